	.target	sm_90a

	.elftype	@"ET_EXEC"


//--------------------- .note.nv.tkinfo           --------------------------
	.section	.note.nv.tkinfo,"",@"SHT_NOTE"
	.sectionflags	@"SHF_NOTE_NV_TKINFO"
	.tkinfo
        /*0018*/ 	.word	0x00000002
        /*0030*/ 	.string	""
        /*0030*/ 	.string	"ptxas"
        /*0030*/ 	.string	"Cuda compilation tools, release 13.0, V13.0.88"
        /*0030*/ 	.string	"Build cuda_13.0.r13.0/compiler.36424714_0"
        /*0030*/ 	.string	"-arch sm_90a -m 64 "



//--------------------- .note.nv.cuinfo           --------------------------
	.section	.note.nv.cuinfo,"",@"SHT_NOTE"
	.sectionflags	@"SHF_NOTE_NV_CUINFO"
        /*0018*/ 	.short	0x0002
        /*001a*/ 	.short	0x005a
        /*001c*/ 	.short	0x0082
	.zero		2


//--------------------- .nv.info                  --------------------------
	.section	.nv.info,"",@"SHT_CUDA_INFO"
	.align	4


	//----- nvinfo : EIATTR_REGCOUNT
	.align		4
        /*0000*/ 	.byte	0x04, 0x2f
        /*0002*/ 	.short	(.L_23 - .L_22)
	.align		4
.L_22:
        /*0004*/ 	.word	index@(_ZN7cutlass13device_kernelIN5flash11enable_sm90INS1_16FlashAttnFwdSm90INS1_25CollectiveMainloopFwdSm90ILi2EN4cute5tupleIJNS5_1CILi1EEES8_S8_EEENS6_IJNS7_ILi128EEENS7_ILi112EEENS7_ILi192EEEEEELi192ENS_6half_tEfNS_4arch4Sm90ELb1ELb0ELb0ELb1ELb0ELb1ELb0ELb1ELb1ELb0ELb0ELb0EEENS1_21CollectiveEpilogueFwdINS6_IJSA_SC_SB_EEES9_SE_SG_Li256ELb1ELb0ELb0ELb0EEENS1_36VarlenDynamicPersistentTileSchedulerILi128ELi112ELi256ELi32ELb0ELb0ELb1ELb1ELb1ELb1EEEEEEEEEvNT_6ParamsE)
        /*0008*/ 	.word	0x000000a8


	//----- nvinfo : EIATTR_FRAME_SIZE
	.align		4
.L_23:
        /*000c*/ 	.byte	0x04, 0x11
        /*000e*/ 	.short	(.L_25 - .L_24)
	.align		4
.L_24:
        /*0010*/ 	.word	index@(_ZN7cutlass13device_kernelIN5flash11enable_sm90INS1_16FlashAttnFwdSm90INS1_25CollectiveMainloopFwdSm90ILi2EN4cute5tupleIJNS5_1CILi1EEES8_S8_EEENS6_IJNS7_ILi128EEENS7_ILi112EEENS7_ILi192EEEEEELi192ENS_6half_tEfNS_4arch4Sm90ELb1ELb0ELb0ELb1ELb0ELb1ELb0ELb1ELb1ELb0ELb0ELb0EEENS1_21CollectiveEpilogueFwdINS6_IJSA_SC_SB_EEES9_SE_SG_Li256ELb1ELb0ELb0ELb0EEENS1_36VarlenDynamicPersistentTileSchedulerILi128ELi112ELi256ELi32ELb0ELb0ELb1ELb1ELb1ELb1EEEEEEEEEvNT_6ParamsE)
        /*0014*/ 	.word	0x00000078


	//----- nvinfo : EIATTR_REGCOUNT
	.align		4
.L_25:
        /*0018*/ 	.byte	0x04, 0x2f
        /*001a*/ 	.short	(.L_27 - .L_26)
	.align		4
.L_26:
        /*001c*/ 	.word	index@(_ZN7cutlass13device_kernelIN5flash11enable_sm90INS1_16FlashAttnFwdSm90INS1_25CollectiveMainloopFwdSm90ILi2EN4cute5tupleIJNS5_1CILi1EEES8_S8_EEENS6_IJNS7_ILi128EEENS7_ILi112EEENS7_ILi192EEEEEELi192ENS_6half_tEfNS_4arch4Sm90ELb1ELb0ELb0ELb1ELb0ELb0ELb0ELb1ELb1ELb0ELb0ELb0EEENS1_21CollectiveEpilogueFwdINS6_IJSA_SC_SB_EEES9_SE_SG_Li256ELb1ELb0ELb0ELb0EEENS1_36VarlenDynamicPersistentTileSchedulerILi128ELi112ELi256ELi32ELb0ELb0ELb1ELb1ELb1ELb1EEEEEEEEEvNT_6ParamsE)
        /*0020*/ 	.word	0x000000a8


	//----- nvinfo : EIATTR_FRAME_SIZE
	.align		4
.L_27:
        /*0024*/ 	.byte	0x04, 0x11
        /*0026*/ 	.short	(.L_29 - .L_28)
	.align		4
.L_28:
        /*0028*/ 	.word	index@(_ZN7cutlass13device_kernelIN5flash11enable_sm90INS1_16FlashAttnFwdSm90INS1_25CollectiveMainloopFwdSm90ILi2EN4cute5tupleIJNS5_1CILi1EEES8_S8_EEENS6_IJNS7_ILi128EEENS7_ILi112EEENS7_ILi192EEEEEELi192ENS_6half_tEfNS_4arch4Sm90ELb1ELb0ELb0ELb1ELb0ELb0ELb0ELb1ELb1ELb0ELb0ELb0EEENS1_21CollectiveEpilogueFwdINS6_IJSA_SC_SB_EEES9_SE_SG_Li256ELb1ELb0ELb0ELb0EEENS1_36VarlenDynamicPersistentTileSchedulerILi128ELi112ELi256ELi32ELb0ELb0ELb1ELb1ELb1ELb1EEEEEEEEEvNT_6ParamsE)
        /*002c*/ 	.word	0x00000030


	//----- nvinfo : EIATTR_REGCOUNT
	.align		4
.L_29:
        /*0030*/ 	.byte	0x04, 0x2f
        /*0032*/ 	.short	(.L_31 - .L_30)
	.align		4
.L_30:
        /*0034*/ 	.word	index@(_ZN7cutlass13device_kernelIN5flash11enable_sm90INS1_16FlashAttnFwdSm90INS1_25CollectiveMainloopFwdSm90ILi2EN4cute5tupleIJNS5_1CILi1EEES8_S8_EEENS6_IJNS7_ILi128EEENS7_ILi112EEENS7_ILi192EEEEEELi192ENS_6half_tEfNS_4arch4Sm90ELb1ELb0ELb0ELb0ELb0ELb0ELb0ELb1ELb1ELb0ELb0ELb0EEENS1_21CollectiveEpilogueFwdINS6_IJSA_SC_SB_EEES9_SE_SG_Li256ELb0ELb0ELb0ELb0EEENS1_30DynamicPersistentTileSchedulerILi256ELi32ELb0ELb0ELb1EEEEEEEEEvNT_6ParamsE)
        /*0038*/ 	.word	0x000000a8


	//----- nvinfo : EIATTR_FRAME_SIZE
	.align		4
.L_31:
        /*003c*/ 	.byte	0x04, 0x11
        /*003e*/ 	.short	(.L_33 - .L_32)
	.align		4
.L_32:
        /*0040*/ 	.word	index@(_ZN7cutlass13device_kernelIN5flash11enable_sm90INS1_16FlashAttnFwdSm90INS1_25CollectiveMainloopFwdSm90ILi2EN4cute5tupleIJNS5_1CILi1EEES8_S8_EEENS6_IJNS7_ILi128EEENS7_ILi112EEENS7_ILi192EEEEEELi192ENS_6half_tEfNS_4arch4Sm90ELb1ELb0ELb0ELb0ELb0ELb0ELb0ELb1ELb1ELb0ELb0ELb0EEENS1_21CollectiveEpilogueFwdINS6_IJSA_SC_SB_EEES9_SE_SG_Li256ELb0ELb0ELb0ELb0EEENS1_30DynamicPersistentTileSchedulerILi256ELi32ELb0ELb0ELb1EEEEEEEEEvNT_6ParamsE)
        /*0044*/ 	.word	0x00000010


	//----- nvinfo : EIATTR_REGCOUNT
	.align		4
.L_33:
        /*0048*/ 	.byte	0x04, 0x2f
        /*004a*/ 	.short	(.L_35 - .L_34)
	.align		4
.L_34:
        /*004c*/ 	.word	index@(_ZN7cutlass13device_kernelIN5flash11enable_sm90INS1_16FlashAttnFwdSm90INS1_25CollectiveMainloopFwdSm90ILi2EN4cute5tupleIJNS5_1CILi1EEES8_S8_EEENS6_IJNS7_ILi128EEENS7_ILi96EEENS7_ILi192EEEEEELi192ENS_6half_tEfNS_4arch4Sm90ELb0ELb1ELb0ELb1ELb0ELb1ELb0ELb1ELb1ELb0ELb0ELb0EEENS1_21CollectiveEpilogueFwdINS6_IJSA_SC_SB_EEES9_SE_SG_Li256ELb1ELb0ELb0ELb0EEENS1_36VarlenDynamicPersistentTileSchedulerILi128ELi96ELi256ELi32ELb0ELb0ELb1ELb1ELb0ELb1EEEEEEEEEvNT_6ParamsE)
        /*0050*/ 	.word	0x000000a8


	//----- nvinfo : EIATTR_FRAME_SIZE
	.align		4
.L_35:
        /*0054*/ 	.byte	0x04, 0x11
        /*0056*/ 	.short	(.L_37 - .L_36)
	.align		4
.L_36:
        /*0058*/ 	.word	index@(_ZN7cutlass13device_kernelIN5flash11enable_sm90INS1_16FlashAttnFwdSm90INS1_25CollectiveMainloopFwdSm90ILi2EN4cute5tupleIJNS5_1CILi1EEES8_S8_EEENS6_IJNS7_ILi128EEENS7_ILi96EEENS7_ILi192EEEEEELi192ENS_6half_tEfNS_4arch4Sm90ELb0ELb1ELb0ELb1ELb0ELb1ELb0ELb1ELb1ELb0ELb0ELb0EEENS1_21CollectiveEpilogueFwdINS6_IJSA_SC_SB_EEES9_SE_SG_Li256ELb1ELb0ELb0ELb0EEENS1_36VarlenDynamicPersistentTileSchedulerILi128ELi96ELi256ELi32ELb0ELb0ELb1ELb1ELb0ELb1EEEEEEEEEvNT_6ParamsE)
        /*005c*/ 	.word	0x00000058


	//----- nvinfo : EIATTR_REGCOUNT
	.align		4
.L_37:
        /*0060*/ 	.byte	0x04, 0x2f
        /*0062*/ 	.short	(.L_39 - .L_38)
	.align		4
.L_38:
        /*0064*/ 	.word	index@(_ZN7cutlass13device_kernelIN5flash11enable_sm90INS1_16FlashAttnFwdSm90INS1_25CollectiveMainloopFwdSm90ILi2EN4cute5tupleIJNS5_1CILi1EEES8_S8_EEENS6_IJNS7_ILi128EEENS7_ILi96EEENS7_ILi192EEEEEELi192ENS_6half_tEfNS_4arch4Sm90ELb0ELb1ELb0ELb1ELb0ELb0ELb0ELb1ELb1ELb0ELb0ELb0EEENS1_21CollectiveEpilogueFwdINS6_IJSA_SC_SB_EEES9_SE_SG_Li256ELb1ELb0ELb0ELb0EEENS1_36VarlenDynamicPersistentTileSchedulerILi128ELi96ELi256ELi32ELb0ELb0ELb1ELb1ELb0ELb1EEEEEEEEEvNT_6ParamsE)
        /*0068*/ 	.word	0x000000a8


	//----- nvinfo : EIATTR_FRAME_SIZE
	.align		4
.L_39:
        /*006c*/ 	.byte	0x04, 0x11
        /*006e*/ 	.short	(.L_41 - .L_40)
	.align		4
.L_40:
        /*0070*/ 	.word	index@(_ZN7cutlass13device_kernelIN5flash11enable_sm90INS1_16FlashAttnFwdSm90INS1_25CollectiveMainloopFwdSm90ILi2EN4cute5tupleIJNS5_1CILi1EEES8_S8_EEENS6_IJNS7_ILi128EEENS7_ILi96EEENS7_ILi192EEEEEELi192ENS_6half_tEfNS_4arch4Sm90ELb0ELb1ELb0ELb1ELb0ELb0ELb0ELb1ELb1ELb0ELb0ELb0EEENS1_21CollectiveEpilogueFwdINS6_IJSA_SC_SB_EEES9_SE_SG_Li256ELb1ELb0ELb0ELb0EEENS1_36VarlenDynamicPersistentTileSchedulerILi128ELi96ELi256ELi32ELb0ELb0ELb1ELb1ELb0ELb1EEEEEEEEEvNT_6ParamsE)
        /*0074*/ 	.word	0x00000028


	//----- nvinfo : EIATTR_REGCOUNT
	.align		4
.L_41:
        /*0078*/ 	.byte	0x04, 0x2f
        /*007a*/ 	.short	(.L_43 - .L_42)
	.align		4
.L_42:
        /*007c*/ 	.word	index@(_ZN7cutlass13device_kernelIN5flash11enable_sm90INS1_16FlashAttnFwdSm90INS1_25CollectiveMainloopFwdSm90ILi2EN4cute5tupleIJNS5_1CILi1EEES8_S8_EEENS6_IJNS7_ILi128EEENS7_ILi96EEENS7_ILi192EEEEEELi192ENS_6half_tEfNS_4arch4Sm90ELb0ELb1ELb0ELb0ELb0ELb0ELb0ELb1ELb1ELb0ELb0ELb0EEENS1_21CollectiveEpilogueFwdINS6_IJSA_SC_SB_EEES9_SE_SG_Li256ELb0ELb0ELb0ELb0EEENS1_30DynamicPersistentTileSchedulerILi256ELi32ELb0ELb0ELb1EEEEEEEEEvNT_6ParamsE)
        /*0080*/ 	.word	0x000000a8


	//----- nvinfo : EIATTR_FRAME_SIZE
	.align		4
.L_43:
        /*0084*/ 	.byte	0x04, 0x11
        /*0086*/ 	.short	(.L_45 - .L_44)
	.align		4
.L_44:
        /*0088*/ 	.word	index@(_ZN7cutlass13device_kernelIN5flash11enable_sm90INS1_16FlashAttnFwdSm90INS1_25CollectiveMainloopFwdSm90ILi2EN4cute5tupleIJNS5_1CILi1EEES8_S8_EEENS6_IJNS7_ILi128EEENS7_ILi96EEENS7_ILi192EEEEEELi192ENS_6half_tEfNS_4arch4Sm90ELb0ELb1ELb0ELb0ELb0ELb0ELb0ELb1ELb1ELb0ELb0ELb0EEENS1_21CollectiveEpilogueFwdINS6_IJSA_SC_SB_EEES9_SE_SG_Li256ELb0ELb0ELb0ELb0EEENS1_30DynamicPersistentTileSchedulerILi256ELi32ELb0ELb0ELb1EEEEEEEEEvNT_6ParamsE)
        /*008c*/ 	.word	0x00000008


	//----- nvinfo : EIATTR_REGCOUNT
	.align		4
.L_45:
        /*0090*/ 	.byte	0x04, 0x2f
        /*0092*/ 	.short	(.L_47 - .L_46)
	.align		4
.L_46:
        /*0094*/ 	.word	index@(_ZN7cutlass13device_kernelIN5flash11enable_sm90INS1_16FlashAttnFwdSm90INS1_25CollectiveMainloopFwdSm90ILi2EN4cute5tupleIJNS5_1CILi1EEES8_S8_EEENS6_IJNS7_ILi128EEENS7_ILi112EEENS7_ILi192EEEEEELi192ENS_6half_tEfNS_4arch4Sm90ELb0ELb0ELb0ELb1ELb0ELb1ELb0ELb1ELb1ELb0ELb0ELb0EEENS1_21CollectiveEpilogueFwdINS6_IJSA_SC_SB_EEES9_SE_SG_Li256ELb1ELb0ELb0ELb0EEENS1_36VarlenDynamicPersistentTileSchedulerILi128ELi112ELi256ELi32ELb0ELb0ELb1ELb0ELb1ELb1EEEEEEEEEvNT_6ParamsE)
        /*0098*/ 	.word	0x000000a8


	//----- nvinfo : EIATTR_FRAME_SIZE
	.align		4
.L_47:
        /*009c*/ 	.byte	0x04, 0x11
        /*009e*/ 	.short	(.L_49 - .L_48)
	.align		4
.L_48:
        /*00a0*/ 	.word	index@(_ZN7cutlass13device_kernelIN5flash11enable_sm90INS1_16FlashAttnFwdSm90INS1_25CollectiveMainloopFwdSm90ILi2EN4cute5tupleIJNS5_1CILi1EEES8_S8_EEENS6_IJNS7_ILi128EEENS7_ILi112EEENS7_ILi192EEEEEELi192ENS_6half_tEfNS_4arch4Sm90ELb0ELb0ELb0ELb1ELb0ELb1ELb0ELb1ELb1ELb0ELb0ELb0EEENS1_21CollectiveEpilogueFwdINS6_IJSA_SC_SB_EEES9_SE_SG_Li256ELb1ELb0ELb0ELb0EEENS1_36VarlenDynamicPersistentTileSchedulerILi128ELi112ELi256ELi32ELb0ELb0ELb1ELb0ELb1ELb1EEEEEEEEEvNT_6ParamsE)
        /*00a4*/ 	.word	0x00000068


	//----- nvinfo : EIATTR_REGCOUNT
	.align		4
.L_49:
        /*00a8*/ 	.byte	0x04, 0x2f
        /*00aa*/ 	.short	(.L_51 - .L_50)
	.align		4
.L_50:
        /*00ac*/ 	.word	index@(_ZN7cutlass13device_kernelIN5flash11enable_sm90INS1_16FlashAttnFwdSm90INS1_25CollectiveMainloopFwdSm90ILi2EN4cute5tupleIJNS5_1CILi1EEES8_S8_EEENS6_IJNS7_ILi128EEENS7_ILi112EEENS7_ILi192EEEEEELi192ENS_6half_tEfNS_4arch4Sm90ELb0ELb0ELb0ELb1ELb0ELb0ELb0ELb1ELb1ELb0ELb0ELb0EEENS1_21CollectiveEpilogueFwdINS6_IJSA_SC_SB_EEES9_SE_SG_Li256ELb1ELb0ELb0ELb0EEENS1_36VarlenDynamicPersistentTileSchedulerILi128ELi112ELi256ELi32ELb0ELb0ELb1ELb0ELb1ELb1EEEEEEEEEvNT_6ParamsE)
        /*00b0*/ 	.word	0x000000a8


	//----- nvinfo : EIATTR_FRAME_SIZE
	.align		4
.L_51:
        /*00b4*/ 	.byte	0x04, 0x11
        /*00b6*/ 	.short	(.L_53 - .L_52)
	.align		4
.L_52:
        /*00b8*/ 	.word	index@(_ZN7cutlass13device_kernelIN5flash11enable_sm90INS1_16FlashAttnFwdSm90INS1_25CollectiveMainloopFwdSm90ILi2EN4cute5tupleIJNS5_1CILi1EEES8_S8_EEENS6_IJNS7_ILi128EEENS7_ILi112EEENS7_ILi192EEEEEELi192ENS_6half_tEfNS_4arch4Sm90ELb0ELb0ELb0ELb1ELb0ELb0ELb0ELb1ELb1ELb0ELb0ELb0EEENS1_21CollectiveEpilogueFwdINS6_IJSA_SC_SB_EEES9_SE_SG_Li256ELb1ELb0ELb0ELb0EEENS1_36VarlenDynamicPersistentTileSchedulerILi128ELi112ELi256ELi32ELb0ELb0ELb1ELb0ELb1ELb1EEEEEEEEEvNT_6ParamsE)
        /*00bc*/ 	.word	0x00000038


	//----- nvinfo : EIATTR_REGCOUNT
	.align		4
.L_53:
        /*00c0*/ 	.byte	0x04, 0x2f
        /*00c2*/ 	.short	(.L_55 - .L_54)
	.align		4
.L_54:
        /*00c4*/ 	.word	index@(_ZN7cutlass13device_kernelIN5flash11enable_sm90INS1_16FlashAttnFwdSm90INS1_25CollectiveMainloopFwdSm90ILi2EN4cute5tupleIJNS5_1CILi2EEENS7_ILi1EEES9_EEENS6_IJNS7_ILi128EEENS7_ILi112EEENS7_ILi192EEEEEELi192ENS_6half_tEfNS_4arch4Sm90ELb0ELb0ELb0ELb0ELb0ELb0ELb0ELb1ELb1ELb0ELb0ELb0EEENS1_21CollectiveEpilogueFwdINS6_IJSB_SD_SC_EEESA_SF_SH_Li256ELb0ELb0ELb0ELb0EEENS1_29StaticPersistentTileSchedulerILb0EEEEEEEEEvNT_6ParamsE)
        /*00c8*/ 	.word	0x000000a8


	//----- nvinfo : EIATTR_FRAME_SIZE
	.align		4
.L_55:
        /*00cc*/ 	.byte	0x04, 0x11
        /*00ce*/ 	.short	(.L_57 - .L_56)
	.align		4
.L_56:
        /*00d0*/ 	.word	index@(_ZN7cutlass13device_kernelIN5flash11enable_sm90INS1_16FlashAttnFwdSm90INS1_25CollectiveMainloopFwdSm90ILi2EN4cute5tupleIJNS5_1CILi2EEENS7_ILi1EEES9_EEENS6_IJNS7_ILi128EEENS7_ILi112EEENS7_ILi192EEEEEELi192ENS_6half_tEfNS_4arch4Sm90ELb0ELb0ELb0ELb0ELb0ELb0ELb0ELb1ELb1ELb0ELb0ELb0EEENS1_21CollectiveEpilogueFwdINS6_IJSB_SD_SC_EEESA_SF_SH_Li256ELb0ELb0ELb0ELb0EEENS1_29StaticPersistentTileSchedulerILb0EEEEEEEEEvNT_6ParamsE)
        /*00d4*/ 	.word	0x00000030


	//----- nvinfo : EIATTR_REGCOUNT
	.align		4
.L_57:
        /*00d8*/ 	.byte	0x04, 0x2f
        /*00da*/ 	.short	(.L_59 - .L_58)
	.align		4
.L_58:
        /*00dc*/ 	.word	index@(_ZN7cutlass13device_kernelIN5flash11enable_sm90INS1_16FlashAttnFwdSm90INS1_25CollectiveMainloopFwdSm90ILi2EN4cute5tupleIJNS5_1CILi1EEES8_S8_EEENS6_IJNS7_ILi128EEENS7_ILi112EEENS7_ILi192EEEEEELi192ENS_6half_tEfNS_4arch4Sm90ELb0ELb0ELb0ELb0ELb0ELb0ELb0ELb1ELb1ELb0ELb0ELb0EEENS1_21CollectiveEpilogueFwdINS6_IJSA_SC_SB_EEES9_SE_SG_Li256ELb0ELb0ELb0ELb0EEENS1_29StaticPersistentTileSchedulerILb0EEEEEEEEEvNT_6ParamsE)
        /*00e0*/ 	.word	0x000000a8


	//----- nvinfo : EIATTR_FRAME_SIZE
	.align		4
.L_59:
        /*00e4*/ 	.byte	0x04, 0x11
        /*00e6*/ 	.short	(.L_61 - .L_60)
	.align		4
.L_60:
        /*00e8*/ 	.word	index@(_ZN7cutlass13device_kernelIN5flash11enable_sm90INS1_16FlashAttnFwdSm90INS1_25CollectiveMainloopFwdSm90ILi2EN4cute5tupleIJNS5_1CILi1EEES8_S8_EEENS6_IJNS7_ILi128EEENS7_ILi112EEENS7_ILi192EEEEEELi192ENS_6half_tEfNS_4arch4Sm90ELb0ELb0ELb0ELb0ELb0ELb0ELb0ELb1ELb1ELb0ELb0ELb0EEENS1_21CollectiveEpilogueFwdINS6_IJSA_SC_SB_EEES9_SE_SG_Li256ELb0ELb0ELb0ELb0EEENS1_29StaticPersistentTileSchedulerILb0EEEEEEEEEvNT_6ParamsE)
        /*00ec*/ 	.word	0x00000020


	//----- nvinfo : EIATTR_MIN_STACK_SIZE
	.align		4
.L_61:
        /*00f0*/ 	.byte	0x04, 0x12
        /*00f2*/ 	.short	(.L_63 - .L_62)
	.align		4
.L_62:
        /*00f4*/ 	.word	index@(_ZN7cutlass13device_kernelIN5flash11enable_sm90INS1_16FlashAttnFwdSm90INS1_25CollectiveMainloopFwdSm90ILi2EN4cute5tupleIJNS5_1CILi1EEES8_S8_EEENS6_IJNS7_ILi128EEENS7_ILi112EEENS7_ILi192EEEEEELi192ENS_6half_tEfNS_4arch4Sm90ELb0ELb0ELb0ELb0ELb0ELb0ELb0ELb1ELb1ELb0ELb0ELb0EEENS1_21CollectiveEpilogueFwdINS6_IJSA_SC_SB_EEES9_SE_SG_Li256ELb0ELb0ELb0ELb0EEENS1_29StaticPersistentTileSchedulerILb0EEEEEEEEEvNT_6ParamsE)
        /*00f8*/ 	.word	0x00000020


	//----- nvinfo : EIATTR_MIN_STACK_SIZE
	.align		4
.L_63:
        /*00fc*/ 	.byte	0x04, 0x12
        /*00fe*/ 	.short	(.L_65 - .L_64)
	.align		4
.L_64:
        /*0100*/ 	.word	index@(_ZN7cutlass13device_kernelIN5flash11enable_sm90INS1_16FlashAttnFwdSm90INS1_25CollectiveMainloopFwdSm90ILi2EN4cute5tupleIJNS5_1CILi2EEENS7_ILi1EEES9_EEENS6_IJNS7_ILi128EEENS7_ILi112EEENS7_ILi192EEEEEELi192ENS_6half_tEfNS_4arch4Sm90ELb0ELb0ELb0ELb0ELb0ELb0ELb0ELb1ELb1ELb0ELb0ELb0EEENS1_21CollectiveEpilogueFwdINS6_IJSB_SD_SC_EEESA_SF_SH_Li256ELb0ELb0ELb0ELb0EEENS1_29StaticPersistentTileSchedulerILb0EEEEEEEEEvNT_6ParamsE)
        /*0104*/ 	.word	0x00000030


	//----- nvinfo : EIATTR_MIN_STACK_SIZE
	.align		4
.L_65:
        /*0108*/ 	.byte	0x04, 0x12
        /*010a*/ 	.short	(.L_67 - .L_66)
	.align		4
.L_66:
        /*010c*/ 	.word	index@(_ZN7cutlass13device_kernelIN5flash11enable_sm90INS1_16FlashAttnFwdSm90INS1_25CollectiveMainloopFwdSm90ILi2EN4cute5tupleIJNS5_1CILi1EEES8_S8_EEENS6_IJNS7_ILi128EEENS7_ILi112EEENS7_ILi192EEEEEELi192ENS_6half_tEfNS_4arch4Sm90ELb0ELb0ELb0ELb1ELb0ELb0ELb0ELb1ELb1ELb0ELb0ELb0EEENS1_21CollectiveEpilogueFwdINS6_IJSA_SC_SB_EEES9_SE_SG_Li256ELb1ELb0ELb0ELb0EEENS1_36VarlenDynamicPersistentTileSchedulerILi128ELi112ELi256ELi32ELb0ELb0ELb1ELb0ELb1ELb1EEEEEEEEEvNT_6ParamsE)
        /*0110*/ 	.word	0x00000038


	//----- nvinfo : EIATTR_MIN_STACK_SIZE
	.align		4
.L_67:
        /*0114*/ 	.byte	0x04, 0x12
        /*0116*/ 	.short	(.L_69 - .L_68)
	.align		4
.L_68:
        /*0118*/ 	.word	index@(_ZN7cutlass13device_kernelIN5flash11enable_sm90INS1_16FlashAttnFwdSm90INS1_25CollectiveMainloopFwdSm90ILi2EN4cute5tupleIJNS5_1CILi1EEES8_S8_EEENS6_IJNS7_ILi128EEENS7_ILi112EEENS7_ILi192EEEEEELi192ENS_6half_tEfNS_4arch4Sm90ELb0ELb0ELb0ELb1ELb0ELb1ELb0ELb1ELb1ELb0ELb0ELb0EEENS1_21CollectiveEpilogueFwdINS6_IJSA_SC_SB_EEES9_SE_SG_Li256ELb1ELb0ELb0ELb0EEENS1_36VarlenDynamicPersistentTileSchedulerILi128ELi112ELi256ELi32ELb0ELb0ELb1ELb0ELb1ELb1EEEEEEEEEvNT_6ParamsE)
        /*011c*/ 	.word	0x00000068


	//----- nvinfo : EIATTR_MIN_STACK_SIZE
	.align		4
.L_69:
        /*0120*/ 	.byte	0x04, 0x12
        /*0122*/ 	.short	(.L_71 - .L_70)
	.align		4
.L_70:
        /*0124*/ 	.word	index@(_ZN7cutlass13device_kernelIN5flash11enable_sm90INS1_16FlashAttnFwdSm90INS1_25CollectiveMainloopFwdSm90ILi2EN4cute5tupleIJNS5_1CILi1EEES8_S8_EEENS6_IJNS7_ILi128EEENS7_ILi96EEENS7_ILi192EEEEEELi192ENS_6half_tEfNS_4arch4Sm90ELb0ELb1ELb0ELb0ELb0ELb0ELb0ELb1ELb1ELb0ELb0ELb0EEENS1_21CollectiveEpilogueFwdINS6_IJSA_SC_SB_EEES9_SE_SG_Li256ELb0ELb0ELb0ELb0EEENS1_30DynamicPersistentTileSchedulerILi256ELi32ELb0ELb0ELb1EEEEEEEEEvNT_6ParamsE)
        /*0128*/ 	.word	0x00000008


	//----- nvinfo : EIATTR_MIN_STACK_SIZE
	.align		4
.L_71:
        /*012c*/ 	.byte	0x04, 0x12
        /*012e*/ 	.short	(.L_73 - .L_72)
	.align		4
.L_72:
        /*0130*/ 	.word	index@(_ZN7cutlass13device_kernelIN5flash11enable_sm90INS1_16FlashAttnFwdSm90INS1_25CollectiveMainloopFwdSm90ILi2EN4cute5tupleIJNS5_1CILi1EEES8_S8_EEENS6_IJNS7_ILi128EEENS7_ILi96EEENS7_ILi192EEEEEELi192ENS_6half_tEfNS_4arch4Sm90ELb0ELb1ELb0ELb1ELb0ELb0ELb0ELb1ELb1ELb0ELb0ELb0EEENS1_21CollectiveEpilogueFwdINS6_IJSA_SC_SB_EEES9_SE_SG_Li256ELb1ELb0ELb0ELb0EEENS1_36VarlenDynamicPersistentTileSchedulerILi128ELi96ELi256ELi32ELb0ELb0ELb1ELb1ELb0ELb1EEEEEEEEEvNT_6ParamsE)
        /*0134*/ 	.word	0x00000028


	//----- nvinfo : EIATTR_MIN_STACK_SIZE
	.align		4
.L_73:
        /*0138*/ 	.byte	0x04, 0x12
        /*013a*/ 	.short	(.L_75 - .L_74)
	.align		4
.L_74:
        /*013c*/ 	.word	index@(_ZN7cutlass13device_kernelIN5flash11enable_sm90INS1_16FlashAttnFwdSm90INS1_25CollectiveMainloopFwdSm90ILi2EN4cute5tupleIJNS5_1CILi1EEES8_S8_EEENS6_IJNS7_ILi128EEENS7_ILi96EEENS7_ILi192EEEEEELi192ENS_6half_tEfNS_4arch4Sm90ELb0ELb1ELb0ELb1ELb0ELb1ELb0ELb1ELb1ELb0ELb0ELb0EEENS1_21CollectiveEpilogueFwdINS6_IJSA_SC_SB_EEES9_SE_SG_Li256ELb1ELb0ELb0ELb0EEENS1_36VarlenDynamicPersistentTileSchedulerILi128ELi96ELi256ELi32ELb0ELb0ELb1ELb1ELb0ELb1EEEEEEEEEvNT_6ParamsE)
        /*0140*/ 	.word	0x00000058


	//----- nvinfo : EIATTR_MIN_STACK_SIZE
	.align		4
.L_75:
        /*0144*/ 	.byte	0x04, 0x12
        /*0146*/ 	.short	(.L_77 - .L_76)
	.align		4
.L_76:
        /*0148*/ 	.word	index@(_ZN7cutlass13device_kernelIN5flash11enable_sm90INS1_16FlashAttnFwdSm90INS1_25CollectiveMainloopFwdSm90ILi2EN4cute5tupleIJNS5_1CILi1EEES8_S8_EEENS6_IJNS7_ILi128EEENS7_ILi112EEENS7_ILi192EEEEEELi192ENS_6half_tEfNS_4arch4Sm90ELb1ELb0ELb0ELb0ELb0ELb0ELb0ELb1ELb1ELb0ELb0ELb0EEENS1_21CollectiveEpilogueFwdINS6_IJSA_SC_SB_EEES9_SE_SG_Li256ELb0ELb0ELb0ELb0EEENS1_30DynamicPersistentTileSchedulerILi256ELi32ELb0ELb0ELb1EEEEEEEEEvNT_6ParamsE)
        /*014c*/ 	.word	0x00000010


	//----- nvinfo : EIATTR_MIN_STACK_SIZE
	.align		4
.L_77:
        /*0150*/ 	.byte	0x04, 0x12
        /*0152*/ 	.short	(.L_79 - .L_78)
	.align		4
.L_78:
        /*0154*/ 	.word	index@(_ZN7cutlass13device_kernelIN5flash11enable_sm90INS1_16FlashAttnFwdSm90INS1_25CollectiveMainloopFwdSm90ILi2EN4cute5tupleIJNS5_1CILi1EEES8_S8_EEENS6_IJNS7_ILi128EEENS7_ILi112EEENS7_ILi192EEEEEELi192ENS_6half_tEfNS_4arch4Sm90ELb1ELb0ELb0ELb1ELb0ELb0ELb0ELb1ELb1ELb0ELb0ELb0EEENS1_21CollectiveEpilogueFwdINS6_IJSA_SC_SB_EEES9_SE_SG_Li256ELb1ELb0ELb0ELb0EEENS1_36VarlenDynamicPersistentTileSchedulerILi128ELi112ELi256ELi32ELb0ELb0ELb1ELb1ELb1ELb1EEEEEEEEEvNT_6ParamsE)
        /*0158*/ 	.word	0x00000030


	//----- nvinfo : EIATTR_MIN_STACK_SIZE
	.align		4
.L_79:
        /*015c*/ 	.byte	0x04, 0x12
        /*015e*/ 	.short	(.L_81 - .L_80)
	.align		4
.L_80:
        /*0160*/ 	.word	index@(_ZN7cutlass13device_kernelIN5flash11enable_sm90INS1_16FlashAttnFwdSm90INS1_25CollectiveMainloopFwdSm90ILi2EN4cute5tupleIJNS5_1CILi1EEES8_S8_EEENS6_IJNS7_ILi128EEENS7_ILi112EEENS7_ILi192EEEEEELi192ENS_6half_tEfNS_4arch4Sm90ELb1ELb0ELb0ELb1ELb0ELb1ELb0ELb1ELb1ELb0ELb0ELb0EEENS1_21CollectiveEpilogueFwdINS6_IJSA_SC_SB_EEES9_SE_SG_Li256ELb1ELb0ELb0ELb0EEENS1_36VarlenDynamicPersistentTileSchedulerILi128ELi112ELi256ELi32ELb0ELb0ELb1ELb1ELb1ELb1EEEEEEEEEvNT_6ParamsE)
        /*0164*/ 	.word	0x00000078
.L_81:


//--------------------- .nv.compat                --------------------------
	.section	.nv.compat,"",@"SHT_CUDA_COMPAT_INFO"
	.align	4
        /*0000*/ 	.byte	0x02, 0x09, 0x01, 0x00, 0x02, 0x02, 0x04, 0x00, 0x02, 0x05, 0x05, 0x00, 0x03, 0x07, 0x01, 0x01
        /*0010*/ 	.byte	0x02, 0x03, 0x01, 0x00, 0x02, 0x06, 0x01, 0x00, 0x04, 0x0b, 0x08, 0x00, 0x00, 0x00, 0x00, 0x00
        /*0020*/ 	.byte	0x00, 0x00, 0x00, 0x00


//--------------------- .nv.info._ZN7cutlass13device_kernelIN5flash11enable_sm90INS1_16FlashAttnFwdSm90INS1_25CollectiveMainloopFwdSm90ILi2EN4cute5tupleIJNS5_1CILi1EEES8_S8_EEENS6_IJNS7_ILi128EEENS7_ILi112EEENS7_ILi192EEEEEELi192ENS_6half_tEfNS_4arch4Sm90ELb0ELb0ELb0ELb0ELb0ELb0ELb0ELb1ELb1ELb0ELb0ELb0EEENS1_21CollectiveEpilogueFwdINS6_IJSA_SC_SB_EEES9_SE_SG_Li256ELb0ELb0ELb0ELb0EEENS1_29StaticPersistentTileSchedulerILb0EEEEEEEEEvNT_6ParamsE --------------------------
	.section	.nv.info._ZN7cutlass13device_kernelIN5flash11enable_sm90INS1_16FlashAttnFwdSm90INS1_25CollectiveMainloopFwdSm90ILi2EN4cute5tupleIJNS5_1CILi1EEES8_S8_EEENS6_IJNS7_ILi128EEENS7_ILi112EEENS7_ILi192EEEEEELi192ENS_6half_tEfNS_4arch4Sm90ELb0ELb0ELb0ELb0ELb0ELb0ELb0ELb1ELb1ELb0ELb0ELb0EEENS1_21CollectiveEpilogueFwdINS6_IJSA_SC_SB_EEES9_SE_SG_Li256ELb0ELb0ELb0ELb0EEENS1_29StaticPersistentTileSchedulerILb0EEEEEEEEEvNT_6ParamsE,"",@"SHT_CUDA_INFO"
	.sectionflags	@""
	.align	4


	//----- nvinfo : EIATTR_CUDA_API_VERSION
	.align		4
        /*0000*/ 	.byte	0x04, 0x37
        /*0002*/ 	.short	(.L_83 - .L_82)
.L_82:
        /*0004*/ 	.word	0x00000082


	//----- nvinfo : EIATTR_KPARAM_INFO
	.align		4
.L_83:
        /*0008*/ 	.byte	0x04, 0x17
        /*000a*/ 	.short	(.L_85 - .L_84)
.L_84:
        /*000c*/ 	.word	0x00000000
        /*0010*/ 	.short	0x0000
        /*0012*/ 	.short	0x0070
        /*0014*/ 	.byte	0x00, 0xf0, 0x01, 0x2e


	//----- nvinfo : EIATTR_SPARSE_MMA_MASK
	.align		4
.L_85:
        /*0018*/ 	.byte	0x03, 0x50
        /*001a*/ 	.short	0x0000


	//----- nvinfo : EIATTR_MAXREG_COUNT
	.align		4
        /*001c*/ 	.byte	0x03, 0x1b
        /*001e*/ 	.short	0x00a8


	//----- nvinfo : EIATTR_NUM_BARRIERS
	.align		4
        /*0020*/ 	.byte	0x02, 0x4c
        /*0022*/ 	.byte	0x09
	.zero		1


	//----- nvinfo : EIATTR_EXTERNS
	.align		4
        /*0024*/ 	.byte	0x04, 0x0f
        /*0026*/ 	.short	(.L_87 - .L_86)


	//   ....[0]....
	.align		4
.L_86:
        /*0028*/ 	.word	index@(__assertfail)


	//----- nvinfo : EIATTR_ANNOTATIONS
	.align		4
.L_87:
        /*002c*/ 	.byte	0x04, 0x55
        /*002e*/ 	.short	(.L_89 - .L_88)


	//   ....[0]....
.L_88:
        /*0030*/ 	.word	0x00000001
        /*0034*/ 	.byte	0x70, 0x09, 0x00, 0x00, 0x01, 0x00, 0x00, 0x00, 0x30, 0x0a, 0x00, 0x00, 0x01, 0x00, 0x00, 0x00
        /* <DEDUP_REMOVED lines=12> */
        /*0104*/ 	.byte	0x60, 0xe3, 0x00, 0x00, 0x01, 0x00, 0x00, 0x00, 0x00, 0xe5, 0x00, 0x00


	//----- nvinfo : EIATTR_MERCURY_ISA_VERSION
	.align		4
.L_89:
        /*0110*/ 	.byte	0x03, 0x5f
        /*0112*/ 	.short	0x0101


	//----- nvinfo : EIATTR_INT_WARP_WIDE_INSTR_OFFSETS
	.align		4
        /*0114*/ 	.byte	0x04, 0x31
        /*0116*/ 	.short	(.L_91 - .L_90)


	//   ....[0]....
.L_90:
        /*0118*/ 	.word	0x00000190


	//   ....[1]....
        /*011c*/ 	.word	0x000001c0


	//   ....[2]....
        /*0120*/ 	.word	0x000001d0


	//   ....[3]....
        /*0124*/ 	.word	0x0000bcb0


	//   ....[4]....
        /*0128*/ 	.word	0x0000bce0


	//   ....[5]....
        /*012c*/ 	.word	0x0000bdb0


	//   ....[6]....
        /*0130*/ 	.word	0x0000be80


	//----- nvinfo : EIATTR_COOP_GROUP_MASK_REGIDS
	.align		4
.L_91:
        /*0134*/ 	.byte	0x04, 0x29
        /*0136*/ 	.short	(.L_93 - .L_92)


	//   ....[0]....
.L_92:
        /*0138*/ 	.word	0xffffffff


	//   ....[1]....
        /*013c*/ 	.word	0xffffffff


	//   ....[2]....
        /*0140*/ 	.word	0xffffffff


	//   ....[3]....
        /*0144*/ 	.word	0xffffffff


	//   ....[4]....
        /*0148*/ 	.word	0xffffffff


	//   ....[5]....
        /*014c*/ 	.word	0xffffffff


	//   ....[6]....
        /*0150*/ 	.word	0xffffffff


	//   ....[7]....
        /*0154*/ 	.word	0xffffffff


	//   ....[8]....
        /*0158*/ 	.word	0xffffffff


	//   ....[9]....
        /*015c*/ 	.word	0xffffffff


	//   ....[10]....
        /*0160*/ 	.word	0xffffffff


	//   ....[11]....
        /*0164*/ 	.word	0xffffffff


	//   ....[12]....
        /*0168*/ 	.word	0xffffffff


	//   ....[13]....
        /*016c*/ 	.word	0xffffffff


	//   ....[14]....
        /*0170*/ 	.word	0xffffffff


	//   ....[15]....
        /*0174*/ 	.word	0xffffffff


	//   ....[16]....
        /*0178*/ 	.word	0xffffffff


	//   ....[17]....
        /*017c*/ 	.word	0xffffffff


	//   ....[18]....
        /*0180*/ 	.word	0xffffffff


	//   ....[19]....
        /*0184*/ 	.word	0xffffffff


	//   ....[20]....
        /*0188*/ 	.word	0xffffffff


	//   ....[21]....
        /*018c*/ 	.word	0xffffffff


	//   ....[22]....
        /*0190*/ 	.word	0xffffffff


	//   ....[23]....
        /*0194*/ 	.word	0x0500000f


	//   ....[24]....
        /*0198*/ 	.word	0x0500000f


	//----- nvinfo : EIATTR_COOP_GROUP_INSTR_OFFSETS
	.align		4
.L_93:
        /*019c*/ 	.byte	0x04, 0x28
        /*019e*/ 	.short	(.L_95 - .L_94)


	//   ....[0]....
.L_94:
        /*01a0*/ 	.word	0x00000060


	//   ....[1]....
        /*01a4*/ 	.word	0x000001a0


	//   ....[2]....
        /*01a8*/ 	.word	0x000001f0


	//   ....[3]....
        /*01ac*/ 	.word	0x000003e0


	//   ....[4]....
        /*01b0*/ 	.word	0x00000540


	//   ....[5]....
        /*01b4*/ 	.word	0x00000660


	//   ....[6]....
        /*01b8*/ 	.word	0x000007c0


	//   ....[7]....
        /*01bc*/ 	.word	0x00000db0


	//   ....[8]....
        /*01c0*/ 	.word	0x000042a0


	//   ....[9]....
        /*01c4*/ 	.word	0x000042f0


	//   ....[10]....
        /*01c8*/ 	.word	0x000047d0


	//   ....[11]....
        /*01cc*/ 	.word	0x00004830


	//   ....[12]....
        /*01d0*/ 	.word	0x000082b0


	//   ....[13]....
        /*01d4*/ 	.word	0x000082e0


	//   ....[14]....
        /*01d8*/ 	.word	0x00008530


	//   ....[15]....
        /*01dc*/ 	.word	0x00008550


	//   ....[16]....
        /*01e0*/ 	.word	0x00009b70


	//   ....[17]....
        /*01e4*/ 	.word	0x00009bb0


	//   ....[18]....
        /*01e8*/ 	.word	0x00009d20


	//   ....[19]....
        /*01ec*/ 	.word	0x00009dd0


	//   ....[20]....
        /*01f0*/ 	.word	0x0000b0e0


	//   ....[21]....
        /*01f4*/ 	.word	0x0000b440


	//   ....[22]....
        /*01f8*/ 	.word	0x0000e480


	//   ....[23]....
        /*01fc*/ 	.word	0x0000e990


	//   ....[24]....
        /*0200*/ 	.word	0x0000ee30


	//----- nvinfo : EIATTR_REG_RECONFIG
	.align		4
.L_95:
        /*0204*/ 	.byte	0x01, 0x54
	.zero		2


	//----- nvinfo : EIATTR_SYSCALL_OFFSETS
	.align		4
        /*0208*/ 	.byte	0x04, 0x46
        /*020a*/ 	.short	(.L_97 - .L_96)


	//   ....[0]....
.L_96:
        /*020c*/ 	.word	0x00001140


	//   ....[1]....
        /*0210*/ 	.word	0x0000b8c0


	//   ....[2]....
        /*0214*/ 	.word	0x0000ba00


	//   ....[3]....
        /*0218*/ 	.word	0x0000bb00


	//----- nvinfo : EIATTR_MBARRIER_INSTR_OFFSETS
	.align		4
.L_97:
        /*021c*/ 	.byte	0x04, 0x39
        /*021e*/ 	.short	(.L_99 - .L_98)


	//   ....[0]....
.L_98:
        /*0220*/ 	.word	0x00000290
        /*0224*/ 	.word	0x000000ff
        /*0228*/ 	.word	0x00036800
        /*022c*/ 	.short	0x0100
        /*022e*/ 	.byte	0x06
	.zero		1


	//   ....[1]....
        /*0230*/ 	.word	0x000002a0
        /*0234*/ 	.word	0x000000ff
        /*0238*/ 	.word	0x00036820
        /*023c*/ 	.short	0x0100
        /*023e*/ 	.byte	0x06
	.zero		1


	//   ....[2]....
        /*0240*/ 	.word	0x00000390
        /*0244*/ 	.word	0x000000ff
        /*0248*/ 	.word	0x00036830
        /*024c*/ 	.short	0x0100
        /*024e*/ 	.byte	0x08
	.zero		1


	//   ....[3]....
        /*0250*/ 	.word	0x000003a0
        /*0254*/ 	.word	0x000000ff
        /*0258*/ 	.word	0x00036840
        /*025c*/ 	.short	0x0100
        /*025e*/ 	.byte	0x08
	.zero		1


	//   ....[4]....
        /*0260*/ 	.word	0x000003b0
        /*0264*/ 	.word	0x000000ff
        /*0268*/ 	.word	0x00036838
        /*026c*/ 	.short	0x0100
        /*026e*/ 	.byte	0x08
	.zero		1


	//   ....[5]....
        /*0270*/ 	.word	0x000003c0
        /*0274*/ 	.word	0x000000ff
        /*0278*/ 	.word	0x00036848
        /*027c*/ 	.short	0x0100
        /*027e*/ 	.byte	0x08
	.zero		1


	//   ....[6]....
        /*0280*/ 	.word	0x000004f0
        /*0284*/ 	.word	0x000000ff
        /*0288*/ 	.word	0x00036850
        /*028c*/ 	.short	0x0100
        /*028e*/ 	.byte	0x08
	.zero		1


	//   ....[7]....
        /*0290*/ 	.word	0x00000500
        /*0294*/ 	.word	0x000000ff
        /*0298*/ 	.word	0x00036860
        /*029c*/ 	.short	0x0100
        /*029e*/ 	.byte	0x08
	.zero		1


	//   ....[8]....
        /*02a0*/ 	.word	0x00000510
        /*02a4*/ 	.word	0x000000ff
        /*02a8*/ 	.word	0x00036858
        /*02ac*/ 	.short	0x0100
        /*02ae*/ 	.byte	0x08
	.zero		1


	//   ....[9]....
        /*02b0*/ 	.word	0x00000520
        /*02b4*/ 	.word	0x000000ff
        /*02b8*/ 	.word	0x00036868
        /*02bc*/ 	.short	0x0100
        /*02be*/ 	.byte	0x08
	.zero		1


	//   ....[10]....
        /*02c0*/ 	.word	0x00000610
        /*02c4*/ 	.word	0x000000ff
        /*02c8*/ 	.word	0x00036870
        /*02cc*/ 	.short	0x0100
        /*02ce*/ 	.byte	0x06
	.zero		1


	//   ....[11]....
        /*02d0*/ 	.word	0x00000620
        /*02d4*/ 	.word	0x000000ff
        /*02d8*/ 	.word	0x00036880
        /*02dc*/ 	.short	0x0100
        /*02de*/ 	.byte	0x06
	.zero		1


	//   ....[12]....
        /*02e0*/ 	.word	0x00000630
        /*02e4*/ 	.word	0x000000ff
        /*02e8*/ 	.word	0x00036878
        /*02ec*/ 	.short	0x0100
        /*02ee*/ 	.byte	0x06
	.zero		1


	//   ....[13]....
        /*02f0*/ 	.word	0x00000640
        /*02f4*/ 	.word	0x000000ff
        /*02f8*/ 	.word	0x00036888
        /*02fc*/ 	.short	0x0100
        /*02fe*/ 	.byte	0x06
	.zero		1


	//   ....[14]....
        /*0300*/ 	.word	0x00000770
        /*0304*/ 	.word	0x000000ff
        /*0308*/ 	.word	0x00036890
        /*030c*/ 	.short	0x0100
        /*030e*/ 	.byte	0x08
	.zero		1


	//   ....[15]....
        /*0310*/ 	.word	0x00000780
        /*0314*/ 	.word	0x000000ff
        /*0318*/ 	.word	0x000368a0
        /*031c*/ 	.short	0x0100
        /*031e*/ 	.byte	0x08
	.zero		1


	//   ....[16]....
        /*0320*/ 	.word	0x00000790
        /*0324*/ 	.word	0x000000ff
        /*0328*/ 	.word	0x00036898
        /*032c*/ 	.short	0x0100
        /*032e*/ 	.byte	0x08
	.zero		1


	//   ....[17]....
        /*0330*/ 	.word	0x000007a0
        /*0334*/ 	.word	0x000000ff
        /*0338*/ 	.word	0x000368a8
        /*033c*/ 	.short	0x0100
        /*033e*/ 	.byte	0x08
	.zero		1


	//   ....[18]....
        /*0340*/ 	.word	0x000008d0
        /*0344*/ 	.word	0x000000ff
        /*0348*/ 	.word	0x000368b0
        /*034c*/ 	.short	0x0100
        /*034e*/ 	.byte	0x08
	.zero		1


	//   ....[19]....
        /*0350*/ 	.word	0x000008e0
        /*0354*/ 	.word	0x000000ff
        /*0358*/ 	.word	0x000368c0
        /*035c*/ 	.short	0x0100
        /*035e*/ 	.byte	0x08
	.zero		1


	//   ....[20]....
        /*0360*/ 	.word	0x000008f0
        /*0364*/ 	.word	0x000000ff
        /*0368*/ 	.word	0x000368b8
        /*036c*/ 	.short	0x0100
        /*036e*/ 	.byte	0x08
	.zero		1


	//   ....[21]....
        /*0370*/ 	.word	0x00000900
        /*0374*/ 	.word	0x000000ff
        /*0378*/ 	.word	0x000368c8
        /*037c*/ 	.short	0x0100
        /*037e*/ 	.byte	0x08
	.zero		1


	//   ....[22]....
        /*0380*/ 	.word	0x000011d0
        /*0384*/ 	.word	0x000000ff
        /*0388*/ 	.word	0x00036800
        /*038c*/ 	.short	0x010a
        /*038e*/ 	.byte	0x06
	.zero		1


	//   ....[23]....
        /*0390*/ 	.word	0x00001270
        /*0394*/ 	.word	0x00000002
        /*0398*/ 	.word	0x00036830
        /*039c*/ 	.short	0x010a
        /*039e*/ 	.byte	0x3f
	.zero		1


	//   ....[24]....
        /*03a0*/ 	.word	0x000012f0
        /*03a4*/ 	.word	0x00000002
        /*03a8*/ 	.word	0x00036830
        /*03ac*/ 	.short	0x010a
        /*03ae*/ 	.byte	0x3f
	.zero		1


	//   ....[25]....
        /*03b0*/ 	.word	0x000041e0
        /*03b4*/ 	.word	0x00000002
        /*03b8*/ 	.word	0x00000000
        /*03bc*/ 	.short	0x0101
        /*03be*/ 	.byte	0x3f
	.zero		1


	//   ....[26]....
        /*03c0*/ 	.word	0x000059b0
        /*03c4*/ 	.word	0x000000ff
        /*03c8*/ 	.word	0x00036830
        /*03cc*/ 	.short	0x010a
        /*03ce*/ 	.byte	0x27
	.zero		1


	//   ....[27]....
        /*03d0*/ 	.word	0x000059f0
        /*03d4*/ 	.word	0x000000ff
        /*03d8*/ 	.word	0x00036830
        /*03dc*/ 	.short	0x010a
        /*03de*/ 	.byte	0x27
	.zero		1


	//   ....[28]....
        /*03e0*/ 	.word	0x00007f90
        /*03e4*/ 	.word	0x000000ff
        /*03e8*/ 	.word	0x00036850
        /*03ec*/ 	.short	0x010a
        /*03ee*/ 	.byte	0x04
	.zero		1


	//   ....[29]....
        /*03f0*/ 	.word	0x00007fd0
        /*03f4*/ 	.word	0x000000ff
        /*03f8*/ 	.word	0x00036850
        /*03fc*/ 	.short	0x010a
        /*03fe*/ 	.byte	0x04
	.zero		1


	//   ....[30]....
        /*0400*/ 	.word	0x00008ec0
        /*0404*/ 	.word	0x00000090
        /*0408*/ 	.word	0x00000000
        /*040c*/ 	.short	0x0101
        /*040e*/ 	.byte	0x3f
	.zero		1


	//   ....[31]....
        /*0410*/ 	.word	0x00008f70
        /*0414*/ 	.word	0x0000008a
        /*0418*/ 	.word	0x00000000
        /*041c*/ 	.short	0x0101
        /*041e*/ 	.byte	0x3f
	.zero		1


	//   ....[32]....
        /*0420*/ 	.word	0x00009ad0
        /*0424*/ 	.word	0x000000ff
        /*0428*/ 	.word	0x00036850
        /*042c*/ 	.short	0x010a
        /*042e*/ 	.byte	0x07
	.zero		1


	//   ....[33]....
        /*0430*/ 	.word	0x00009b10
        /*0434*/ 	.word	0x000000ff
        /*0438*/ 	.word	0x00036850
        /*043c*/ 	.short	0x010a
        /*043e*/ 	.byte	0x07
	.zero		1


	//   ....[34]....
        /*0440*/ 	.word	0x0000a5f0
        /*0444*/ 	.word	0x00000006
        /*0448*/ 	.word	0x00000000
        /*044c*/ 	.short	0x0101
        /*044e*/ 	.byte	0x3f
	.zero		1


	//   ....[35]....
        /*0450*/ 	.word	0x0000b300
        /*0454*/ 	.word	0x000000ff
        /*0458*/ 	.word	0x00000000
        /*045c*/ 	.short	0x0101
        /*045e*/ 	.byte	0x06
	.zero		1


	//   ....[36]....
        /*0460*/ 	.word	0x0000c1c0
        /*0464*/ 	.word	0x00000006
        /*0468*/ 	.word	0x00036840
        /*046c*/ 	.short	0x010a
        /*046e*/ 	.byte	0x3f
	.zero		1


	//   ....[37]....
        /*0470*/ 	.word	0x0000c720
        /*0474*/ 	.word	0x00000009
        /*0478*/ 	.word	0x00036820
        /*047c*/ 	.short	0x010a
        /*047e*/ 	.byte	0x3f
	.zero		1


	//   ....[38]....
        /*0480*/ 	.word	0x0000ca00
        /*0484*/ 	.word	0x00000002
        /*0488*/ 	.word	0x00036840
        /*048c*/ 	.short	0x010a
        /*048e*/ 	.byte	0x3f
	.zero		1


	//   ....[39]....
        /*0490*/ 	.word	0x0000ccc0
        /*0494*/ 	.word	0x00000002
        /*0498*/ 	.word	0x00000060
        /*049c*/ 	.short	0x010a
        /*049e*/ 	.byte	0x3f
	.zero		1


	//   ....[40]....
        /*04a0*/ 	.word	0x0000d250
        /*04a4*/ 	.word	0x00000002
        /*04a8*/ 	.word	0x00036840
        /*04ac*/ 	.short	0x010a
        /*04ae*/ 	.byte	0x3f
	.zero		1


	//   ....[41]....
        /*04b0*/ 	.word	0x0000d510
        /*04b4*/ 	.word	0x00000002
        /*04b8*/ 	.word	0x00000060
        /*04bc*/ 	.short	0x010a
        /*04be*/ 	.byte	0x3f
	.zero		1


	//   ....[42]....
        /*04c0*/ 	.word	0x0000d9d0
        /*04c4*/ 	.word	0x00000002
        /*04c8*/ 	.word	0x00036840
        /*04cc*/ 	.short	0x010a
        /*04ce*/ 	.byte	0x3f
	.zero		1


	//   ....[43]....
        /*04d0*/ 	.word	0x0000dcb0
        /*04d4*/ 	.word	0x00000002
        /*04d8*/ 	.word	0x00000060
        /*04dc*/ 	.short	0x010a
        /*04de*/ 	.byte	0x3f
	.zero		1


	//   ....[44]....
        /*04e0*/ 	.word	0x0000e030
        /*04e4*/ 	.word	0x00000003
        /*04e8*/ 	.word	0x00036860
        /*04ec*/ 	.short	0x010a
        /*04ee*/ 	.byte	0x3f
	.zero		1


	//   ....[45]....
        /*04f0*/ 	.word	0x0000e400
        /*04f4*/ 	.word	0x00000000
        /*04f8*/ 	.word	0x00036820
        /*04fc*/ 	.short	0x010a
        /*04fe*/ 	.byte	0x3f
	.zero		1


	//   ....[46]....
        /*0500*/ 	.word	0x0000e5c0
        /*0504*/ 	.word	0x00000006
        /*0508*/ 	.word	0x00000000
        /*050c*/ 	.short	0x010a
        /*050e*/ 	.byte	0x3f
	.zero		1


	//   ....[47]....
        /*0510*/ 	.word	0x0000e630
        /*0514*/ 	.word	0x00000003
        /*0518*/ 	.word	0x00000000
        /*051c*/ 	.short	0x010a
        /*051e*/ 	.byte	0x3f
	.zero		1


	//   ....[48]....
        /*0520*/ 	.word	0x0000e690
        /*0524*/ 	.word	0x00000010
        /*0528*/ 	.word	0x00000000
        /*052c*/ 	.short	0x010a
        /*052e*/ 	.byte	0x3f
	.zero		1


	//   ....[49]....
        /*0530*/ 	.word	0x0000e6c0
        /*0534*/ 	.word	0x00000003
        /*0538*/ 	.word	0x00000000
        /*053c*/ 	.short	0x010a
        /*053e*/ 	.byte	0x3f
	.zero		1


	//   ....[50]....
        /*0540*/ 	.word	0x0000e740
        /*0544*/ 	.word	0x00000003
        /*0548*/ 	.word	0x00036800
        /*054c*/ 	.short	0x010a
        /*054e*/ 	.byte	0x3f
	.zero		1


	//   ....[51]....
        /*0550*/ 	.word	0x0000e790
        /*0554*/ 	.word	0x00000002
        /*0558*/ 	.word	0x00036830
        /*055c*/ 	.short	0x010a
        /*055e*/ 	.byte	0x3f
	.zero		1


	//   ....[52]....
        /*0560*/ 	.word	0x0000e7f0
        /*0564*/ 	.word	0x00000003
        /*0568*/ 	.word	0x00036830
        /*056c*/ 	.short	0x010a
        /*056e*/ 	.byte	0x3f
	.zero		1


	//   ....[53]....
        /*0570*/ 	.word	0x0000e850
        /*0574*/ 	.word	0x00000003
        /*0578*/ 	.word	0x00036850
        /*057c*/ 	.short	0x010a
        /*057e*/ 	.byte	0x3f
	.zero		1


	//   ....[54]....
        /*0580*/ 	.word	0x0000e8b0
        /*0584*/ 	.word	0x00000009
        /*0588*/ 	.word	0x00036850
        /*058c*/ 	.short	0x010a
        /*058e*/ 	.byte	0x3f
	.zero		1


	//   ....[55]....
        /*0590*/ 	.word	0x0000ea50
        /*0594*/ 	.word	0x00000006
        /*0598*/ 	.word	0x00036840
        /*059c*/ 	.short	0x010a
        /*059e*/ 	.byte	0x3f
	.zero		1


	//   ....[56]....
        /*05a0*/ 	.word	0x0000ead0
        /*05a4*/ 	.word	0x00000007
        /*05a8*/ 	.word	0x00036820
        /*05ac*/ 	.short	0x010a
        /*05ae*/ 	.byte	0x3f
	.zero		1


	//   ....[57]....
        /*05b0*/ 	.word	0x0000eb20
        /*05b4*/ 	.word	0x00000002
        /*05b8*/ 	.word	0x00036840
        /*05bc*/ 	.short	0x010a
        /*05be*/ 	.byte	0x3f
	.zero		1


	//   ....[58]....
        /*05c0*/ 	.word	0x0000eb70
        /*05c4*/ 	.word	0x00000002
        /*05c8*/ 	.word	0x00000060
        /*05cc*/ 	.short	0x010a
        /*05ce*/ 	.byte	0x3f
	.zero		1


	//   ....[59]....
        /*05d0*/ 	.word	0x0000ebc0
        /*05d4*/ 	.word	0x00000002
        /*05d8*/ 	.word	0x00036840
        /*05dc*/ 	.short	0x010a
        /*05de*/ 	.byte	0x3f
	.zero		1


	//   ....[60]....
        /*05e0*/ 	.word	0x0000ec10
        /*05e4*/ 	.word	0x00000002
        /*05e8*/ 	.word	0x00000060
        /*05ec*/ 	.short	0x010a
        /*05ee*/ 	.byte	0x3f
	.zero		1


	//   ....[61]....
        /*05f0*/ 	.word	0x0000ec60
        /*05f4*/ 	.word	0x00000002
        /*05f8*/ 	.word	0x00036840
        /*05fc*/ 	.short	0x010a
        /*05fe*/ 	.byte	0x3f
	.zero		1


	//   ....[62]....
        /*0600*/ 	.word	0x0000ecb0
        /*0604*/ 	.word	0x00000002
        /*0608*/ 	.word	0x00000060
        /*060c*/ 	.short	0x010a
        /*060e*/ 	.byte	0x3f
	.zero		1


	//   ....[63]....
        /*0610*/ 	.word	0x0000ed00
        /*0614*/ 	.word	0x00000003
        /*0618*/ 	.word	0x00036860
        /*061c*/ 	.short	0x010a
        /*061e*/ 	.byte	0x3f
	.zero		1


	//   ....[64]....
        /*0620*/ 	.word	0x0000ed50
        /*0624*/ 	.word	0x00000000
        /*0628*/ 	.word	0x00036820
        /*062c*/ 	.short	0x010a
        /*062e*/ 	.byte	0x3f
	.zero		1


	//   ....[65]....
        /*0630*/ 	.word	0x0000eef0
        /*0634*/ 	.word	0x00000006
        /*0638*/ 	.word	0x00000000
        /*063c*/ 	.short	0x010a
        /*063e*/ 	.byte	0x3f
	.zero		1


	//   ....[66]....
        /*0640*/ 	.word	0x0000ef40
        /*0644*/ 	.word	0x00000003
        /*0648*/ 	.word	0x00000000
        /*064c*/ 	.short	0x010a
        /*064e*/ 	.byte	0x3f
	.zero		1


	//   ....[67]....
        /*0650*/ 	.word	0x0000ef90
        /*0654*/ 	.word	0x00000010
        /*0658*/ 	.word	0x00000000
        /*065c*/ 	.short	0x010a
        /*065e*/ 	.byte	0x3f
	.zero		1


	//----- nvinfo : EIATTR_NUM_MBARRIERS
	.align		4
.L_99:
        /*0660*/ 	.byte	0x03, 0x38
        /*0662*/ 	.short	0x0016


	//----- nvinfo : EIATTR_EXIT_INSTR_OFFSETS
	.align		4
        /*0664*/ 	.byte	0x04, 0x1c
        /*0666*/ 	.short	(.L_101 - .L_100)


	//   ....[0]....
.L_100:
        /*0668*/ 	.word	0x00000a20


	//   ....[1]....
        /*066c*/ 	.word	0x0000b400


	//   ....[2]....
        /*0670*/ 	.word	0x0000b460


	//   ....[3]....
        /*0674*/ 	.word	0x0000e710


	//----- nvinfo : EIATTR_MAX_THREADS
	.align		4
.L_101:
        /*0678*/ 	.byte	0x04, 0x05
        /*067a*/ 	.short	(.L_103 - .L_102)
.L_102:
        /*067c*/ 	.word	0x00000180
        /*0680*/ 	.word	0x00000001
        /*0684*/ 	.word	0x00000001


	//----- nvinfo : EIATTR_CRS_STACK_SIZE
	.align		4
.L_103:
        /*0688*/ 	.byte	0x04, 0x1e
        /*068a*/ 	.short	(.L_105 - .L_104)
.L_104:
        /*068c*/ 	.word	0x00000000


	//----- nvinfo : EIATTR_CBANK_PARAM_SIZE
	.align		4
.L_105:
        /*0690*/ 	.byte	0x03, 0x19
        /*0692*/ 	.short	0x0bf0


	//----- nvinfo : EIATTR_PARAM_CBANK
	.align		4
        /*0694*/ 	.byte	0x04, 0x0a
        /*0696*/ 	.short	(.L_107 - .L_106)
	.align		4
.L_106:
        /*0698*/ 	.word	index@(.nv.constant0._ZN7cutlass13device_kernelIN5flash11enable_sm90INS1_16FlashAttnFwdSm90INS1_25CollectiveMainloopFwdSm90ILi2EN4cute5tupleIJNS5_1CILi1EEES8_S8_EEENS6_IJNS7_ILi128EEENS7_ILi112EEENS7_ILi192EEEEEELi192ENS_6half_tEfNS_4arch4Sm90ELb0ELb0ELb0ELb0ELb0ELb0ELb0ELb1ELb1ELb0ELb0ELb0EEENS1_21CollectiveEpilogueFwdINS6_IJSA_SC_SB_EEES9_SE_SG_Li256ELb0ELb0ELb0ELb0EEENS1_29StaticPersistentTileSchedulerILb0EEEEEEEEEvNT_6ParamsE)
        /*069c*/ 	.short	0x0210
        /*069e*/ 	.short	0x0bf0


	//----- nvinfo : EIATTR_SW_WAR
	.align		4
.L_107:
        /*06a0*/ 	.byte	0x04, 0x36
        /*06a2*/ 	.short	(.L_109 - .L_108)
.L_108:
        /*06a4*/ 	.word	0x00000008
.L_109:


//--------------------- .nv.info._ZN7cutlass13device_kernelIN5flash11enable_sm90INS1_16FlashAttnFwdSm90INS1_25CollectiveMainloopFwdSm90ILi2EN4cute5tupleIJNS5_1CILi2EEENS7_ILi1EEES9_EEENS6_IJNS7_ILi128EEENS7_ILi112EEENS7_ILi192EEEEEELi192ENS_6half_tEfNS_4arch4Sm90ELb0ELb0ELb0ELb0ELb0ELb0ELb0ELb1ELb1ELb0ELb0ELb0EEENS1_21CollectiveEpilogueFwdINS6_IJSB_SD_SC_EEESA_SF_SH_Li256ELb0ELb0ELb0ELb0EEENS1_29StaticPersistentTileSchedulerILb0EEEEEEEEEvNT_6ParamsE --------------------------
	.section	.nv.info._ZN7cutlass13device_kernelIN5flash11enable_sm90INS1_16FlashAttnFwdSm90INS1_25CollectiveMainloopFwdSm90ILi2EN4cute5tupleIJNS5_1CILi2EEENS7_ILi1EEES9_EEENS6_IJNS7_ILi128EEENS7_ILi112EEENS7_ILi192EEEEEELi192ENS_6half_tEfNS_4arch4Sm90ELb0ELb0ELb0ELb0ELb0ELb0ELb0ELb1ELb1ELb0ELb0ELb0EEENS1_21CollectiveEpilogueFwdINS6_IJSB_SD_SC_EEESA_SF_SH_Li256ELb0ELb0ELb0ELb0EEENS1_29StaticPersistentTileSchedulerILb0EEEEEEEEEvNT_6ParamsE,"",@"SHT_CUDA_INFO"
	.sectionflags	@""
	.align	4


	//----- nvinfo : EIATTR_CUDA_API_VERSION
	.align		4
        /*0000*/ 	.byte	0x04, 0x37
        /*0002*/ 	.short	(.L_111 - .L_110)
.L_110:
        /*0004*/ 	.word	0x00000082


	//----- nvinfo : EIATTR_KPARAM_INFO
	.align		4
.L_111:
        /*0008*/ 	.byte	0x04, 0x17
        /*000a*/ 	.short	(.L_113 - .L_112)
.L_112:
        /*000c*/ 	.word	0x00000000
        /*0010*/ 	.short	0x0000
        /*0012*/ 	.short	0x0070
        /*0014*/ 	.byte	0x00, 0xf0, 0x01, 0x2e


	//----- nvinfo : EIATTR_SPARSE_MMA_MASK
	.align		4
.L_113:
        /*0018*/ 	.byte	0x03, 0x50
        /*001a*/ 	.short	0x0000


	//----- nvinfo : EIATTR_MAXREG_COUNT
	.align		4
        /*001c*/ 	.byte	0x03, 0x1b
        /*001e*/ 	.short	0x00a8


	//----- nvinfo : EIATTR_NUM_BARRIERS
	.align		4
        /*0020*/ 	.byte	0x02, 0x4c
        /*0022*/ 	.byte	0x09
	.zero		1


	//----- nvinfo : EIATTR_EXTERNS
	.align		4
        /*0024*/ 	.byte	0x04, 0x0f
        /*0026*/ 	.short	(.L_115 - .L_114)


	//   ....[0]....
	.align		4
.L_114:
        /*0028*/ 	.word	index@(__assertfail)


	//----- nvinfo : EIATTR_ANNOTATIONS
	.align		4
.L_115:
        /*002c*/ 	.byte	0x04, 0x55
        /*002e*/ 	.short	(.L_117 - .L_116)


	//   ....[0]....
.L_116:
        /* <DEDUP_REMOVED lines=25> */
        /*01b4*/ 	.byte	0x30, 0xe5, 0x00, 0x00


	//----- nvinfo : EIATTR_MERCURY_ISA_VERSION
	.align		4
.L_117:
        /*01b8*/ 	.byte	0x03, 0x5f
        /*01ba*/ 	.short	0x0101


	//----- nvinfo : EIATTR_INT_WARP_WIDE_INSTR_OFFSETS
	.align		4
        /*01bc*/ 	.byte	0x04, 0x31
        /*01be*/ 	.short	(.L_119 - .L_118)


	//   ....[0]....
.L_118:
        /*01c0*/ 	.word	0x00000180


	//   ....[1]....
        /*01c4*/ 	.word	0x00000220


	//   ....[2]....
        /*01c8*/ 	.word	0x00000290


	//   ....[3]....
        /*01cc*/ 	.word	0x0000bac0


	//   ....[4]....
        /*01d0*/ 	.word	0x0000baf0


	//   ....[5]....
        /*01d4*/ 	.word	0x0000bbd0


	//   ....[6]....
        /*01d8*/ 	.word	0x0000bcb0


	//----- nvinfo : EIATTR_COOP_GROUP_MASK_REGIDS
	.align		4
.L_119:
        /*01dc*/ 	.byte	0x04, 0x29
        /*01de*/ 	.short	(.L_121 - .L_120)


	//   ....[0]....
.L_120:
        /*01e0*/ 	.word	0xffffffff


	//   ....[1]....
        /*01e4*/ 	.word	0xffffffff


	//   ....[2]....
        /*01e8*/ 	.word	0xffffffff


	//   ....[3]....
        /*01ec*/ 	.word	0xffffffff


	//   ....[4]....
        /*01f0*/ 	.word	0xffffffff


	//   ....[5]....
        /*01f4*/ 	.word	0xffffffff


	//   ....[6]....
        /*01f8*/ 	.word	0xffffffff


	//   ....[7]....
        /*01fc*/ 	.word	0xffffffff


	//   ....[8]....
        /*0200*/ 	.word	0xffffffff


	//   ....[9]....
        /*0204*/ 	.word	0xffffffff


	//   ....[10]....
        /*0208*/ 	.word	0xffffffff


	//   ....[11]....
        /*020c*/ 	.word	0xffffffff


	//   ....[12]....
        /*0210*/ 	.word	0xffffffff


	//   ....[13]....
        /*0214*/ 	.word	0xffffffff


	//   ....[14]....
        /*0218*/ 	.word	0xffffffff


	//   ....[15]....
        /*021c*/ 	.word	0xffffffff


	//   ....[16]....
        /*0220*/ 	.word	0xffffffff


	//   ....[17]....
        /*0224*/ 	.word	0xffffffff


	//   ....[18]....
        /*0228*/ 	.word	0xffffffff


	//   ....[19]....
        /*022c*/ 	.word	0xffffffff


	//   ....[20]....
        /*0230*/ 	.word	0xffffffff


	//   ....[21]....
        /*0234*/ 	.word	0xffffffff


	//   ....[22]....
        /*0238*/ 	.word	0xffffffff


	//   ....[23]....
        /*023c*/ 	.word	0xffffffff


	//   ....[24]....
        /*0240*/ 	.word	0x0500000f


	//   ....[25]....
        /*0244*/ 	.word	0x0500000f


	//----- nvinfo : EIATTR_COOP_GROUP_INSTR_OFFSETS
	.align		4
.L_121:
        /*0248*/ 	.byte	0x04, 0x28
        /*024a*/ 	.short	(.L_123 - .L_122)


	//   ....[0]....
.L_122:
        /*024c*/ 	.word	0x00000060


	//   ....[1]....
        /*0250*/ 	.word	0x00000190


	//   ....[2]....
        /*0254*/ 	.word	0x00000230


	//   ....[3]....
        /*0258*/ 	.word	0x00000410


	//   ....[4]....
        /*025c*/ 	.word	0x00000640


	//   ....[5]....
        /*0260*/ 	.word	0x00000890


	//   ....[6]....
        /*0264*/ 	.word	0x00000b10


	//   ....[7]....
        /*0268*/ 	.word	0x00000e40


	//   ....[8]....
        /*026c*/ 	.word	0x000012c0


	//   ....[9]....
        /*0270*/ 	.word	0x00004210


	//   ....[10]....
        /*0274*/ 	.word	0x00004310


	//   ....[11]....
        /*0278*/ 	.word	0x00004810


	//   ....[12]....
        /*027c*/ 	.word	0x00004860


	//   ....[13]....
        /*0280*/ 	.word	0x00008330


	//   ....[14]....
        /*0284*/ 	.word	0x00008340


	//   ....[15]....
        /*0288*/ 	.word	0x00008380


	//   ....[16]....
        /*028c*/ 	.word	0x00008390


	//   ....[17]....
        /*0290*/ 	.word	0x000098b0


	//   ....[18]....
        /*0294*/ 	.word	0x000098e0


	//   ....[19]....
        /*0298*/ 	.word	0x00009970


	//   ....[20]....
        /*029c*/ 	.word	0x00009990


	//   ....[21]....
        /*02a0*/ 	.word	0x0000ae30


	//   ....[22]....
        /*02a4*/ 	.word	0x0000b170


	//   ....[23]....
        /*02a8*/ 	.word	0x0000e4b0


	//   ....[24]....
        /*02ac*/ 	.word	0x0000e9a0


	//   ....[25]....
        /*02b0*/ 	.word	0x0000ee40


	//----- nvinfo : EIATTR_REG_RECONFIG
	.align		4
.L_123:
        /*02b4*/ 	.byte	0x01, 0x54
	.zero		2


	//----- nvinfo : EIATTR_SYSCALL_OFFSETS
	.align		4
        /*02b8*/ 	.byte	0x04, 0x46
        /*02ba*/ 	.short	(.L_125 - .L_124)


	//   ....[0]....
.L_124:
        /*02bc*/ 	.word	0x00001650


	//   ....[1]....
        /*02c0*/ 	.word	0x0000b6d0


	//   ....[2]....
        /*02c4*/ 	.word	0x0000b810


	//   ....[3]....
        /*02c8*/ 	.word	0x0000b910


	//----- nvinfo : EIATTR_MBARRIER_INSTR_OFFSETS
	.align		4
.L_125:
        /*02cc*/ 	.byte	0x04, 0x39
        /*02ce*/ 	.short	(.L_127 - .L_126)


	//   ....[0]....
.L_126:
        /*02d0*/ 	.word	0x000002b0
        /*02d4*/ 	.word	0x000000ff
        /*02d8*/ 	.word	0x00036800
        /*02dc*/ 	.short	0x0100
        /*02de*/ 	.byte	0x08
	.zero		1


	//   ....[1]....
        /*02e0*/ 	.word	0x000002c0
        /*02e4*/ 	.word	0x000000ff
        /*02e8*/ 	.word	0x00036820
        /*02ec*/ 	.short	0x0100
        /*02ee*/ 	.byte	0x08
	.zero		1


	//   ....[2]....
        /*02f0*/ 	.word	0x000003b0
        /*02f4*/ 	.word	0x000000ff
        /*02f8*/ 	.word	0x00036830
        /*02fc*/ 	.short	0x0100
        /*02fe*/ 	.byte	0x08
	.zero		1


	//   ....[3]....
        /*0300*/ 	.word	0x000003c0
        /*0304*/ 	.word	0x000000ff
        /*0308*/ 	.word	0x00036840
        /*030c*/ 	.short	0x0100
        /*030e*/ 	.byte	0x08
	.zero		1


	//   ....[4]....
        /*0310*/ 	.word	0x000003d0
        /*0314*/ 	.word	0x000000ff
        /*0318*/ 	.word	0x00036838
        /*031c*/ 	.short	0x0100
        /*031e*/ 	.byte	0x08
	.zero		1


	//   ....[5]....
        /*0320*/ 	.word	0x000003e0
        /*0324*/ 	.word	0x000000ff
        /*0328*/ 	.word	0x00036848
        /*032c*/ 	.short	0x0100
        /*032e*/ 	.byte	0x08
	.zero		1


	//   ....[6]....
        /*0330*/ 	.word	0x000005f0
        /*0334*/ 	.word	0x000000ff
        /*0338*/ 	.word	0x00036850
        /*033c*/ 	.short	0x0100
        /*033e*/ 	.byte	0x08
	.zero		1


	//   ....[7]....
        /*0340*/ 	.word	0x00000600
        /*0344*/ 	.word	0x000000ff
        /*0348*/ 	.word	0x00036860
        /*034c*/ 	.short	0x0100
        /*034e*/ 	.byte	0x08
	.zero		1


	//   ....[8]....
        /*0350*/ 	.word	0x00000610
        /*0354*/ 	.word	0x000000ff
        /*0358*/ 	.word	0x00036858
        /*035c*/ 	.short	0x0100
        /*035e*/ 	.byte	0x08
	.zero		1


	//   ....[9]....
        /*0360*/ 	.word	0x00000620
        /*0364*/ 	.word	0x000000ff
        /*0368*/ 	.word	0x00036868
        /*036c*/ 	.short	0x0100
        /*036e*/ 	.byte	0x08
	.zero		1


	//   ....[10]....
        /*0370*/ 	.word	0x00000840
        /*0374*/ 	.word	0x000000ff
        /*0378*/ 	.word	0x00036870
        /*037c*/ 	.short	0x0100
        /*037e*/ 	.byte	0x08
	.zero		1


	//   ....[11]....
        /*0380*/ 	.word	0x00000850
        /*0384*/ 	.word	0x000000ff
        /*0388*/ 	.word	0x00036880
        /*038c*/ 	.short	0x0100
        /*038e*/ 	.byte	0x08
	.zero		1


	//   ....[12]....
        /*0390*/ 	.word	0x00000860
        /*0394*/ 	.word	0x000000ff
        /*0398*/ 	.word	0x00036878
        /*039c*/ 	.short	0x0100
        /*039e*/ 	.byte	0x08
	.zero		1


	//   ....[13]....
        /*03a0*/ 	.word	0x00000870
        /*03a4*/ 	.word	0x000000ff
        /*03a8*/ 	.word	0x00036888
        /*03ac*/ 	.short	0x0100
        /*03ae*/ 	.byte	0x08
	.zero		1


	//   ....[14]....
        /*03b0*/ 	.word	0x00000ac0
        /*03b4*/ 	.word	0x000000ff
        /*03b8*/ 	.word	0x00036890
        /*03bc*/ 	.short	0x0100
        /*03be*/ 	.byte	0x08
	.zero		1


	//   ....[15]....
        /*03c0*/ 	.word	0x00000ad0
        /*03c4*/ 	.word	0x000000ff
        /*03c8*/ 	.word	0x000368a0
        /*03cc*/ 	.short	0x0100
        /*03ce*/ 	.byte	0x08
	.zero		1


	//   ....[16]....
        /*03d0*/ 	.word	0x00000ae0
        /*03d4*/ 	.word	0x000000ff
        /*03d8*/ 	.word	0x00036898
        /*03dc*/ 	.short	0x0100
        /*03de*/ 	.byte	0x08
	.zero		1


	//   ....[17]....
        /*03e0*/ 	.word	0x00000af0
        /*03e4*/ 	.word	0x000000ff
        /*03e8*/ 	.word	0x000368a8
        /*03ec*/ 	.short	0x0100
        /*03ee*/ 	.byte	0x08
	.zero		1


	//   ....[18]....
        /*03f0*/ 	.word	0x00000d90
        /*03f4*/ 	.word	0x000000ff
        /*03f8*/ 	.word	0x000368b0
        /*03fc*/ 	.short	0x0100
        /*03fe*/ 	.byte	0x08
	.zero		1


	//   ....[19]....
        /*0400*/ 	.word	0x00000da0
        /*0404*/ 	.word	0x000000ff
        /*0408*/ 	.word	0x000368c0
        /*040c*/ 	.short	0x0100
        /*040e*/ 	.byte	0x08
	.zero		1


	//   ....[20]....
        /*0410*/ 	.word	0x00000db0
        /*0414*/ 	.word	0x000000ff
        /*0418*/ 	.word	0x000368b8
        /*041c*/ 	.short	0x0100
        /*041e*/ 	.byte	0x08
	.zero		1


	//   ....[21]....
        /*0420*/ 	.word	0x00000dc0
        /*0424*/ 	.word	0x000000ff
        /*0428*/ 	.word	0x000368c8
        /*042c*/ 	.short	0x0100
        /*042e*/ 	.byte	0x08
	.zero		1


	//   ....[22]....
        /*0430*/ 	.word	0x000016a0
        /*0434*/ 	.word	0x000000ff
        /*0438*/ 	.word	0x00036800
        /*043c*/ 	.short	0x010a
        /*043e*/ 	.byte	0x04
	.zero		1


	//   ....[23]....
        /*0440*/ 	.word	0x00001730
        /*0444*/ 	.word	0x00000002
        /*0448*/ 	.word	0x00036830
        /*044c*/ 	.short	0x010a
        /*044e*/ 	.byte	0x3f
	.zero		1


	//   ....[24]....
        /*0450*/ 	.word	0x00001770
        /*0454*/ 	.word	0x00000002
        /*0458*/ 	.word	0x00036830
        /*045c*/ 	.short	0x010a
        /*045e*/ 	.byte	0x3f
	.zero		1


	//   ....[25]....
        /*0460*/ 	.word	0x00004ae0
        /*0464*/ 	.word	0x00000002
        /*0468*/ 	.word	0x00000000
        /*046c*/ 	.short	0x0101
        /*046e*/ 	.byte	0x3f
	.zero		1


	//   ....[26]....
        /*0470*/ 	.word	0x00005690
        /*0474*/ 	.word	0x000000ff
        /*0478*/ 	.word	0x00036830
        /*047c*/ 	.short	0x010a
        /*047e*/ 	.byte	0x27
	.zero		1


	//   ....[27]....
        /*0480*/ 	.word	0x000056d0
        /*0484*/ 	.word	0x000000ff
        /*0488*/ 	.word	0x00036830
        /*048c*/ 	.short	0x010a
        /*048e*/ 	.byte	0x27
	.zero		1


	//   ....[28]....
        /*0490*/ 	.word	0x00007c70
        /*0494*/ 	.word	0x000000ff
        /*0498*/ 	.word	0x00036850
        /*049c*/ 	.short	0x010a
        /*049e*/ 	.byte	0x05
	.zero		1


	//   ....[29]....
        /*04a0*/ 	.word	0x00007cb0
        /*04a4*/ 	.word	0x000000ff
        /*04a8*/ 	.word	0x00036850
        /*04ac*/ 	.short	0x010a
        /*04ae*/ 	.byte	0x05
	.zero		1


	//   ....[30]....
        /*04b0*/ 	.word	0x00008d30
        /*04b4*/ 	.word	0x00000005
        /*04b8*/ 	.word	0x00000000
        /*04bc*/ 	.short	0x0101
        /*04be*/ 	.byte	0x3f
	.zero		1


	//   ....[31]....
        /*04c0*/ 	.word	0x00009170
        /*04c4*/ 	.word	0x0000007a
        /*04c8*/ 	.word	0x00000000
        /*04cc*/ 	.short	0x0101
        /*04ce*/ 	.byte	0x3f
	.zero		1


	//   ....[32]....
        /*04d0*/ 	.word	0x00009820
        /*04d4*/ 	.word	0x000000ff
        /*04d8*/ 	.word	0x00036850
        /*04dc*/ 	.short	0x010a
        /*04de*/ 	.byte	0x05
	.zero		1


	//   ....[33]....
        /*04e0*/ 	.word	0x00009860
        /*04e4*/ 	.word	0x000000ff
        /*04e8*/ 	.word	0x00036850
        /*04ec*/ 	.short	0x010a
        /*04ee*/ 	.byte	0x05
	.zero		1


	//   ....[34]....
        /*04f0*/ 	.word	0x0000a800
        /*04f4*/ 	.word	0x00000004
        /*04f8*/ 	.word	0x00000000
        /*04fc*/ 	.short	0x0101
        /*04fe*/ 	.byte	0x3f
	.zero		1


	//   ....[35]....
        /*0500*/ 	.word	0x0000b060
        /*0504*/ 	.word	0x000000ff
        /*0508*/ 	.word	0x00000000
        /*050c*/ 	.short	0x0101
        /*050e*/ 	.byte	0x07
	.zero		1


	//   ....[36]....
        /*0510*/ 	.word	0x0000b070
        /*0514*/ 	.word	0x000000ff
        /*0518*/ 	.word	0x00000000
        /*051c*/ 	.short	0x0101
        /*051e*/ 	.byte	0x06
	.zero		1


	//   ....[37]....
        /*0520*/ 	.word	0x0000c030
        /*0524*/ 	.word	0x00000005
        /*0528*/ 	.word	0x00036840
        /*052c*/ 	.short	0x010a
        /*052e*/ 	.byte	0x3f
	.zero		1


	//   ....[38]....
        /*0530*/ 	.word	0x0000c5f0
        /*0534*/ 	.word	0x0000000a
        /*0538*/ 	.word	0x00036820
        /*053c*/ 	.short	0x010a
        /*053e*/ 	.byte	0x3f
	.zero		1


	//   ....[39]....
        /*0540*/ 	.word	0x0000c8e0
        /*0544*/ 	.word	0x00000002
        /*0548*/ 	.word	0x00036840
        /*054c*/ 	.short	0x010a
        /*054e*/ 	.byte	0x3f
	.zero		1


	//   ....[40]....
        /*0550*/ 	.word	0x0000cbe0
        /*0554*/ 	.word	0x00000002
        /*0558*/ 	.word	0x00036860
        /*055c*/ 	.short	0x010a
        /*055e*/ 	.byte	0x3f
	.zero		1


	//   ....[41]....
        /*0560*/ 	.word	0x0000d160
        /*0564*/ 	.word	0x00000002
        /*0568*/ 	.word	0x00036840
        /*056c*/ 	.short	0x010a
        /*056e*/ 	.byte	0x3f
	.zero		1


	//   ....[42]....
        /*0570*/ 	.word	0x0000d460
        /*0574*/ 	.word	0x00000002
        /*0578*/ 	.word	0x00036860
        /*057c*/ 	.short	0x010a
        /*057e*/ 	.byte	0x3f
	.zero		1


	//   ....[43]....
        /*0580*/ 	.word	0x0000d960
        /*0584*/ 	.word	0x00000002
        /*0588*/ 	.word	0x00036840
        /*058c*/ 	.short	0x010a
        /*058e*/ 	.byte	0x3f
	.zero		1


	//   ....[44]....
        /*0590*/ 	.word	0x0000dc60
        /*0594*/ 	.word	0x00000002
        /*0598*/ 	.word	0x00036860
        /*059c*/ 	.short	0x010a
        /*059e*/ 	.byte	0x3f
	.zero		1


	//   ....[45]....
        /*05a0*/ 	.word	0x0000dff0
        /*05a4*/ 	.word	0x00000002
        /*05a8*/ 	.word	0x00036860
        /*05ac*/ 	.short	0x010a
        /*05ae*/ 	.byte	0x3f
	.zero		1


	//   ....[46]....
        /*05b0*/ 	.word	0x0000e430
        /*05b4*/ 	.word	0x00000000
        /*05b8*/ 	.word	0x00036820
        /*05bc*/ 	.short	0x010a
        /*05be*/ 	.byte	0x3f
	.zero		1


	//   ....[47]....
        /*05c0*/ 	.word	0x0000e5d0
        /*05c4*/ 	.word	0x00000006
        /*05c8*/ 	.word	0x00000000
        /*05cc*/ 	.short	0x010a
        /*05ce*/ 	.byte	0x3f
	.zero		1


	//   ....[48]....
        /*05d0*/ 	.word	0x0000e640
        /*05d4*/ 	.word	0x00000003
        /*05d8*/ 	.word	0x00000000
        /*05dc*/ 	.short	0x010a
        /*05de*/ 	.byte	0x3f
	.zero		1


	//   ....[49]....
        /*05e0*/ 	.word	0x0000e6a0
        /*05e4*/ 	.word	0x00000010
        /*05e8*/ 	.word	0x00000000
        /*05ec*/ 	.short	0x010a
        /*05ee*/ 	.byte	0x3f
	.zero		1


	//   ....[50]....
        /*05f0*/ 	.word	0x0000e6d0
        /*05f4*/ 	.word	0x00000003
        /*05f8*/ 	.word	0x00000000
        /*05fc*/ 	.short	0x010a
        /*05fe*/ 	.byte	0x3f
	.zero		1


	//   ....[51]....
        /*0600*/ 	.word	0x0000e750
        /*0604*/ 	.word	0x00000003
        /*0608*/ 	.word	0x00036800
        /*060c*/ 	.short	0x010a
        /*060e*/ 	.byte	0x3f
	.zero		1


	//   ....[52]....
        /*0610*/ 	.word	0x0000e7a0
        /*0614*/ 	.word	0x00000002
        /*0618*/ 	.word	0x00036830
        /*061c*/ 	.short	0x010a
        /*061e*/ 	.byte	0x3f
	.zero		1


	//   ....[53]....
        /*0620*/ 	.word	0x0000e800
        /*0624*/ 	.word	0x00000003
        /*0628*/ 	.word	0x00036830
        /*062c*/ 	.short	0x010a
        /*062e*/ 	.byte	0x3f
	.zero		1


	//   ....[54]....
        /*0630*/ 	.word	0x0000e860
        /*0634*/ 	.word	0x00000003
        /*0638*/ 	.word	0x00036850
        /*063c*/ 	.short	0x010a
        /*063e*/ 	.byte	0x3f
	.zero		1


	//   ....[55]....
        /*0640*/ 	.word	0x0000e8c0
        /*0644*/ 	.word	0x00000007
        /*0648*/ 	.word	0x00036850
        /*064c*/ 	.short	0x010a
        /*064e*/ 	.byte	0x3f
	.zero		1


	//   ....[56]....
        /*0650*/ 	.word	0x0000ea60
        /*0654*/ 	.word	0x00000005
        /*0658*/ 	.word	0x00036840
        /*065c*/ 	.short	0x010a
        /*065e*/ 	.byte	0x3f
	.zero		1


	//   ....[57]....
        /*0660*/ 	.word	0x0000eae0
        /*0664*/ 	.word	0x00000007
        /*0668*/ 	.word	0x00036820
        /*066c*/ 	.short	0x010a
        /*066e*/ 	.byte	0x3f
	.zero		1


	//   ....[58]....
        /*0670*/ 	.word	0x0000eb30
        /*0674*/ 	.word	0x00000002
        /*0678*/ 	.word	0x00036840
        /*067c*/ 	.short	0x010a
        /*067e*/ 	.byte	0x3f
	.zero		1


	//   ....[59]....
        /*0680*/ 	.word	0x0000eb80
        /*0684*/ 	.word	0x00000002
        /*0688*/ 	.word	0x00036860
        /*068c*/ 	.short	0x010a
        /*068e*/ 	.byte	0x3f
	.zero		1


	//   ....[60]....
        /*0690*/ 	.word	0x0000ebd0
        /*0694*/ 	.word	0x00000002
        /*0698*/ 	.word	0x00036840
        /*069c*/ 	.short	0x010a
        /*069e*/ 	.byte	0x3f
	.zero		1


	//   ....[61]....
        /*06a0*/ 	.word	0x0000ec20
        /*06a4*/ 	.word	0x00000002
        /*06a8*/ 	.word	0x00036860
        /*06ac*/ 	.short	0x010a
        /*06ae*/ 	.byte	0x3f
	.zero		1


	//   ....[62]....
        /*06b0*/ 	.word	0x0000ec70
        /*06b4*/ 	.word	0x00000002
        /*06b8*/ 	.word	0x00036840
        /*06bc*/ 	.short	0x010a
        /*06be*/ 	.byte	0x3f
	.zero		1


	//   ....[63]....
        /*06c0*/ 	.word	0x0000ecc0
        /*06c4*/ 	.word	0x00000002
        /*06c8*/ 	.word	0x00036860
        /*06cc*/ 	.short	0x010a
        /*06ce*/ 	.byte	0x3f
	.zero		1


	//   ....[64]....
        /*06d0*/ 	.word	0x0000ed10
        /*06d4*/ 	.word	0x00000002
        /*06d8*/ 	.word	0x00036860
        /*06dc*/ 	.short	0x010a
        /*06de*/ 	.byte	0x3f
	.zero		1


	//   ....[65]....
        /*06e0*/ 	.word	0x0000ed60
        /*06e4*/ 	.word	0x00000000
        /*06e8*/ 	.word	0x00036820
        /*06ec*/ 	.short	0x010a
        /*06ee*/ 	.byte	0x3f
	.zero		1


	//   ....[66]....
        /*06f0*/ 	.word	0x0000ef00
        /*06f4*/ 	.word	0x00000006
        /*06f8*/ 	.word	0x00000000
        /*06fc*/ 	.short	0x010a
        /*06fe*/ 	.byte	0x3f
	.zero		1


	//   ....[67]....
        /*0700*/ 	.word	0x0000ef50
        /*0704*/ 	.word	0x00000003
        /*0708*/ 	.word	0x00000000
        /*070c*/ 	.short	0x010a
        /*070e*/ 	.byte	0x3f
	.zero		1


	//   ....[68]....
        /*0710*/ 	.word	0x0000efa0
        /*0714*/ 	.word	0x00000010
        /*0718*/ 	.word	0x00000000
        /*071c*/ 	.short	0x010a
        /*071e*/ 	.byte	0x3f
	.zero		1


	//----- nvinfo : EIATTR_NUM_MBARRIERS
	.align		4
.L_127:
        /*0720*/ 	.byte	0x03, 0x38
        /*0722*/ 	.short	0x0016


	//----- nvinfo : EIATTR_EXIT_INSTR_OFFSETS
	.align		4
        /*0724*/ 	.byte	0x04, 0x1c
        /*0726*/ 	.short	(.L_129 - .L_128)


	//   ....[0]....
.L_128:
        /*0728*/ 	.word	0x00000f60


	//   ....[1]....
        /*072c*/ 	.word	0x0000b130


	//   ....[2]....
        /*0730*/ 	.word	0x0000b190


	//   ....[3]....
        /*0734*/ 	.word	0x0000e720


	//----- nvinfo : EIATTR_MAX_THREADS
	.align		4
.L_129:
        /*0738*/ 	.byte	0x04, 0x05
        /*073a*/ 	.short	(.L_131 - .L_130)
.L_130:
        /*073c*/ 	.word	0x00000180
        /*0740*/ 	.word	0x00000001
        /*0744*/ 	.word	0x00000001


	//----- nvinfo : EIATTR_CRS_STACK_SIZE
	.align		4
.L_131:
        /*0748*/ 	.byte	0x04, 0x1e
        /*074a*/ 	.short	(.L_133 - .L_132)
.L_132:
        /*074c*/ 	.word	0x00000000


	//----- nvinfo : EIATTR_CBANK_PARAM_SIZE
	.align		4
.L_133:
        /*0750*/ 	.byte	0x03, 0x19
        /*0752*/ 	.short	0x0bf0


	//----- nvinfo : EIATTR_PARAM_CBANK
	.align		4
        /*0754*/ 	.byte	0x04, 0x0a
        /*0756*/ 	.short	(.L_135 - .L_134)
	.align		4
.L_134:
        /*0758*/ 	.word	index@(.nv.constant0._ZN7cutlass13device_kernelIN5flash11enable_sm90INS1_16FlashAttnFwdSm90INS1_25CollectiveMainloopFwdSm90ILi2EN4cute5tupleIJNS5_1CILi2EEENS7_ILi1EEES9_EEENS6_IJNS7_ILi128EEENS7_ILi112EEENS7_ILi192EEEEEELi192ENS_6half_tEfNS_4arch4Sm90ELb0ELb0ELb0ELb0ELb0ELb0ELb0ELb1ELb1ELb0ELb0ELb0EEENS1_21CollectiveEpilogueFwdINS6_IJSB_SD_SC_EEESA_SF_SH_Li256ELb0ELb0ELb0ELb0EEENS1_29StaticPersistentTileSchedulerILb0EEEEEEEEEvNT_6ParamsE)
        /*075c*/ 	.short	0x0210
        /*075e*/ 	.short	0x0bf0


	//----- nvinfo : EIATTR_SW_WAR
	.align		4
.L_135:
        /*0760*/ 	.byte	0x04, 0x36
        /*0762*/ 	.short	(.L_137 - .L_136)
.L_136:
        /*0764*/ 	.word	0x00000008
.L_137:


//--------------------- .nv.info._ZN7cutlass13device_kernelIN5flash11enable_sm90INS1_16FlashAttnFwdSm90INS1_25CollectiveMainloopFwdSm90ILi2EN4cute5tupleIJNS5_1CILi1EEES8_S8_EEENS6_IJNS7_ILi128EEENS7_ILi112EEENS7_ILi192EEEEEELi192ENS_6half_tEfNS_4arch4Sm90ELb0ELb0ELb0ELb1ELb0ELb0ELb0ELb1ELb1ELb0ELb0ELb0EEENS1_21CollectiveEpilogueFwdINS6_IJSA_SC_SB_EEES9_SE_SG_Li256ELb1ELb0ELb0ELb0EEENS1_36VarlenDynamicPersistentTileSchedulerILi128ELi112ELi256ELi32ELb0ELb0ELb1ELb0ELb1ELb1EEEEEEEEEvNT_6ParamsE --------------------------
	.section	.nv.info._ZN7cutlass13device_kernelIN5flash11enable_sm90INS1_16FlashAttnFwdSm90INS1_25CollectiveMainloopFwdSm90ILi2EN4cute5tupleIJNS5_1CILi1EEES8_S8_EEENS6_IJNS7_ILi128EEENS7_ILi112EEENS7_ILi192EEEEEELi192ENS_6half_tEfNS_4arch4Sm90ELb0ELb0ELb0ELb1ELb0ELb0ELb0ELb1ELb1ELb0ELb0ELb0EEENS1_21CollectiveEpilogueFwdINS6_IJSA_SC_SB_EEES9_SE_SG_Li256ELb1ELb0ELb0ELb0EEENS1_36VarlenDynamicPersistentTileSchedulerILi128ELi112ELi256ELi32ELb0ELb0ELb1ELb0ELb1ELb1EEEEEEEEEvNT_6ParamsE,"",@"SHT_CUDA_INFO"
	.sectionflags	@""
	.align	4


	//----- nvinfo : EIATTR_CUDA_API_VERSION
	.align		4
        /*0000*/ 	.byte	0x04, 0x37
        /*0002*/ 	.short	(.L_139 - .L_138)
.L_138:
        /*0004*/ 	.word	0x00000082


	//----- nvinfo : EIATTR_KPARAM_INFO
	.align		4
.L_139:
        /*0008*/ 	.byte	0x04, 0x17
        /*000a*/ 	.short	(.L_141 - .L_140)
.L_140:
        /*000c*/ 	.word	0x00000000
        /*0010*/ 	.short	0x0000
        /*0012*/ 	.short	0x0070
        /*0014*/ 	.byte	0x00, 0xf0, 0x01, 0x28


	//----- nvinfo : EIATTR_SPARSE_MMA_MASK
	.align		4
.L_141:
        /*0018*/ 	.byte	0x03, 0x50
        /*001a*/ 	.short	0x0000


	//----- nvinfo : EIATTR_MAXREG_COUNT
	.align		4
        /*001c*/ 	.byte	0x03, 0x1b
        /*001e*/ 	.short	0x00a8


	//----- nvinfo : EIATTR_NUM_BARRIERS
	.align		4
        /*0020*/ 	.byte	0x02, 0x4c
        /*0022*/ 	.byte	0x09
	.zero		1


	//----- nvinfo : EIATTR_EXTERNS
	.align		4
        /*0024*/ 	.byte	0x04, 0x0f
        /*0026*/ 	.short	(.L_143 - .L_142)


	//   ....[0]....
	.align		4
.L_142:
        /*0028*/ 	.word	index@(__assertfail)


	//----- nvinfo : EIATTR_ANNOTATIONS
	.align		4
.L_143:
        /*002c*/ 	.byte	0x04, 0x55
        /*002e*/ 	.short	(.L_145 - .L_144)


	//   ....[0]....
.L_144:
        /* <DEDUP_REMOVED lines=39> */


	//----- nvinfo : EIATTR_MERCURY_ISA_VERSION
	.align		4
.L_145:
        /*0290*/ 	.byte	0x03, 0x5f
        /*0292*/ 	.short	0x0101


	//----- nvinfo : EIATTR_UNUSED_LOAD_BYTE_OFFSET
	.align		4
        /*0294*/ 	.byte	0x04, 0x44
        /*0296*/ 	.short	(.L_147 - .L_146)


	//   ....[0]....
.L_146:
        /*0298*/ 	.word	0x00000a20
        /*029c*/ 	.word	0x0000fff0


	//   ....[1]....
        /*02a0*/ 	.word	0x0000a6d0
        /*02a4*/ 	.word	0x0000fff0


	//----- nvinfo : EIATTR_INT_WARP_WIDE_INSTR_OFFSETS
	.align		4
.L_147:
        /*02a8*/ 	.byte	0x04, 0x31
        /*02aa*/ 	.short	(.L_149 - .L_148)


	//   ....[0]....
.L_148:
        /*02ac*/ 	.word	0x00000150


	//   ....[1]....
        /*02b0*/ 	.word	0x00000190


	//   ....[2]....
        /*02b4*/ 	.word	0x00000250


	//   ....[3]....
        /*02b8*/ 	.word	0x0000d900


	//   ....[4]....
        /*02bc*/ 	.word	0x0000d990


	//   ....[5]....
        /*02c0*/ 	.word	0x0000de10


	//   ....[6]....
        /*02c4*/ 	.word	0x0000de40


	//   ....[7]....
        /*02c8*/ 	.word	0x0000e050


	//   ....[8]....
        /*02cc*/ 	.word	0x0000e140


	//   ....[9]....
        /*02d0*/ 	.word	0x00010570


	//   ....[10]....
        /*02d4*/ 	.word	0x00010600


	//----- nvinfo : EIATTR_COOP_GROUP_MASK_REGIDS
	.align		4
.L_149:
        /*02d8*/ 	.byte	0x04, 0x29
        /*02da*/ 	.short	(.L_151 - .L_150)


	//   ....[0]....
.L_150:
        /*02dc*/ 	.word	0xffffffff


	//   ....[1]....
        /*02e0*/ 	.word	0xffffffff


	//   ....[2]....
        /*02e4*/ 	.word	0xffffffff


	//   ....[3]....
        /*02e8*/ 	.word	0xffffffff


	//   ....[4]....
        /*02ec*/ 	.word	0xffffffff


	//   ....[5]....
        /*02f0*/ 	.word	0xffffffff


	//   ....[6]....
        /*02f4*/ 	.word	0xffffffff


	//   ....[7]....
        /*02f8*/ 	.word	0xffffffff


	//   ....[8]....
        /*02fc*/ 	.word	0xffffffff


	//   ....[9]....
        /*0300*/ 	.word	0xffffffff


	//   ....[10]....
        /*0304*/ 	.word	0xffffffff


	//   ....[11]....
        /*0308*/ 	.word	0xffffffff


	//   ....[12]....
        /*030c*/ 	.word	0xffffffff


	//   ....[13]....
        /*0310*/ 	.word	0xffffffff


	//   ....[14]....
        /*0314*/ 	.word	0xffffffff


	//   ....[15]....
        /*0318*/ 	.word	0xffffffff


	//   ....[16]....
        /*031c*/ 	.word	0xffffffff


	//   ....[17]....
        /*0320*/ 	.word	0xffffffff


	//   ....[18]....
        /*0324*/ 	.word	0xffffffff


	//   ....[19]....
        /*0328*/ 	.word	0xffffffff


	//   ....[20]....
        /*032c*/ 	.word	0xffffffff


	//   ....[21]....
        /*0330*/ 	.word	0xffffffff


	//   ....[22]....
        /*0334*/ 	.word	0xffffffff


	//   ....[23]....
        /*0338*/ 	.word	0xffffffff


	//   ....[24]....
        /*033c*/ 	.word	0xffffffff


	//   ....[25]....
        /*0340*/ 	.word	0xffffffff


	//   ....[26]....
        /*0344*/ 	.word	0xffffffff


	//   ....[27]....
        /*0348*/ 	.word	0xffffffff


	//   ....[28]....
        /*034c*/ 	.word	0xffffffff


	//   ....[29]....
        /*0350*/ 	.word	0xffffffff


	//   ....[30]....
        /*0354*/ 	.word	0xffffffff


	//   ....[31]....
        /*0358*/ 	.word	0xffffffff


	//   ....[32]....
        /*035c*/ 	.word	0xffffffff


	//   ....[33]....
        /*0360*/ 	.word	0xffffffff


	//   ....[34]....
        /*0364*/ 	.word	0xffffffff


	//   ....[35]....
        /*0368*/ 	.word	0xffffffff


	//   ....[36]....
        /*036c*/ 	.word	0xffffffff


	//   ....[37]....
        /*0370*/ 	.word	0xffffffff


	//   ....[38]....
        /*0374*/ 	.word	0xffffffff


	//   ....[39]....
        /*0378*/ 	.word	0xffffffff


	//   ....[40]....
        /*037c*/ 	.word	0xffffffff


	//   ....[41]....
        /*0380*/ 	.word	0xffffffff


	//   ....[42]....
        /*0384*/ 	.word	0xffffffff


	//   ....[43]....
        /*0388*/ 	.word	0xffffffff


	//   ....[44]....
        /*038c*/ 	.word	0xffffffff


	//   ....[45]....
        /*0390*/ 	.word	0xffffffff


	//   ....[46]....
        /*0394*/ 	.word	0xffffffff


	//   ....[47]....
        /*0398*/ 	.word	0xffffffff


	//   ....[48]....
        /*039c*/ 	.word	0xffffffff


	//   ....[49]....
        /*03a0*/ 	.word	0xffffffff


	//   ....[50]....
        /*03a4*/ 	.word	0xffffffff


	//   ....[51]....
        /*03a8*/ 	.word	0xffffffff


	//   ....[52]....
        /*03ac*/ 	.word	0xffffffff


	//   ....[53]....
        /*03b0*/ 	.word	0xffffffff


	//   ....[54]....
        /*03b4*/ 	.word	0x0500000f


	//   ....[55]....
        /*03b8*/ 	.word	0x0500000f


	//   ....[56]....
        /*03bc*/ 	.word	0x0500000f


	//   ....[57]....
        /*03c0*/ 	.word	0x0500000f


	//   ....[58]....
        /*03c4*/ 	.word	0x0500000f


	//   ....[59]....
        /*03c8*/ 	.word	0x0500000f


	//   ....[60]....
        /*03cc*/ 	.word	0x0500000f


	//   ....[61]....
        /*03d0*/ 	.word	0x0500000f


	//   ....[62]....
        /*03d4*/ 	.word	0x0500000f


	//   ....[63]....
        /*03d8*/ 	.word	0x0500000f


	//   ....[64]....
        /*03dc*/ 	.word	0x0500000f


	//   ....[65]....
        /*03e0*/ 	.word	0x0500000f


	//   ....[66]....
        /*03e4*/ 	.word	0x0500000f


	//   ....[67]....
        /*03e8*/ 	.word	0x0500000f


	//   ....[68]....
        /*03ec*/ 	.word	0x0500000f


	//   ....[69]....
        /*03f0*/ 	.word	0x0500000f


	//   ....[70]....
        /*03f4*/ 	.word	0x0500000f


	//   ....[71]....
        /*03f8*/ 	.word	0x0500000f


	//   ....[72]....
        /*03fc*/ 	.word	0x0500000f


	//----- nvinfo : EIATTR_COOP_GROUP_INSTR_OFFSETS
	.align		4
.L_151:
        /*0400*/ 	.byte	0x04, 0x28
        /*0402*/ 	.short	(.L_153 - .L_152)


	//   ....[0]....
.L_152:
        /*0404*/ 	.word	0x00000060


	//   ....[1]....
        /*0408*/ 	.word	0x00000160


	//   ....[2]....
        /*040c*/ 	.word	0x00000260


	//   ....[3]....
        /*0410*/ 	.word	0x000003d0


	//   ....[4]....
        /*0414*/ 	.word	0x00000530


	//   ....[5]....
        /*0418*/ 	.word	0x00000650


	//   ....[6]....
        /*041c*/ 	.word	0x000007b0


	//   ....[7]....
        /*0420*/ 	.word	0x00001380


	//   ....[8]....
        /*0424*/ 	.word	0x000042d0


	//   ....[9]....
        /*0428*/ 	.word	0x00004340


	//   ....[10]....
        /*042c*/ 	.word	0x00004810


	//   ....[11]....
        /*0430*/ 	.word	0x00004870


	//   ....[12]....
        /*0434*/ 	.word	0x000082d0


	//   ....[13]....
        /*0438*/ 	.word	0x00008300


	//   ....[14]....
        /*043c*/ 	.word	0x00008550


	//   ....[15]....
        /*0440*/ 	.word	0x00008570


	//   ....[16]....
        /*0444*/ 	.word	0x00009b40


	//   ....[17]....
        /*0448*/ 	.word	0x00009c00


	//   ....[18]....
        /*044c*/ 	.word	0x00009ed0


	//   ....[19]....
        /*0450*/ 	.word	0x00009ee0


	//   ....[20]....
        /*0454*/ 	.word	0x0000ca60


	//   ....[21]....
        /*0458*/ 	.word	0x0000cbf0


	//   ....[22]....
        /*045c*/ 	.word	0x0000cc20


	//   ....[23]....
        /*0460*/ 	.word	0x0000cc60


	//   ....[24]....
        /*0464*/ 	.word	0x0000ccc0


	//   ....[25]....
        /*0468*/ 	.word	0x0000cd20


	//   ....[26]....
        /*046c*/ 	.word	0x0000cd60


	//   ....[27]....
        /*0470*/ 	.word	0x0000cf10


	//   ....[28]....
        /*0474*/ 	.word	0x0000cf70


	//   ....[29]....
        /*0478*/ 	.word	0x0000cfb0


	//   ....[30]....
        /*047c*/ 	.word	0x0000cff0


	//   ....[31]....
        /*0480*/ 	.word	0x0000d020


	//   ....[32]....
        /*0484*/ 	.word	0x0000d050


	//   ....[33]....
        /*0488*/ 	.word	0x0000d0e0


	//   ....[34]....
        /*048c*/ 	.word	0x0000d110


	//   ....[35]....
        /*0490*/ 	.word	0x0000d1a0


	//   ....[36]....
        /*0494*/ 	.word	0x00010a80


	//   ....[37]....
        /*0498*/ 	.word	0x00010a90


	//   ....[38]....
        /*049c*/ 	.word	0x00010ba0


	//   ....[39]....
        /*04a0*/ 	.word	0x00010c00


	//   ....[40]....
        /*04a4*/ 	.word	0x00010c40


	//   ....[41]....
        /*04a8*/ 	.word	0x00010c80


	//   ....[42]....
        /*04ac*/ 	.word	0x00010cb0


	//   ....[43]....
        /*04b0*/ 	.word	0x00010ce0


	//   ....[44]....
        /*04b4*/ 	.word	0x00010e70


	//   ....[45]....
        /*04b8*/ 	.word	0x00010ed0


	//   ....[46]....
        /*04bc*/ 	.word	0x00010f10


	//   ....[47]....
        /*04c0*/ 	.word	0x00010f50


	//   ....[48]....
        /*04c4*/ 	.word	0x00010f80


	//   ....[49]....
        /*04c8*/ 	.word	0x00010fb0


	//   ....[50]....
        /*04cc*/ 	.word	0x00011070


	//   ....[51]....
        /*04d0*/ 	.word	0x00011090


	//   ....[52]....
        /*04d4*/ 	.word	0x00011100


	//   ....[53]....
        /*04d8*/ 	.word	0x00011550


	//   ....[54]....
        /*04dc*/ 	.word	0x00011a20


	//   ....[55]....
        /*04e0*/ 	.word	0x00011e40


	//   ....[56]....
        /*04e4*/ 	.word	0x00011ed0


	//   ....[57]....
        /*04e8*/ 	.word	0x00011f70


	//   ....[58]....
        /*04ec*/ 	.word	0x00012020


	//   ....[59]....
        /*04f0*/ 	.word	0x000120a0


	//   ....[60]....
        /*04f4*/ 	.word	0x00012120


	//   ....[61]....
        /*04f8*/ 	.word	0x000121a0


	//   ....[62]....
        /*04fc*/ 	.word	0x00012220


	//   ....[63]....
        /*0500*/ 	.word	0x000122b0


	//   ....[64]....
        /*0504*/ 	.word	0x00012360


	//   ....[65]....
        /*0508*/ 	.word	0x000123e0


	//   ....[66]....
        /*050c*/ 	.word	0x00012460


	//   ....[67]....
        /*0510*/ 	.word	0x000124e0


	//   ....[68]....
        /*0514*/ 	.word	0x00012560


	//   ....[69]....
        /*0518*/ 	.word	0x000125d0


	//   ....[70]....
        /*051c*/ 	.word	0x00012670


	//   ....[71]....
        /*0520*/ 	.word	0x00012700


	//   ....[72]....
        /*0524*/ 	.word	0x00012820


	//----- nvinfo : EIATTR_REG_RECONFIG
	.align		4
.L_153:
        /*0528*/ 	.byte	0x01, 0x54
	.zero		2


	//----- nvinfo : EIATTR_SYSCALL_OFFSETS
	.align		4
        /*052c*/ 	.byte	0x04, 0x46
        /*052e*/ 	.short	(.L_155 - .L_154)


	//   ....[0]....
.L_154:
        /*0530*/ 	.word	0x00001560


	//   ....[1]....
        /*0534*/ 	.word	0x0000db20


	//   ....[2]....
        /*0538*/ 	.word	0x0000dc60


	//   ....[3]....
        /*053c*/ 	.word	0x0000dd60


	//----- nvinfo : EIATTR_MBARRIER_INSTR_OFFSETS
	.align		4
.L_155:
        /*0540*/ 	.byte	0x04, 0x39
        /*0542*/ 	.short	(.L_157 - .L_156)


	//   ....[0]....
.L_156:
        /*0544*/ 	.word	0x00000280
        /*0548*/ 	.word	0x000000ff
        /*054c*/ 	.word	0x00036800
        /*0550*/ 	.short	0x0100
        /*0552*/ 	.byte	0x08
	.zero		1


	//   ....[1]....
        /*0554*/ 	.word	0x00000290
        /*0558*/ 	.word	0x000000ff
        /*055c*/ 	.word	0x00036820
        /*0560*/ 	.short	0x0100
        /*0562*/ 	.byte	0x08
	.zero		1


	//   ....[2]....
        /*0564*/ 	.word	0x00000380
        /*0568*/ 	.word	0x000000ff
        /*056c*/ 	.word	0x00036830
        /*0570*/ 	.short	0x0100
        /*0572*/ 	.byte	0x08
	.zero		1


	//   ....[3]....
        /*0574*/ 	.word	0x00000390
        /*0578*/ 	.word	0x000000ff
        /*057c*/ 	.word	0x00036840
        /*0580*/ 	.short	0x0100
        /*0582*/ 	.byte	0x08
	.zero		1


	//   ....[4]....
        /*0584*/ 	.word	0x000003a0
        /*0588*/ 	.word	0x000000ff
        /*058c*/ 	.word	0x00036838
        /*0590*/ 	.short	0x0100
        /*0592*/ 	.byte	0x08
	.zero		1


	//   ....[5]....
        /*0594*/ 	.word	0x000003b0
        /*0598*/ 	.word	0x000000ff
        /*059c*/ 	.word	0x00036848
        /*05a0*/ 	.short	0x0100
        /*05a2*/ 	.byte	0x08
	.zero		1


	//   ....[6]....
        /*05a4*/ 	.word	0x000004e0
        /*05a8*/ 	.word	0x000000ff
        /*05ac*/ 	.word	0x00036850
        /*05b0*/ 	.short	0x0100
        /*05b2*/ 	.byte	0x08
	.zero		1


	//   ....[7]....
        /*05b4*/ 	.word	0x000004f0
        /*05b8*/ 	.word	0x000000ff
        /*05bc*/ 	.word	0x00036860
        /*05c0*/ 	.short	0x0100
        /*05c2*/ 	.byte	0x08
	.zero		1


	//   ....[8]....
        /*05c4*/ 	.word	0x00000500
        /*05c8*/ 	.word	0x000000ff
        /*05cc*/ 	.word	0x00036858
        /*05d0*/ 	.short	0x0100
        /*05d2*/ 	.byte	0x08
	.zero		1


	//   ....[9]....
        /*05d4*/ 	.word	0x00000510
        /*05d8*/ 	.word	0x000000ff
        /*05dc*/ 	.word	0x00036868
        /*05e0*/ 	.short	0x0100
        /*05e2*/ 	.byte	0x08
	.zero		1


	//   ....[10]....
        /*05e4*/ 	.word	0x00000600
        /*05e8*/ 	.word	0x000000ff
        /*05ec*/ 	.word	0x00036870
        /*05f0*/ 	.short	0x0100
        /*05f2*/ 	.byte	0x06
	.zero		1


	//   ....[11]....
        /*05f4*/ 	.word	0x00000610
        /*05f8*/ 	.word	0x000000ff
        /*05fc*/ 	.word	0x00036880
        /*0600*/ 	.short	0x0100
        /*0602*/ 	.byte	0x06
	.zero		1


	//   ....[12]....
        /*0604*/ 	.word	0x00000620
        /*0608*/ 	.word	0x000000ff
        /*060c*/ 	.word	0x00036878
        /*0610*/ 	.short	0x0100
        /*0612*/ 	.byte	0x06
	.zero		1


	//   ....[13]....
        /*0614*/ 	.word	0x00000630
        /*0618*/ 	.word	0x000000ff
        /*061c*/ 	.word	0x00036888
        /*0620*/ 	.short	0x0100
        /*0622*/ 	.byte	0x06
	.zero		1


	//   ....[14]....
        /*0624*/ 	.word	0x00000760
        /*0628*/ 	.word	0x000000ff
        /*062c*/ 	.word	0x00036890
        /*0630*/ 	.short	0x0100
        /*0632*/ 	.byte	0x08
	.zero		1


	//   ....[15]....
        /*0634*/ 	.word	0x00000770
        /*0638*/ 	.word	0x000000ff
        /*063c*/ 	.word	0x000368a0
        /*0640*/ 	.short	0x0100
        /*0642*/ 	.byte	0x08
	.zero		1


	//   ....[16]....
        /*0644*/ 	.word	0x00000780
        /*0648*/ 	.word	0x000000ff
        /*064c*/ 	.word	0x00036898
        /*0650*/ 	.short	0x0100
        /*0652*/ 	.byte	0x08
	.zero		1


	//   ....[17]....
        /*0654*/ 	.word	0x00000790
        /*0658*/ 	.word	0x000000ff
        /*065c*/ 	.word	0x000368a8
        /*0660*/ 	.short	0x0100
        /*0662*/ 	.byte	0x08
	.zero		1


	//   ....[18]....
        /*0664*/ 	.word	0x000008c0
        /*0668*/ 	.word	0x000000ff
        /*066c*/ 	.word	0x000368b0
        /*0670*/ 	.short	0x0100
        /*0672*/ 	.byte	0x08
	.zero		1


	//   ....[19]....
        /*0674*/ 	.word	0x000008d0
        /*0678*/ 	.word	0x000000ff
        /*067c*/ 	.word	0x000368c0
        /*0680*/ 	.short	0x0100
        /*0682*/ 	.byte	0x08
	.zero		1


	//   ....[20]....
        /*0684*/ 	.word	0x000008e0
        /*0688*/ 	.word	0x000000ff
        /*068c*/ 	.word	0x000368b8
        /*0690*/ 	.short	0x0100
        /*0692*/ 	.byte	0x08
	.zero		1


	//   ....[21]....
        /*0694*/ 	.word	0x000008f0
        /*0698*/ 	.word	0x000000ff
        /*069c*/ 	.word	0x000368c8
        /*06a0*/ 	.short	0x0100
        /*06a2*/ 	.byte	0x08
	.zero		1


	//   ....[22]....
        /*06a4*/ 	.word	0x00001610
        /*06a8*/ 	.word	0x00000005
        /*06ac*/ 	.word	0x00036800
        /*06b0*/ 	.short	0x010a
        /*06b2*/ 	.byte	0x3f
	.zero		1


	//   ....[23]....
        /*06b4*/ 	.word	0x00001680
        /*06b8*/ 	.word	0x00000002
        /*06bc*/ 	.word	0x00036830
        /*06c0*/ 	.short	0x010a
        /*06c2*/ 	.byte	0x3f
	.zero		1


	//   ....[24]....
        /*06c4*/ 	.word	0x000016f0
        /*06c8*/ 	.word	0x00000002
        /*06cc*/ 	.word	0x00036830
        /*06d0*/ 	.short	0x010a
        /*06d2*/ 	.byte	0x3f
	.zero		1


	//   ....[25]....
        /*06d4*/ 	.word	0x00004310
        /*06d8*/ 	.word	0x00000002
        /*06dc*/ 	.word	0x00000000
        /*06e0*/ 	.short	0x0101
        /*06e2*/ 	.byte	0x3f
	.zero		1


	//   ....[26]....
        /*06e4*/ 	.word	0x00005a20
        /*06e8*/ 	.word	0x0000000c
        /*06ec*/ 	.word	0x00036830
        /*06f0*/ 	.short	0x010a
        /*06f2*/ 	.byte	0x3f
	.zero		1


	//   ....[27]....
        /*06f4*/ 	.word	0x00005a70
        /*06f8*/ 	.word	0x0000000c
        /*06fc*/ 	.word	0x00036830
        /*0700*/ 	.short	0x010a
        /*0702*/ 	.byte	0x3f
	.zero		1


	//   ....[28]....
        /*0704*/ 	.word	0x00007fb0
        /*0708*/ 	.word	0x0000000d
        /*070c*/ 	.word	0x00036850
        /*0710*/ 	.short	0x010a
        /*0712*/ 	.byte	0x3f
	.zero		1


	//   ....[29]....
        /*0714*/ 	.word	0x00007ff0
        /*0718*/ 	.word	0x0000000d
        /*071c*/ 	.word	0x00036850
        /*0720*/ 	.short	0x010a
        /*0722*/ 	.byte	0x3f
	.zero		1


	//   ....[30]....
        /*0724*/ 	.word	0x00008e70
        /*0728*/ 	.word	0x00000090
        /*072c*/ 	.word	0x00000000
        /*0730*/ 	.short	0x0101
        /*0732*/ 	.byte	0x3f
	.zero		1


	//   ....[31]....
        /*0734*/ 	.word	0x00009000
        /*0738*/ 	.word	0x00000090
        /*073c*/ 	.word	0x00000000
        /*0740*/ 	.short	0x0101
        /*0742*/ 	.byte	0x3f
	.zero		1


	//   ....[32]....
        /*0744*/ 	.word	0x00009aa0
        /*0748*/ 	.word	0x0000000b
        /*074c*/ 	.word	0x00036850
        /*0750*/ 	.short	0x010a
        /*0752*/ 	.byte	0x3f
	.zero		1


	//   ....[33]....
        /*0754*/ 	.word	0x00009ae0
        /*0758*/ 	.word	0x0000000b
        /*075c*/ 	.word	0x00036850
        /*0760*/ 	.short	0x010a
        /*0762*/ 	.byte	0x3f
	.zero		1


	//   ....[34]....
        /*0764*/ 	.word	0x0000a070
        /*0768*/ 	.word	0x0000000a
        /*076c*/ 	.word	0x00000000
        /*0770*/ 	.short	0x0101
        /*0772*/ 	.byte	0x3f
	.zero		1


	//   ....[35]....
        /*0774*/ 	.word	0x0000b8d0
        /*0778*/ 	.word	0x0000002a
        /*077c*/ 	.word	0x00000000
        /*0780*/ 	.short	0x0101
        /*0782*/ 	.byte	0x3f
	.zero		1


	//   ....[36]....
        /*0784*/ 	.word	0x0000e4a0
        /*0788*/ 	.word	0x00000008
        /*078c*/ 	.word	0x00036840
        /*0790*/ 	.short	0x010a
        /*0792*/ 	.byte	0x3f
	.zero		1


	//   ....[37]....
        /*0794*/ 	.word	0x0000ea60
        /*0798*/ 	.word	0x00000009
        /*079c*/ 	.word	0x00036820
        /*07a0*/ 	.short	0x010a
        /*07a2*/ 	.byte	0x3f
	.zero		1


	//   ....[38]....
        /*07a4*/ 	.word	0x0000eda0
        /*07a8*/ 	.word	0x00000002
        /*07ac*/ 	.word	0x00036840
        /*07b0*/ 	.short	0x010a
        /*07b2*/ 	.byte	0x3f
	.zero		1


	//   ....[39]....
        /*07b4*/ 	.word	0x0000f0a0
        /*07b8*/ 	.word	0x00000003
        /*07bc*/ 	.word	0x00000060
        /*07c0*/ 	.short	0x010a
        /*07c2*/ 	.byte	0x3f
	.zero		1


	//   ....[40]....
        /*07c4*/ 	.word	0x0000f6c0
        /*07c8*/ 	.word	0x00000002
        /*07cc*/ 	.word	0x00036840
        /*07d0*/ 	.short	0x010a
        /*07d2*/ 	.byte	0x3f
	.zero		1


	//   ....[41]....
        /*07d4*/ 	.word	0x0000f9c0
        /*07d8*/ 	.word	0x00000002
        /*07dc*/ 	.word	0x00000060
        /*07e0*/ 	.short	0x010a
        /*07e2*/ 	.byte	0x3f
	.zero		1


	//   ....[42]....
        /*07e4*/ 	.word	0x0000fef0
        /*07e8*/ 	.word	0x00000002
        /*07ec*/ 	.word	0x00036840
        /*07f0*/ 	.short	0x010a
        /*07f2*/ 	.byte	0x3f
	.zero		1


	//   ....[43]....
        /*07f4*/ 	.word	0x00010200
        /*07f8*/ 	.word	0x00000002
        /*07fc*/ 	.word	0x00000060
        /*0800*/ 	.short	0x010a
        /*0802*/ 	.byte	0x3f
	.zero		1


	//   ....[44]....
        /*0804*/ 	.word	0x000106c0
        /*0808*/ 	.word	0x00000003
        /*080c*/ 	.word	0x00036860
        /*0810*/ 	.short	0x010a
        /*0812*/ 	.byte	0x3f
	.zero		1


	//   ....[45]....
        /*0814*/ 	.word	0x000114d0
        /*0818*/ 	.word	0x00000000
        /*081c*/ 	.word	0x00036820
        /*0820*/ 	.short	0x010a
        /*0822*/ 	.byte	0x3f
	.zero		1


	//   ....[46]....
        /*0824*/ 	.word	0x00011690
        /*0828*/ 	.word	0x00000006
        /*082c*/ 	.word	0x00000000
        /*0830*/ 	.short	0x010a
        /*0832*/ 	.byte	0x3f
	.zero		1


	//   ....[47]....
        /*0834*/ 	.word	0x00011700
        /*0838*/ 	.word	0x00000007
        /*083c*/ 	.word	0x00000000
        /*0840*/ 	.short	0x010a
        /*0842*/ 	.byte	0x3f
	.zero		1


	//   ....[48]....
        /*0844*/ 	.word	0x00011770
        /*0848*/ 	.word	0x00000004
        /*084c*/ 	.word	0x00000000
        /*0850*/ 	.short	0x010a
        /*0852*/ 	.byte	0x3f
	.zero		1


	//   ....[49]....
        /*0854*/ 	.word	0x000117a0
        /*0858*/ 	.word	0x00000003
        /*085c*/ 	.word	0x00000000
        /*0860*/ 	.short	0x010a
        /*0862*/ 	.byte	0x3f
	.zero		1


	//   ....[50]....
        /*0864*/ 	.word	0x00011800
        /*0868*/ 	.word	0x00000005
        /*086c*/ 	.word	0x00036800
        /*0870*/ 	.short	0x010a
        /*0872*/ 	.byte	0x3f
	.zero		1


	//   ....[51]....
        /*0874*/ 	.word	0x00011850
        /*0878*/ 	.word	0x00000002
        /*087c*/ 	.word	0x00036830
        /*0880*/ 	.short	0x010a
        /*0882*/ 	.byte	0x3f
	.zero		1


	//   ....[52]....
        /*0884*/ 	.word	0x000118a0
        /*0888*/ 	.word	0x0000000c
        /*088c*/ 	.word	0x00036830
        /*0890*/ 	.short	0x010a
        /*0892*/ 	.byte	0x3f
	.zero		1


	//   ....[53]....
        /*0894*/ 	.word	0x000118f0
        /*0898*/ 	.word	0x0000000d
        /*089c*/ 	.word	0x00036850
        /*08a0*/ 	.short	0x010a
        /*08a2*/ 	.byte	0x3f
	.zero		1


	//   ....[54]....
        /*08a4*/ 	.word	0x00011940
        /*08a8*/ 	.word	0x0000000b
        /*08ac*/ 	.word	0x00036850
        /*08b0*/ 	.short	0x010a
        /*08b2*/ 	.byte	0x3f
	.zero		1


	//   ....[55]....
        /*08b4*/ 	.word	0x00011ae0
        /*08b8*/ 	.word	0x00000008
        /*08bc*/ 	.word	0x00036840
        /*08c0*/ 	.short	0x010a
        /*08c2*/ 	.byte	0x3f
	.zero		1


	//   ....[56]....
        /*08c4*/ 	.word	0x00011b60
        /*08c8*/ 	.word	0x00000008
        /*08cc*/ 	.word	0x00036820
        /*08d0*/ 	.short	0x010a
        /*08d2*/ 	.byte	0x3f
	.zero		1


	//   ....[57]....
        /*08d4*/ 	.word	0x00011bb0
        /*08d8*/ 	.word	0x00000002
        /*08dc*/ 	.word	0x00036840
        /*08e0*/ 	.short	0x010a
        /*08e2*/ 	.byte	0x3f
	.zero		1


	//   ....[58]....
        /*08e4*/ 	.word	0x00011c00
        /*08e8*/ 	.word	0x00000003
        /*08ec*/ 	.word	0x00000060
        /*08f0*/ 	.short	0x010a
        /*08f2*/ 	.byte	0x3f
	.zero		1


	//   ....[59]....
        /*08f4*/ 	.word	0x00011c50
        /*08f8*/ 	.word	0x00000002
        /*08fc*/ 	.word	0x00036840
        /*0900*/ 	.short	0x010a
        /*0902*/ 	.byte	0x3f
	.zero		1


	//   ....[60]....
        /*0904*/ 	.word	0x00011ca0
        /*0908*/ 	.word	0x00000002
        /*090c*/ 	.word	0x00000060
        /*0910*/ 	.short	0x010a
        /*0912*/ 	.byte	0x3f
	.zero		1


	//   ....[61]....
        /*0914*/ 	.word	0x00011cf0
        /*0918*/ 	.word	0x00000002
        /*091c*/ 	.word	0x00036840
        /*0920*/ 	.short	0x010a
        /*0922*/ 	.byte	0x3f
	.zero		1


	//   ....[62]....
        /*0924*/ 	.word	0x00011d40
        /*0928*/ 	.word	0x00000002
        /*092c*/ 	.word	0x00000060
        /*0930*/ 	.short	0x010a
        /*0932*/ 	.byte	0x3f
	.zero		1


	//   ....[63]....
        /*0934*/ 	.word	0x00011d90
        /*0938*/ 	.word	0x00000003
        /*093c*/ 	.word	0x00036860
        /*0940*/ 	.short	0x010a
        /*0942*/ 	.byte	0x3f
	.zero		1


	//   ....[64]....
        /*0944*/ 	.word	0x00012740
        /*0948*/ 	.word	0x00000000
        /*094c*/ 	.word	0x00036820
        /*0950*/ 	.short	0x010a
        /*0952*/ 	.byte	0x3f
	.zero		1


	//   ....[65]....
        /*0954*/ 	.word	0x000128e0
        /*0958*/ 	.word	0x00000006
        /*095c*/ 	.word	0x00000000
        /*0960*/ 	.short	0x010a
        /*0962*/ 	.byte	0x3f
	.zero		1


	//   ....[66]....
        /*0964*/ 	.word	0x00012930
        /*0968*/ 	.word	0x00000007
        /*096c*/ 	.word	0x00000000
        /*0970*/ 	.short	0x010a
        /*0972*/ 	.byte	0x3f
	.zero		1


	//   ....[67]....
        /*0974*/ 	.word	0x00012980
        /*0978*/ 	.word	0x00000004
        /*097c*/ 	.word	0x00000000
        /*0980*/ 	.short	0x010a
        /*0982*/ 	.byte	0x3f
	.zero		1


	//----- nvinfo : EIATTR_NUM_MBARRIERS
	.align		4
.L_157:
        /*0984*/ 	.byte	0x03, 0x38
        /*0986*/ 	.short	0x0016


	//----- nvinfo : EIATTR_EXIT_INSTR_OFFSETS
	.align		4
        /*0988*/ 	.byte	0x04, 0x1c
        /*098a*/ 	.short	(.L_159 - .L_158)


	//   ....[0]....
.L_158:
        /*098c*/ 	.word	0x00000a60


	//   ....[1]....
        /*0990*/ 	.word	0x0000ca20


	//   ....[2]....
        /*0994*/ 	.word	0x0000ca80


	//   ....[3]....
        /*0998*/ 	.word	0x000117f0


	//----- nvinfo : EIATTR_MAX_THREADS
	.align		4
.L_159:
        /*099c*/ 	.byte	0x04, 0x05
        /*099e*/ 	.short	(.L_161 - .L_160)
.L_160:
        /*09a0*/ 	.word	0x00000180
        /*09a4*/ 	.word	0x00000001
        /*09a8*/ 	.word	0x00000001


	//----- nvinfo : EIATTR_CRS_STACK_SIZE
	.align		4
.L_161:
        /*09ac*/ 	.byte	0x04, 0x1e
        /*09ae*/ 	.short	(.L_163 - .L_162)
.L_162:
        /*09b0*/ 	.word	0x00000000


	//----- nvinfo : EIATTR_CBANK_PARAM_SIZE
	.align		4
.L_163:
        /*09b4*/ 	.byte	0x03, 0x19
        /*09b6*/ 	.short	0x0a70


	//----- nvinfo : EIATTR_PARAM_CBANK
	.align		4
        /*09b8*/ 	.byte	0x04, 0x0a
        /*09ba*/ 	.short	(.L_165 - .L_164)
	.align		4
.L_164:
        /*09bc*/ 	.word	index@(.nv.constant0._ZN7cutlass13device_kernelIN5flash11enable_sm90INS1_16FlashAttnFwdSm90INS1_25CollectiveMainloopFwdSm90ILi2EN4cute5tupleIJNS5_1CILi1EEES8_S8_EEENS6_IJNS7_ILi128EEENS7_ILi112EEENS7_ILi192EEEEEELi192ENS_6half_tEfNS_4arch4Sm90ELb0ELb0ELb0ELb1ELb0ELb0ELb0ELb1ELb1ELb0ELb0ELb0EEENS1_21CollectiveEpilogueFwdINS6_IJSA_SC_SB_EEES9_SE_SG_Li256ELb1ELb0ELb0ELb0EEENS1_36VarlenDynamicPersistentTileSchedulerILi128ELi112ELi256ELi32ELb0ELb0ELb1ELb0ELb1ELb1EEEEEEEEEvNT_6ParamsE)
        /*09c0*/ 	.short	0x0210
        /*09c2*/ 	.short	0x0a70


	//----- nvinfo : EIATTR_SW_WAR
	.align		4
.L_165:
        /*09c4*/ 	.byte	0x04, 0x36
        /*09c6*/ 	.short	(.L_167 - .L_166)
.L_166:
        /*09c8*/ 	.word	0x00000008
.L_167:


//--------------------- .nv.info._ZN7cutlass13device_kernelIN5flash11enable_sm90INS1_16FlashAttnFwdSm90INS1_25CollectiveMainloopFwdSm90ILi2EN4cute5tupleIJNS5_1CILi1EEES8_S8_EEENS6_IJNS7_ILi128EEENS7_ILi112EEENS7_ILi192EEEEEELi192ENS_6half_tEfNS_4arch4Sm90ELb0ELb0ELb0ELb1ELb0ELb1ELb0ELb1ELb1ELb0ELb0ELb0EEENS1_21CollectiveEpilogueFwdINS6_IJSA_SC_SB_EEES9_SE_SG_Li256ELb1ELb0ELb0ELb0EEENS1_36VarlenDynamicPersistentTileSchedulerILi128ELi112ELi256ELi32ELb0ELb0ELb1ELb0ELb1ELb1EEEEEEEEEvNT_6ParamsE --------------------------
	.section	.nv.info._ZN7cutlass13device_kernelIN5flash11enable_sm90INS1_16FlashAttnFwdSm90INS1_25CollectiveMainloopFwdSm90ILi2EN4cute5tupleIJNS5_1CILi1EEES8_S8_EEENS6_IJNS7_ILi128EEENS7_ILi112EEENS7_ILi192EEEEEELi192ENS_6half_tEfNS_4arch4Sm90ELb0ELb0ELb0ELb1ELb0ELb1ELb0ELb1ELb1ELb0ELb0ELb0EEENS1_21CollectiveEpilogueFwdINS6_IJSA_SC_SB_EEES9_SE_SG_Li256ELb1ELb0ELb0ELb0EEENS1_36VarlenDynamicPersistentTileSchedulerILi128ELi112ELi256ELi32ELb0ELb0ELb1ELb0ELb1ELb1EEEEEEEEEvNT_6ParamsE,"",@"SHT_CUDA_INFO"
	.sectionflags	@""
	.align	4


	//----- nvinfo : EIATTR_CUDA_API_VERSION
	.align		4
        /*0000*/ 	.byte	0x04, 0x37
        /*0002*/ 	.short	(.L_169 - .L_168)
.L_168:
        /*0004*/ 	.word	0x00000082


	//----- nvinfo : EIATTR_KPARAM_INFO
	.align		4
.L_169:
        /*0008*/ 	.byte	0x04, 0x17
        /*000a*/ 	.short	(.L_171 - .L_170)
.L_170:
        /*000c*/ 	.word	0x00000000
        /*0010*/ 	.short	0x0000
        /*0012*/ 	.short	0x0070
        /*0014*/ 	.byte	0x00, 0xf0, 0x01, 0x28


	//----- nvinfo : EIATTR_SPARSE_MMA_MASK
	.align		4
.L_171:
        /*0018*/ 	.byte	0x03, 0x50
        /*001a*/ 	.short	0x0000


	//----- nvinfo : EIATTR_MAXREG_COUNT
	.align		4
        /*001c*/ 	.byte	0x03, 0x1b
        /*001e*/ 	.short	0x00a8


	//----- nvinfo : EIATTR_NUM_BARRIERS
	.align		4
        /*0020*/ 	.byte	0x02, 0x4c
        /*0022*/ 	.byte	0x10
	.zero		1


	//----- nvinfo : EIATTR_EXTERNS
	.align		4
        /*0024*/ 	.byte	0x04, 0x0f
        /*0026*/ 	.short	(.L_173 - .L_172)


	//   ....[0]....
	.align		4
.L_172:
        /*0028*/ 	.word	index@(__assertfail)


	//----- nvinfo : EIATTR_ANNOTATIONS
	.align		4
.L_173:
        /*002c*/ 	.byte	0x04, 0x55
        /*002e*/ 	.short	(.L_175 - .L_174)


	//   ....[0]....
.L_174:
        /* <DEDUP_REMOVED lines=67> */


	//----- nvinfo : EIATTR_MERCURY_ISA_VERSION
	.align		4
.L_175:
        /*0450*/ 	.byte	0x03, 0x5f
        /*0452*/ 	.short	0x0101


	//----- nvinfo : EIATTR_UNUSED_LOAD_BYTE_OFFSET
	.align		4
        /*0454*/ 	.byte	0x04, 0x44
        /*0456*/ 	.short	(.L_177 - .L_176)


	//   ....[0]....
.L_176:
        /*0458*/ 	.word	0x00000ae0
        /*045c*/ 	.word	0x0000fff0


	//   ....[1]....
        /*0460*/ 	.word	0x0001b720
        /*0464*/ 	.word	0x0000fff0


	//----- nvinfo : EIATTR_INT_WARP_WIDE_INSTR_OFFSETS
	.align		4
.L_177:
        /*0468*/ 	.byte	0x04, 0x31
        /*046a*/ 	.short	(.L_179 - .L_178)


	//   ....[0]....
.L_178:
        /*046c*/ 	.word	0x000001c0


	//   ....[1]....
        /*0470*/ 	.word	0x00000200


	//   ....[2]....
        /*0474*/ 	.word	0x00000270


	//   ....[3]....
        /*0478*/ 	.word	0x0001f910


	//   ....[4]....
        /*047c*/ 	.word	0x0001f9a0


	//   ....[5]....
        /*0480*/ 	.word	0x0001fe20


	//   ....[6]....
        /*0484*/ 	.word	0x0001fe50


	//   ....[7]....
        /*0488*/ 	.word	0x00020060


	//   ....[8]....
        /*048c*/ 	.word	0x00020150


	//   ....[9]....
        /*0490*/ 	.word	0x00022590


	//   ....[10]....
        /*0494*/ 	.word	0x00022620


	//----- nvinfo : EIATTR_COOP_GROUP_MASK_REGIDS
	.align		4
.L_179:
        /*0498*/ 	.byte	0x04, 0x29
        /*049a*/ 	.short	(.L_181 - .L_180)


	//   ....[0]....
.L_180:
        /*049c*/ 	.word	0xffffffff


	//   ....[1]....
        /*04a0*/ 	.word	0xffffffff


	//   ....[2]....
        /*04a4*/ 	.word	0xffffffff


	//   ....[3]....
        /*04a8*/ 	.word	0xffffffff


	//   ....[4]....
        /*04ac*/ 	.word	0xffffffff


	//   ....[5]....
        /*04b0*/ 	.word	0xffffffff


	//   ....[6]....
        /*04b4*/ 	.word	0xffffffff


	//   ....[7]....
        /*04b8*/ 	.word	0xffffffff


	//   ....[8]....
        /*04bc*/ 	.word	0xffffffff


	//   ....[9]....
        /*04c0*/ 	.word	0xffffffff


	//   ....[10]....
        /*04c4*/ 	.word	0xffffffff


	//   ....[11]....
        /*04c8*/ 	.word	0xffffffff


	//   ....[12]....
        /*04cc*/ 	.word	0xffffffff


	//   ....[13]....
        /*04d0*/ 	.word	0xffffffff


	//   ....[14]....
        /*04d4*/ 	.word	0xffffffff


	//   ....[15]....
        /*04d8*/ 	.word	0xffffffff


	//   ....[16]....
        /*04dc*/ 	.word	0xffffffff


	//   ....[17]....
        /*04e0*/ 	.word	0xffffffff


	//   ....[18]....
        /*04e4*/ 	.word	0xffffffff


	//   ....[19]....
        /*04e8*/ 	.word	0xffffffff


	//   ....[20]....
        /*04ec*/ 	.word	0xffffffff


	//   ....[21]....
        /*04f0*/ 	.word	0xffffffff


	//   ....[22]....
        /*04f4*/ 	.word	0xffffffff


	//   ....[23]....
        /*04f8*/ 	.word	0xffffffff


	//   ....[24]....
        /*04fc*/ 	.word	0xffffffff


	//   ....[25]....
        /*0500*/ 	.word	0xffffffff


	//   ....[26]....
        /*0504*/ 	.word	0xffffffff


	//   ....[27]....
        /*0508*/ 	.word	0xffffffff


	//   ....[28]....
        /*050c*/ 	.word	0xffffffff


	//   ....[29]....
        /*0510*/ 	.word	0xffffffff


	//   ....[30]....
        /*0514*/ 	.word	0xffffffff


	//   ....[31]....
        /*0518*/ 	.word	0xffffffff


	//   ....[32]....
        /*051c*/ 	.word	0xffffffff


	//   ....[33]....
        /*0520*/ 	.word	0xffffffff


	//   ....[34]....
        /*0524*/ 	.word	0xffffffff


	//   ....[35]....
        /*0528*/ 	.word	0xffffffff


	//   ....[36]....
        /*052c*/ 	.word	0xffffffff


	//   ....[37]....
        /*0530*/ 	.word	0xffffffff


	//   ....[38]....
        /*0534*/ 	.word	0xffffffff


	//   ....[39]....
        /*0538*/ 	.word	0xffffffff


	//   ....[40]....
        /*053c*/ 	.word	0xffffffff


	//   ....[41]....
        /*0540*/ 	.word	0xffffffff


	//   ....[42]....
        /*0544*/ 	.word	0xffffffff


	//   ....[43]....
        /*0548*/ 	.word	0xffffffff


	//   ....[44]....
        /*054c*/ 	.word	0xffffffff


	//   ....[45]....
        /*0550*/ 	.word	0xffffffff


	//   ....[46]....
        /*0554*/ 	.word	0xffffffff


	//   ....[47]....
        /*0558*/ 	.word	0xffffffff


	//   ....[48]....
        /*055c*/ 	.word	0xffffffff


	//   ....[49]....
        /*0560*/ 	.word	0xffffffff


	//   ....[50]....
        /*0564*/ 	.word	0xffffffff


	//   ....[51]....
        /*0568*/ 	.word	0xffffffff


	//   ....[52]....
        /*056c*/ 	.word	0xffffffff


	//   ....[53]....
        /*0570*/ 	.word	0xffffffff


	//   ....[54]....
        /*0574*/ 	.word	0x0500000f


	//   ....[55]....
        /*0578*/ 	.word	0x0500000f


	//   ....[56]....
        /*057c*/ 	.word	0x0500000f


	//   ....[57]....
        /*0580*/ 	.word	0x0500000f


	//   ....[58]....
        /*0584*/ 	.word	0x0500000f


	//   ....[59]....
        /*0588*/ 	.word	0x0500000f


	//   ....[60]....
        /*058c*/ 	.word	0x0500000f


	//   ....[61]....
        /*0590*/ 	.word	0x0500000f


	//   ....[62]....
        /*0594*/ 	.word	0x0500000f


	//   ....[63]....
        /*0598*/ 	.word	0x0500000f


	//   ....[64]....
        /*059c*/ 	.word	0x0500000f


	//   ....[65]....
        /*05a0*/ 	.word	0x0500000f


	//   ....[66]....
        /*05a4*/ 	.word	0x0500000f


	//   ....[67]....
        /*05a8*/ 	.word	0x0500000f


	//   ....[68]....
        /*05ac*/ 	.word	0x0500000f


	//   ....[69]....
        /*05b0*/ 	.word	0x0500000f


	//   ....[70]....
        /*05b4*/ 	.word	0x0500000f


	//   ....[71]....
        /*05b8*/ 	.word	0x0500000f


	//   ....[72]....
        /*05bc*/ 	.word	0x0500000f


	//   ....[73]....
        /*05c0*/ 	.word	0x0500000f


	//   ....[74]....
        /*05c4*/ 	.word	0x0500000f


	//   ....[75]....
        /*05c8*/ 	.word	0x0500000f


	//   ....[76]....
        /*05cc*/ 	.word	0x0500000f


	//   ....[77]....
        /*05d0*/ 	.word	0x0500000f


	//   ....[78]....
        /*05d4*/ 	.word	0x0500000f


	//   ....[79]....
        /*05d8*/ 	.word	0x0500000f


	//   ....[80]....
        /*05dc*/ 	.word	0x0500000f


	//   ....[81]....
        /*05e0*/ 	.word	0x0500000f


	//----- nvinfo : EIATTR_COOP_GROUP_INSTR_OFFSETS
	.align		4
.L_181:
        /*05e4*/ 	.byte	0x04, 0x28
        /*05e6*/ 	.short	(.L_183 - .L_182)


	//   ....[0]....
.L_182:
        /*05e8*/ 	.word	0x00000060


	//   ....[1]....
        /*05ec*/ 	.word	0x000001d0


	//   ....[2]....
        /*05f0*/ 	.word	0x00000220


	//   ....[3]....
        /*05f4*/ 	.word	0x00000450


	//   ....[4]....
        /*05f8*/ 	.word	0x000005b0


	//   ....[5]....
        /*05fc*/ 	.word	0x000006d0


	//   ....[6]....
        /*0600*/ 	.word	0x00000830


	//   ....[7]....
        /*0604*/ 	.word	0x0000a8a0


	//   ....[8]....
        /*0608*/ 	.word	0x00013e30


	//   ....[9]....
        /*060c*/ 	.word	0x00013ec0


	//   ....[10]....
        /*0610*/ 	.word	0x00014150


	//   ....[11]....
        /*0614*/ 	.word	0x00014180


	//   ....[12]....
        /*0618*/ 	.word	0x00019360


	//   ....[13]....
        /*061c*/ 	.word	0x00019390


	//   ....[14]....
        /*0620*/ 	.word	0x00019750


	//   ....[15]....
        /*0624*/ 	.word	0x00019770


	//   ....[16]....
        /*0628*/ 	.word	0x0001aed0


	//   ....[17]....
        /*062c*/ 	.word	0x0001aee0


	//   ....[18]....
        /*0630*/ 	.word	0x0001af20


	//   ....[19]....
        /*0634*/ 	.word	0x0001af30


	//   ....[20]....
        /*0638*/ 	.word	0x0001dab0


	//   ....[21]....
        /*063c*/ 	.word	0x0001dc30


	//   ....[22]....
        /*0640*/ 	.word	0x0001dc60


	//   ....[23]....
        /*0644*/ 	.word	0x0001dca0


	//   ....[24]....
        /*0648*/ 	.word	0x0001dd00


	//   ....[25]....
        /*064c*/ 	.word	0x0001dd60


	//   ....[26]....
        /*0650*/ 	.word	0x0001dda0


	//   ....[27]....
        /*0654*/ 	.word	0x0001df50


	//   ....[28]....
        /*0658*/ 	.word	0x0001dfb0


	//   ....[29]....
        /*065c*/ 	.word	0x0001dff0


	//   ....[30]....
        /*0660*/ 	.word	0x0001e030


	//   ....[31]....
        /*0664*/ 	.word	0x0001e060


	//   ....[32]....
        /*0668*/ 	.word	0x0001e090


	//   ....[33]....
        /*066c*/ 	.word	0x0001e120


	//   ....[34]....
        /*0670*/ 	.word	0x0001e150


	//   ....[35]....
        /*0674*/ 	.word	0x0001e1e0


	//   ....[36]....
        /*0678*/ 	.word	0x00022aa0


	//   ....[37]....
        /*067c*/ 	.word	0x00022ab0


	//   ....[38]....
        /*0680*/ 	.word	0x00022bc0


	//   ....[39]....
        /*0684*/ 	.word	0x00022c20


	//   ....[40]....
        /*0688*/ 	.word	0x00022c60


	//   ....[41]....
        /*068c*/ 	.word	0x00022ca0


	//   ....[42]....
        /*0690*/ 	.word	0x00022cd0


	//   ....[43]....
        /*0694*/ 	.word	0x00022d00


	//   ....[44]....
        /*0698*/ 	.word	0x00022e90


	//   ....[45]....
        /*069c*/ 	.word	0x00022ef0


	//   ....[46]....
        /*06a0*/ 	.word	0x00022f30


	//   ....[47]....
        /*06a4*/ 	.word	0x00022f70


	//   ....[48]....
        /*06a8*/ 	.word	0x00022fa0


	//   ....[49]....
        /*06ac*/ 	.word	0x00022fd0


	//   ....[50]....
        /*06b0*/ 	.word	0x00023090


	//   ....[51]....
        /*06b4*/ 	.word	0x000230b0


	//   ....[52]....
        /*06b8*/ 	.word	0x00023120


	//   ....[53]....
        /*06bc*/ 	.word	0x00023570


	//   ....[54]....
        /*06c0*/ 	.word	0x000239d0


	//   ....[55]....
        /*06c4*/ 	.word	0x00023a70


	//   ....[56]....
        /*06c8*/ 	.word	0x00023b10


	//   ....[57]....
        /*06cc*/ 	.word	0x00023bb0


	//   ....[58]....
        /*06d0*/ 	.word	0x00023ca0


	//   ....[59]....
        /*06d4*/ 	.word	0x00023d40


	//   ....[60]....
        /*06d8*/ 	.word	0x00023de0


	//   ....[61]....
        /*06dc*/ 	.word	0x00023e80


	//   ....[62]....
        /*06e0*/ 	.word	0x000240e0


	//   ....[63]....
        /*06e4*/ 	.word	0x000243c0


	//   ....[64]....
        /*06e8*/ 	.word	0x000247e0


	//   ....[65]....
        /*06ec*/ 	.word	0x00024870


	//   ....[66]....
        /*06f0*/ 	.word	0x00024910


	//   ....[67]....
        /*06f4*/ 	.word	0x000249c0


	//   ....[68]....
        /*06f8*/ 	.word	0x00024a40


	//   ....[69]....
        /*06fc*/ 	.word	0x00024ac0


	//   ....[70]....
        /*0700*/ 	.word	0x00024b40


	//   ....[71]....
        /*0704*/ 	.word	0x00024bc0


	//   ....[72]....
        /*0708*/ 	.word	0x00024c50


	//   ....[73]....
        /*070c*/ 	.word	0x00024d00


	//   ....[74]....
        /*0710*/ 	.word	0x00024d80


	//   ....[75]....
        /*0714*/ 	.word	0x00024e00


	//   ....[76]....
        /*0718*/ 	.word	0x00024e80


	//   ....[77]....
        /*071c*/ 	.word	0x00024f00


	//   ....[78]....
        /*0720*/ 	.word	0x00024f70


	//   ....[79]....
        /*0724*/ 	.word	0x00025010


	//   ....[80]....
        /*0728*/ 	.word	0x000250a0


	//   ....[81]....
        /*072c*/ 	.word	0x000251c0


	//----- nvinfo : EIATTR_REG_RECONFIG
	.align		4
.L_183:
        /*0730*/ 	.byte	0x01, 0x54
	.zero		2


	//----- nvinfo : EIATTR_SYSCALL_OFFSETS
	.align		4
        /*0734*/ 	.byte	0x04, 0x46
        /*0736*/ 	.short	(.L_185 - .L_184)


	//   ....[0]....
.L_184:
        /*0738*/ 	.word	0x000019c0


	//   ....[1]....
        /*073c*/ 	.word	0x00001b10


	//   ....[2]....
        /*0740*/ 	.word	0x0000aa40


	//   ....[3]....
        /*0744*/ 	.word	0x0000aee0


	//   ....[4]....
        /*0748*/ 	.word	0x0001fb30


	//   ....[5]....
        /*074c*/ 	.word	0x0001fc70


	//   ....[6]....
        /*0750*/ 	.word	0x0001fd70


	//----- nvinfo : EIATTR_MBARRIER_INSTR_OFFSETS
	.align		4
.L_185:
        /*0754*/ 	.byte	0x04, 0x39
        /*0756*/ 	.short	(.L_187 - .L_186)


	//   ....[0]....
.L_186:
        /*0758*/ 	.word	0x00000300
        /*075c*/ 	.word	0x000000ff
        /*0760*/ 	.word	0x00036800
        /*0764*/ 	.short	0x0100
        /*0766*/ 	.byte	0x08
	.zero		1


	//   ....[1]....
        /*0768*/ 	.word	0x00000310
        /*076c*/ 	.word	0x000000ff
        /*0770*/ 	.word	0x00036820
        /*0774*/ 	.short	0x0100
        /*0776*/ 	.byte	0x08
	.zero		1


	//   ....[2]....
        /*0778*/ 	.word	0x00000400
        /*077c*/ 	.word	0x000000ff
        /*0780*/ 	.word	0x00036830
        /*0784*/ 	.short	0x0100
        /*0786*/ 	.byte	0x08
	.zero		1


	//   ....[3]....
        /*0788*/ 	.word	0x00000410
        /*078c*/ 	.word	0x000000ff
        /*0790*/ 	.word	0x00036840
        /*0794*/ 	.short	0x0100
        /*0796*/ 	.byte	0x08
	.zero		1


	//   ....[4]....
        /*0798*/ 	.word	0x00000420
        /*079c*/ 	.word	0x000000ff
        /*07a0*/ 	.word	0x00036838
        /*07a4*/ 	.short	0x0100
        /*07a6*/ 	.byte	0x08
	.zero		1


	//   ....[5]....
        /*07a8*/ 	.word	0x00000430
        /*07ac*/ 	.word	0x000000ff
        /*07b0*/ 	.word	0x00036848
        /*07b4*/ 	.short	0x0100
        /*07b6*/ 	.byte	0x08
	.zero		1


	//   ....[6]....
        /*07b8*/ 	.word	0x00000560
        /*07bc*/ 	.word	0x000000ff
        /*07c0*/ 	.word	0x00036850
        /*07c4*/ 	.short	0x0100
        /*07c6*/ 	.byte	0x08
	.zero		1


	//   ....[7]....
        /*07c8*/ 	.word	0x00000570
        /*07cc*/ 	.word	0x000000ff
        /*07d0*/ 	.word	0x00036860
        /*07d4*/ 	.short	0x0100
        /*07d6*/ 	.byte	0x08
	.zero		1


	//   ....[8]....
        /*07d8*/ 	.word	0x00000580
        /*07dc*/ 	.word	0x000000ff
        /*07e0*/ 	.word	0x00036858
        /*07e4*/ 	.short	0x0100
        /*07e6*/ 	.byte	0x08
	.zero		1


	//   ....[9]....
        /*07e8*/ 	.word	0x00000590
        /*07ec*/ 	.word	0x000000ff
        /*07f0*/ 	.word	0x00036868
        /*07f4*/ 	.short	0x0100
        /*07f6*/ 	.byte	0x08
	.zero		1


	//   ....[10]....
        /*07f8*/ 	.word	0x00000680
        /*07fc*/ 	.word	0x000000ff
        /*0800*/ 	.word	0x00036870
        /*0804*/ 	.short	0x0100
        /*0806*/ 	.byte	0x06
	.zero		1


	//   ....[11]....
        /*0808*/ 	.word	0x00000690
        /*080c*/ 	.word	0x000000ff
        /*0810*/ 	.word	0x00036880
        /*0814*/ 	.short	0x0100
        /*0816*/ 	.byte	0x06
	.zero		1


	//   ....[12]....
        /*0818*/ 	.word	0x000006a0
        /*081c*/ 	.word	0x000000ff
        /*0820*/ 	.word	0x00036878
        /*0824*/ 	.short	0x0100
        /*0826*/ 	.byte	0x06
	.zero		1


	//   ....[13]....
        /*0828*/ 	.word	0x000006b0
        /*082c*/ 	.word	0x000000ff
        /*0830*/ 	.word	0x00036888
        /*0834*/ 	.short	0x0100
        /*0836*/ 	.byte	0x06
	.zero		1


	//   ....[14]....
        /*0838*/ 	.word	0x000007e0
        /*083c*/ 	.word	0x000000ff
        /*0840*/ 	.word	0x00036890
        /*0844*/ 	.short	0x0100
        /*0846*/ 	.byte	0x08
	.zero		1


	//   ....[15]....
        /*0848*/ 	.word	0x000007f0
        /*084c*/ 	.word	0x000000ff
        /*0850*/ 	.word	0x000368a0
        /*0854*/ 	.short	0x0100
        /*0856*/ 	.byte	0x08
	.zero		1


	//   ....[16]....
        /*0858*/ 	.word	0x00000800
        /*085c*/ 	.word	0x000000ff
        /*0860*/ 	.word	0x00036898
        /*0864*/ 	.short	0x0100
        /*0866*/ 	.byte	0x08
	.zero		1


	//   ....[17]....
        /*0868*/ 	.word	0x00000810
        /*086c*/ 	.word	0x000000ff
        /*0870*/ 	.word	0x000368a8
        /*0874*/ 	.short	0x0100
        /*0876*/ 	.byte	0x08
	.zero		1


	//   ....[18]....
        /*0878*/ 	.word	0x00000940
        /*087c*/ 	.word	0x000000ff
        /*0880*/ 	.word	0x000368b0
        /*0884*/ 	.short	0x0100
        /*0886*/ 	.byte	0x08
	.zero		1


	//   ....[19]....
        /*0888*/ 	.word	0x00000950
        /*088c*/ 	.word	0x000000ff
        /*0890*/ 	.word	0x000368c0
        /*0894*/ 	.short	0x0100
        /*0896*/ 	.byte	0x08
	.zero		1


	//   ....[20]....
        /*0898*/ 	.word	0x00000960
        /*089c*/ 	.word	0x000000ff
        /*08a0*/ 	.word	0x000368b8
        /*08a4*/ 	.short	0x0100
        /*08a6*/ 	.byte	0x08
	.zero		1


	//   ....[21]....
        /*08a8*/ 	.word	0x00000970
        /*08ac*/ 	.word	0x000000ff
        /*08b0*/ 	.word	0x000368c8
        /*08b4*/ 	.short	0x0100
        /*08b6*/ 	.byte	0x08
	.zero		1


	//   ....[22]....
        /*08b8*/ 	.word	0x000036b0
        /*08bc*/ 	.word	0x0000002b
        /*08c0*/ 	.word	0x00036890
        /*08c4*/ 	.short	0x010a
        /*08c6*/ 	.byte	0x3f
	.zero		1


	//   ....[23]....
        /*08c8*/ 	.word	0x00006920
        /*08cc*/ 	.word	0x0000002b
        /*08d0*/ 	.word	0x00036890
        /*08d4*/ 	.short	0x010a
        /*08d6*/ 	.byte	0x3f
	.zero		1


	//   ....[24]....
        /*08d8*/ 	.word	0x000099e0
        /*08dc*/ 	.word	0x0000002b
        /*08e0*/ 	.word	0x00036890
        /*08e4*/ 	.short	0x010a
        /*08e6*/ 	.byte	0x3f
	.zero		1


	//   ....[25]....
        /*08e8*/ 	.word	0x00009db0
        /*08ec*/ 	.word	0x0000002c
        /*08f0*/ 	.word	0x00000000
        /*08f4*/ 	.short	0x0101
        /*08f6*/ 	.byte	0x3f
	.zero		1


	//   ....[26]....
        /*08f8*/ 	.word	0x00009df0
        /*08fc*/ 	.word	0x0000002b
        /*0900*/ 	.word	0x000368b0
        /*0904*/ 	.short	0x010a
        /*0906*/ 	.byte	0x3f
	.zero		1


	//   ....[27]....
        /*0908*/ 	.word	0x0000a460
        /*090c*/ 	.word	0x0000002b
        /*0910*/ 	.word	0x00000000
        /*0914*/ 	.short	0x0101
        /*0916*/ 	.byte	0x3f
	.zero		1


	//   ....[28]....
        /*0918*/ 	.word	0x0000aac0
        /*091c*/ 	.word	0x00000012
        /*0920*/ 	.word	0x00036800
        /*0924*/ 	.short	0x010a
        /*0926*/ 	.byte	0x3f
	.zero		1


	//   ....[29]....
        /*0928*/ 	.word	0x0000ab10
        /*092c*/ 	.word	0x00000012
        /*0930*/ 	.word	0x00036800
        /*0934*/ 	.short	0x010a
        /*0936*/ 	.byte	0x3f
	.zero		1


	//   ....[30]....
        /*0938*/ 	.word	0x0000b730
        /*093c*/ 	.word	0x00000012
        /*0940*/ 	.word	0x00036800
        /*0944*/ 	.short	0x010a
        /*0946*/ 	.byte	0x3f
	.zero		1


	//   ....[31]....
        /*0948*/ 	.word	0x0000df70
        /*094c*/ 	.word	0x00000012
        /*0950*/ 	.word	0x00036800
        /*0954*/ 	.short	0x010a
        /*0956*/ 	.byte	0x3f
	.zero		1


	//   ....[32]....
        /*0958*/ 	.word	0x00010410
        /*095c*/ 	.word	0x00000003
        /*0960*/ 	.word	0x00036830
        /*0964*/ 	.short	0x010a
        /*0966*/ 	.byte	0x3f
	.zero		1


	//   ....[33]....
        /*0968*/ 	.word	0x00010490
        /*096c*/ 	.word	0x00000003
        /*0970*/ 	.word	0x00036830
        /*0974*/ 	.short	0x010a
        /*0976*/ 	.byte	0x3f
	.zero		1


	//   ....[34]....
        /*0978*/ 	.word	0x00014790
        /*097c*/ 	.word	0x00000003
        /*0980*/ 	.word	0x00000000
        /*0984*/ 	.short	0x0101
        /*0986*/ 	.byte	0x3f
	.zero		1


	//   ....[35]....
        /*0988*/ 	.word	0x00015800
        /*098c*/ 	.word	0x0000000d
        /*0990*/ 	.word	0x00036830
        /*0994*/ 	.short	0x010a
        /*0996*/ 	.byte	0x3f
	.zero		1


	//   ....[36]....
        /*0998*/ 	.word	0x00015880
        /*099c*/ 	.word	0x0000000d
        /*09a0*/ 	.word	0x00036830
        /*09a4*/ 	.short	0x010a
        /*09a6*/ 	.byte	0x3f
	.zero		1


	//   ....[37]....
        /*09a8*/ 	.word	0x00018ef0
        /*09ac*/ 	.word	0x0000000b
        /*09b0*/ 	.word	0x00036850
        /*09b4*/ 	.short	0x010a
        /*09b6*/ 	.byte	0x3f
	.zero		1


	//   ....[38]....
        /*09b8*/ 	.word	0x00018f40
        /*09bc*/ 	.word	0x0000000b
        /*09c0*/ 	.word	0x00036850
        /*09c4*/ 	.short	0x010a
        /*09c6*/ 	.byte	0x3f
	.zero		1


	//   ....[39]....
        /*09c8*/ 	.word	0x00019eb0
        /*09cc*/ 	.word	0x0000000f
        /*09d0*/ 	.word	0x00000000
        /*09d4*/ 	.short	0x0101
        /*09d6*/ 	.byte	0x3f
	.zero		1


	//   ....[40]....
        /*09d8*/ 	.word	0x00019f70
        /*09dc*/ 	.word	0x0000000f
        /*09e0*/ 	.word	0x00000000
        /*09e4*/ 	.short	0x0101
        /*09e6*/ 	.byte	0x3f
	.zero		1


	//   ....[41]....
        /*09e8*/ 	.word	0x0001aad0
        /*09ec*/ 	.word	0x0000000b
        /*09f0*/ 	.word	0x00036850
        /*09f4*/ 	.short	0x010a
        /*09f6*/ 	.byte	0x3f
	.zero		1


	//   ....[42]....
        /*09f8*/ 	.word	0x0001ab70
        /*09fc*/ 	.word	0x0000000b
        /*0a00*/ 	.word	0x00036850
        /*0a04*/ 	.short	0x010a
        /*0a06*/ 	.byte	0x3f
	.zero		1


	//   ....[43]....
        /*0a08*/ 	.word	0x0001b0b0
        /*0a0c*/ 	.word	0x0000000c
        /*0a10*/ 	.word	0x00000000
        /*0a14*/ 	.short	0x0101
        /*0a16*/ 	.byte	0x3f
	.zero		1


	//   ....[44]....
        /*0a18*/ 	.word	0x0001c960
        /*0a1c*/ 	.word	0x00000000
        /*0a20*/ 	.word	0x00000000
        /*0a24*/ 	.short	0x0101
        /*0a26*/ 	.byte	0x3f
	.zero		1


	//   ....[45]....
        /*0a28*/ 	.word	0x0001ec40
        /*0a2c*/ 	.word	0x00000009
        /*0a30*/ 	.word	0x00036820
        /*0a34*/ 	.short	0x010a
        /*0a36*/ 	.byte	0x3f
	.zero		1


	//   ....[46]....
        /*0a38*/ 	.word	0x0001ecd0
        /*0a3c*/ 	.word	0x00000005
        /*0a40*/ 	.word	0x000368a0
        /*0a44*/ 	.short	0x010a
        /*0a46*/ 	.byte	0x3f
	.zero		1


	//   ....[47]....
        /*0a48*/ 	.word	0x0001ef50
        /*0a4c*/ 	.word	0x00000005
        /*0a50*/ 	.word	0x000368c0
        /*0a54*/ 	.short	0x010a
        /*0a56*/ 	.byte	0x3f
	.zero		1


	//   ....[48]....
        /*0a58*/ 	.word	0x0001f2f0
        /*0a5c*/ 	.word	0x00000006
        /*0a60*/ 	.word	0x000368a0
        /*0a64*/ 	.short	0x010a
        /*0a66*/ 	.byte	0x3f
	.zero		1


	//   ....[49]....
        /*0a68*/ 	.word	0x0001f550
        /*0a6c*/ 	.word	0x00000006
        /*0a70*/ 	.word	0x000368c0
        /*0a74*/ 	.short	0x010a
        /*0a76*/ 	.byte	0x3f
	.zero		1


	//   ....[50]....
        /*0a78*/ 	.word	0x000204b0
        /*0a7c*/ 	.word	0x00000006
        /*0a80*/ 	.word	0x00036840
        /*0a84*/ 	.short	0x010a
        /*0a86*/ 	.byte	0x3f
	.zero		1


	//   ....[51]....
        /*0a88*/ 	.word	0x00020a70
        /*0a8c*/ 	.word	0x00000007
        /*0a90*/ 	.word	0x00036820
        /*0a94*/ 	.short	0x010a
        /*0a96*/ 	.byte	0x3f
	.zero		1


	//   ....[52]....
        /*0a98*/ 	.word	0x00020dc0
        /*0a9c*/ 	.word	0x00000008
        /*0aa0*/ 	.word	0x00036840
        /*0aa4*/ 	.short	0x010a
        /*0aa6*/ 	.byte	0x3f
	.zero		1


	//   ....[53]....
        /*0aa8*/ 	.word	0x000210c0
        /*0aac*/ 	.word	0x00000009
        /*0ab0*/ 	.word	0x00000060
        /*0ab4*/ 	.short	0x010a
        /*0ab6*/ 	.byte	0x3f
	.zero		1


	//   ....[54]....
        /*0ab8*/ 	.word	0x000216e0
        /*0abc*/ 	.word	0x00000002
        /*0ac0*/ 	.word	0x00036840
        /*0ac4*/ 	.short	0x010a
        /*0ac6*/ 	.byte	0x3f
	.zero		1


	//   ....[55]....
        /*0ac8*/ 	.word	0x000219e0
        /*0acc*/ 	.word	0x00000003
        /*0ad0*/ 	.word	0x00000060
        /*0ad4*/ 	.short	0x010a
        /*0ad6*/ 	.byte	0x3f
	.zero		1


	//   ....[56]....
        /*0ad8*/ 	.word	0x00021f10
        /*0adc*/ 	.word	0x00000002
        /*0ae0*/ 	.word	0x00036840
        /*0ae4*/ 	.short	0x010a
        /*0ae6*/ 	.byte	0x3f
	.zero		1


	//   ....[57]....
        /*0ae8*/ 	.word	0x00022220
        /*0aec*/ 	.word	0x00000002
        /*0af0*/ 	.word	0x00000060
        /*0af4*/ 	.short	0x010a
        /*0af6*/ 	.byte	0x3f
	.zero		1


	//   ....[58]....
        /*0af8*/ 	.word	0x000226e0
        /*0afc*/ 	.word	0x00000003
        /*0b00*/ 	.word	0x00036860
        /*0b04*/ 	.short	0x010a
        /*0b06*/ 	.byte	0x3f
	.zero		1


	//   ....[59]....
        /*0b08*/ 	.word	0x000234f0
        /*0b0c*/ 	.word	0x00000000
        /*0b10*/ 	.word	0x00036820
        /*0b14*/ 	.short	0x010a
        /*0b16*/ 	.byte	0x3f
	.zero		1


	//   ....[60]....
        /*0b18*/ 	.word	0x000236c0
        /*0b1c*/ 	.word	0x00000006
        /*0b20*/ 	.word	0x00000000
        /*0b24*/ 	.short	0x010a
        /*0b26*/ 	.byte	0x3f
	.zero		1


	//   ....[61]....
        /*0b28*/ 	.word	0x00023730
        /*0b2c*/ 	.word	0x00000007
        /*0b30*/ 	.word	0x00000000
        /*0b34*/ 	.short	0x010a
        /*0b36*/ 	.byte	0x3f
	.zero		1


	//   ....[62]....
        /*0b38*/ 	.word	0x000237a0
        /*0b3c*/ 	.word	0x00000004
        /*0b40*/ 	.word	0x00000000
        /*0b44*/ 	.short	0x010a
        /*0b46*/ 	.byte	0x3f
	.zero		1


	//   ....[63]....
        /*0b48*/ 	.word	0x000237d0
        /*0b4c*/ 	.word	0x00000003
        /*0b50*/ 	.word	0x00000000
        /*0b54*/ 	.short	0x010a
        /*0b56*/ 	.byte	0x3f
	.zero		1


	//   ....[64]....
        /*0b58*/ 	.word	0x00023830
        /*0b5c*/ 	.word	0x0000002b
        /*0b60*/ 	.word	0x00036890
        /*0b64*/ 	.short	0x010a
        /*0b66*/ 	.byte	0x3f
	.zero		1


	//   ....[65]....
        /*0b68*/ 	.word	0x00023880
        /*0b6c*/ 	.word	0x0000002b
        /*0b70*/ 	.word	0x00036890
        /*0b74*/ 	.short	0x010a
        /*0b76*/ 	.byte	0x3f
	.zero		1


	//   ....[66]....
        /*0b78*/ 	.word	0x000238d0
        /*0b7c*/ 	.word	0x0000002b
        /*0b80*/ 	.word	0x00036890
        /*0b84*/ 	.short	0x010a
        /*0b86*/ 	.byte	0x3f
	.zero		1


	//   ....[67]....
        /*0b88*/ 	.word	0x00023920
        /*0b8c*/ 	.word	0x0000002b
        /*0b90*/ 	.word	0x000368b0
        /*0b94*/ 	.short	0x010a
        /*0b96*/ 	.byte	0x3f
	.zero		1


	//   ....[68]....
        /*0b98*/ 	.word	0x00023bf0
        /*0b9c*/ 	.word	0x00000012
        /*0ba0*/ 	.word	0x00036800
        /*0ba4*/ 	.short	0x010a
        /*0ba6*/ 	.byte	0x3f
	.zero		1


	//   ....[69]....
        /*0ba8*/ 	.word	0x00023ec0
        /*0bac*/ 	.word	0x00000012
        /*0bb0*/ 	.word	0x00036800
        /*0bb4*/ 	.short	0x010a
        /*0bb6*/ 	.byte	0x3f
	.zero		1


	//   ....[70]....
        /*0bb8*/ 	.word	0x00023f10
        /*0bbc*/ 	.word	0x00000003
        /*0bc0*/ 	.word	0x00036830
        /*0bc4*/ 	.short	0x010a
        /*0bc6*/ 	.byte	0x3f
	.zero		1


	//   ....[71]....
        /*0bc8*/ 	.word	0x00023f60
        /*0bcc*/ 	.word	0x0000000d
        /*0bd0*/ 	.word	0x00036830
        /*0bd4*/ 	.short	0x010a
        /*0bd6*/ 	.byte	0x3f
	.zero		1


	//   ....[72]....
        /*0bd8*/ 	.word	0x00023fb0
        /*0bdc*/ 	.word	0x0000000b
        /*0be0*/ 	.word	0x00036850
        /*0be4*/ 	.short	0x010a
        /*0be6*/ 	.byte	0x3f
	.zero		1


	//   ....[73]....
        /*0be8*/ 	.word	0x00024000
        /*0bec*/ 	.word	0x0000000b
        /*0bf0*/ 	.word	0x00036850
        /*0bf4*/ 	.short	0x010a
        /*0bf6*/ 	.byte	0x3f
	.zero		1


	//   ....[74]....
        /*0bf8*/ 	.word	0x000241a0
        /*0bfc*/ 	.word	0x00000009
        /*0c00*/ 	.word	0x00036820
        /*0c04*/ 	.short	0x010a
        /*0c06*/ 	.byte	0x3f
	.zero		1


	//   ....[75]....
        /*0c08*/ 	.word	0x000241f0
        /*0c0c*/ 	.word	0x00000005
        /*0c10*/ 	.word	0x000368a0
        /*0c14*/ 	.short	0x010a
        /*0c16*/ 	.byte	0x3f
	.zero		1


	//   ....[76]....
        /*0c18*/ 	.word	0x00024240
        /*0c1c*/ 	.word	0x00000005
        /*0c20*/ 	.word	0x000368c0
        /*0c24*/ 	.short	0x010a
        /*0c26*/ 	.byte	0x3f
	.zero		1


	//   ....[77]....
        /*0c28*/ 	.word	0x00024290
        /*0c2c*/ 	.word	0x00000006
        /*0c30*/ 	.word	0x000368a0
        /*0c34*/ 	.short	0x010a
        /*0c36*/ 	.byte	0x3f
	.zero		1


	//   ....[78]....
        /*0c38*/ 	.word	0x000242e0
        /*0c3c*/ 	.word	0x00000006
        /*0c40*/ 	.word	0x000368c0
        /*0c44*/ 	.short	0x010a
        /*0c46*/ 	.byte	0x3f
	.zero		1


	//   ....[79]....
        /*0c48*/ 	.word	0x00024480
        /*0c4c*/ 	.word	0x00000006
        /*0c50*/ 	.word	0x00036840
        /*0c54*/ 	.short	0x010a
        /*0c56*/ 	.byte	0x3f
	.zero		1


	//   ....[80]....
        /*0c58*/ 	.word	0x00024500
        /*0c5c*/ 	.word	0x00000006
        /*0c60*/ 	.word	0x00036820
        /*0c64*/ 	.short	0x010a
        /*0c66*/ 	.byte	0x3f
	.zero		1


	//   ....[81]....
        /*0c68*/ 	.word	0x00024550
        /*0c6c*/ 	.word	0x00000008
        /*0c70*/ 	.word	0x00036840
        /*0c74*/ 	.short	0x010a
        /*0c76*/ 	.byte	0x3f
	.zero		1


	//   ....[82]....
        /*0c78*/ 	.word	0x000245a0
        /*0c7c*/ 	.word	0x00000009
        /*0c80*/ 	.word	0x00000060
        /*0c84*/ 	.short	0x010a
        /*0c86*/ 	.byte	0x3f
	.zero		1


	//   ....[83]....
        /*0c88*/ 	.word	0x000245f0
        /*0c8c*/ 	.word	0x00000002
        /*0c90*/ 	.word	0x00036840
        /*0c94*/ 	.short	0x010a
        /*0c96*/ 	.byte	0x3f
	.zero		1


	//   ....[84]....
        /*0c98*/ 	.word	0x00024640
        /*0c9c*/ 	.word	0x00000003
        /*0ca0*/ 	.word	0x00000060
        /*0ca4*/ 	.short	0x010a
        /*0ca6*/ 	.byte	0x3f
	.zero		1


	//   ....[85]....
        /*0ca8*/ 	.word	0x00024690
        /*0cac*/ 	.word	0x00000002
        /*0cb0*/ 	.word	0x00036840
        /*0cb4*/ 	.short	0x010a
        /*0cb6*/ 	.byte	0x3f
	.zero		1


	//   ....[86]....
        /*0cb8*/ 	.word	0x000246e0
        /*0cbc*/ 	.word	0x00000002
        /*0cc0*/ 	.word	0x00000060
        /*0cc4*/ 	.short	0x010a
        /*0cc6*/ 	.byte	0x3f
	.zero		1


	//   ....[87]....
        /*0cc8*/ 	.word	0x00024730
        /*0ccc*/ 	.word	0x00000003
        /*0cd0*/ 	.word	0x00036860
        /*0cd4*/ 	.short	0x010a
        /*0cd6*/ 	.byte	0x3f
	.zero		1


	//   ....[88]....
        /*0cd8*/ 	.word	0x000250e0
        /*0cdc*/ 	.word	0x00000000
        /*0ce0*/ 	.word	0x00036820
        /*0ce4*/ 	.short	0x010a
        /*0ce6*/ 	.byte	0x3f
	.zero		1


	//   ....[89]....
        /*0ce8*/ 	.word	0x00025280
        /*0cec*/ 	.word	0x00000006
        /*0cf0*/ 	.word	0x00000000
        /*0cf4*/ 	.short	0x010a
        /*0cf6*/ 	.byte	0x3f
	.zero		1


	//   ....[90]....
        /*0cf8*/ 	.word	0x000252d0
        /*0cfc*/ 	.word	0x00000007
        /*0d00*/ 	.word	0x00000000
        /*0d04*/ 	.short	0x010a
        /*0d06*/ 	.byte	0x3f
	.zero		1


	//   ....[91]....
        /*0d08*/ 	.word	0x00025320
        /*0d0c*/ 	.word	0x00000004
        /*0d10*/ 	.word	0x00000000
        /*0d14*/ 	.short	0x010a
        /*0d16*/ 	.byte	0x3f
	.zero		1


	//----- nvinfo : EIATTR_NUM_MBARRIERS
	.align		4
.L_187:
        /*0d18*/ 	.byte	0x03, 0x38
        /*0d1a*/ 	.short	0x0016


	//----- nvinfo : EIATTR_EXIT_INSTR_OFFSETS
	.align		4
        /*0d1c*/ 	.byte	0x04, 0x1c
        /*0d1e*/ 	.short	(.L_189 - .L_188)


	//   ....[0]....
.L_188:
        /*0d20*/ 	.word	0x00023820


	//----- nvinfo : EIATTR_MAX_THREADS
	.align		4
.L_189:
        /*0d24*/ 	.byte	0x04, 0x05
        /*0d26*/ 	.short	(.L_191 - .L_190)
.L_190:
        /*0d28*/ 	.word	0x00000180
        /*0d2c*/ 	.word	0x00000001
        /*0d30*/ 	.word	0x00000001


	//----- nvinfo : EIATTR_CRS_STACK_SIZE
	.align		4
.L_191:
        /*0d34*/ 	.byte	0x04, 0x1e
        /*0d36*/ 	.short	(.L_193 - .L_192)
.L_192:
        /*0d38*/ 	.word	0x00000000


	//----- nvinfo : EIATTR_CBANK_PARAM_SIZE
	.align		4
.L_193:
        /*0d3c*/ 	.byte	0x03, 0x19
        /*0d3e*/ 	.short	0x0a70


	//----- nvinfo : EIATTR_PARAM_CBANK
	.align		4
        /*0d40*/ 	.byte	0x04, 0x0a
        /*0d42*/ 	.short	(.L_195 - .L_194)
	.align		4
.L_194:
        /*0d44*/ 	.word	index@(.nv.constant0._ZN7cutlass13device_kernelIN5flash11enable_sm90INS1_16FlashAttnFwdSm90INS1_25CollectiveMainloopFwdSm90ILi2EN4cute5tupleIJNS5_1CILi1EEES8_S8_EEENS6_IJNS7_ILi128EEENS7_ILi112EEENS7_ILi192EEEEEELi192ENS_6half_tEfNS_4arch4Sm90ELb0ELb0ELb0ELb1ELb0ELb1ELb0ELb1ELb1ELb0ELb0ELb0EEENS1_21CollectiveEpilogueFwdINS6_IJSA_SC_SB_EEES9_SE_SG_Li256ELb1ELb0ELb0ELb0EEENS1_36VarlenDynamicPersistentTileSchedulerILi128ELi112ELi256ELi32ELb0ELb0ELb1ELb0ELb1ELb1EEEEEEEEEvNT_6ParamsE)
        /*0d48*/ 	.short	0x0210
        /*0d4a*/ 	.short	0x0a70


	//----- nvinfo : EIATTR_SW_WAR
	.align		4
.L_195:
        /*0d4c*/ 	.byte	0x04, 0x36
        /*0d4e*/ 	.short	(.L_197 - .L_196)
.L_196:
        /*0d50*/ 	.word	0x00000008
.L_197:


//--------------------- .nv.info._ZN7cutlass13device_kernelIN5flash11enable_sm90INS1_16FlashAttnFwdSm90INS1_25CollectiveMainloopFwdSm90ILi2EN4cute5tupleIJNS5_1CILi1EEES8_S8_EEENS6_IJNS7_ILi128EEENS7_ILi96EEENS7_ILi192EEEEEELi192ENS_6half_tEfNS_4arch4Sm90ELb0ELb1ELb0ELb0ELb0ELb0ELb0ELb1ELb1ELb0ELb0ELb0EEENS1_21CollectiveEpilogueFwdINS6_IJSA_SC_SB_EEES9_SE_SG_Li256ELb0ELb0ELb0ELb0EEENS1_30DynamicPersistentTileSchedulerILi256ELi32ELb0ELb0ELb1EEEEEEEEEvNT_6ParamsE --------------------------
	.section	.nv.info._ZN7cutlass13device_kernelIN5flash11enable_sm90INS1_16FlashAttnFwdSm90INS1_25CollectiveMainloopFwdSm90ILi2EN4cute5tupleIJNS5_1CILi1EEES8_S8_EEENS6_IJNS7_ILi128EEENS7_ILi96EEENS7_ILi192EEEEEELi192ENS_6half_tEfNS_4arch4Sm90ELb0ELb1ELb0ELb0ELb0ELb0ELb0ELb1ELb1ELb0ELb0ELb0EEENS1_21CollectiveEpilogueFwdINS6_IJSA_SC_SB_EEES9_SE_SG_Li256ELb0ELb0ELb0ELb0EEENS1_30DynamicPersistentTileSchedulerILi256ELi32ELb0ELb0ELb1EEEEEEEEEvNT_6ParamsE,"",@"SHT_CUDA_INFO"
	.sectionflags	@""
	.align	4


	//----- nvinfo : EIATTR_CUDA_API_VERSION
	.align		4
        /*0000*/ 	.byte	0x04, 0x37
        /*0002*/ 	.short	(.L_199 - .L_198)
.L_198:
        /*0004*/ 	.word	0x00000082


	//----- nvinfo : EIATTR_KPARAM_INFO
	.align		4
.L_199:
        /*0008*/ 	.byte	0x04, 0x17
        /*000a*/ 	.short	(.L_201 - .L_200)
.L_200:
        /*000c*/ 	.word	0x00000000
        /*0010*/ 	.short	0x0000
        /*0012*/ 	.short	0x0070
        /*0014*/ 	.byte	0x00, 0xf0, 0x01, 0x2e


	//----- nvinfo : EIATTR_SPARSE_MMA_MASK
	.align		4
.L_201:
        /*0018*/ 	.byte	0x03, 0x50
        /*001a*/ 	.short	0x0000


	//----- nvinfo : EIATTR_MAXREG_COUNT
	.align		4
        /*001c*/ 	.byte	0x03, 0x1b
        /*001e*/ 	.short	0x00a8


	//----- nvinfo : EIATTR_NUM_BARRIERS
	.align		4
        /*0020*/ 	.byte	0x02, 0x4c
        /*0022*/ 	.byte	0x09
	.zero		1


	//----- nvinfo : EIATTR_EXTERNS
	.align		4
        /*0024*/ 	.byte	0x04, 0x0f
        /*0026*/ 	.short	(.L_203 - .L_202)


	//   ....[0]....
	.align		4
.L_202:
        /*0028*/ 	.word	index@(__assertfail)


	//----- nvinfo : EIATTR_ANNOTATIONS
	.align		4
.L_203:
        /*002c*/ 	.byte	0x04, 0x55
        /*002e*/ 	.short	(.L_205 - .L_204)


	//   ....[0]....
.L_204:
        /*0030*/ 	.word	0x00000001
        /*0034*/ 	.byte	0x80, 0x09, 0x00, 0x00, 0x01, 0x00, 0x00, 0x00, 0x50, 0x0a, 0x00, 0x00, 0x01, 0x00, 0x00, 0x00
        /*0044*/ 	.byte	0xf0, 0x20, 0x01, 0x00


	//----- nvinfo : EIATTR_MERCURY_ISA_VERSION
	.align		4
.L_205:
        /*0048*/ 	.byte	0x03, 0x5f
        /*004a*/ 	.short	0x0101


	//----- nvinfo : EIATTR_INT_WARP_WIDE_INSTR_OFFSETS
	.align		4
        /*004c*/ 	.byte	0x04, 0x31
        /*004e*/ 	.short	(.L_207 - .L_206)


	//   ....[0]....
.L_206:
        /*0050*/ 	.word	0x00000190


	//   ....[1]....
        /*0054*/ 	.word	0x000001c0


	//   ....[2]....
        /*0058*/ 	.word	0x000001d0


	//   ....[3]....
        /*005c*/ 	.word	0x0000f690


	//   ....[4]....
        /*0060*/ 	.word	0x0000f720


	//   ....[5]....
        /*0064*/ 	.word	0x0000fc90


	//   ....[6]....
        /*0068*/ 	.word	0x00011aa0


	//   ....[7]....
        /*006c*/ 	.word	0x00011b30


	//----- nvinfo : EIATTR_COOP_GROUP_MASK_REGIDS
	.align		4
.L_207:
        /*0070*/ 	.byte	0x04, 0x29
        /*0072*/ 	.short	(.L_209 - .L_208)


	//   ....[0]....
.L_208:
        /*0074*/ 	.word	0xffffffff


	//   ....[1]....
        /*0078*/ 	.word	0xffffffff


	//   ....[2]....
        /*007c*/ 	.word	0xffffffff


	//   ....[3]....
        /*0080*/ 	.word	0xffffffff


	//   ....[4]....
        /*0084*/ 	.word	0xffffffff


	//   ....[5]....
        /*0088*/ 	.word	0xffffffff


	//   ....[6]....
        /*008c*/ 	.word	0xffffffff


	//   ....[7]....
        /*0090*/ 	.word	0xffffffff


	//   ....[8]....
        /*0094*/ 	.word	0xffffffff


	//   ....[9]....
        /*0098*/ 	.word	0xffffffff


	//   ....[10]....
        /*009c*/ 	.word	0xffffffff


	//   ....[11]....
        /*00a0*/ 	.word	0xffffffff


	//   ....[12]....
        /*00a4*/ 	.word	0xffffffff


	//   ....[13]....
        /*00a8*/ 	.word	0xffffffff


	//   ....[14]....
        /*00ac*/ 	.word	0xffffffff


	//   ....[15]....
        /*00b0*/ 	.word	0xffffffff


	//   ....[16]....
        /*00b4*/ 	.word	0xffffffff


	//   ....[17]....
        /*00b8*/ 	.word	0xffffffff


	//   ....[18]....
        /*00bc*/ 	.word	0xffffffff


	//   ....[19]....
        /*00c0*/ 	.word	0xffffffff


	//   ....[20]....
        /*00c4*/ 	.word	0xffffffff


	//   ....[21]....
        /*00c8*/ 	.word	0xffffffff


	//   ....[22]....
        /*00cc*/ 	.word	0xffffffff


	//   ....[23]....
        /*00d0*/ 	.word	0xffffffff


	//   ....[24]....
        /*00d4*/ 	.word	0xffffffff


	//   ....[25]....
        /*00d8*/ 	.word	0xffffffff


	//   ....[26]....
        /*00dc*/ 	.word	0xffffffff


	//   ....[27]....
        /*00e0*/ 	.word	0xffffffff


	//   ....[28]....
        /*00e4*/ 	.word	0xffffffff


	//   ....[29]....
        /*00e8*/ 	.word	0xffffffff


	//   ....[30]....
        /*00ec*/ 	.word	0xffffffff


	//   ....[31]....
        /*00f0*/ 	.word	0xffffffff


	//   ....[32]....
        /*00f4*/ 	.word	0x0500000f


	//   ....[33]....
        /*00f8*/ 	.word	0x0500000f


	//----- nvinfo : EIATTR_COOP_GROUP_INSTR_OFFSETS
	.align		4
.L_209:
        /*00fc*/ 	.byte	0x04, 0x28
        /*00fe*/ 	.short	(.L_211 - .L_210)


	//   ....[0]....
.L_210:
        /*0100*/ 	.word	0x00000060


	//   ....[1]....
        /*0104*/ 	.word	0x000001a0


	//   ....[2]....
        /*0108*/ 	.word	0x000001f0


	//   ....[3]....
        /*010c*/ 	.word	0x000003e0


	//   ....[4]....
        /*0110*/ 	.word	0x00000540


	//   ....[5]....
        /*0114*/ 	.word	0x00000660


	//   ....[6]....
        /*0118*/ 	.word	0x000007c0


	//   ....[7]....
        /*011c*/ 	.word	0x00001870


	//   ....[8]....
        /*0120*/ 	.word	0x00003230


	//   ....[9]....
        /*0124*/ 	.word	0x00003340


	//   ....[10]....
        /*0128*/ 	.word	0x000038d0


	//   ....[11]....
        /*012c*/ 	.word	0x00003960


	//   ....[12]....
        /*0130*/ 	.word	0x000065a0


	//   ....[13]....
        /*0134*/ 	.word	0x000066c0


	//   ....[14]....
        /*0138*/ 	.word	0x00006c70


	//   ....[15]....
        /*013c*/ 	.word	0x00006cd0


	//   ....[16]....
        /*0140*/ 	.word	0x00008720


	//   ....[17]....
        /*0144*/ 	.word	0x00008820


	//   ....[18]....
        /*0148*/ 	.word	0x00008d80


	//   ....[19]....
        /*014c*/ 	.word	0x00008e00


	//   ....[20]....
        /*0150*/ 	.word	0x0000b580


	//   ....[21]....
        /*0154*/ 	.word	0x0000b690


	//   ....[22]....
        /*0158*/ 	.word	0x0000bc10


	//   ....[23]....
        /*015c*/ 	.word	0x0000bc70


	//   ....[24]....
        /*0160*/ 	.word	0x0000ccf0


	//   ....[25]....
        /*0164*/ 	.word	0x0000cd30


	//   ....[26]....
        /*0168*/ 	.word	0x0000ce30


	//   ....[27]....
        /*016c*/ 	.word	0x0000ce50


	//   ....[28]....
        /*0170*/ 	.word	0x0000e230


	//   ....[29]....
        /*0174*/ 	.word	0x0000ede0


	//   ....[30]....
        /*0178*/ 	.word	0x00011ec0


	//   ....[31]....
        /*017c*/ 	.word	0x00012090


	//   ....[32]....
        /*0180*/ 	.word	0x000126e0


	//   ....[33]....
        /*0184*/ 	.word	0x00012ac0


	//----- nvinfo : EIATTR_REG_RECONFIG
	.align		4
.L_211:
        /*0188*/ 	.byte	0x01, 0x54
	.zero		2


	//----- nvinfo : EIATTR_SYSCALL_OFFSETS
	.align		4
        /*018c*/ 	.byte	0x04, 0x46
        /*018e*/ 	.short	(.L_213 - .L_212)


	//   ....[0]....
.L_212:
        /*0190*/ 	.word	0x00001a20


	//   ....[1]....
        /*0194*/ 	.word	0x0000f8b0


	//   ....[2]....
        /*0198*/ 	.word	0x0000f9f0


	//   ....[3]....
        /*019c*/ 	.word	0x0000fae0


	//----- nvinfo : EIATTR_MBARRIER_INSTR_OFFSETS
	.align		4
.L_213:
        /*01a0*/ 	.byte	0x04, 0x39
        /*01a2*/ 	.short	(.L_215 - .L_214)


	//   ....[0]....
.L_214:
        /*01a4*/ 	.word	0x00000290
        /*01a8*/ 	.word	0x000000ff
        /*01ac*/ 	.word	0x00030800
        /*01b0*/ 	.short	0x0100
        /*01b2*/ 	.byte	0x06
	.zero		1


	//   ....[1]....
        /*01b4*/ 	.word	0x000002a0
        /*01b8*/ 	.word	0x000000ff
        /*01bc*/ 	.word	0x00030820
        /*01c0*/ 	.short	0x0100
        /*01c2*/ 	.byte	0x06
	.zero		1


	//   ....[2]....
        /*01c4*/ 	.word	0x00000390
        /*01c8*/ 	.word	0x000000ff
        /*01cc*/ 	.word	0x00030830
        /*01d0*/ 	.short	0x0100
        /*01d2*/ 	.byte	0x08
	.zero		1


	//   ....[3]....
        /*01d4*/ 	.word	0x000003a0
        /*01d8*/ 	.word	0x000000ff
        /*01dc*/ 	.word	0x00030840
        /*01e0*/ 	.short	0x0100
        /*01e2*/ 	.byte	0x08
	.zero		1


	//   ....[4]....
        /*01e4*/ 	.word	0x000003b0
        /*01e8*/ 	.word	0x000000ff
        /*01ec*/ 	.word	0x00030838
        /*01f0*/ 	.short	0x0100
        /*01f2*/ 	.byte	0x08
	.zero		1


	//   ....[5]....
        /*01f4*/ 	.word	0x000003c0
        /*01f8*/ 	.word	0x000000ff
        /*01fc*/ 	.word	0x00030848
        /*0200*/ 	.short	0x0100
        /*0202*/ 	.byte	0x08
	.zero		1


	//   ....[6]....
        /*0204*/ 	.word	0x000004f0
        /*0208*/ 	.word	0x000000ff
        /*020c*/ 	.word	0x00030850
        /*0210*/ 	.short	0x0100
        /*0212*/ 	.byte	0x08
	.zero		1


	//   ....[7]....
        /*0214*/ 	.word	0x00000500
        /*0218*/ 	.word	0x000000ff
        /*021c*/ 	.word	0x00030860
        /*0220*/ 	.short	0x0100
        /*0222*/ 	.byte	0x08
	.zero		1


	//   ....[8]....
        /*0224*/ 	.word	0x00000510
        /*0228*/ 	.word	0x000000ff
        /*022c*/ 	.word	0x00030858
        /*0230*/ 	.short	0x0100
        /*0232*/ 	.byte	0x08
	.zero		1


	//   ....[9]....
        /*0234*/ 	.word	0x00000520
        /*0238*/ 	.word	0x000000ff
        /*023c*/ 	.word	0x00030868
        /*0240*/ 	.short	0x0100
        /*0242*/ 	.byte	0x08
	.zero		1


	//   ....[10]....
        /*0244*/ 	.word	0x00000610
        /*0248*/ 	.word	0x000000ff
        /*024c*/ 	.word	0x00030870
        /*0250*/ 	.short	0x0100
        /*0252*/ 	.byte	0x06
	.zero		1


	//   ....[11]....
        /*0254*/ 	.word	0x00000620
        /*0258*/ 	.word	0x000000ff
        /*025c*/ 	.word	0x00030880
        /*0260*/ 	.short	0x0100
        /*0262*/ 	.byte	0x06
	.zero		1


	//   ....[12]....
        /*0264*/ 	.word	0x00000630
        /*0268*/ 	.word	0x000000ff
        /*026c*/ 	.word	0x00030878
        /*0270*/ 	.short	0x0100
        /*0272*/ 	.byte	0x06
	.zero		1


	//   ....[13]....
        /*0274*/ 	.word	0x00000640
        /*0278*/ 	.word	0x000000ff
        /*027c*/ 	.word	0x00030888
        /*0280*/ 	.short	0x0100
        /*0282*/ 	.byte	0x06
	.zero		1


	//   ....[14]....
        /*0284*/ 	.word	0x00000770
        /*0288*/ 	.word	0x000000ff
        /*028c*/ 	.word	0x00030890
        /*0290*/ 	.short	0x0100
        /*0292*/ 	.byte	0x08
	.zero		1


	//   ....[15]....
        /*0294*/ 	.word	0x00000780
        /*0298*/ 	.word	0x000000ff
        /*029c*/ 	.word	0x000308a0
        /*02a0*/ 	.short	0x0100
        /*02a2*/ 	.byte	0x08
	.zero		1


	//   ....[16]....
        /*02a4*/ 	.word	0x00000790
        /*02a8*/ 	.word	0x000000ff
        /*02ac*/ 	.word	0x00030898
        /*02b0*/ 	.short	0x0100
        /*02b2*/ 	.byte	0x08
	.zero		1


	//   ....[17]....
        /*02b4*/ 	.word	0x000007a0
        /*02b8*/ 	.word	0x000000ff
        /*02bc*/ 	.word	0x000308a8
        /*02c0*/ 	.short	0x0100
        /*02c2*/ 	.byte	0x08
	.zero		1


	//   ....[18]....
        /*02c4*/ 	.word	0x000008d0
        /*02c8*/ 	.word	0x000000ff
        /*02cc*/ 	.word	0x000308b0
        /*02d0*/ 	.short	0x0100
        /*02d2*/ 	.byte	0x08
	.zero		1


	//   ....[19]....
        /*02d4*/ 	.word	0x000008e0
        /*02d8*/ 	.word	0x000000ff
        /*02dc*/ 	.word	0x000308c0
        /*02e0*/ 	.short	0x0100
        /*02e2*/ 	.byte	0x08
	.zero		1


	//   ....[20]....
        /*02e4*/ 	.word	0x000008f0
        /*02e8*/ 	.word	0x000000ff
        /*02ec*/ 	.word	0x000308b8
        /*02f0*/ 	.short	0x0100
        /*02f2*/ 	.byte	0x08
	.zero		1


	//   ....[21]....
        /*02f4*/ 	.word	0x00000900
        /*02f8*/ 	.word	0x000000ff
        /*02fc*/ 	.word	0x000308c8
        /*0300*/ 	.short	0x0100
        /*0302*/ 	.byte	0x08
	.zero		1


	//   ....[22]....
        /*0304*/ 	.word	0x00001ac0
        /*0308*/ 	.word	0x000000ff
        /*030c*/ 	.word	0x00030800
        /*0310*/ 	.short	0x010a
        /*0312*/ 	.byte	0x25
	.zero		1


	//   ....[23]....
        /*0314*/ 	.word	0x00001b40
        /*0318*/ 	.word	0x00000003
        /*031c*/ 	.word	0x00030830
        /*0320*/ 	.short	0x010a
        /*0322*/ 	.byte	0x3f
	.zero		1


	//   ....[24]....
        /*0324*/ 	.word	0x00001bc0
        /*0328*/ 	.word	0x00000003
        /*032c*/ 	.word	0x00030830
        /*0330*/ 	.short	0x010a
        /*0332*/ 	.byte	0x3f
	.zero		1


	//   ....[25]....
        /*0334*/ 	.word	0x000022f0
        /*0338*/ 	.word	0x00000000
        /*033c*/ 	.word	0x00000000
        /*0340*/ 	.short	0x0101
        /*0342*/ 	.byte	0x3f
	.zero		1


	//   ....[26]....
        /*0344*/ 	.word	0x000047e0
        /*0348*/ 	.word	0x000000ff
        /*034c*/ 	.word	0x00030830
        /*0350*/ 	.short	0x010a
        /*0352*/ 	.byte	0x26
	.zero		1


	//   ....[27]....
        /*0354*/ 	.word	0x00004820
        /*0358*/ 	.word	0x000000ff
        /*035c*/ 	.word	0x00030830
        /*0360*/ 	.short	0x010a
        /*0362*/ 	.byte	0x26
	.zero		1


	//   ....[28]....
        /*0364*/ 	.word	0x000052c0
        /*0368*/ 	.word	0x000000ff
        /*036c*/ 	.word	0x00030850
        /*0370*/ 	.short	0x010a
        /*0372*/ 	.byte	0x06
	.zero		1


	//   ....[29]....
        /*0374*/ 	.word	0x00005300
        /*0378*/ 	.word	0x000000ff
        /*037c*/ 	.word	0x00030850
        /*0380*/ 	.short	0x010a
        /*0382*/ 	.byte	0x06
	.zero		1


	//   ....[30]....
        /*0384*/ 	.word	0x00005620
        /*0388*/ 	.word	0x00000000
        /*038c*/ 	.word	0x00000000
        /*0390*/ 	.short	0x0101
        /*0392*/ 	.byte	0x3f
	.zero		1


	//   ....[31]....
        /*0394*/ 	.word	0x00007230
        /*0398*/ 	.word	0x0000008c
        /*039c*/ 	.word	0x00000000
        /*03a0*/ 	.short	0x0101
        /*03a2*/ 	.byte	0x3f
	.zero		1


	//   ....[32]....
        /*03a4*/ 	.word	0x00007960
        /*03a8*/ 	.word	0x000000ff
        /*03ac*/ 	.word	0x00030830
        /*03b0*/ 	.short	0x010a
        /*03b2*/ 	.byte	0x06
	.zero		1


	//   ....[33]....
        /*03b4*/ 	.word	0x000079a0
        /*03b8*/ 	.word	0x000000ff
        /*03bc*/ 	.word	0x00030830
        /*03c0*/ 	.short	0x010a
        /*03c2*/ 	.byte	0x06
	.zero		1


	//   ....[34]....
        /*03c4*/ 	.word	0x00008440
        /*03c8*/ 	.word	0x000000ff
        /*03cc*/ 	.word	0x00030850
        /*03d0*/ 	.short	0x010a
        /*03d2*/ 	.byte	0x0b
	.zero		1


	//   ....[35]....
        /*03d4*/ 	.word	0x00008480
        /*03d8*/ 	.word	0x000000ff
        /*03dc*/ 	.word	0x00030850
        /*03e0*/ 	.short	0x010a
        /*03e2*/ 	.byte	0x0b
	.zero		1


	//   ....[36]....
        /*03e4*/ 	.word	0x000092c0
        /*03e8*/ 	.word	0x0000007f
        /*03ec*/ 	.word	0x00000000
        /*03f0*/ 	.short	0x0101
        /*03f2*/ 	.byte	0x3f
	.zero		1


	//   ....[37]....
        /*03f4*/ 	.word	0x00009360
        /*03f8*/ 	.word	0x0000007f
        /*03fc*/ 	.word	0x00000000
        /*0400*/ 	.short	0x0101
        /*0402*/ 	.byte	0x3f
	.zero		1


	//   ....[38]....
        /*0404*/ 	.word	0x000097c0
        /*0408*/ 	.word	0x000000ff
        /*040c*/ 	.word	0x00030830
        /*0410*/ 	.short	0x010a
        /*0412*/ 	.byte	0x06
	.zero		1


	//   ....[39]....
        /*0414*/ 	.word	0x00009800
        /*0418*/ 	.word	0x000000ff
        /*041c*/ 	.word	0x00030830
        /*0420*/ 	.short	0x010a
        /*0422*/ 	.byte	0x06
	.zero		1


	//   ....[40]....
        /*0424*/ 	.word	0x0000a2a0
        /*0428*/ 	.word	0x000000ff
        /*042c*/ 	.word	0x00030850
        /*0430*/ 	.short	0x010a
        /*0432*/ 	.byte	0x0a
	.zero		1


	//   ....[41]....
        /*0434*/ 	.word	0x0000a2e0
        /*0438*/ 	.word	0x000000ff
        /*043c*/ 	.word	0x00030850
        /*0440*/ 	.short	0x010a
        /*0442*/ 	.byte	0x0a
	.zero		1


	//   ....[42]....
        /*0444*/ 	.word	0x0000a620
        /*0448*/ 	.word	0x00000000
        /*044c*/ 	.word	0x00000000
        /*0450*/ 	.short	0x0101
        /*0452*/ 	.byte	0x3f
	.zero		1


	//   ....[43]....
        /*0454*/ 	.word	0x0000c230
        /*0458*/ 	.word	0x0000008b
        /*045c*/ 	.word	0x00000000
        /*0460*/ 	.short	0x0101
        /*0462*/ 	.byte	0x3f
	.zero		1


	//   ....[44]....
        /*0464*/ 	.word	0x0000cc60
        /*0468*/ 	.word	0x000000ff
        /*046c*/ 	.word	0x00030850
        /*0470*/ 	.short	0x010a
        /*0472*/ 	.byte	0x05
	.zero		1


	//   ....[45]....
        /*0474*/ 	.word	0x0000cca0
        /*0478*/ 	.word	0x000000ff
        /*047c*/ 	.word	0x00030850
        /*0480*/ 	.short	0x010a
        /*0482*/ 	.byte	0x05
	.zero		1


	//   ....[46]....
        /*0484*/ 	.word	0x0000d150
        /*0488*/ 	.word	0x00000004
        /*048c*/ 	.word	0x00000000
        /*0490*/ 	.short	0x0101
        /*0492*/ 	.byte	0x3f
	.zero		1


	//   ....[47]....
        /*0494*/ 	.word	0x0000e410
        /*0498*/ 	.word	0x000000ff
        /*049c*/ 	.word	0x00000000
        /*04a0*/ 	.short	0x0101
        /*04a2*/ 	.byte	0x05
	.zero		1


	//   ....[48]....
        /*04a4*/ 	.word	0x0000ff60
        /*04a8*/ 	.word	0x00000008
        /*04ac*/ 	.word	0x00030840
        /*04b0*/ 	.short	0x010a
        /*04b2*/ 	.byte	0x3f
	.zero		1


	//   ....[49]....
        /*04b4*/ 	.word	0x000103f0
        /*04b8*/ 	.word	0x000000ff
        /*04bc*/ 	.word	0x00030820
        /*04c0*/ 	.short	0x010a
        /*04c2*/ 	.byte	0x26
	.zero		1


	//   ....[50]....
        /*04c4*/ 	.word	0x000106d0
        /*04c8*/ 	.word	0x00000003
        /*04cc*/ 	.word	0x00030840
        /*04d0*/ 	.short	0x010a
        /*04d2*/ 	.byte	0x3f
	.zero		1


	//   ....[51]....
        /*04d4*/ 	.word	0x00010940
        /*04d8*/ 	.word	0x00000002
        /*04dc*/ 	.word	0x00000060
        /*04e0*/ 	.short	0x010a
        /*04e2*/ 	.byte	0x3f
	.zero		1


	//   ....[52]....
        /*04e4*/ 	.word	0x00010e60
        /*04e8*/ 	.word	0x00000003
        /*04ec*/ 	.word	0x00030840
        /*04f0*/ 	.short	0x010a
        /*04f2*/ 	.byte	0x3f
	.zero		1


	//   ....[53]....
        /*04f4*/ 	.word	0x000110d0
        /*04f8*/ 	.word	0x00000002
        /*04fc*/ 	.word	0x00000060
        /*0500*/ 	.short	0x010a
        /*0502*/ 	.byte	0x3f
	.zero		1


	//   ....[54]....
        /*0504*/ 	.word	0x00011520
        /*0508*/ 	.word	0x00000002
        /*050c*/ 	.word	0x00030840
        /*0510*/ 	.short	0x010a
        /*0512*/ 	.byte	0x3f
	.zero		1


	//   ....[55]....
        /*0514*/ 	.word	0x000117c0
        /*0518*/ 	.word	0x00000002
        /*051c*/ 	.word	0x00000060
        /*0520*/ 	.short	0x010a
        /*0522*/ 	.byte	0x3f
	.zero		1


	//   ....[56]....
        /*0524*/ 	.word	0x00011bd0
        /*0528*/ 	.word	0x00000003
        /*052c*/ 	.word	0x00030860
        /*0530*/ 	.short	0x010a
        /*0532*/ 	.byte	0x3f
	.zero		1


	//   ....[57]....
        /*0534*/ 	.word	0x00012040
        /*0538*/ 	.word	0x00000007
        /*053c*/ 	.word	0x00030820
        /*0540*/ 	.short	0x010a
        /*0542*/ 	.byte	0x3f
	.zero		1


	//   ....[58]....
        /*0544*/ 	.word	0x000121b0
        /*0548*/ 	.word	0x00000005
        /*054c*/ 	.word	0x00000000
        /*0550*/ 	.short	0x010a
        /*0552*/ 	.byte	0x3f
	.zero		1


	//   ....[59]....
        /*0554*/ 	.word	0x00012220
        /*0558*/ 	.word	0x00000003
        /*055c*/ 	.word	0x00000000
        /*0560*/ 	.short	0x010a
        /*0562*/ 	.byte	0x3f
	.zero		1


	//   ....[60]....
        /*0564*/ 	.word	0x00012280
        /*0568*/ 	.word	0x00000005
        /*056c*/ 	.word	0x00000000
        /*0570*/ 	.short	0x010a
        /*0572*/ 	.byte	0x3f
	.zero		1


	//   ....[61]....
        /*0574*/ 	.word	0x000122b0
        /*0578*/ 	.word	0x00000003
        /*057c*/ 	.word	0x00000000
        /*0580*/ 	.short	0x010a
        /*0582*/ 	.byte	0x3f
	.zero		1


	//   ....[62]....
        /*0584*/ 	.word	0x00012320
        /*0588*/ 	.word	0x00000003
        /*058c*/ 	.word	0x00030800
        /*0590*/ 	.short	0x010a
        /*0592*/ 	.byte	0x3f
	.zero		1


	//   ....[63]....
        /*0594*/ 	.word	0x00012370
        /*0598*/ 	.word	0x00000003
        /*059c*/ 	.word	0x00030830
        /*05a0*/ 	.short	0x010a
        /*05a2*/ 	.byte	0x3f
	.zero		1


	//   ....[64]....
        /*05a4*/ 	.word	0x000123d0
        /*05a8*/ 	.word	0x00000015
        /*05ac*/ 	.word	0x00030830
        /*05b0*/ 	.short	0x010a
        /*05b2*/ 	.byte	0x3f
	.zero		1


	//   ....[65]....
        /*05b4*/ 	.word	0x00012430
        /*05b8*/ 	.word	0x00000003
        /*05bc*/ 	.word	0x00030850
        /*05c0*/ 	.short	0x010a
        /*05c2*/ 	.byte	0x3f
	.zero		1


	//   ....[66]....
        /*05c4*/ 	.word	0x00012490
        /*05c8*/ 	.word	0x00000005
        /*05cc*/ 	.word	0x00030830
        /*05d0*/ 	.short	0x010a
        /*05d2*/ 	.byte	0x3f
	.zero		1


	//   ....[67]....
        /*05d4*/ 	.word	0x000124f0
        /*05d8*/ 	.word	0x00000003
        /*05dc*/ 	.word	0x00030850
        /*05e0*/ 	.short	0x010a
        /*05e2*/ 	.byte	0x3f
	.zero		1


	//   ....[68]....
        /*05e4*/ 	.word	0x00012550
        /*05e8*/ 	.word	0x00000005
        /*05ec*/ 	.word	0x00030830
        /*05f0*/ 	.short	0x010a
        /*05f2*/ 	.byte	0x3f
	.zero		1


	//   ....[69]....
        /*05f4*/ 	.word	0x000125b0
        /*05f8*/ 	.word	0x00000003
        /*05fc*/ 	.word	0x00030850
        /*0600*/ 	.short	0x010a
        /*0602*/ 	.byte	0x3f
	.zero		1


	//   ....[70]....
        /*0604*/ 	.word	0x00012610
        /*0608*/ 	.word	0x00000003
        /*060c*/ 	.word	0x00030850
        /*0610*/ 	.short	0x010a
        /*0612*/ 	.byte	0x3f
	.zero		1


	//   ....[71]....
        /*0614*/ 	.word	0x00012790
        /*0618*/ 	.word	0x00000008
        /*061c*/ 	.word	0x00030840
        /*0620*/ 	.short	0x010a
        /*0622*/ 	.byte	0x3f
	.zero		1


	//   ....[72]....
        /*0624*/ 	.word	0x000127f0
        /*0628*/ 	.word	0x00000008
        /*062c*/ 	.word	0x00030820
        /*0630*/ 	.short	0x010a
        /*0632*/ 	.byte	0x3f
	.zero		1


	//   ....[73]....
        /*0634*/ 	.word	0x00012840
        /*0638*/ 	.word	0x00000003
        /*063c*/ 	.word	0x00030840
        /*0640*/ 	.short	0x010a
        /*0642*/ 	.byte	0x3f
	.zero		1


	//   ....[74]....
        /*0644*/ 	.word	0x00012890
        /*0648*/ 	.word	0x00000002
        /*064c*/ 	.word	0x00000060
        /*0650*/ 	.short	0x010a
        /*0652*/ 	.byte	0x3f
	.zero		1


	//   ....[75]....
        /*0654*/ 	.word	0x000128e0
        /*0658*/ 	.word	0x00000003
        /*065c*/ 	.word	0x00030840
        /*0660*/ 	.short	0x010a
        /*0662*/ 	.byte	0x3f
	.zero		1


	//   ....[76]....
        /*0664*/ 	.word	0x00012930
        /*0668*/ 	.word	0x00000002
        /*066c*/ 	.word	0x00000060
        /*0670*/ 	.short	0x010a
        /*0672*/ 	.byte	0x3f
	.zero		1


	//   ....[77]....
        /*0674*/ 	.word	0x00012980
        /*0678*/ 	.word	0x00000002
        /*067c*/ 	.word	0x00030840
        /*0680*/ 	.short	0x010a
        /*0682*/ 	.byte	0x3f
	.zero		1


	//   ....[78]....
        /*0684*/ 	.word	0x000129d0
        /*0688*/ 	.word	0x00000002
        /*068c*/ 	.word	0x00000060
        /*0690*/ 	.short	0x010a
        /*0692*/ 	.byte	0x3f
	.zero		1


	//   ....[79]....
        /*0694*/ 	.word	0x00012a20
        /*0698*/ 	.word	0x00000003
        /*069c*/ 	.word	0x00030860
        /*06a0*/ 	.short	0x010a
        /*06a2*/ 	.byte	0x3f
	.zero		1


	//   ....[80]....
        /*06a4*/ 	.word	0x00012b00
        /*06a8*/ 	.word	0x00000007
        /*06ac*/ 	.word	0x00030820
        /*06b0*/ 	.short	0x010a
        /*06b2*/ 	.byte	0x3f
	.zero		1


	//   ....[81]....
        /*06b4*/ 	.word	0x00012b50
        /*06b8*/ 	.word	0x00000005
        /*06bc*/ 	.word	0x00000000
        /*06c0*/ 	.short	0x010a
        /*06c2*/ 	.byte	0x3f
	.zero		1


	//   ....[82]....
        /*06c4*/ 	.word	0x00012ba0
        /*06c8*/ 	.word	0x00000003
        /*06cc*/ 	.word	0x00000000
        /*06d0*/ 	.short	0x010a
        /*06d2*/ 	.byte	0x3f
	.zero		1


	//   ....[83]....
        /*06d4*/ 	.word	0x00012bf0
        /*06d8*/ 	.word	0x00000005
        /*06dc*/ 	.word	0x00000000
        /*06e0*/ 	.short	0x010a
        /*06e2*/ 	.byte	0x3f
	.zero		1


	//----- nvinfo : EIATTR_NUM_MBARRIERS
	.align		4
.L_215:
        /*06e4*/ 	.byte	0x03, 0x38
        /*06e6*/ 	.short	0x0016


	//----- nvinfo : EIATTR_EXIT_INSTR_OFFSETS
	.align		4
        /*06e8*/ 	.byte	0x04, 0x1c
        /*06ea*/ 	.short	(.L_217 - .L_216)


	//   ....[0]....
.L_216:
        /*06ec*/ 	.word	0x00000a40


	//   ....[1]....
        /*06f0*/ 	.word	0x0000eda0


	//   ....[2]....
        /*06f4*/ 	.word	0x0000ee00


	//   ....[3]....
        /*06f8*/ 	.word	0x000120b0


	//   ....[4]....
        /*06fc*/ 	.word	0x00012300


	//----- nvinfo : EIATTR_MAX_THREADS
	.align		4
.L_217:
        /*0700*/ 	.byte	0x04, 0x05
        /*0702*/ 	.short	(.L_219 - .L_218)
.L_218:
        /*0704*/ 	.word	0x00000180
        /*0708*/ 	.word	0x00000001
        /*070c*/ 	.word	0x00000001


	//----- nvinfo : EIATTR_CRS_STACK_SIZE
	.align		4
.L_219:
        /*0710*/ 	.byte	0x04, 0x1e
        /*0712*/ 	.short	(.L_221 - .L_220)
.L_220:
        /*0714*/ 	.word	0x00000000


	//----- nvinfo : EIATTR_CBANK_PARAM_SIZE
	.align		4
.L_221:
        /*0718*/ 	.byte	0x03, 0x19
        /*071a*/ 	.short	0x0bf0


	//----- nvinfo : EIATTR_PARAM_CBANK
	.align		4
        /*071c*/ 	.byte	0x04, 0x0a
        /*071e*/ 	.short	(.L_223 - .L_222)
	.align		4
.L_222:
        /*0720*/ 	.word	index@(.nv.constant0._ZN7cutlass13device_kernelIN5flash11enable_sm90INS1_16FlashAttnFwdSm90INS1_25CollectiveMainloopFwdSm90ILi2EN4cute5tupleIJNS5_1CILi1EEES8_S8_EEENS6_IJNS7_ILi128EEENS7_ILi96EEENS7_ILi192EEEEEELi192ENS_6half_tEfNS_4arch4Sm90ELb0ELb1ELb0ELb0ELb0ELb0ELb0ELb1ELb1ELb0ELb0ELb0EEENS1_21CollectiveEpilogueFwdINS6_IJSA_SC_SB_EEES9_SE_SG_Li256ELb0ELb0ELb0ELb0EEENS1_30DynamicPersistentTileSchedulerILi256ELi32ELb0ELb0ELb1EEEEEEEEEvNT_6ParamsE)
        /*0724*/ 	.short	0x0210
        /*0726*/ 	.short	0x0bf0


	//----- nvinfo : EIATTR_SW_WAR
	.align		4
.L_223:
        /*0728*/ 	.byte	0x04, 0x36
        /*072a*/ 	.short	(.L_225 - .L_224)
.L_224:
        /*072c*/ 	.word	0x00000008
.L_225:


//--------------------- .nv.info._ZN7cutlass13device_kernelIN5flash11enable_sm90INS1_16FlashAttnFwdSm90INS1_25CollectiveMainloopFwdSm90ILi2EN4cute5tupleIJNS5_1CILi1EEES8_S8_EEENS6_IJNS7_ILi128EEENS7_ILi96EEENS7_ILi192EEEEEELi192ENS_6half_tEfNS_4arch4Sm90ELb0ELb1ELb0ELb1ELb0ELb0ELb0ELb1ELb1ELb0ELb0ELb0EEENS1_21CollectiveEpilogueFwdINS6_IJSA_SC_SB_EEES9_SE_SG_Li256ELb1ELb0ELb0ELb0EEENS1_36VarlenDynamicPersistentTileSchedulerILi128ELi96ELi256ELi32ELb0ELb0ELb1ELb1ELb0ELb1EEEEEEEEEvNT_6ParamsE --------------------------
	.section	.nv.info._ZN7cutlass13device_kernelIN5flash11enable_sm90INS1_16FlashAttnFwdSm90INS1_25CollectiveMainloopFwdSm90ILi2EN4cute5tupleIJNS5_1CILi1EEES8_S8_EEENS6_IJNS7_ILi128EEENS7_ILi96EEENS7_ILi192EEEEEELi192ENS_6half_tEfNS_4arch4Sm90ELb0ELb1ELb0ELb1ELb0ELb0ELb0ELb1ELb1ELb0ELb0ELb0EEENS1_21CollectiveEpilogueFwdINS6_IJSA_SC_SB_EEES9_SE_SG_Li256ELb1ELb0ELb0ELb0EEENS1_36VarlenDynamicPersistentTileSchedulerILi128ELi96ELi256ELi32ELb0ELb0ELb1ELb1ELb0ELb1EEEEEEEEEvNT_6ParamsE,"",@"SHT_CUDA_INFO"
	.sectionflags	@""
	.align	4


	//----- nvinfo : EIATTR_CUDA_API_VERSION
	.align		4
        /*0000*/ 	.byte	0x04, 0x37
        /*0002*/ 	.short	(.L_227 - .L_226)
.L_226:
        /*0004*/ 	.word	0x00000082


	//----- nvinfo : EIATTR_KPARAM_INFO
	.align		4
.L_227:
        /*0008*/ 	.byte	0x04, 0x17
        /*000a*/ 	.short	(.L_229 - .L_228)
.L_228:
        /*000c*/ 	.word	0x00000000
        /*0010*/ 	.short	0x0000
        /*0012*/ 	.short	0x0070
        /*0014*/ 	.byte	0x00, 0xf0, 0x01, 0x28


	//----- nvinfo : EIATTR_SPARSE_MMA_MASK
	.align		4
.L_229:
        /*0018*/ 	.byte	0x03, 0x50
        /*001a*/ 	.short	0x0000


	//----- nvinfo : EIATTR_MAXREG_COUNT
	.align		4
        /*001c*/ 	.byte	0x03, 0x1b
        /*001e*/ 	.short	0x00a8


	//----- nvinfo : EIATTR_NUM_BARRIERS
	.align		4
        /*0020*/ 	.byte	0x02, 0x4c
        /*0022*/ 	.byte	0x09
	.zero		1


	//----- nvinfo : EIATTR_EXTERNS
	.align		4
        /*0024*/ 	.byte	0x04, 0x0f
        /*0026*/ 	.short	(.L_231 - .L_230)


	//   ....[0]....
	.align		4
.L_230:
        /*0028*/ 	.word	index@(__assertfail)


	//----- nvinfo : EIATTR_ANNOTATIONS
	.align		4
.L_231:
        /*002c*/ 	.byte	0x04, 0x55
        /*002e*/ 	.short	(.L_233 - .L_232)


	//   ....[0]....
.L_232:
        /* <DEDUP_REMOVED lines=34> */


	//----- nvinfo : EIATTR_MERCURY_ISA_VERSION
	.align		4
.L_233:
        /*0240*/ 	.byte	0x03, 0x5f
        /*0242*/ 	.short	0x0101


	//----- nvinfo : EIATTR_UNUSED_LOAD_BYTE_OFFSET
	.align		4
        /*0244*/ 	.byte	0x04, 0x44
        /*0246*/ 	.short	(.L_235 - .L_234)


	//   ....[0]....
.L_234:
        /*0248*/ 	.word	0x00000a50
        /*024c*/ 	.word	0x0000fff0


	//   ....[1]....
        /*0250*/ 	.word	0x0000d7f0
        /*0254*/ 	.word	0x0000fff0


	//----- nvinfo : EIATTR_INT_WARP_WIDE_INSTR_OFFSETS
	.align		4
.L_235:
        /*0258*/ 	.byte	0x04, 0x31
        /*025a*/ 	.short	(.L_237 - .L_236)


	//   ....[0]....
.L_236:
        /*025c*/ 	.word	0x00000160


	//   ....[1]....
        /*0260*/ 	.word	0x000001a0


	//   ....[2]....
        /*0264*/ 	.word	0x00000210


	//   ....[3]....
        /*0268*/ 	.word	0x000111f0


	//   ....[4]....
        /*026c*/ 	.word	0x00011280


	//   ....[5]....
        /*0270*/ 	.word	0x00011780


	//   ....[6]....
        /*0274*/ 	.word	0x00011800


	//   ....[7]....
        /*0278*/ 	.word	0x00011910


	//   ....[8]....
        /*027c*/ 	.word	0x00011a00


	//   ....[9]....
        /*0280*/ 	.word	0x00013e20


	//   ....[10]....
        /*0284*/ 	.word	0x00013eb0


	//----- nvinfo : EIATTR_COOP_GROUP_MASK_REGIDS
	.align		4
.L_237:
        /*0288*/ 	.byte	0x04, 0x29
        /*028a*/ 	.short	(.L_239 - .L_238)


	//   ....[0]....
.L_238:
        /*028c*/ 	.word	0xffffffff


	//   ....[1]....
        /*0290*/ 	.word	0xffffffff


	//   ....[2]....
        /*0294*/ 	.word	0xffffffff


	//   ....[3]....
        /*0298*/ 	.word	0xffffffff


	//   ....[4]....
        /*029c*/ 	.word	0xffffffff


	//   ....[5]....
        /*02a0*/ 	.word	0xffffffff


	//   ....[6]....
        /*02a4*/ 	.word	0xffffffff


	//   ....[7]....
        /*02a8*/ 	.word	0xffffffff


	//   ....[8]....
        /*02ac*/ 	.word	0xffffffff


	//   ....[9]....
        /*02b0*/ 	.word	0xffffffff


	//   ....[10]....
        /*02b4*/ 	.word	0xffffffff


	//   ....[11]....
        /*02b8*/ 	.word	0xffffffff


	//   ....[12]....
        /*02bc*/ 	.word	0xffffffff


	//   ....[13]....
        /*02c0*/ 	.word	0xffffffff


	//   ....[14]....
        /*02c4*/ 	.word	0xffffffff


	//   ....[15]....
        /*02c8*/ 	.word	0xffffffff


	//   ....[16]....
        /*02cc*/ 	.word	0xffffffff


	//   ....[17]....
        /*02d0*/ 	.word	0xffffffff


	//   ....[18]....
        /*02d4*/ 	.word	0xffffffff


	//   ....[19]....
        /*02d8*/ 	.word	0xffffffff


	//   ....[20]....
        /*02dc*/ 	.word	0xffffffff


	//   ....[21]....
        /*02e0*/ 	.word	0xffffffff


	//   ....[22]....
        /*02e4*/ 	.word	0xffffffff


	//   ....[23]....
        /*02e8*/ 	.word	0xffffffff


	//   ....[24]....
        /*02ec*/ 	.word	0xffffffff


	//   ....[25]....
        /*02f0*/ 	.word	0xffffffff


	//   ....[26]....
        /*02f4*/ 	.word	0xffffffff


	//   ....[27]....
        /*02f8*/ 	.word	0xffffffff


	//   ....[28]....
        /*02fc*/ 	.word	0xffffffff


	//   ....[29]....
        /*0300*/ 	.word	0xffffffff


	//   ....[30]....
        /*0304*/ 	.word	0xffffffff


	//   ....[31]....
        /*0308*/ 	.word	0xffffffff


	//   ....[32]....
        /*030c*/ 	.word	0xffffffff


	//   ....[33]....
        /*0310*/ 	.word	0xffffffff


	//   ....[34]....
        /*0314*/ 	.word	0xffffffff


	//   ....[35]....
        /*0318*/ 	.word	0xffffffff


	//   ....[36]....
        /*031c*/ 	.word	0xffffffff


	//   ....[37]....
        /*0320*/ 	.word	0xffffffff


	//   ....[38]....
        /*0324*/ 	.word	0xffffffff


	//   ....[39]....
        /*0328*/ 	.word	0xffffffff


	//   ....[40]....
        /*032c*/ 	.word	0xffffffff


	//   ....[41]....
        /*0330*/ 	.word	0xffffffff


	//   ....[42]....
        /*0334*/ 	.word	0xffffffff


	//   ....[43]....
        /*0338*/ 	.word	0xffffffff


	//   ....[44]....
        /*033c*/ 	.word	0xffffffff


	//   ....[45]....
        /*0340*/ 	.word	0xffffffff


	//   ....[46]....
        /*0344*/ 	.word	0xffffffff


	//   ....[47]....
        /*0348*/ 	.word	0xffffffff


	//   ....[48]....
        /*034c*/ 	.word	0xffffffff


	//   ....[49]....
        /*0350*/ 	.word	0xffffffff


	//   ....[50]....
        /*0354*/ 	.word	0xffffffff


	//   ....[51]....
        /*0358*/ 	.word	0xffffffff


	//   ....[52]....
        /*035c*/ 	.word	0xffffffff


	//   ....[53]....
        /*0360*/ 	.word	0xffffffff


	//   ....[54]....
        /*0364*/ 	.word	0xffffffff


	//   ....[55]....
        /*0368*/ 	.word	0xffffffff


	//   ....[56]....
        /*036c*/ 	.word	0xffffffff


	//   ....[57]....
        /*0370*/ 	.word	0xffffffff


	//   ....[58]....
        /*0374*/ 	.word	0xffffffff


	//   ....[59]....
        /*0378*/ 	.word	0xffffffff


	//   ....[60]....
        /*037c*/ 	.word	0xffffffff


	//   ....[61]....
        /*0380*/ 	.word	0xffffffff


	//   ....[62]....
        /*0384*/ 	.word	0x0500000f


	//   ....[63]....
        /*0388*/ 	.word	0x0500000f


	//   ....[64]....
        /*038c*/ 	.word	0x0500000f


	//   ....[65]....
        /*0390*/ 	.word	0x0500000f


	//   ....[66]....
        /*0394*/ 	.word	0x0500000f


	//   ....[67]....
        /*0398*/ 	.word	0x0500000f


	//   ....[68]....
        /*039c*/ 	.word	0x0500000f


	//   ....[69]....
        /*03a0*/ 	.word	0x0500000f


	//   ....[70]....
        /*03a4*/ 	.word	0x0500000f


	//   ....[71]....
        /*03a8*/ 	.word	0x0500000f


	//   ....[72]....
        /*03ac*/ 	.word	0x0500000f


	//   ....[73]....
        /*03b0*/ 	.word	0x0500000f


	//   ....[74]....
        /*03b4*/ 	.word	0x0500000f


	//   ....[75]....
        /*03b8*/ 	.word	0x0500000f


	//   ....[76]....
        /*03bc*/ 	.word	0x0500000f


	//   ....[77]....
        /*03c0*/ 	.word	0x0500000f


	//   ....[78]....
        /*03c4*/ 	.word	0x0500000f


	//   ....[79]....
        /*03c8*/ 	.word	0x0500000f


	//   ....[80]....
        /*03cc*/ 	.word	0x0500000f


	//----- nvinfo : EIATTR_COOP_GROUP_INSTR_OFFSETS
	.align		4
.L_239:
        /*03d0*/ 	.byte	0x04, 0x28
        /*03d2*/ 	.short	(.L_241 - .L_240)


	//   ....[0]....
.L_240:
        /*03d4*/ 	.word	0x00000060


	//   ....[1]....
        /*03d8*/ 	.word	0x00000170


	//   ....[2]....
        /*03dc*/ 	.word	0x000001c0


	//   ....[3]....
        /*03e0*/ 	.word	0x000003f0


	//   ....[4]....
        /*03e4*/ 	.word	0x00000550


	//   ....[5]....
        /*03e8*/ 	.word	0x00000670


	//   ....[6]....
        /*03ec*/ 	.word	0x000007d0


	//   ....[7]....
        /*03f0*/ 	.word	0x000018f0


	//   ....[8]....
        /*03f4*/ 	.word	0x00003270


	//   ....[9]....
        /*03f8*/ 	.word	0x00003380


	//   ....[10]....
        /*03fc*/ 	.word	0x00003900


	//   ....[11]....
        /*0400*/ 	.word	0x00003990


	//   ....[12]....
        /*0404*/ 	.word	0x000065e0


	//   ....[13]....
        /*0408*/ 	.word	0x00006700


	//   ....[14]....
        /*040c*/ 	.word	0x00006cb0


	//   ....[15]....
        /*0410*/ 	.word	0x00006d10


	//   ....[16]....
        /*0414*/ 	.word	0x000087b0


	//   ....[17]....
        /*0418*/ 	.word	0x000087d0


	//   ....[18]....
        /*041c*/ 	.word	0x00008d60


	//   ....[19]....
        /*0420*/ 	.word	0x00008de0


	//   ....[20]....
        /*0424*/ 	.word	0x0000b570


	//   ....[21]....
        /*0428*/ 	.word	0x0000b690


	//   ....[22]....
        /*042c*/ 	.word	0x0000bc70


	//   ....[23]....
        /*0430*/ 	.word	0x0000bcd0


	//   ....[24]....
        /*0434*/ 	.word	0x0000cd20


	//   ....[25]....
        /*0438*/ 	.word	0x0000cd60


	//   ....[26]....
        /*043c*/ 	.word	0x0000ce60


	//   ....[27]....
        /*0440*/ 	.word	0x0000ce90


	//   ....[28]....
        /*0444*/ 	.word	0x0000fd60


	//   ....[29]....
        /*0448*/ 	.word	0x0000fef0


	//   ....[30]....
        /*044c*/ 	.word	0x0000ff20


	//   ....[31]....
        /*0450*/ 	.word	0x0000ff50


	//   ....[32]....
        /*0454*/ 	.word	0x0000ff90


	//   ....[33]....
        /*0458*/ 	.word	0x0000ffe0


	//   ....[34]....
        /*045c*/ 	.word	0x00010040


	//   ....[35]....
        /*0460*/ 	.word	0x00010220


	//   ....[36]....
        /*0464*/ 	.word	0x00010280


	//   ....[37]....
        /*0468*/ 	.word	0x000102c0


	//   ....[38]....
        /*046c*/ 	.word	0x00010300


	//   ....[39]....
        /*0470*/ 	.word	0x00010330


	//   ....[40]....
        /*0474*/ 	.word	0x00010360


	//   ....[41]....
        /*0478*/ 	.word	0x000103f0


	//   ....[42]....
        /*047c*/ 	.word	0x00010450


	//   ....[43]....
        /*0480*/ 	.word	0x000104e0


	//   ....[44]....
        /*0484*/ 	.word	0x00014320


	//   ....[45]....
        /*0488*/ 	.word	0x00014330


	//   ....[46]....
        /*048c*/ 	.word	0x00014440


	//   ....[47]....
        /*0490*/ 	.word	0x000144a0


	//   ....[48]....
        /*0494*/ 	.word	0x000144e0


	//   ....[49]....
        /*0498*/ 	.word	0x00014520


	//   ....[50]....
        /*049c*/ 	.word	0x00014550


	//   ....[51]....
        /*04a0*/ 	.word	0x00014580


	//   ....[52]....
        /*04a4*/ 	.word	0x00014710


	//   ....[53]....
        /*04a8*/ 	.word	0x00014770


	//   ....[54]....
        /*04ac*/ 	.word	0x000147b0


	//   ....[55]....
        /*04b0*/ 	.word	0x000147f0


	//   ....[56]....
        /*04b4*/ 	.word	0x00014820


	//   ....[57]....
        /*04b8*/ 	.word	0x00014850


	//   ....[58]....
        /*04bc*/ 	.word	0x00014910


	//   ....[59]....
        /*04c0*/ 	.word	0x00014930


	//   ....[60]....
        /*04c4*/ 	.word	0x000149a0


	//   ....[61]....
        /*04c8*/ 	.word	0x00015030


	//   ....[62]....
        /*04cc*/ 	.word	0x000156e0


	//   ....[63]....
        /*04d0*/ 	.word	0x00015b00


	//   ....[64]....
        /*04d4*/ 	.word	0x00015b90


	//   ....[65]....
        /*04d8*/ 	.word	0x00015c30


	//   ....[66]....
        /*04dc*/ 	.word	0x00015ce0


	//   ....[67]....
        /*04e0*/ 	.word	0x00015d60


	//   ....[68]....
        /*04e4*/ 	.word	0x00015de0


	//   ....[69]....
        /*04e8*/ 	.word	0x00015e60


	//   ....[70]....
        /*04ec*/ 	.word	0x00015ee0


	//   ....[71]....
        /*04f0*/ 	.word	0x00015f70


	//   ....[72]....
        /*04f4*/ 	.word	0x00016020


	//   ....[73]....
        /*04f8*/ 	.word	0x000160a0


	//   ....[74]....
        /*04fc*/ 	.word	0x00016120


	//   ....[75]....
        /*0500*/ 	.word	0x000161a0


	//   ....[76]....
        /*0504*/ 	.word	0x00016220


	//   ....[77]....
        /*0508*/ 	.word	0x00016290


	//   ....[78]....
        /*050c*/ 	.word	0x00016330


	//   ....[79]....
        /*0510*/ 	.word	0x000163c0


	//   ....[80]....
        /*0514*/ 	.word	0x000164f0


	//----- nvinfo : EIATTR_REG_RECONFIG
	.align		4
.L_241:
        /*0518*/ 	.byte	0x01, 0x54
	.zero		2


	//----- nvinfo : EIATTR_SYSCALL_OFFSETS
	.align		4
        /*051c*/ 	.byte	0x04, 0x46
        /*051e*/ 	.short	(.L_243 - .L_242)


	//   ....[0]....
.L_242:
        /*0520*/ 	.word	0x00001ad0


	//   ....[1]....
        /*0524*/ 	.word	0x00011410


	//   ....[2]....
        /*0528*/ 	.word	0x00011550


	//   ....[3]....
        /*052c*/ 	.word	0x00011650


	//----- nvinfo : EIATTR_MBARRIER_INSTR_OFFSETS
	.align		4
.L_243:
        /*0530*/ 	.byte	0x04, 0x39
        /*0532*/ 	.short	(.L_245 - .L_244)


	//   ....[0]....
.L_244:
        /*0534*/ 	.word	0x000002a0
        /*0538*/ 	.word	0x000000ff
        /*053c*/ 	.word	0x00030800
        /*0540*/ 	.short	0x0100
        /*0542*/ 	.byte	0x08
	.zero		1


	//   ....[1]....
        /*0544*/ 	.word	0x000002b0
        /*0548*/ 	.word	0x000000ff
        /*054c*/ 	.word	0x00030820
        /*0550*/ 	.short	0x0100
        /*0552*/ 	.byte	0x08
	.zero		1


	//   ....[2]....
        /*0554*/ 	.word	0x000003a0
        /*0558*/ 	.word	0x000000ff
        /*055c*/ 	.word	0x00030830
        /*0560*/ 	.short	0x0100
        /*0562*/ 	.byte	0x08
	.zero		1


	//   ....[3]....
        /*0564*/ 	.word	0x000003b0
        /*0568*/ 	.word	0x000000ff
        /*056c*/ 	.word	0x00030840
        /*0570*/ 	.short	0x0100
        /*0572*/ 	.byte	0x08
	.zero		1


	//   ....[4]....
        /*0574*/ 	.word	0x000003c0
        /*0578*/ 	.word	0x000000ff
        /*057c*/ 	.word	0x00030838
        /*0580*/ 	.short	0x0100
        /*0582*/ 	.byte	0x08
	.zero		1


	//   ....[5]....
        /*0584*/ 	.word	0x000003d0
        /*0588*/ 	.word	0x000000ff
        /*058c*/ 	.word	0x00030848
        /*0590*/ 	.short	0x0100
        /*0592*/ 	.byte	0x08
	.zero		1


	//   ....[6]....
        /*0594*/ 	.word	0x00000500
        /*0598*/ 	.word	0x000000ff
        /*059c*/ 	.word	0x00030850
        /*05a0*/ 	.short	0x0100
        /*05a2*/ 	.byte	0x08
	.zero		1


	//   ....[7]....
        /*05a4*/ 	.word	0x00000510
        /*05a8*/ 	.word	0x000000ff
        /*05ac*/ 	.word	0x00030860
        /*05b0*/ 	.short	0x0100
        /*05b2*/ 	.byte	0x08
	.zero		1


	//   ....[8]....
        /*05b4*/ 	.word	0x00000520
        /*05b8*/ 	.word	0x000000ff
        /*05bc*/ 	.word	0x00030858
        /*05c0*/ 	.short	0x0100
        /*05c2*/ 	.byte	0x08
	.zero		1


	//   ....[9]....
        /*05c4*/ 	.word	0x00000530
        /*05c8*/ 	.word	0x000000ff
        /*05cc*/ 	.word	0x00030868
        /*05d0*/ 	.short	0x0100
        /*05d2*/ 	.byte	0x08
	.zero		1


	//   ....[10]....
        /*05d4*/ 	.word	0x00000620
        /*05d8*/ 	.word	0x000000ff
        /*05dc*/ 	.word	0x00030870
        /*05e0*/ 	.short	0x0100
        /*05e2*/ 	.byte	0x06
	.zero		1


	//   ....[11]....
        /*05e4*/ 	.word	0x00000630
        /*05e8*/ 	.word	0x000000ff
        /*05ec*/ 	.word	0x00030880
        /*05f0*/ 	.short	0x0100
        /*05f2*/ 	.byte	0x06
	.zero		1


	//   ....[12]....
        /*05f4*/ 	.word	0x00000640
        /*05f8*/ 	.word	0x000000ff
        /*05fc*/ 	.word	0x00030878
        /*0600*/ 	.short	0x0100
        /*0602*/ 	.byte	0x06
	.zero		1


	//   ....[13]....
        /*0604*/ 	.word	0x00000650
        /*0608*/ 	.word	0x000000ff
        /*060c*/ 	.word	0x00030888
        /*0610*/ 	.short	0x0100
        /*0612*/ 	.byte	0x06
	.zero		1


	//   ....[14]....
        /*0614*/ 	.word	0x00000780
        /*0618*/ 	.word	0x000000ff
        /*061c*/ 	.word	0x00030890
        /*0620*/ 	.short	0x0100
        /*0622*/ 	.byte	0x08
	.zero		1


	//   ....[15]....
        /*0624*/ 	.word	0x00000790
        /*0628*/ 	.word	0x000000ff
        /*062c*/ 	.word	0x000308a0
        /*0630*/ 	.short	0x0100
        /*0632*/ 	.byte	0x08
	.zero		1


	//   ....[16]....
        /*0634*/ 	.word	0x000007a0
        /*0638*/ 	.word	0x000000ff
        /*063c*/ 	.word	0x00030898
        /*0640*/ 	.short	0x0100
        /*0642*/ 	.byte	0x08
	.zero		1


	//   ....[17]....
        /*0644*/ 	.word	0x000007b0
        /*0648*/ 	.word	0x000000ff
        /*064c*/ 	.word	0x000308a8
        /*0650*/ 	.short	0x0100
        /*0652*/ 	.byte	0x08
	.zero		1


	//   ....[18]....
        /*0654*/ 	.word	0x000008e0
        /*0658*/ 	.word	0x000000ff
        /*065c*/ 	.word	0x000308b0
        /*0660*/ 	.short	0x0100
        /*0662*/ 	.byte	0x08
	.zero		1


	//   ....[19]....
        /*0664*/ 	.word	0x000008f0
        /*0668*/ 	.word	0x000000ff
        /*066c*/ 	.word	0x000308c0
        /*0670*/ 	.short	0x0100
        /*0672*/ 	.byte	0x08
	.zero		1


	//   ....[20]....
        /*0674*/ 	.word	0x00000900
        /*0678*/ 	.word	0x000000ff
        /*067c*/ 	.word	0x000308b8
        /*0680*/ 	.short	0x0100
        /*0682*/ 	.byte	0x08
	.zero		1


	//   ....[21]....
        /*0684*/ 	.word	0x00000910
        /*0688*/ 	.word	0x000000ff
        /*068c*/ 	.word	0x000308c8
        /*0690*/ 	.short	0x0100
        /*0692*/ 	.byte	0x08
	.zero		1


	//   ....[22]....
        /*0694*/ 	.word	0x00001b70
        /*0698*/ 	.word	0x000000ff
        /*069c*/ 	.word	0x00030800
        /*06a0*/ 	.short	0x010a
        /*06a2*/ 	.byte	0x26
	.zero		1


	//   ....[23]....
        /*06a4*/ 	.word	0x00001bf0
        /*06a8*/ 	.word	0x00000003
        /*06ac*/ 	.word	0x00030830
        /*06b0*/ 	.short	0x010a
        /*06b2*/ 	.byte	0x3f
	.zero		1


	//   ....[24]....
        /*06b4*/ 	.word	0x00001c90
        /*06b8*/ 	.word	0x00000003
        /*06bc*/ 	.word	0x00030830
        /*06c0*/ 	.short	0x010a
        /*06c2*/ 	.byte	0x3f
	.zero		1


	//   ....[25]....
        /*06c4*/ 	.word	0x000023b0
        /*06c8*/ 	.word	0x00000000
        /*06cc*/ 	.word	0x00000000
        /*06d0*/ 	.short	0x0101
        /*06d2*/ 	.byte	0x3f
	.zero		1


	//   ....[26]....
        /*06d4*/ 	.word	0x00004860
        /*06d8*/ 	.word	0x000000ff
        /*06dc*/ 	.word	0x00030830
        /*06e0*/ 	.short	0x010a
        /*06e2*/ 	.byte	0x05
	.zero		1


	//   ....[27]....
        /*06e4*/ 	.word	0x000048a0
        /*06e8*/ 	.word	0x000000ff
        /*06ec*/ 	.word	0x00030830
        /*06f0*/ 	.short	0x010a
        /*06f2*/ 	.byte	0x05
	.zero		1


	//   ....[28]....
        /*06f4*/ 	.word	0x00005320
        /*06f8*/ 	.word	0x000000ff
        /*06fc*/ 	.word	0x00030850
        /*0700*/ 	.short	0x010a
        /*0702*/ 	.byte	0x0e
	.zero		1


	//   ....[29]....
        /*0704*/ 	.word	0x00005360
        /*0708*/ 	.word	0x000000ff
        /*070c*/ 	.word	0x00030850
        /*0710*/ 	.short	0x010a
        /*0712*/ 	.byte	0x0e
	.zero		1


	//   ....[30]....
        /*0714*/ 	.word	0x00005660
        /*0718*/ 	.word	0x00000000
        /*071c*/ 	.word	0x00000000
        /*0720*/ 	.short	0x0101
        /*0722*/ 	.byte	0x3f
	.zero		1


	//   ....[31]....
        /*0724*/ 	.word	0x00007110
        /*0728*/ 	.word	0x00000086
        /*072c*/ 	.word	0x00000000
        /*0730*/ 	.short	0x0101
        /*0732*/ 	.byte	0x3f
	.zero		1


	//   ....[32]....
        /*0734*/ 	.word	0x000079c0
        /*0738*/ 	.word	0x000000ff
        /*073c*/ 	.word	0x00030830
        /*0740*/ 	.short	0x010a
        /*0742*/ 	.byte	0x05
	.zero		1


	//   ....[33]....
        /*0744*/ 	.word	0x00007a00
        /*0748*/ 	.word	0x000000ff
        /*074c*/ 	.word	0x00030830
        /*0750*/ 	.short	0x010a
        /*0752*/ 	.byte	0x05
	.zero		1


	//   ....[34]....
        /*0754*/ 	.word	0x00008480
        /*0758*/ 	.word	0x000000ff
        /*075c*/ 	.word	0x00030850
        /*0760*/ 	.short	0x010a
        /*0762*/ 	.byte	0x0a
	.zero		1


	//   ....[35]....
        /*0764*/ 	.word	0x000084c0
        /*0768*/ 	.word	0x000000ff
        /*076c*/ 	.word	0x00030850
        /*0770*/ 	.short	0x010a
        /*0772*/ 	.byte	0x0a
	.zero		1


	//   ....[36]....
        /*0774*/ 	.word	0x00009150
        /*0778*/ 	.word	0x0000007b
        /*077c*/ 	.word	0x00000000
        /*0780*/ 	.short	0x0101
        /*0782*/ 	.byte	0x3f
	.zero		1


	//   ....[37]....
        /*0784*/ 	.word	0x000091c0
        /*0788*/ 	.word	0x0000007f
        /*078c*/ 	.word	0x00000000
        /*0790*/ 	.short	0x0101
        /*0792*/ 	.byte	0x3f
	.zero		1


	//   ....[38]....
        /*0794*/ 	.word	0x00009820
        /*0798*/ 	.word	0x000000ff
        /*079c*/ 	.word	0x00030830
        /*07a0*/ 	.short	0x010a
        /*07a2*/ 	.byte	0x05
	.zero		1


	//   ....[39]....
        /*07a4*/ 	.word	0x00009860
        /*07a8*/ 	.word	0x000000ff
        /*07ac*/ 	.word	0x00030830
        /*07b0*/ 	.short	0x010a
        /*07b2*/ 	.byte	0x05
	.zero		1


	//   ....[40]....
        /*07b4*/ 	.word	0x0000a2e0
        /*07b8*/ 	.word	0x000000ff
        /*07bc*/ 	.word	0x00030850
        /*07c0*/ 	.short	0x010a
        /*07c2*/ 	.byte	0x0a
	.zero		1


	//   ....[41]....
        /*07c4*/ 	.word	0x0000a320
        /*07c8*/ 	.word	0x000000ff
        /*07cc*/ 	.word	0x00030850
        /*07d0*/ 	.short	0x010a
        /*07d2*/ 	.byte	0x0a
	.zero		1


	//   ....[42]....
        /*07d4*/ 	.word	0x0000a660
        /*07d8*/ 	.word	0x00000000
        /*07dc*/ 	.word	0x00000000
        /*07e0*/ 	.short	0x0101
        /*07e2*/ 	.byte	0x3f
	.zero		1


	//   ....[43]....
        /*07e4*/ 	.word	0x0000c1c0
        /*07e8*/ 	.word	0x00000088
        /*07ec*/ 	.word	0x00000000
        /*07f0*/ 	.short	0x0101
        /*07f2*/ 	.byte	0x3f
	.zero		1


	//   ....[44]....
        /*07f4*/ 	.word	0x0000cc90
        /*07f8*/ 	.word	0x000000ff
        /*07fc*/ 	.word	0x00030850
        /*0800*/ 	.short	0x010a
        /*0802*/ 	.byte	0x05
	.zero		1


	//   ....[45]....
        /*0804*/ 	.word	0x0000ccd0
        /*0808*/ 	.word	0x000000ff
        /*080c*/ 	.word	0x00030850
        /*0810*/ 	.short	0x010a
        /*0812*/ 	.byte	0x05
	.zero		1


	//   ....[46]....
        /*0814*/ 	.word	0x0000d190
        /*0818*/ 	.word	0x00000004
        /*081c*/ 	.word	0x00000000
        /*0820*/ 	.short	0x0101
        /*0822*/ 	.byte	0x3f
	.zero		1


	//   ....[47]....
        /*0824*/ 	.word	0x0000eaf0
        /*0828*/ 	.word	0x00000026
        /*082c*/ 	.word	0x00000000
        /*0830*/ 	.short	0x0101
        /*0832*/ 	.byte	0x3f
	.zero		1


	//   ....[48]....
        /*0834*/ 	.word	0x00011d40
        /*0838*/ 	.word	0x00000009
        /*083c*/ 	.word	0x00030840
        /*0840*/ 	.short	0x010a
        /*0842*/ 	.byte	0x3f
	.zero		1


	//   ....[49]....
        /*0844*/ 	.word	0x000122f0
        /*0848*/ 	.word	0x0000000a
        /*084c*/ 	.word	0x00030820
        /*0850*/ 	.short	0x010a
        /*0852*/ 	.byte	0x3f
	.zero		1


	//   ....[50]....
        /*0854*/ 	.word	0x00012630
        /*0858*/ 	.word	0x00000002
        /*085c*/ 	.word	0x00030840
        /*0860*/ 	.short	0x010a
        /*0862*/ 	.byte	0x3f
	.zero		1


	//   ....[51]....
        /*0864*/ 	.word	0x00012930
        /*0868*/ 	.word	0x00000003
        /*086c*/ 	.word	0x00000060
        /*0870*/ 	.short	0x010a
        /*0872*/ 	.byte	0x3f
	.zero		1


	//   ....[52]....
        /*0874*/ 	.word	0x00012f70
        /*0878*/ 	.word	0x00000002
        /*087c*/ 	.word	0x00030840
        /*0880*/ 	.short	0x010a
        /*0882*/ 	.byte	0x3f
	.zero		1


	//   ....[53]....
        /*0884*/ 	.word	0x00013270
        /*0888*/ 	.word	0x00000003
        /*088c*/ 	.word	0x00000060
        /*0890*/ 	.short	0x010a
        /*0892*/ 	.byte	0x3f
	.zero		1


	//   ....[54]....
        /*0894*/ 	.word	0x000137a0
        /*0898*/ 	.word	0x00000002
        /*089c*/ 	.word	0x00030840
        /*08a0*/ 	.short	0x010a
        /*08a2*/ 	.byte	0x3f
	.zero		1


	//   ....[55]....
        /*08a4*/ 	.word	0x00013ab0
        /*08a8*/ 	.word	0x00000002
        /*08ac*/ 	.word	0x00000060
        /*08b0*/ 	.short	0x010a
        /*08b2*/ 	.byte	0x3f
	.zero		1


	//   ....[56]....
        /*08b4*/ 	.word	0x00013f70
        /*08b8*/ 	.word	0x00000003
        /*08bc*/ 	.word	0x00030860
        /*08c0*/ 	.short	0x010a
        /*08c2*/ 	.byte	0x3f
	.zero		1


	//   ....[57]....
        /*08c4*/ 	.word	0x00014fb0
        /*08c8*/ 	.word	0x00000000
        /*08cc*/ 	.word	0x00030820
        /*08d0*/ 	.short	0x010a
        /*08d2*/ 	.byte	0x3f
	.zero		1


	//   ....[58]....
        /*08d4*/ 	.word	0x00015190
        /*08d8*/ 	.word	0x00000006
        /*08dc*/ 	.word	0x00000000
        /*08e0*/ 	.short	0x010a
        /*08e2*/ 	.byte	0x3f
	.zero		1


	//   ....[59]....
        /*08e4*/ 	.word	0x00015200
        /*08e8*/ 	.word	0x00000007
        /*08ec*/ 	.word	0x00000000
        /*08f0*/ 	.short	0x010a
        /*08f2*/ 	.byte	0x3f
	.zero		1


	//   ....[60]....
        /*08f4*/ 	.word	0x00015270
        /*08f8*/ 	.word	0x00000004
        /*08fc*/ 	.word	0x00000000
        /*0900*/ 	.short	0x010a
        /*0902*/ 	.byte	0x3f
	.zero		1


	//   ....[61]....
        /*0904*/ 	.word	0x000152a0
        /*0908*/ 	.word	0x00000003
        /*090c*/ 	.word	0x00000000
        /*0910*/ 	.short	0x010a
        /*0912*/ 	.byte	0x3f
	.zero		1


	//   ....[62]....
        /*0914*/ 	.word	0x00015310
        /*0918*/ 	.word	0x00000003
        /*091c*/ 	.word	0x00030800
        /*0920*/ 	.short	0x010a
        /*0922*/ 	.byte	0x3f
	.zero		1


	//   ....[63]....
        /*0924*/ 	.word	0x00015360
        /*0928*/ 	.word	0x00000003
        /*092c*/ 	.word	0x00030830
        /*0930*/ 	.short	0x010a
        /*0932*/ 	.byte	0x3f
	.zero		1


	//   ....[64]....
        /*0934*/ 	.word	0x000153c0
        /*0938*/ 	.word	0x00000079
        /*093c*/ 	.word	0x00030830
        /*0940*/ 	.short	0x010a
        /*0942*/ 	.byte	0x3f
	.zero		1


	//   ....[65]....
        /*0944*/ 	.word	0x00015420
        /*0948*/ 	.word	0x00000003
        /*094c*/ 	.word	0x00030850
        /*0950*/ 	.short	0x010a
        /*0952*/ 	.byte	0x3f
	.zero		1


	//   ....[66]....
        /*0954*/ 	.word	0x00015480
        /*0958*/ 	.word	0x00000005
        /*095c*/ 	.word	0x00030830
        /*0960*/ 	.short	0x010a
        /*0962*/ 	.byte	0x3f
	.zero		1


	//   ....[67]....
        /*0964*/ 	.word	0x000154e0
        /*0968*/ 	.word	0x00000003
        /*096c*/ 	.word	0x00030850
        /*0970*/ 	.short	0x010a
        /*0972*/ 	.byte	0x3f
	.zero		1


	//   ....[68]....
        /*0974*/ 	.word	0x00015540
        /*0978*/ 	.word	0x00000005
        /*097c*/ 	.word	0x00030830
        /*0980*/ 	.short	0x010a
        /*0982*/ 	.byte	0x3f
	.zero		1


	//   ....[69]....
        /*0984*/ 	.word	0x000155a0
        /*0988*/ 	.word	0x00000003
        /*098c*/ 	.word	0x00030850
        /*0990*/ 	.short	0x010a
        /*0992*/ 	.byte	0x3f
	.zero		1


	//   ....[70]....
        /*0994*/ 	.word	0x00015600
        /*0998*/ 	.word	0x00000003
        /*099c*/ 	.word	0x00030850
        /*09a0*/ 	.short	0x010a
        /*09a2*/ 	.byte	0x3f
	.zero		1


	//   ....[71]....
        /*09a4*/ 	.word	0x000157a0
        /*09a8*/ 	.word	0x00000009
        /*09ac*/ 	.word	0x00030840
        /*09b0*/ 	.short	0x010a
        /*09b2*/ 	.byte	0x3f
	.zero		1


	//   ....[72]....
        /*09b4*/ 	.word	0x00015820
        /*09b8*/ 	.word	0x00000008
        /*09bc*/ 	.word	0x00030820
        /*09c0*/ 	.short	0x010a
        /*09c2*/ 	.byte	0x3f
	.zero		1


	//   ....[73]....
        /*09c4*/ 	.word	0x00015870
        /*09c8*/ 	.word	0x00000002
        /*09cc*/ 	.word	0x00030840
        /*09d0*/ 	.short	0x010a
        /*09d2*/ 	.byte	0x3f
	.zero		1


	//   ....[74]....
        /*09d4*/ 	.word	0x000158c0
        /*09d8*/ 	.word	0x00000003
        /*09dc*/ 	.word	0x00000060
        /*09e0*/ 	.short	0x010a
        /*09e2*/ 	.byte	0x3f
	.zero		1


	//   ....[75]....
        /*09e4*/ 	.word	0x00015910
        /*09e8*/ 	.word	0x00000002
        /*09ec*/ 	.word	0x00030840
        /*09f0*/ 	.short	0x010a
        /*09f2*/ 	.byte	0x3f
	.zero		1


	//   ....[76]....
        /*09f4*/ 	.word	0x00015960
        /*09f8*/ 	.word	0x00000003
        /*09fc*/ 	.word	0x00000060
        /*0a00*/ 	.short	0x010a
        /*0a02*/ 	.byte	0x3f
	.zero		1


	//   ....[77]....
        /*0a04*/ 	.word	0x000159b0
        /*0a08*/ 	.word	0x00000002
        /*0a0c*/ 	.word	0x00030840
        /*0a10*/ 	.short	0x010a
        /*0a12*/ 	.byte	0x3f
	.zero		1


	//   ....[78]....
        /*0a14*/ 	.word	0x00015a00
        /*0a18*/ 	.word	0x00000002
        /*0a1c*/ 	.word	0x00000060
        /*0a20*/ 	.short	0x010a
        /*0a22*/ 	.byte	0x3f
	.zero		1


	//   ....[79]....
        /*0a24*/ 	.word	0x00015a50
        /*0a28*/ 	.word	0x00000003
        /*0a2c*/ 	.word	0x00030860
        /*0a30*/ 	.short	0x010a
        /*0a32*/ 	.byte	0x3f
	.zero		1


	//   ....[80]....
        /*0a34*/ 	.word	0x00016410
        /*0a38*/ 	.word	0x00000000
        /*0a3c*/ 	.word	0x00030820
        /*0a40*/ 	.short	0x010a
        /*0a42*/ 	.byte	0x3f
	.zero		1


	//   ....[81]....
        /*0a44*/ 	.word	0x000165b0
        /*0a48*/ 	.word	0x00000006
        /*0a4c*/ 	.word	0x00000000
        /*0a50*/ 	.short	0x010a
        /*0a52*/ 	.byte	0x3f
	.zero		1


	//   ....[82]....
        /*0a54*/ 	.word	0x00016600
        /*0a58*/ 	.word	0x00000007
        /*0a5c*/ 	.word	0x00000000
        /*0a60*/ 	.short	0x010a
        /*0a62*/ 	.byte	0x3f
	.zero		1


	//   ....[83]....
        /*0a64*/ 	.word	0x00016650
        /*0a68*/ 	.word	0x00000004
        /*0a6c*/ 	.word	0x00000000
        /*0a70*/ 	.short	0x010a
        /*0a72*/ 	.byte	0x3f
	.zero		1


	//----- nvinfo : EIATTR_NUM_MBARRIERS
	.align		4
.L_245:
        /*0a74*/ 	.byte	0x03, 0x38
        /*0a76*/ 	.short	0x0016


	//----- nvinfo : EIATTR_EXIT_INSTR_OFFSETS
	.align		4
        /*0a78*/ 	.byte	0x04, 0x1c
        /*0a7a*/ 	.short	(.L_247 - .L_246)


	//   ....[0]....
.L_246:
        /*0a7c*/ 	.word	0x00000a90


	//   ....[1]....
        /*0a80*/ 	.word	0x0000fd20


	//   ....[2]....
        /*0a84*/ 	.word	0x0000fd80


	//   ....[3]....
        /*0a88*/ 	.word	0x000152f0


	//----- nvinfo : EIATTR_MAX_THREADS
	.align		4
.L_247:
        /*0a8c*/ 	.byte	0x04, 0x05
        /*0a8e*/ 	.short	(.L_249 - .L_248)
.L_248:
        /*0a90*/ 	.word	0x00000180
        /*0a94*/ 	.word	0x00000001
        /*0a98*/ 	.word	0x00000001


	//----- nvinfo : EIATTR_CRS_STACK_SIZE
	.align		4
.L_249:
        /*0a9c*/ 	.byte	0x04, 0x1e
        /*0a9e*/ 	.short	(.L_251 - .L_250)
.L_250:
        /*0aa0*/ 	.word	0x00000000


	//----- nvinfo : EIATTR_CBANK_PARAM_SIZE
	.align		4
.L_251:
        /*0aa4*/ 	.byte	0x03, 0x19
        /*0aa6*/ 	.short	0x0a70


	//----- nvinfo : EIATTR_PARAM_CBANK
	.align		4
        /*0aa8*/ 	.byte	0x04, 0x0a
        /*0aaa*/ 	.short	(.L_253 - .L_252)
	.align		4
.L_252:
        /*0aac*/ 	.word	index@(.nv.constant0._ZN7cutlass13device_kernelIN5flash11enable_sm90INS1_16FlashAttnFwdSm90INS1_25CollectiveMainloopFwdSm90ILi2EN4cute5tupleIJNS5_1CILi1EEES8_S8_EEENS6_IJNS7_ILi128EEENS7_ILi96EEENS7_ILi192EEEEEELi192ENS_6half_tEfNS_4arch4Sm90ELb0ELb1ELb0ELb1ELb0ELb0ELb0ELb1ELb1ELb0ELb0ELb0EEENS1_21CollectiveEpilogueFwdINS6_IJSA_SC_SB_EEES9_SE_SG_Li256ELb1ELb0ELb0ELb0EEENS1_36VarlenDynamicPersistentTileSchedulerILi128ELi96ELi256ELi32ELb0ELb0ELb1ELb1ELb0ELb1EEEEEEEEEvNT_6ParamsE)
        /*0ab0*/ 	.short	0x0210
        /*0ab2*/ 	.short	0x0a70


	//----- nvinfo : EIATTR_SW_WAR
	.align		4
.L_253:
        /*0ab4*/ 	.byte	0x04, 0x36
        /*0ab6*/ 	.short	(.L_255 - .L_254)
.L_254:
        /*0ab8*/ 	.word	0x00000008
.L_255:


//--------------------- .nv.info._ZN7cutlass13device_kernelIN5flash11enable_sm90INS1_16FlashAttnFwdSm90INS1_25CollectiveMainloopFwdSm90ILi2EN4cute5tupleIJNS5_1CILi1EEES8_S8_EEENS6_IJNS7_ILi128EEENS7_ILi96EEENS7_ILi192EEEEEELi192ENS_6half_tEfNS_4arch4Sm90ELb0ELb1ELb0ELb1ELb0ELb1ELb0ELb1ELb1ELb0ELb0ELb0EEENS1_21CollectiveEpilogueFwdINS6_IJSA_SC_SB_EEES9_SE_SG_Li256ELb1ELb0ELb0ELb0EEENS1_36VarlenDynamicPersistentTileSchedulerILi128ELi96ELi256ELi32ELb0ELb0ELb1ELb1ELb0ELb1EEEEEEEEEvNT_6ParamsE --------------------------
	.section	.nv.info._ZN7cutlass13device_kernelIN5flash11enable_sm90INS1_16FlashAttnFwdSm90INS1_25CollectiveMainloopFwdSm90ILi2EN4cute5tupleIJNS5_1CILi1EEES8_S8_EEENS6_IJNS7_ILi128EEENS7_ILi96EEENS7_ILi192EEEEEELi192ENS_6half_tEfNS_4arch4Sm90ELb0ELb1ELb0ELb1ELb0ELb1ELb0ELb1ELb1ELb0ELb0ELb0EEENS1_21CollectiveEpilogueFwdINS6_IJSA_SC_SB_EEES9_SE_SG_Li256ELb1ELb0ELb0ELb0EEENS1_36VarlenDynamicPersistentTileSchedulerILi128ELi96ELi256ELi32ELb0ELb0ELb1ELb1ELb0ELb1EEEEEEEEEvNT_6ParamsE,"",@"SHT_CUDA_INFO"
	.sectionflags	@""
	.align	4


	//----- nvinfo : EIATTR_CUDA_API_VERSION
	.align		4
        /*0000*/ 	.byte	0x04, 0x37
        /*0002*/ 	.short	(.L_257 - .L_256)
.L_256:
        /*0004*/ 	.word	0x00000082


	//----- nvinfo : EIATTR_KPARAM_INFO
	.align		4
.L_257:
        /*0008*/ 	.byte	0x04, 0x17
        /*000a*/ 	.short	(.L_259 - .L_258)
.L_258:
        /*000c*/ 	.word	0x00000000
        /*0010*/ 	.short	0x0000
        /*0012*/ 	.short	0x0070
        /*0014*/ 	.byte	0x00, 0xf0, 0x01, 0x28


	//----- nvinfo : EIATTR_SPARSE_MMA_MASK
	.align		4
.L_259:
        /*0018*/ 	.byte	0x03, 0x50
        /*001a*/ 	.short	0x0000


	//----- nvinfo : EIATTR_MAXREG_COUNT
	.align		4
        /*001c*/ 	.byte	0x03, 0x1b
        /*001e*/ 	.short	0x00a8


	//----- nvinfo : EIATTR_NUM_BARRIERS
	.align		4
        /*0020*/ 	.byte	0x02, 0x4c
        /*0022*/ 	.byte	0x10
	.zero		1


	//----- nvinfo : EIATTR_EXTERNS
	.align		4
        /*0024*/ 	.byte	0x04, 0x0f
        /*0026*/ 	.short	(.L_261 - .L_260)


	//   ....[0]....
	.align		4
.L_260:
        /*0028*/ 	.word	index@(__assertfail)


	//----- nvinfo : EIATTR_ANNOTATIONS
	.align		4
.L_261:
        /*002c*/ 	.byte	0x04, 0x55
        /*002e*/ 	.short	(.L_263 - .L_262)


	//   ....[0]....
.L_262:
        /* <DEDUP_REMOVED lines=57> */


	//----- nvinfo : EIATTR_MERCURY_ISA_VERSION
	.align		4
.L_263:
        /*03b0*/ 	.byte	0x03, 0x5f
        /*03b2*/ 	.short	0x0101


	//----- nvinfo : EIATTR_UNUSED_LOAD_BYTE_OFFSET
	.align		4
        /*03b4*/ 	.byte	0x04, 0x44
        /*03b6*/ 	.short	(.L_265 - .L_264)


	//   ....[0]....
.L_264:
        /*03b8*/ 	.word	0x00000ab0
        /*03bc*/ 	.word	0x0000fff0


	//   ....[1]....
        /*03c0*/ 	.word	0x0001ebe0
        /*03c4*/ 	.word	0x0000fff0


	//----- nvinfo : EIATTR_INT_WARP_WIDE_INSTR_OFFSETS
	.align		4
.L_265:
        /*03c8*/ 	.byte	0x04, 0x31
        /*03ca*/ 	.short	(.L_267 - .L_266)


	//   ....[0]....
.L_266:
        /*03cc*/ 	.word	0x000001c0


	//   ....[1]....
        /*03d0*/ 	.word	0x00000200


	//   ....[2]....
        /*03d4*/ 	.word	0x00000270


	//   ....[3]....
        /*03d8*/ 	.word	0x00023810


	//   ....[4]....
        /*03dc*/ 	.word	0x000238b0


	//   ....[5]....
        /*03e0*/ 	.word	0x00023d80


	//   ....[6]....
        /*03e4*/ 	.word	0x00023db0


	//   ....[7]....
        /*03e8*/ 	.word	0x00023fa0


	//   ....[8]....
        /*03ec*/ 	.word	0x000240a0


	//   ....[9]....
        /*03f0*/ 	.word	0x00026380


	//   ....[10]....
        /*03f4*/ 	.word	0x00026420


	//----- nvinfo : EIATTR_COOP_GROUP_MASK_REGIDS
	.align		4
.L_267:
        /*03f8*/ 	.byte	0x04, 0x29
        /*03fa*/ 	.short	(.L_269 - .L_268)


	//   ....[0]....
.L_268:
        /*03fc*/ 	.word	0xffffffff


	//   ....[1]....
        /*0400*/ 	.word	0xffffffff


	//   ....[2]....
        /*0404*/ 	.word	0xffffffff


	//   ....[3]....
        /*0408*/ 	.word	0xffffffff


	//   ....[4]....
        /*040c*/ 	.word	0xffffffff


	//   ....[5]....
        /*0410*/ 	.word	0xffffffff


	//   ....[6]....
        /*0414*/ 	.word	0xffffffff


	//   ....[7]....
        /*0418*/ 	.word	0xffffffff


	//   ....[8]....
        /*041c*/ 	.word	0xffffffff


	//   ....[9]....
        /*0420*/ 	.word	0xffffffff


	//   ....[10]....
        /*0424*/ 	.word	0xffffffff


	//   ....[11]....
        /*0428*/ 	.word	0xffffffff


	//   ....[12]....
        /*042c*/ 	.word	0xffffffff


	//   ....[13]....
        /*0430*/ 	.word	0xffffffff


	//   ....[14]....
        /*0434*/ 	.word	0xffffffff


	//   ....[15]....
        /*0438*/ 	.word	0xffffffff


	//   ....[16]....
        /*043c*/ 	.word	0xffffffff


	//   ....[17]....
        /*0440*/ 	.word	0xffffffff


	//   ....[18]....
        /*0444*/ 	.word	0xffffffff


	//   ....[19]....
        /*0448*/ 	.word	0xffffffff


	//   ....[20]....
        /*044c*/ 	.word	0xffffffff


	//   ....[21]....
        /*0450*/ 	.word	0xffffffff


	//   ....[22]....
        /*0454*/ 	.word	0xffffffff


	//   ....[23]....
        /*0458*/ 	.word	0xffffffff


	//   ....[24]....
        /*045c*/ 	.word	0xffffffff


	//   ....[25]....
        /*0460*/ 	.word	0xffffffff


	//   ....[26]....
        /*0464*/ 	.word	0xffffffff


	//   ....[27]....
        /*0468*/ 	.word	0xffffffff


	//   ....[28]....
        /*046c*/ 	.word	0xffffffff


	//   ....[29]....
        /*0470*/ 	.word	0xffffffff


	//   ....[30]....
        /*0474*/ 	.word	0xffffffff


	//   ....[31]....
        /*0478*/ 	.word	0xffffffff


	//   ....[32]....
        /*047c*/ 	.word	0xffffffff


	//   ....[33]....
        /*0480*/ 	.word	0xffffffff


	//   ....[34]....
        /*0484*/ 	.word	0xffffffff


	//   ....[35]....
        /*0488*/ 	.word	0xffffffff


	//   ....[36]....
        /*048c*/ 	.word	0xffffffff


	//   ....[37]....
        /*0490*/ 	.word	0xffffffff


	//   ....[38]....
        /*0494*/ 	.word	0xffffffff


	//   ....[39]....
        /*0498*/ 	.word	0xffffffff


	//   ....[40]....
        /*049c*/ 	.word	0xffffffff


	//   ....[41]....
        /*04a0*/ 	.word	0xffffffff


	//   ....[42]....
        /*04a4*/ 	.word	0xffffffff


	//   ....[43]....
        /*04a8*/ 	.word	0xffffffff


	//   ....[44]....
        /*04ac*/ 	.word	0xffffffff


	//   ....[45]....
        /*04b0*/ 	.word	0xffffffff


	//   ....[46]....
        /*04b4*/ 	.word	0xffffffff


	//   ....[47]....
        /*04b8*/ 	.word	0xffffffff


	//   ....[48]....
        /*04bc*/ 	.word	0xffffffff


	//   ....[49]....
        /*04c0*/ 	.word	0xffffffff


	//   ....[50]....
        /*04c4*/ 	.word	0xffffffff


	//   ....[51]....
        /*04c8*/ 	.word	0xffffffff


	//   ....[52]....
        /*04cc*/ 	.word	0xffffffff


	//   ....[53]....
        /*04d0*/ 	.word	0xffffffff


	//   ....[54]....
        /*04d4*/ 	.word	0xffffffff


	//   ....[55]....
        /*04d8*/ 	.word	0xffffffff


	//   ....[56]....
        /*04dc*/ 	.word	0xffffffff


	//   ....[57]....
        /*04e0*/ 	.word	0xffffffff


	//   ....[58]....
        /*04e4*/ 	.word	0xffffffff


	//   ....[59]....
        /*04e8*/ 	.word	0xffffffff


	//   ....[60]....
        /*04ec*/ 	.word	0xffffffff


	//   ....[61]....
        /*04f0*/ 	.word	0xffffffff


	//   ....[62]....
        /*04f4*/ 	.word	0x0500000f


	//   ....[63]....
        /*04f8*/ 	.word	0x0500000f


	//   ....[64]....
        /*04fc*/ 	.word	0x0500000f


	//   ....[65]....
        /*0500*/ 	.word	0x0500000f


	//   ....[66]....
        /*0504*/ 	.word	0x0500000f


	//   ....[67]....
        /*0508*/ 	.word	0x0500000f


	//   ....[68]....
        /*050c*/ 	.word	0x0500000f


	//   ....[69]....
        /*0510*/ 	.word	0x0500000f


	//   ....[70]....
        /*0514*/ 	.word	0x0500000f


	//   ....[71]....
        /*0518*/ 	.word	0x0500000f


	//   ....[72]....
        /*051c*/ 	.word	0x0500000f


	//   ....[73]....
        /*0520*/ 	.word	0x0500000f


	//   ....[74]....
        /*0524*/ 	.word	0x0500000f


	//   ....[75]....
        /*0528*/ 	.word	0x0500000f


	//   ....[76]....
        /*052c*/ 	.word	0x0500000f


	//   ....[77]....
        /*0530*/ 	.word	0x0500000f


	//   ....[78]....
        /*0534*/ 	.word	0x0500000f


	//   ....[79]....
        /*0538*/ 	.word	0x0500000f


	//   ....[80]....
        /*053c*/ 	.word	0x0500000f


	//   ....[81]....
        /*0540*/ 	.word	0x0500000f


	//   ....[82]....
        /*0544*/ 	.word	0x0500000f


	//   ....[83]....
        /*0548*/ 	.word	0x0500000f


	//   ....[84]....
        /*054c*/ 	.word	0x0500000f


	//   ....[85]....
        /*0550*/ 	.word	0x0500000f


	//   ....[86]....
        /*0554*/ 	.word	0x0500000f


	//   ....[87]....
        /*0558*/ 	.word	0x0500000f


	//   ....[88]....
        /*055c*/ 	.word	0x0500000f


	//   ....[89]....
        /*0560*/ 	.word	0x0500000f


	//   ....[90]....
        /*0564*/ 	.word	0x0500000f


	//   ....[91]....
        /*0568*/ 	.word	0x0500000f


	//   ....[92]....
        /*056c*/ 	.word	0x0500000f


	//   ....[93]....
        /*0570*/ 	.word	0x0500000f


	//   ....[94]....
        /*0574*/ 	.word	0x0500000f


	//   ....[95]....
        /*0578*/ 	.word	0x0500000f


	//   ....[96]....
        /*057c*/ 	.word	0x0500000f


	//   ....[97]....
        /*0580*/ 	.word	0x0500000f


	//----- nvinfo : EIATTR_COOP_GROUP_INSTR_OFFSETS
	.align		4
.L_269:
        /*0584*/ 	.byte	0x04, 0x28
        /*0586*/ 	.short	(.L_271 - .L_270)


	//   ....[0]....
.L_270:
        /*0588*/ 	.word	0x00000060


	//   ....[1]....
        /*058c*/ 	.word	0x000001d0


	//   ....[2]....
        /*0590*/ 	.word	0x00000220


	//   ....[3]....
        /*0594*/ 	.word	0x00000450


	//   ....[4]....
        /*0598*/ 	.word	0x000005b0


	//   ....[5]....
        /*059c*/ 	.word	0x000006d0


	//   ....[6]....
        /*05a0*/ 	.word	0x00000830


	//   ....[7]....
        /*05a4*/ 	.word	0x0000ad80


	//   ....[8]....
        /*05a8*/ 	.word	0x000135f0


	//   ....[9]....
        /*05ac*/ 	.word	0x00013700


	//   ....[10]....
        /*05b0*/ 	.word	0x00013cd0


	//   ....[11]....
        /*05b4*/ 	.word	0x00013da0


	//   ....[12]....
        /*05b8*/ 	.word	0x00016f80


	//   ....[13]....
        /*05bc*/ 	.word	0x00017090


	//   ....[14]....
        /*05c0*/ 	.word	0x00017680


	//   ....[15]....
        /*05c4*/ 	.word	0x000176e0


	//   ....[16]....
        /*05c8*/ 	.word	0x000195c0


	//   ....[17]....
        /*05cc*/ 	.word	0x000195f0


	//   ....[18]....
        /*05d0*/ 	.word	0x00019820


	//   ....[19]....
        /*05d4*/ 	.word	0x00019950


	//   ....[20]....
        /*05d8*/ 	.word	0x0001c8d0


	//   ....[21]....
        /*05dc*/ 	.word	0x0001c9e0


	//   ....[22]....
        /*05e0*/ 	.word	0x0001cfa0


	//   ....[23]....
        /*05e4*/ 	.word	0x0001d020


	//   ....[24]....
        /*05e8*/ 	.word	0x0001e390


	//   ....[25]....
        /*05ec*/ 	.word	0x0001e3a0


	//   ....[26]....
        /*05f0*/ 	.word	0x0001e3e0


	//   ....[27]....
        /*05f4*/ 	.word	0x0001e3f0


	//   ....[28]....
        /*05f8*/ 	.word	0x00021060


	//   ....[29]....
        /*05fc*/ 	.word	0x000211e0


	//   ....[30]....
        /*0600*/ 	.word	0x00021210


	//   ....[31]....
        /*0604*/ 	.word	0x00021250


	//   ....[32]....
        /*0608*/ 	.word	0x000212c0


	//   ....[33]....
        /*060c*/ 	.word	0x00021320


	//   ....[34]....
        /*0610*/ 	.word	0x00021360


	//   ....[35]....
        /*0614*/ 	.word	0x00021520


	//   ....[36]....
        /*0618*/ 	.word	0x00021580


	//   ....[37]....
        /*061c*/ 	.word	0x000215c0


	//   ....[38]....
        /*0620*/ 	.word	0x00021600


	//   ....[39]....
        /*0624*/ 	.word	0x00021630


	//   ....[40]....
        /*0628*/ 	.word	0x00021660


	//   ....[41]....
        /*062c*/ 	.word	0x00021700


	//   ....[42]....
        /*0630*/ 	.word	0x00021740


	//   ....[43]....
        /*0634*/ 	.word	0x00021800


	//   ....[44]....
        /*0638*/ 	.word	0x00026830


	//   ....[45]....
        /*063c*/ 	.word	0x00026840


	//   ....[46]....
        /*0640*/ 	.word	0x00026970


	//   ....[47]....
        /*0644*/ 	.word	0x000269d0


	//   ....[48]....
        /*0648*/ 	.word	0x00026a10


	//   ....[49]....
        /*064c*/ 	.word	0x00026a50


	//   ....[50]....
        /*0650*/ 	.word	0x00026a80


	//   ....[51]....
        /*0654*/ 	.word	0x00026ab0


	//   ....[52]....
        /*0658*/ 	.word	0x00026c80


	//   ....[53]....
        /*065c*/ 	.word	0x00026ce0


	//   ....[54]....
        /*0660*/ 	.word	0x00026d20


	//   ....[55]....
        /*0664*/ 	.word	0x00026d60


	//   ....[56]....
        /*0668*/ 	.word	0x00026d90


	//   ....[57]....
        /*066c*/ 	.word	0x00026dc0


	//   ....[58]....
        /*0670*/ 	.word	0x00026e80


	//   ....[59]....
        /*0674*/ 	.word	0x00026ea0


	//   ....[60]....
        /*0678*/ 	.word	0x00026f10


	//   ....[61]....
        /*067c*/ 	.word	0x00027650


	//   ....[62]....
        /*0680*/ 	.word	0x00027a60


	//   ....[63]....
        /*0684*/ 	.word	0x00027b00


	//   ....[64]....
        /*0688*/ 	.word	0x00027ba0


	//   ....[65]....
        /*068c*/ 	.word	0x00027c40


	//   ....[66]....
        /*0690*/ 	.word	0x00027ce0


	//   ....[67]....
        /*0694*/ 	.word	0x00027d80


	//   ....[68]....
        /*0698*/ 	.word	0x00027e20


	//   ....[69]....
        /*069c*/ 	.word	0x00027ec0


	//   ....[70]....
        /*06a0*/ 	.word	0x00027fb0


	//   ....[71]....
        /*06a4*/ 	.word	0x00028050


	//   ....[72]....
        /*06a8*/ 	.word	0x000280f0


	//   ....[73]....
        /*06ac*/ 	.word	0x00028190


	//   ....[74]....
        /*06b0*/ 	.word	0x00028230


	//   ....[75]....
        /*06b4*/ 	.word	0x000282d0


	//   ....[76]....
        /*06b8*/ 	.word	0x00028370


	//   ....[77]....
        /*06bc*/ 	.word	0x00028410


	//   ....[78]....
        /*06c0*/ 	.word	0x000287b0


	//   ....[79]....
        /*06c4*/ 	.word	0x00028a90


	//   ....[80]....
        /*06c8*/ 	.word	0x00028ec0


	//   ....[81]....
        /*06cc*/ 	.word	0x00028f50


	//   ....[82]....
        /*06d0*/ 	.word	0x00028ff0


	//   ....[83]....
        /*06d4*/ 	.word	0x000290a0


	//   ....[84]....
        /*06d8*/ 	.word	0x00029120


	//   ....[85]....
        /*06dc*/ 	.word	0x000291a0


	//   ....[86]....
        /*06e0*/ 	.word	0x00029220


	//   ....[87]....
        /*06e4*/ 	.word	0x000292a0


	//   ....[88]....
        /*06e8*/ 	.word	0x00029330


	//   ....[89]....
        /*06ec*/ 	.word	0x000293e0


	//   ....[90]....
        /*06f0*/ 	.word	0x00029460


	//   ....[91]....
        /*06f4*/ 	.word	0x000294e0


	//   ....[92]....
        /*06f8*/ 	.word	0x00029560


	//   ....[93]....
        /*06fc*/ 	.word	0x000295e0


	//   ....[94]....
        /*0700*/ 	.word	0x00029650


	//   ....[95]....
        /*0704*/ 	.word	0x000296f0


	//   ....[96]....
        /*0708*/ 	.word	0x00029780


	//   ....[97]....
        /*070c*/ 	.word	0x000298b0


	//----- nvinfo : EIATTR_REG_RECONFIG
	.align		4
.L_271:
        /*0710*/ 	.byte	0x01, 0x54
	.zero		2


	//----- nvinfo : EIATTR_SYSCALL_OFFSETS
	.align		4
        /*0714*/ 	.byte	0x04, 0x46
        /*0716*/ 	.short	(.L_273 - .L_272)


	//   ....[0]....
.L_272:
        /*0718*/ 	.word	0x00001c50


	//   ....[1]....
        /*071c*/ 	.word	0x00001da0


	//   ....[2]....
        /*0720*/ 	.word	0x0000af20


	//   ....[3]....
        /*0724*/ 	.word	0x0000b3c0


	//   ....[4]....
        /*0728*/ 	.word	0x00023a50


	//   ....[5]....
        /*072c*/ 	.word	0x00023b90


	//   ....[6]....
        /*0730*/ 	.word	0x00023c90


	//----- nvinfo : EIATTR_MBARRIER_INSTR_OFFSETS
	.align		4
.L_273:
        /*0734*/ 	.byte	0x04, 0x39
        /*0736*/ 	.short	(.L_275 - .L_274)


	//   ....[0]....
.L_274:
        /*0738*/ 	.word	0x00000300
        /*073c*/ 	.word	0x000000ff
        /*0740*/ 	.word	0x00030800
        /*0744*/ 	.short	0x0100
        /*0746*/ 	.byte	0x08
	.zero		1


	//   ....[1]....
        /*0748*/ 	.word	0x00000310
        /*074c*/ 	.word	0x000000ff
        /*0750*/ 	.word	0x00030820
        /*0754*/ 	.short	0x0100
        /*0756*/ 	.byte	0x08
	.zero		1


	//   ....[2]....
        /*0758*/ 	.word	0x00000400
        /*075c*/ 	.word	0x000000ff
        /*0760*/ 	.word	0x00030830
        /*0764*/ 	.short	0x0100
        /*0766*/ 	.byte	0x08
	.zero		1


	//   ....[3]....
        /*0768*/ 	.word	0x00000410
        /*076c*/ 	.word	0x000000ff
        /*0770*/ 	.word	0x00030840
        /*0774*/ 	.short	0x0100
        /*0776*/ 	.byte	0x08
	.zero		1


	//   ....[4]....
        /*0778*/ 	.word	0x00000420
        /*077c*/ 	.word	0x000000ff
        /*0780*/ 	.word	0x00030838
        /*0784*/ 	.short	0x0100
        /*0786*/ 	.byte	0x08
	.zero		1


	//   ....[5]....
        /*0788*/ 	.word	0x00000430
        /*078c*/ 	.word	0x000000ff
        /*0790*/ 	.word	0x00030848
        /*0794*/ 	.short	0x0100
        /*0796*/ 	.byte	0x08
	.zero		1


	//   ....[6]....
        /*0798*/ 	.word	0x00000560
        /*079c*/ 	.word	0x000000ff
        /*07a0*/ 	.word	0x00030850
        /*07a4*/ 	.short	0x0100
        /*07a6*/ 	.byte	0x08
	.zero		1


	//   ....[7]....
        /*07a8*/ 	.word	0x00000570
        /*07ac*/ 	.word	0x000000ff
        /*07b0*/ 	.word	0x00030860
        /*07b4*/ 	.short	0x0100
        /*07b6*/ 	.byte	0x08
	.zero		1


	//   ....[8]....
        /*07b8*/ 	.word	0x00000580
        /*07bc*/ 	.word	0x000000ff
        /*07c0*/ 	.word	0x00030858
        /*07c4*/ 	.short	0x0100
        /*07c6*/ 	.byte	0x08
	.zero		1


	//   ....[9]....
        /*07c8*/ 	.word	0x00000590
        /*07cc*/ 	.word	0x000000ff
        /*07d0*/ 	.word	0x00030868
        /*07d4*/ 	.short	0x0100
        /*07d6*/ 	.byte	0x08
	.zero		1


	//   ....[10]....
        /*07d8*/ 	.word	0x00000680
        /*07dc*/ 	.word	0x000000ff
        /*07e0*/ 	.word	0x00030870
        /*07e4*/ 	.short	0x0100
        /*07e6*/ 	.byte	0x06
	.zero		1


	//   ....[11]....
        /*07e8*/ 	.word	0x00000690
        /*07ec*/ 	.word	0x000000ff
        /*07f0*/ 	.word	0x00030880
        /*07f4*/ 	.short	0x0100
        /*07f6*/ 	.byte	0x06
	.zero		1


	//   ....[12]....
        /*07f8*/ 	.word	0x000006a0
        /*07fc*/ 	.word	0x000000ff
        /*0800*/ 	.word	0x00030878
        /*0804*/ 	.short	0x0100
        /*0806*/ 	.byte	0x06
	.zero		1


	//   ....[13]....
        /*0808*/ 	.word	0x000006b0
        /*080c*/ 	.word	0x000000ff
        /*0810*/ 	.word	0x00030888
        /*0814*/ 	.short	0x0100
        /*0816*/ 	.byte	0x06
	.zero		1


	//   ....[14]....
        /*0818*/ 	.word	0x000007e0
        /*081c*/ 	.word	0x000000ff
        /*0820*/ 	.word	0x00030890
        /*0824*/ 	.short	0x0100
        /*0826*/ 	.byte	0x08
	.zero		1


	//   ....[15]....
        /*0828*/ 	.word	0x000007f0
        /*082c*/ 	.word	0x000000ff
        /*0830*/ 	.word	0x000308a0
        /*0834*/ 	.short	0x0100
        /*0836*/ 	.byte	0x08
	.zero		1


	//   ....[16]....
        /*0838*/ 	.word	0x00000800
        /*083c*/ 	.word	0x000000ff
        /*0840*/ 	.word	0x00030898
        /*0844*/ 	.short	0x0100
        /*0846*/ 	.byte	0x08
	.zero		1


	//   ....[17]....
        /*0848*/ 	.word	0x00000810
        /*084c*/ 	.word	0x000000ff
        /*0850*/ 	.word	0x000308a8
        /*0854*/ 	.short	0x0100
        /*0856*/ 	.byte	0x08
	.zero		1


	//   ....[18]....
        /*0858*/ 	.word	0x00000940
        /*085c*/ 	.word	0x000000ff
        /*0860*/ 	.word	0x000308b0
        /*0864*/ 	.short	0x0100
        /*0866*/ 	.byte	0x08
	.zero		1


	//   ....[19]....
        /*0868*/ 	.word	0x00000950
        /*086c*/ 	.word	0x000000ff
        /*0870*/ 	.word	0x000308c0
        /*0874*/ 	.short	0x0100
        /*0876*/ 	.byte	0x08
	.zero		1


	//   ....[20]....
        /*0878*/ 	.word	0x00000960
        /*087c*/ 	.word	0x000000ff
        /*0880*/ 	.word	0x000308b8
        /*0884*/ 	.short	0x0100
        /*0886*/ 	.byte	0x08
	.zero		1


	//   ....[21]....
        /*0888*/ 	.word	0x00000970
        /*088c*/ 	.word	0x000000ff
        /*0890*/ 	.word	0x000308c8
        /*0894*/ 	.short	0x0100
        /*0896*/ 	.byte	0x08
	.zero		1


	//   ....[22]....
        /*0898*/ 	.word	0x00003940
        /*089c*/ 	.word	0x00000059
        /*08a0*/ 	.word	0x00030890
        /*08a4*/ 	.short	0x010a
        /*08a6*/ 	.byte	0x3f
	.zero		1


	//   ....[23]....
        /*08a8*/ 	.word	0x00006ca0
        /*08ac*/ 	.word	0x00000059
        /*08b0*/ 	.word	0x00030890
        /*08b4*/ 	.short	0x010a
        /*08b6*/ 	.byte	0x3f
	.zero		1


	//   ....[24]....
        /*08b8*/ 	.word	0x00009cb0
        /*08bc*/ 	.word	0x00000059
        /*08c0*/ 	.word	0x00030890
        /*08c4*/ 	.short	0x010a
        /*08c6*/ 	.byte	0x3f
	.zero		1


	//   ....[25]....
        /*08c8*/ 	.word	0x0000a0a0
        /*08cc*/ 	.word	0x00000020
        /*08d0*/ 	.word	0x00000000
        /*08d4*/ 	.short	0x0101
        /*08d6*/ 	.byte	0x3f
	.zero		1


	//   ....[26]....
        /*08d8*/ 	.word	0x0000a0e0
        /*08dc*/ 	.word	0x00000059
        /*08e0*/ 	.word	0x000308b0
        /*08e4*/ 	.short	0x010a
        /*08e6*/ 	.byte	0x3f
	.zero		1


	//   ....[27]....
        /*08e8*/ 	.word	0x0000a620
        /*08ec*/ 	.word	0x00000059
        /*08f0*/ 	.word	0x00000000
        /*08f4*/ 	.short	0x0101
        /*08f6*/ 	.byte	0x3f
	.zero		1


	//   ....[28]....
        /*08f8*/ 	.word	0x0000afa0
        /*08fc*/ 	.word	0x00000011
        /*0900*/ 	.word	0x00030800
        /*0904*/ 	.short	0x010a
        /*0906*/ 	.byte	0x3f
	.zero		1


	//   ....[29]....
        /*0908*/ 	.word	0x0000aff0
        /*090c*/ 	.word	0x00000011
        /*0910*/ 	.word	0x00030800
        /*0914*/ 	.short	0x010a
        /*0916*/ 	.byte	0x3f
	.zero		1


	//   ....[30]....
        /*0918*/ 	.word	0x0000c3b0
        /*091c*/ 	.word	0x00000011
        /*0920*/ 	.word	0x00030800
        /*0924*/ 	.short	0x010a
        /*0926*/ 	.byte	0x3f
	.zero		1


	//   ....[31]....
        /*0928*/ 	.word	0x0000f540
        /*092c*/ 	.word	0x00000011
        /*0930*/ 	.word	0x00030800
        /*0934*/ 	.short	0x010a
        /*0936*/ 	.byte	0x3f
	.zero		1


	//   ....[32]....
        /*0938*/ 	.word	0x00011d50
        /*093c*/ 	.word	0x00000005
        /*0940*/ 	.word	0x00030830
        /*0944*/ 	.short	0x010a
        /*0946*/ 	.byte	0x3f
	.zero		1


	//   ....[33]....
        /*0948*/ 	.word	0x00011dc0
        /*094c*/ 	.word	0x00000005
        /*0950*/ 	.word	0x00030830
        /*0954*/ 	.short	0x010a
        /*0956*/ 	.byte	0x3f
	.zero		1


	//   ....[34]....
        /*0958*/ 	.word	0x000127d0
        /*095c*/ 	.word	0x00000000
        /*0960*/ 	.word	0x00000000
        /*0964*/ 	.short	0x0101
        /*0966*/ 	.byte	0x3f
	.zero		1


	//   ....[35]....
        /*0968*/ 	.word	0x00014cb0
        /*096c*/ 	.word	0x00000000
        /*0970*/ 	.word	0x00030830
        /*0974*/ 	.short	0x010a
        /*0976*/ 	.byte	0x3f
	.zero		1


	//   ....[36]....
        /*0978*/ 	.word	0x00014d20
        /*097c*/ 	.word	0x00000000
        /*0980*/ 	.word	0x00030830
        /*0984*/ 	.short	0x010a
        /*0986*/ 	.byte	0x3f
	.zero		1


	//   ....[37]....
        /*0988*/ 	.word	0x00015b00
        /*098c*/ 	.word	0x0000000e
        /*0990*/ 	.word	0x00030850
        /*0994*/ 	.short	0x010a
        /*0996*/ 	.byte	0x3f
	.zero		1


	//   ....[38]....
        /*0998*/ 	.word	0x00015ba0
        /*099c*/ 	.word	0x0000000e
        /*09a0*/ 	.word	0x00030850
        /*09a4*/ 	.short	0x010a
        /*09a6*/ 	.byte	0x3f
	.zero		1


	//   ....[39]....
        /*09a8*/ 	.word	0x00015ec0
        /*09ac*/ 	.word	0x00000000
        /*09b0*/ 	.word	0x00000000
        /*09b4*/ 	.short	0x0101
        /*09b6*/ 	.byte	0x3f
	.zero		1


	//   ....[40]....
        /*09b8*/ 	.word	0x00017ad0
        /*09bc*/ 	.word	0x00000087
        /*09c0*/ 	.word	0x00000000
        /*09c4*/ 	.short	0x0101
        /*09c6*/ 	.byte	0x3f
	.zero		1


	//   ....[41]....
        /*09c8*/ 	.word	0x000183a0
        /*09cc*/ 	.word	0x00000000
        /*09d0*/ 	.word	0x00030830
        /*09d4*/ 	.short	0x010a
        /*09d6*/ 	.byte	0x3f
	.zero		1


	//   ....[42]....
        /*09d8*/ 	.word	0x00018410
        /*09dc*/ 	.word	0x00000000
        /*09e0*/ 	.word	0x00030830
        /*09e4*/ 	.short	0x010a
        /*09e6*/ 	.byte	0x3f
	.zero		1


	//   ....[43]....
        /*09e8*/ 	.word	0x000191f0
        /*09ec*/ 	.word	0x000000c8
        /*09f0*/ 	.word	0x00030850
        /*09f4*/ 	.short	0x010a
        /*09f6*/ 	.byte	0x3f
	.zero		1


	//   ....[44]....
        /*09f8*/ 	.word	0x00019240
        /*09fc*/ 	.word	0x000000c8
        /*0a00*/ 	.word	0x00030850
        /*0a04*/ 	.short	0x010a
        /*0a06*/ 	.byte	0x3f
	.zero		1


	//   ....[45]....
        /*0a08*/ 	.word	0x0001a030
        /*0a0c*/ 	.word	0x0000000d
        /*0a10*/ 	.word	0x00000000
        /*0a14*/ 	.short	0x0101
        /*0a16*/ 	.byte	0x3f
	.zero		1


	//   ....[46]....
        /*0a18*/ 	.word	0x0001a0a0
        /*0a1c*/ 	.word	0x000000c8
        /*0a20*/ 	.word	0x00000000
        /*0a24*/ 	.short	0x0101
        /*0a26*/ 	.byte	0x3f
	.zero		1


	//   ....[47]....
        /*0a28*/ 	.word	0x0001a610
        /*0a2c*/ 	.word	0x00000000
        /*0a30*/ 	.word	0x00030830
        /*0a34*/ 	.short	0x010a
        /*0a36*/ 	.byte	0x3f
	.zero		1


	//   ....[48]....
        /*0a38*/ 	.word	0x0001a680
        /*0a3c*/ 	.word	0x00000000
        /*0a40*/ 	.word	0x00030830
        /*0a44*/ 	.short	0x010a
        /*0a46*/ 	.byte	0x3f
	.zero		1


	//   ....[49]....
        /*0a48*/ 	.word	0x0001b460
        /*0a4c*/ 	.word	0x0000000c
        /*0a50*/ 	.word	0x00030850
        /*0a54*/ 	.short	0x010a
        /*0a56*/ 	.byte	0x3f
	.zero		1


	//   ....[50]....
        /*0a58*/ 	.word	0x0001b500
        /*0a5c*/ 	.word	0x0000000c
        /*0a60*/ 	.word	0x00030850
        /*0a64*/ 	.short	0x010a
        /*0a66*/ 	.byte	0x3f
	.zero		1


	//   ....[51]....
        /*0a68*/ 	.word	0x0001b8a0
        /*0a6c*/ 	.word	0x00000000
        /*0a70*/ 	.word	0x00000000
        /*0a74*/ 	.short	0x0101
        /*0a76*/ 	.byte	0x3f
	.zero		1


	//   ....[52]....
        /*0a78*/ 	.word	0x0001d510
        /*0a7c*/ 	.word	0x00000007
        /*0a80*/ 	.word	0x00000000
        /*0a84*/ 	.short	0x0101
        /*0a86*/ 	.byte	0x3f
	.zero		1


	//   ....[53]....
        /*0a88*/ 	.word	0x0001e010
        /*0a8c*/ 	.word	0x0000000c
        /*0a90*/ 	.word	0x00030850
        /*0a94*/ 	.short	0x010a
        /*0a96*/ 	.byte	0x3f
	.zero		1


	//   ....[54]....
        /*0a98*/ 	.word	0x0001e0b0
        /*0a9c*/ 	.word	0x0000000c
        /*0aa0*/ 	.word	0x00030850
        /*0aa4*/ 	.short	0x010a
        /*0aa6*/ 	.byte	0x3f
	.zero		1


	//   ....[55]....
        /*0aa8*/ 	.word	0x0001e570
        /*0aac*/ 	.word	0x0000000c
        /*0ab0*/ 	.word	0x00000000
        /*0ab4*/ 	.short	0x0101
        /*0ab6*/ 	.byte	0x3f
	.zero		1


	//   ....[56]....
        /*0ab8*/ 	.word	0x0001fe40
        /*0abc*/ 	.word	0x00000000
        /*0ac0*/ 	.word	0x00000000
        /*0ac4*/ 	.short	0x0101
        /*0ac6*/ 	.byte	0x3f
	.zero		1


	//   ....[57]....
        /*0ac8*/ 	.word	0x000228b0
        /*0acc*/ 	.word	0x0000000c
        /*0ad0*/ 	.word	0x00030820
        /*0ad4*/ 	.short	0x010a
        /*0ad6*/ 	.byte	0x3f
	.zero		1


	//   ....[58]....
        /*0ad8*/ 	.word	0x00022930
        /*0adc*/ 	.word	0x00000009
        /*0ae0*/ 	.word	0x000308a0
        /*0ae4*/ 	.short	0x010a
        /*0ae6*/ 	.byte	0x3f
	.zero		1


	//   ....[59]....
        /*0ae8*/ 	.word	0x00022ba0
        /*0aec*/ 	.word	0x00000009
        /*0af0*/ 	.word	0x000308c0
        /*0af4*/ 	.short	0x010a
        /*0af6*/ 	.byte	0x3f
	.zero		1


	//   ....[60]....
        /*0af8*/ 	.word	0x00022ee0
        /*0afc*/ 	.word	0x00000008
        /*0b00*/ 	.word	0x000308a0
        /*0b04*/ 	.short	0x010a
        /*0b06*/ 	.byte	0x3f
	.zero		1


	//   ....[61]....
        /*0b08*/ 	.word	0x00023140
        /*0b0c*/ 	.word	0x00000008
        /*0b10*/ 	.word	0x000308c0
        /*0b14*/ 	.short	0x010a
        /*0b16*/ 	.byte	0x3f
	.zero		1


	//   ....[62]....
        /*0b18*/ 	.word	0x000243d0
        /*0b1c*/ 	.word	0x00000007
        /*0b20*/ 	.word	0x00030840
        /*0b24*/ 	.short	0x010a
        /*0b26*/ 	.byte	0x3f
	.zero		1


	//   ....[63]....
        /*0b28*/ 	.word	0x00024970
        /*0b2c*/ 	.word	0x0000000a
        /*0b30*/ 	.word	0x00030820
        /*0b34*/ 	.short	0x010a
        /*0b36*/ 	.byte	0x3f
	.zero		1


	//   ....[64]....
        /*0b38*/ 	.word	0x00024ca0
        /*0b3c*/ 	.word	0x00000003
        /*0b40*/ 	.word	0x00030840
        /*0b44*/ 	.short	0x010a
        /*0b46*/ 	.byte	0x3f
	.zero		1


	//   ....[65]....
        /*0b48*/ 	.word	0x00024f70
        /*0b4c*/ 	.word	0x00000008
        /*0b50*/ 	.word	0x00000060
        /*0b54*/ 	.short	0x010a
        /*0b56*/ 	.byte	0x3f
	.zero		1


	//   ....[66]....
        /*0b58*/ 	.word	0x00025560
        /*0b5c*/ 	.word	0x00000002
        /*0b60*/ 	.word	0x00030840
        /*0b64*/ 	.short	0x010a
        /*0b66*/ 	.byte	0x3f
	.zero		1


	//   ....[67]....
        /*0b68*/ 	.word	0x00025830
        /*0b6c*/ 	.word	0x00000002
        /*0b70*/ 	.word	0x00000060
        /*0b74*/ 	.short	0x010a
        /*0b76*/ 	.byte	0x3f
	.zero		1


	//   ....[68]....
        /*0b78*/ 	.word	0x00025d30
        /*0b7c*/ 	.word	0x00000002
        /*0b80*/ 	.word	0x00030840
        /*0b84*/ 	.short	0x010a
        /*0b86*/ 	.byte	0x3f
	.zero		1


	//   ....[69]....
        /*0b88*/ 	.word	0x00026020
        /*0b8c*/ 	.word	0x00000002
        /*0b90*/ 	.word	0x00000060
        /*0b94*/ 	.short	0x010a
        /*0b96*/ 	.byte	0x3f
	.zero		1


	//   ....[70]....
        /*0b98*/ 	.word	0x000264d0
        /*0b9c*/ 	.word	0x00000003
        /*0ba0*/ 	.word	0x00030860
        /*0ba4*/ 	.short	0x010a
        /*0ba6*/ 	.byte	0x3f
	.zero		1


	//   ....[71]....
        /*0ba8*/ 	.word	0x000275d0
        /*0bac*/ 	.word	0x00000000
        /*0bb0*/ 	.word	0x00030820
        /*0bb4*/ 	.short	0x010a
        /*0bb6*/ 	.byte	0x3f
	.zero		1


	//   ....[72]....
        /*0bb8*/ 	.word	0x00027760
        /*0bbc*/ 	.word	0x00000007
        /*0bc0*/ 	.word	0x00000000
        /*0bc4*/ 	.short	0x010a
        /*0bc6*/ 	.byte	0x3f
	.zero		1


	//   ....[73]....
        /*0bc8*/ 	.word	0x000277d0
        /*0bcc*/ 	.word	0x00000003
        /*0bd0*/ 	.word	0x00000000
        /*0bd4*/ 	.short	0x010a
        /*0bd6*/ 	.byte	0x3f
	.zero		1


	//   ....[74]....
        /*0bd8*/ 	.word	0x00027830
        /*0bdc*/ 	.word	0x00000005
        /*0be0*/ 	.word	0x00000000
        /*0be4*/ 	.short	0x010a
        /*0be6*/ 	.byte	0x3f
	.zero		1


	//   ....[75]....
        /*0be8*/ 	.word	0x00027860
        /*0bec*/ 	.word	0x00000003
        /*0bf0*/ 	.word	0x00000000
        /*0bf4*/ 	.short	0x010a
        /*0bf6*/ 	.byte	0x3f
	.zero		1


	//   ....[76]....
        /*0bf8*/ 	.word	0x000278c0
        /*0bfc*/ 	.word	0x00000059
        /*0c00*/ 	.word	0x00030890
        /*0c04*/ 	.short	0x010a
        /*0c06*/ 	.byte	0x3f
	.zero		1


	//   ....[77]....
        /*0c08*/ 	.word	0x00027910
        /*0c0c*/ 	.word	0x00000059
        /*0c10*/ 	.word	0x00030890
        /*0c14*/ 	.short	0x010a
        /*0c16*/ 	.byte	0x3f
	.zero		1


	//   ....[78]....
        /*0c18*/ 	.word	0x00027960
        /*0c1c*/ 	.word	0x00000059
        /*0c20*/ 	.word	0x00030890
        /*0c24*/ 	.short	0x010a
        /*0c26*/ 	.byte	0x3f
	.zero		1


	//   ....[79]....
        /*0c28*/ 	.word	0x000279b0
        /*0c2c*/ 	.word	0x00000059
        /*0c30*/ 	.word	0x000308b0
        /*0c34*/ 	.short	0x010a
        /*0c36*/ 	.byte	0x3f
	.zero		1


	//   ....[80]....
        /*0c38*/ 	.word	0x00027f00
        /*0c3c*/ 	.word	0x00000011
        /*0c40*/ 	.word	0x00030800
        /*0c44*/ 	.short	0x010a
        /*0c46*/ 	.byte	0x3f
	.zero		1


	//   ....[81]....
        /*0c48*/ 	.word	0x00028450
        /*0c4c*/ 	.word	0x00000011
        /*0c50*/ 	.word	0x00030800
        /*0c54*/ 	.short	0x010a
        /*0c56*/ 	.byte	0x3f
	.zero		1


	//   ....[82]....
        /*0c58*/ 	.word	0x000284a0
        /*0c5c*/ 	.word	0x00000005
        /*0c60*/ 	.word	0x00030830
        /*0c64*/ 	.short	0x010a
        /*0c66*/ 	.byte	0x3f
	.zero		1


	//   ....[83]....
        /*0c68*/ 	.word	0x000284f0
        /*0c6c*/ 	.word	0x00000000
        /*0c70*/ 	.word	0x00030830
        /*0c74*/ 	.short	0x010a
        /*0c76*/ 	.byte	0x3f
	.zero		1


	//   ....[84]....
        /*0c78*/ 	.word	0x00028540
        /*0c7c*/ 	.word	0x0000000e
        /*0c80*/ 	.word	0x00030850
        /*0c84*/ 	.short	0x010a
        /*0c86*/ 	.byte	0x3f
	.zero		1


	//   ....[85]....
        /*0c88*/ 	.word	0x00028590
        /*0c8c*/ 	.word	0x00000000
        /*0c90*/ 	.word	0x00030830
        /*0c94*/ 	.short	0x010a
        /*0c96*/ 	.byte	0x3f
	.zero		1


	//   ....[86]....
        /*0c98*/ 	.word	0x000285e0
        /*0c9c*/ 	.word	0x000000c8
        /*0ca0*/ 	.word	0x00030850
        /*0ca4*/ 	.short	0x010a
        /*0ca6*/ 	.byte	0x3f
	.zero		1


	//   ....[87]....
        /*0ca8*/ 	.word	0x00028630
        /*0cac*/ 	.word	0x00000000
        /*0cb0*/ 	.word	0x00030830
        /*0cb4*/ 	.short	0x010a
        /*0cb6*/ 	.byte	0x3f
	.zero		1


	//   ....[88]....
        /*0cb8*/ 	.word	0x00028680
        /*0cbc*/ 	.word	0x0000000c
        /*0cc0*/ 	.word	0x00030850
        /*0cc4*/ 	.short	0x010a
        /*0cc6*/ 	.byte	0x3f
	.zero		1


	//   ....[89]....
        /*0cc8*/ 	.word	0x000286d0
        /*0ccc*/ 	.word	0x0000000c
        /*0cd0*/ 	.word	0x00030850
        /*0cd4*/ 	.short	0x010a
        /*0cd6*/ 	.byte	0x3f
	.zero		1


	//   ....[90]....
        /*0cd8*/ 	.word	0x00028870
        /*0cdc*/ 	.word	0x0000000c
        /*0ce0*/ 	.word	0x00030820
        /*0ce4*/ 	.short	0x010a
        /*0ce6*/ 	.byte	0x3f
	.zero		1


	//   ....[91]....
        /*0ce8*/ 	.word	0x000288c0
        /*0cec*/ 	.word	0x00000009
        /*0cf0*/ 	.word	0x000308a0
        /*0cf4*/ 	.short	0x010a
        /*0cf6*/ 	.byte	0x3f
	.zero		1


	//   ....[92]....
        /*0cf8*/ 	.word	0x00028910
        /*0cfc*/ 	.word	0x00000009
        /*0d00*/ 	.word	0x000308c0
        /*0d04*/ 	.short	0x010a
        /*0d06*/ 	.byte	0x3f
	.zero		1


	//   ....[93]....
        /*0d08*/ 	.word	0x00028960
        /*0d0c*/ 	.word	0x00000008
        /*0d10*/ 	.word	0x000308a0
        /*0d14*/ 	.short	0x010a
        /*0d16*/ 	.byte	0x3f
	.zero		1


	//   ....[94]....
        /*0d18*/ 	.word	0x000289b0
        /*0d1c*/ 	.word	0x00000008
        /*0d20*/ 	.word	0x000308c0
        /*0d24*/ 	.short	0x010a
        /*0d26*/ 	.byte	0x3f
	.zero		1


	//   ....[95]....
        /*0d28*/ 	.word	0x00028b50
        /*0d2c*/ 	.word	0x00000007
        /*0d30*/ 	.word	0x00030840
        /*0d34*/ 	.short	0x010a
        /*0d36*/ 	.byte	0x3f
	.zero		1


	//   ....[96]....
        /*0d38*/ 	.word	0x00028bd0
        /*0d3c*/ 	.word	0x00000003
        /*0d40*/ 	.word	0x00030820
        /*0d44*/ 	.short	0x010a
        /*0d46*/ 	.byte	0x3f
	.zero		1


	//   ....[97]....
        /*0d48*/ 	.word	0x00028c20
        /*0d4c*/ 	.word	0x00000003
        /*0d50*/ 	.word	0x00030840
        /*0d54*/ 	.short	0x010a
        /*0d56*/ 	.byte	0x3f
	.zero		1


	//   ....[98]....
        /*0d58*/ 	.word	0x00028c70
        /*0d5c*/ 	.word	0x00000008
        /*0d60*/ 	.word	0x00000060
        /*0d64*/ 	.short	0x010a
        /*0d66*/ 	.byte	0x3f
	.zero		1


	//   ....[99]....
        /*0d68*/ 	.word	0x00028cc0
        /*0d6c*/ 	.word	0x00000002
        /*0d70*/ 	.word	0x00030840
        /*0d74*/ 	.short	0x010a
        /*0d76*/ 	.byte	0x3f
	.zero		1


	//   ....[100]....
        /*0d78*/ 	.word	0x00028d10
        /*0d7c*/ 	.word	0x00000002
        /*0d80*/ 	.word	0x00000060
        /*0d84*/ 	.short	0x010a
        /*0d86*/ 	.byte	0x3f
	.zero		1


	//   ....[101]....
        /*0d88*/ 	.word	0x00028d60
        /*0d8c*/ 	.word	0x00000002
        /*0d90*/ 	.word	0x00030840
        /*0d94*/ 	.short	0x010a
        /*0d96*/ 	.byte	0x3f
	.zero		1


	//   ....[102]....
        /*0d98*/ 	.word	0x00028db0
        /*0d9c*/ 	.word	0x00000002
        /*0da0*/ 	.word	0x00000060
        /*0da4*/ 	.short	0x010a
        /*0da6*/ 	.byte	0x3f
	.zero		1


	//   ....[103]....
        /*0da8*/ 	.word	0x00028e00
        /*0dac*/ 	.word	0x00000003
        /*0db0*/ 	.word	0x00030860
        /*0db4*/ 	.short	0x010a
        /*0db6*/ 	.byte	0x3f
	.zero		1


	//   ....[104]....
        /*0db8*/ 	.word	0x000297d0
        /*0dbc*/ 	.word	0x00000000
        /*0dc0*/ 	.word	0x00030820
        /*0dc4*/ 	.short	0x010a
        /*0dc6*/ 	.byte	0x3f
	.zero		1


	//   ....[105]....
        /*0dc8*/ 	.word	0x00029970
        /*0dcc*/ 	.word	0x00000007
        /*0dd0*/ 	.word	0x00000000
        /*0dd4*/ 	.short	0x010a
        /*0dd6*/ 	.byte	0x3f
	.zero		1


	//   ....[106]....
        /*0dd8*/ 	.word	0x000299c0
        /*0ddc*/ 	.word	0x00000003
        /*0de0*/ 	.word	0x00000000
        /*0de4*/ 	.short	0x010a
        /*0de6*/ 	.byte	0x3f
	.zero		1


	//   ....[107]....
        /*0de8*/ 	.word	0x00029a10
        /*0dec*/ 	.word	0x00000005
        /*0df0*/ 	.word	0x00000000
        /*0df4*/ 	.short	0x010a
        /*0df6*/ 	.byte	0x3f
	.zero		1


	//----- nvinfo : EIATTR_NUM_MBARRIERS
	.align		4
.L_275:
        /*0df8*/ 	.byte	0x03, 0x38
        /*0dfa*/ 	.short	0x0016


	//----- nvinfo : EIATTR_EXIT_INSTR_OFFSETS
	.align		4
        /*0dfc*/ 	.byte	0x04, 0x1c
        /*0dfe*/ 	.short	(.L_277 - .L_276)


	//   ....[0]....
.L_276:
        /*0e00*/ 	.word	0x000278b0


	//----- nvinfo : EIATTR_MAX_THREADS
	.align		4
.L_277:
        /*0e04*/ 	.byte	0x04, 0x05
        /*0e06*/ 	.short	(.L_279 - .L_278)
.L_278:
        /*0e08*/ 	.word	0x00000180
        /*0e0c*/ 	.word	0x00000001
        /*0e10*/ 	.word	0x00000001


	//----- nvinfo : EIATTR_CRS_STACK_SIZE
	.align		4
.L_279:
        /*0e14*/ 	.byte	0x04, 0x1e
        /*0e16*/ 	.short	(.L_281 - .L_280)
.L_280:
        /*0e18*/ 	.word	0x00000000


	//----- nvinfo : EIATTR_CBANK_PARAM_SIZE
	.align		4
.L_281:
        /*0e1c*/ 	.byte	0x03, 0x19
        /*0e1e*/ 	.short	0x0a70


	//----- nvinfo : EIATTR_PARAM_CBANK
	.align		4
        /*0e20*/ 	.byte	0x04, 0x0a
        /*0e22*/ 	.short	(.L_283 - .L_282)
	.align		4
.L_282:
        /*0e24*/ 	.word	index@(.nv.constant0._ZN7cutlass13device_kernelIN5flash11enable_sm90INS1_16FlashAttnFwdSm90INS1_25CollectiveMainloopFwdSm90ILi2EN4cute5tupleIJNS5_1CILi1EEES8_S8_EEENS6_IJNS7_ILi128EEENS7_ILi96EEENS7_ILi192EEEEEELi192ENS_6half_tEfNS_4arch4Sm90ELb0ELb1ELb0ELb1ELb0ELb1ELb0ELb1ELb1ELb0ELb0ELb0EEENS1_21CollectiveEpilogueFwdINS6_IJSA_SC_SB_EEES9_SE_SG_Li256ELb1ELb0ELb0ELb0EEENS1_36VarlenDynamicPersistentTileSchedulerILi128ELi96ELi256ELi32ELb0ELb0ELb1ELb1ELb0ELb1EEEEEEEEEvNT_6ParamsE)
        /*0e28*/ 	.short	0x0210
        /*0e2a*/ 	.short	0x0a70


	//----- nvinfo : EIATTR_SW_WAR
	.align		4
.L_283:
        /*0e2c*/ 	.byte	0x04, 0x36
        /*0e2e*/ 	.short	(.L_285 - .L_284)
.L_284:
        /*0e30*/ 	.word	0x00000008
.L_285:


//--------------------- .nv.info._ZN7cutlass13device_kernelIN5flash11enable_sm90INS1_16FlashAttnFwdSm90INS1_25CollectiveMainloopFwdSm90ILi2EN4cute5tupleIJNS5_1CILi1EEES8_S8_EEENS6_IJNS7_ILi128EEENS7_ILi112EEENS7_ILi192EEEEEELi192ENS_6half_tEfNS_4arch4Sm90ELb1ELb0ELb0ELb0ELb0ELb0ELb0ELb1ELb1ELb0ELb0ELb0EEENS1_21CollectiveEpilogueFwdINS6_IJSA_SC_SB_EEES9_SE_SG_Li256ELb0ELb0ELb0ELb0EEENS1_30DynamicPersistentTileSchedulerILi256ELi32ELb0ELb0ELb1EEEEEEEEEvNT_6ParamsE --------------------------
	.section	.nv.info._ZN7cutlass13device_kernelIN5flash11enable_sm90INS1_16FlashAttnFwdSm90INS1_25CollectiveMainloopFwdSm90ILi2EN4cute5tupleIJNS5_1CILi1EEES8_S8_EEENS6_IJNS7_ILi128EEENS7_ILi112EEENS7_ILi192EEEEEELi192ENS_6half_tEfNS_4arch4Sm90ELb1ELb0ELb0ELb0ELb0ELb0ELb0ELb1ELb1ELb0ELb0ELb0EEENS1_21CollectiveEpilogueFwdINS6_IJSA_SC_SB_EEES9_SE_SG_Li256ELb0ELb0ELb0ELb0EEENS1_30DynamicPersistentTileSchedulerILi256ELi32ELb0ELb0ELb1EEEEEEEEEvNT_6ParamsE,"",@"SHT_CUDA_INFO"
	.sectionflags	@""
	.align	4


	//----- nvinfo : EIATTR_CUDA_API_VERSION
	.align		4
        /*0000*/ 	.byte	0x04, 0x37
        /*0002*/ 	.short	(.L_287 - .L_286)
.L_286:
        /*0004*/ 	.word	0x00000082


	//----- nvinfo : EIATTR_KPARAM_INFO
	.align		4
.L_287:
        /*0008*/ 	.byte	0x04, 0x17
        /*000a*/ 	.short	(.L_289 - .L_288)
.L_288:
        /*000c*/ 	.word	0x00000000
        /*0010*/ 	.short	0x0000
        /*0012*/ 	.short	0x0070
        /*0014*/ 	.byte	0x00, 0xf0, 0x01, 0x2e


	//----- nvinfo : EIATTR_SPARSE_MMA_MASK
	.align		4
.L_289:
        /*0018*/ 	.byte	0x03, 0x50
        /*001a*/ 	.short	0x0000


	//----- nvinfo : EIATTR_MAXREG_COUNT
	.align		4
        /*001c*/ 	.byte	0x03, 0x1b
        /*001e*/ 	.short	0x00a8


	//----- nvinfo : EIATTR_NUM_BARRIERS
	.align		4
        /*0020*/ 	.byte	0x02, 0x4c
        /*0022*/ 	.byte	0x09
	.zero		1


	//----- nvinfo : EIATTR_EXTERNS
	.align		4
        /*0024*/ 	.byte	0x04, 0x0f
        /*0026*/ 	.short	(.L_291 - .L_290)


	//   ....[0]....
	.align		4
.L_290:
        /*0028*/ 	.word	index@(__assertfail)


	//----- nvinfo : EIATTR_ANNOTATIONS
	.align		4
.L_291:
        /*002c*/ 	.byte	0x04, 0x55
        /*002e*/ 	.short	(.L_293 - .L_292)


	//   ....[0]....
.L_292:
        /*0030*/ 	.word	0x00000001
        /*0034*/ 	.byte	0x40, 0x09, 0x00, 0x00, 0x01, 0x00, 0x00, 0x00, 0x10, 0x0a, 0x00, 0x00, 0x01, 0x00, 0x00, 0x00
        /*0044*/ 	.byte	0x80, 0x08, 0x01, 0x00, 0x01, 0x00, 0x00, 0x00, 0x30, 0x09, 0x01, 0x00, 0x01, 0x00, 0x00, 0x00
        /*0054*/ 	.byte	0x40, 0x09, 0x01, 0x00, 0x01, 0x00, 0x00, 0x00, 0x50, 0x09, 0x01, 0x00, 0x01, 0x00, 0x00, 0x00
        /*0064*/ 	.byte	0x20, 0x19, 0x01, 0x00, 0x01, 0x00, 0x00, 0x00, 0x70, 0x1b, 0x01, 0x00, 0x01, 0x00, 0x00, 0x00
        /*0074*/ 	.byte	0xc0, 0x32, 0x01, 0x00, 0x01, 0x00, 0x00, 0x00, 0xb0, 0x35, 0x01, 0x00, 0x01, 0x00, 0x00, 0x00
        /*0084*/ 	.byte	0xa0, 0x36, 0x01, 0x00, 0x01, 0x00, 0x00, 0x00, 0x40, 0x37, 0x01, 0x00, 0x01, 0x00, 0x00, 0x00
        /*0094*/ 	.byte	0x80, 0x38, 0x01, 0x00


	//----- nvinfo : EIATTR_MERCURY_ISA_VERSION
	.align		4
.L_293:
        /*0098*/ 	.byte	0x03, 0x5f
        /*009a*/ 	.short	0x0101


	//----- nvinfo : EIATTR_INT_WARP_WIDE_INSTR_OFFSETS
	.align		4
        /*009c*/ 	.byte	0x04, 0x31
        /*009e*/ 	.short	(.L_295 - .L_294)


	//   ....[0]....
.L_294:
        /*00a0*/ 	.word	0x00000180


	//   ....[1]....
        /*00a4*/ 	.word	0x000001b0


	//   ....[2]....
        /*00a8*/ 	.word	0x00000240


	//   ....[3]....
        /*00ac*/ 	.word	0x00010df0


	//   ....[4]....
        /*00b0*/ 	.word	0x00010e90


	//   ....[5]....
        /*00b4*/ 	.word	0x00011400


	//   ....[6]....
        /*00b8*/ 	.word	0x00013200


	//   ....[7]....
        /*00bc*/ 	.word	0x000132a0


	//----- nvinfo : EIATTR_COOP_GROUP_MASK_REGIDS
	.align		4
.L_295:
        /*00c0*/ 	.byte	0x04, 0x29
        /*00c2*/ 	.short	(.L_297 - .L_296)


	//   ....[0]....
.L_296:
        /*00c4*/ 	.word	0xffffffff


	//   ....[1]....
        /*00c8*/ 	.word	0xffffffff


	//   ....[2]....
        /*00cc*/ 	.word	0xffffffff


	//   ....[3]....
        /*00d0*/ 	.word	0xffffffff


	//   ....[4]....
        /*00d4*/ 	.word	0xffffffff


	//   ....[5]....
        /*00d8*/ 	.word	0xffffffff


	//   ....[6]....
        /*00dc*/ 	.word	0xffffffff


	//   ....[7]....
        /*00e0*/ 	.word	0xffffffff


	//   ....[8]....
        /*00e4*/ 	.word	0xffffffff


	//   ....[9]....
        /*00e8*/ 	.word	0xffffffff


	//   ....[10]....
        /*00ec*/ 	.word	0xffffffff


	//   ....[11]....
        /*00f0*/ 	.word	0xffffffff


	//   ....[12]....
        /*00f4*/ 	.word	0xffffffff


	//   ....[13]....
        /*00f8*/ 	.word	0xffffffff


	//   ....[14]....
        /*00fc*/ 	.word	0xffffffff


	//   ....[15]....
        /*0100*/ 	.word	0xffffffff


	//   ....[16]....
        /*0104*/ 	.word	0xffffffff


	//   ....[17]....
        /*0108*/ 	.word	0xffffffff


	//   ....[18]....
        /*010c*/ 	.word	0xffffffff


	//   ....[19]....
        /*0110*/ 	.word	0xffffffff


	//   ....[20]....
        /*0114*/ 	.word	0xffffffff


	//   ....[21]....
        /*0118*/ 	.word	0xffffffff


	//   ....[22]....
        /*011c*/ 	.word	0xffffffff


	//   ....[23]....
        /*0120*/ 	.word	0xffffffff


	//   ....[24]....
        /*0124*/ 	.word	0xffffffff


	//   ....[25]....
        /*0128*/ 	.word	0xffffffff


	//   ....[26]....
        /*012c*/ 	.word	0xffffffff


	//   ....[27]....
        /*0130*/ 	.word	0xffffffff


	//   ....[28]....
        /*0134*/ 	.word	0x0500000f


	//   ....[29]....
        /*0138*/ 	.word	0x0500000f


	//----- nvinfo : EIATTR_COOP_GROUP_INSTR_OFFSETS
	.align		4
.L_297:
        /*013c*/ 	.byte	0x04, 0x28
        /*013e*/ 	.short	(.L_299 - .L_298)


	//   ....[0]....
.L_298:
        /*0140*/ 	.word	0x00000060


	//   ....[1]....
        /*0144*/ 	.word	0x00000190


	//   ....[2]....
        /*0148*/ 	.word	0x00000250


	//   ....[3]....
        /*014c*/ 	.word	0x000003c0


	//   ....[4]....
        /*0150*/ 	.word	0x00000520


	//   ....[5]....
        /*0154*/ 	.word	0x00000640


	//   ....[6]....
        /*0158*/ 	.word	0x000007a0


	//   ....[7]....
        /*015c*/ 	.word	0x00001550


	//   ....[8]....
        /*0160*/ 	.word	0x000042d0


	//   ....[9]....
        /*0164*/ 	.word	0x00004390


	//   ....[10]....
        /*0168*/ 	.word	0x00004bd0


	//   ....[11]....
        /*016c*/ 	.word	0x00004c70


	//   ....[12]....
        /*0170*/ 	.word	0x00008e30


	//   ....[13]....
        /*0174*/ 	.word	0x00008e90


	//   ....[14]....
        /*0178*/ 	.word	0x00009740


	//   ....[15]....
        /*017c*/ 	.word	0x00009770


	//   ....[16]....
        /*0180*/ 	.word	0x0000cdc0


	//   ....[17]....
        /*0184*/ 	.word	0x0000cdf0


	//   ....[18]....
        /*0188*/ 	.word	0x0000d1e0


	//   ....[19]....
        /*018c*/ 	.word	0x0000d260


	//   ....[20]....
        /*0190*/ 	.word	0x0000e690


	//   ....[21]....
        /*0194*/ 	.word	0x0000e6d0


	//   ....[22]....
        /*0198*/ 	.word	0x0000e750


	//   ....[23]....
        /*019c*/ 	.word	0x0000e790


	//   ....[24]....
        /*01a0*/ 	.word	0x0000fc20


	//   ....[25]....
        /*01a4*/ 	.word	0x00010840


	//   ....[26]....
        /*01a8*/ 	.word	0x00013640


	//   ....[27]....
        /*01ac*/ 	.word	0x00013820


	//   ....[28]....
        /*01b0*/ 	.word	0x00013da0


	//   ....[29]....
        /*01b4*/ 	.word	0x00014170


	//----- nvinfo : EIATTR_REG_RECONFIG
	.align		4
.L_299:
        /*01b8*/ 	.byte	0x01, 0x54
	.zero		2


	//----- nvinfo : EIATTR_SYSCALL_OFFSETS
	.align		4
        /*01bc*/ 	.byte	0x04, 0x46
        /*01be*/ 	.short	(.L_301 - .L_300)


	//   ....[0]....
.L_300:
        /*01c0*/ 	.word	0x00001710


	//   ....[1]....
        /*01c4*/ 	.word	0x00011010


	//   ....[2]....
        /*01c8*/ 	.word	0x00011140


	//   ....[3]....
        /*01cc*/ 	.word	0x00011240


	//----- nvinfo : EIATTR_MBARRIER_INSTR_OFFSETS
	.align		4
.L_301:
        /*01d0*/ 	.byte	0x04, 0x39
        /*01d2*/ 	.short	(.L_303 - .L_302)


	//   ....[0]....
.L_302:
        /*01d4*/ 	.word	0x00000270
        /*01d8*/ 	.word	0x000000ff
        /*01dc*/ 	.word	0x00036800
        /*01e0*/ 	.short	0x0100
        /*01e2*/ 	.byte	0x06
	.zero		1


	//   ....[1]....
        /*01e4*/ 	.word	0x00000280
        /*01e8*/ 	.word	0x000000ff
        /*01ec*/ 	.word	0x00036820
        /*01f0*/ 	.short	0x0100
        /*01f2*/ 	.byte	0x06
	.zero		1


	//   ....[2]....
        /*01f4*/ 	.word	0x00000370
        /*01f8*/ 	.word	0x000000ff
        /*01fc*/ 	.word	0x00036830
        /*0200*/ 	.short	0x0100
        /*0202*/ 	.byte	0x08
	.zero		1


	//   ....[3]....
        /*0204*/ 	.word	0x00000380
        /*0208*/ 	.word	0x000000ff
        /*020c*/ 	.word	0x00036840
        /*0210*/ 	.short	0x0100
        /*0212*/ 	.byte	0x08
	.zero		1


	//   ....[4]....
        /*0214*/ 	.word	0x00000390
        /*0218*/ 	.word	0x000000ff
        /*021c*/ 	.word	0x00036838
        /*0220*/ 	.short	0x0100
        /*0222*/ 	.byte	0x08
	.zero		1


	//   ....[5]....
        /*0224*/ 	.word	0x000003a0
        /*0228*/ 	.word	0x000000ff
        /*022c*/ 	.word	0x00036848
        /*0230*/ 	.short	0x0100
        /*0232*/ 	.byte	0x08
	.zero		1


	//   ....[6]....
        /*0234*/ 	.word	0x000004d0
        /*0238*/ 	.word	0x000000ff
        /*023c*/ 	.word	0x00036850
        /*0240*/ 	.short	0x0100
        /*0242*/ 	.byte	0x08
	.zero		1


	//   ....[7]....
        /*0244*/ 	.word	0x000004e0
        /*0248*/ 	.word	0x000000ff
        /*024c*/ 	.word	0x00036860
        /*0250*/ 	.short	0x0100
        /*0252*/ 	.byte	0x08
	.zero		1


	//   ....[8]....
        /*0254*/ 	.word	0x000004f0
        /*0258*/ 	.word	0x000000ff
        /*025c*/ 	.word	0x00036858
        /*0260*/ 	.short	0x0100
        /*0262*/ 	.byte	0x08
	.zero		1


	//   ....[9]....
        /*0264*/ 	.word	0x00000500
        /*0268*/ 	.word	0x000000ff
        /*026c*/ 	.word	0x00036868
        /*0270*/ 	.short	0x0100
        /*0272*/ 	.byte	0x08
	.zero		1


	//   ....[10]....
        /*0274*/ 	.word	0x000005f0
        /*0278*/ 	.word	0x000000ff
        /*027c*/ 	.word	0x00036870
        /*0280*/ 	.short	0x0100
        /*0282*/ 	.byte	0x06
	.zero		1


	//   ....[11]....
        /*0284*/ 	.word	0x00000600
        /*0288*/ 	.word	0x000000ff
        /*028c*/ 	.word	0x00036880
        /*0290*/ 	.short	0x0100
        /*0292*/ 	.byte	0x06
	.zero		1


	//   ....[12]....
        /*0294*/ 	.word	0x00000610
        /*0298*/ 	.word	0x000000ff
        /*029c*/ 	.word	0x00036878
        /*02a0*/ 	.short	0x0100
        /*02a2*/ 	.byte	0x06
	.zero		1


	//   ....[13]....
        /*02a4*/ 	.word	0x00000620
        /*02a8*/ 	.word	0x000000ff
        /*02ac*/ 	.word	0x00036888
        /*02b0*/ 	.short	0x0100
        /*02b2*/ 	.byte	0x06
	.zero		1


	//   ....[14]....
        /*02b4*/ 	.word	0x00000750
        /*02b8*/ 	.word	0x000000ff
        /*02bc*/ 	.word	0x00036890
        /*02c0*/ 	.short	0x0100
        /*02c2*/ 	.byte	0x08
	.zero		1


	//   ....[15]....
        /*02c4*/ 	.word	0x00000760
        /*02c8*/ 	.word	0x000000ff
        /*02cc*/ 	.word	0x000368a0
        /*02d0*/ 	.short	0x0100
        /*02d2*/ 	.byte	0x08
	.zero		1


	//   ....[16]....
        /*02d4*/ 	.word	0x00000770
        /*02d8*/ 	.word	0x000000ff
        /*02dc*/ 	.word	0x00036898
        /*02e0*/ 	.short	0x0100
        /*02e2*/ 	.byte	0x08
	.zero		1


	//   ....[17]....
        /*02e4*/ 	.word	0x00000780
        /*02e8*/ 	.word	0x000000ff
        /*02ec*/ 	.word	0x000368a8
        /*02f0*/ 	.short	0x0100
        /*02f2*/ 	.byte	0x08
	.zero		1


	//   ....[18]....
        /*02f4*/ 	.word	0x000008b0
        /*02f8*/ 	.word	0x000000ff
        /*02fc*/ 	.word	0x000368b0
        /*0300*/ 	.short	0x0100
        /*0302*/ 	.byte	0x08
	.zero		1


	//   ....[19]....
        /*0304*/ 	.word	0x000008c0
        /*0308*/ 	.word	0x000000ff
        /*030c*/ 	.word	0x000368c0
        /*0310*/ 	.short	0x0100
        /*0312*/ 	.byte	0x08
	.zero		1


	//   ....[20]....
        /*0314*/ 	.word	0x000008d0
        /*0318*/ 	.word	0x000000ff
        /*031c*/ 	.word	0x000368b8
        /*0320*/ 	.short	0x0100
        /*0322*/ 	.byte	0x08
	.zero		1


	//   ....[21]....
        /*0324*/ 	.word	0x000008e0
        /*0328*/ 	.word	0x000000ff
        /*032c*/ 	.word	0x000368c8
        /*0330*/ 	.short	0x0100
        /*0332*/ 	.byte	0x08
	.zero		1


	//   ....[22]....
        /*0334*/ 	.word	0x00001780
        /*0338*/ 	.word	0x000000ff
        /*033c*/ 	.word	0x00036800
        /*0340*/ 	.short	0x010a
        /*0342*/ 	.byte	0x04
	.zero		1


	//   ....[23]....
        /*0344*/ 	.word	0x00001820
        /*0348*/ 	.word	0x00000002
        /*034c*/ 	.word	0x00036830
        /*0350*/ 	.short	0x010a
        /*0352*/ 	.byte	0x3f
	.zero		1


	//   ....[24]....
        /*0354*/ 	.word	0x00001890
        /*0358*/ 	.word	0x00000002
        /*035c*/ 	.word	0x00036830
        /*0360*/ 	.short	0x010a
        /*0362*/ 	.byte	0x3f
	.zero		1


	//   ....[25]....
        /*0364*/ 	.word	0x000041f0
        /*0368*/ 	.word	0x00000002
        /*036c*/ 	.word	0x00000000
        /*0370*/ 	.short	0x0101
        /*0372*/ 	.byte	0x3f
	.zero		1


	//   ....[26]....
        /*0374*/ 	.word	0x00005df0
        /*0378*/ 	.word	0x000000ff
        /*037c*/ 	.word	0x00036830
        /*0380*/ 	.short	0x010a
        /*0382*/ 	.byte	0x2f
	.zero		1


	//   ....[27]....
        /*0384*/ 	.word	0x00005e30
        /*0388*/ 	.word	0x000000ff
        /*038c*/ 	.word	0x00036830
        /*0390*/ 	.short	0x010a
        /*0392*/ 	.byte	0x2f
	.zero		1


	//   ....[28]....
        /*0394*/ 	.word	0x00008530
        /*0398*/ 	.word	0x000000ff
        /*039c*/ 	.word	0x00036850
        /*03a0*/ 	.short	0x010a
        /*03a2*/ 	.byte	0x06
	.zero		1


	//   ....[29]....
        /*03a4*/ 	.word	0x00008570
        /*03a8*/ 	.word	0x000000ff
        /*03ac*/ 	.word	0x00036850
        /*03b0*/ 	.short	0x010a
        /*03b2*/ 	.byte	0x06
	.zero		1


	//   ....[30]....
        /*03b4*/ 	.word	0x00009f60
        /*03b8*/ 	.word	0x00000008
        /*03bc*/ 	.word	0x00000000
        /*03c0*/ 	.short	0x0101
        /*03c2*/ 	.byte	0x3f
	.zero		1


	//   ....[31]....
        /*03c4*/ 	.word	0x00009fa0
        /*03c8*/ 	.word	0x0000008c
        /*03cc*/ 	.word	0x00000000
        /*03d0*/ 	.short	0x0101
        /*03d2*/ 	.byte	0x3f
	.zero		1


	//   ....[32]....
        /*03d4*/ 	.word	0x0000a370
        /*03d8*/ 	.word	0x000000ff
        /*03dc*/ 	.word	0x00036830
        /*03e0*/ 	.short	0x010a
        /*03e2*/ 	.byte	0x06
	.zero		1


	//   ....[33]....
        /*03e4*/ 	.word	0x0000a3b0
        /*03e8*/ 	.word	0x000000ff
        /*03ec*/ 	.word	0x00036830
        /*03f0*/ 	.short	0x010a
        /*03f2*/ 	.byte	0x06
	.zero		1


	//   ....[34]....
        /*03f4*/ 	.word	0x0000caa0
        /*03f8*/ 	.word	0x000000ff
        /*03fc*/ 	.word	0x00036850
        /*0400*/ 	.short	0x010a
        /*0402*/ 	.byte	0x07
	.zero		1


	//   ....[35]....
        /*0404*/ 	.word	0x0000cae0
        /*0408*/ 	.word	0x000000ff
        /*040c*/ 	.word	0x00036850
        /*0410*/ 	.short	0x010a
        /*0412*/ 	.byte	0x07
	.zero		1


	//   ....[36]....
        /*0414*/ 	.word	0x0000da00
        /*0418*/ 	.word	0x00000090
        /*041c*/ 	.word	0x00000000
        /*0420*/ 	.short	0x0101
        /*0422*/ 	.byte	0x3f
	.zero		1


	//   ....[37]....
        /*0424*/ 	.word	0x0000da50
        /*0428*/ 	.word	0x00000090
        /*042c*/ 	.word	0x00000000
        /*0430*/ 	.short	0x0101
        /*0432*/ 	.byte	0x3f
	.zero		1


	//   ....[38]....
        /*0434*/ 	.word	0x0000e600
        /*0438*/ 	.word	0x000000ff
        /*043c*/ 	.word	0x00036850
        /*0440*/ 	.short	0x010a
        /*0442*/ 	.byte	0x05
	.zero		1


	//   ....[39]....
        /*0444*/ 	.word	0x0000e640
        /*0448*/ 	.word	0x000000ff
        /*044c*/ 	.word	0x00036850
        /*0450*/ 	.short	0x010a
        /*0452*/ 	.byte	0x05
	.zero		1


	//   ....[40]....
        /*0454*/ 	.word	0x0000eb30
        /*0458*/ 	.word	0x00000004
        /*045c*/ 	.word	0x00000000
        /*0460*/ 	.short	0x0101
        /*0462*/ 	.byte	0x3f
	.zero		1


	//   ....[41]....
        /*0464*/ 	.word	0x0000fe20
        /*0468*/ 	.word	0x000000ff
        /*046c*/ 	.word	0x00000000
        /*0470*/ 	.short	0x0101
        /*0472*/ 	.byte	0x05
	.zero		1


	//   ....[42]....
        /*0474*/ 	.word	0x00011690
        /*0478*/ 	.word	0x00000008
        /*047c*/ 	.word	0x00036840
        /*0480*/ 	.short	0x010a
        /*0482*/ 	.byte	0x3f
	.zero		1


	//   ....[43]....
        /*0484*/ 	.word	0x00011bb0
        /*0488*/ 	.word	0x00000012
        /*048c*/ 	.word	0x00036820
        /*0490*/ 	.short	0x010a
        /*0492*/ 	.byte	0x3f
	.zero		1


	//   ....[44]....
        /*0494*/ 	.word	0x00011e20
        /*0498*/ 	.word	0x00000003
        /*049c*/ 	.word	0x00036840
        /*04a0*/ 	.short	0x010a
        /*04a2*/ 	.byte	0x3f
	.zero		1


	//   ....[45]....
        /*04a4*/ 	.word	0x000120b0
        /*04a8*/ 	.word	0x00000003
        /*04ac*/ 	.word	0x00000060
        /*04b0*/ 	.short	0x010a
        /*04b2*/ 	.byte	0x3f
	.zero		1


	//   ....[46]....
        /*04b4*/ 	.word	0x00012590
        /*04b8*/ 	.word	0x00000002
        /*04bc*/ 	.word	0x00036840
        /*04c0*/ 	.short	0x010a
        /*04c2*/ 	.byte	0x3f
	.zero		1


	//   ....[47]....
        /*04c4*/ 	.word	0x00012820
        /*04c8*/ 	.word	0x00000002
        /*04cc*/ 	.word	0x00000060
        /*04d0*/ 	.short	0x010a
        /*04d2*/ 	.byte	0x3f
	.zero		1


	//   ....[48]....
        /*04d4*/ 	.word	0x00012c70
        /*04d8*/ 	.word	0x00000002
        /*04dc*/ 	.word	0x00036840
        /*04e0*/ 	.short	0x010a
        /*04e2*/ 	.byte	0x3f
	.zero		1


	//   ....[49]....
        /*04e4*/ 	.word	0x00012f20
        /*04e8*/ 	.word	0x00000002
        /*04ec*/ 	.word	0x00000060
        /*04f0*/ 	.short	0x010a
        /*04f2*/ 	.byte	0x3f
	.zero		1


	//   ....[50]....
        /*04f4*/ 	.word	0x00013350
        /*04f8*/ 	.word	0x00000003
        /*04fc*/ 	.word	0x00036860
        /*0500*/ 	.short	0x010a
        /*0502*/ 	.byte	0x3f
	.zero		1


	//   ....[51]....
        /*0504*/ 	.word	0x000137d0
        /*0508*/ 	.word	0x00000007
        /*050c*/ 	.word	0x00036820
        /*0510*/ 	.short	0x010a
        /*0512*/ 	.byte	0x3f
	.zero		1


	//   ....[52]....
        /*0514*/ 	.word	0x00013920
        /*0518*/ 	.word	0x00000005
        /*051c*/ 	.word	0x00000000
        /*0520*/ 	.short	0x010a
        /*0522*/ 	.byte	0x3f
	.zero		1


	//   ....[53]....
        /*0524*/ 	.word	0x00013990
        /*0528*/ 	.word	0x00000003
        /*052c*/ 	.word	0x00000000
        /*0530*/ 	.short	0x010a
        /*0532*/ 	.byte	0x3f
	.zero		1


	//   ....[54]....
        /*0534*/ 	.word	0x000139f0
        /*0538*/ 	.word	0x00000005
        /*053c*/ 	.word	0x00000000
        /*0540*/ 	.short	0x010a
        /*0542*/ 	.byte	0x3f
	.zero		1


	//   ....[55]....
        /*0544*/ 	.word	0x00013a20
        /*0548*/ 	.word	0x00000003
        /*054c*/ 	.word	0x00000000
        /*0550*/ 	.short	0x010a
        /*0552*/ 	.byte	0x3f
	.zero		1


	//   ....[56]....
        /*0554*/ 	.word	0x00013aa0
        /*0558*/ 	.word	0x00000003
        /*055c*/ 	.word	0x00036800
        /*0560*/ 	.short	0x010a
        /*0562*/ 	.byte	0x3f
	.zero		1


	//   ....[57]....
        /*0564*/ 	.word	0x00013af0
        /*0568*/ 	.word	0x00000002
        /*056c*/ 	.word	0x00036830
        /*0570*/ 	.short	0x010a
        /*0572*/ 	.byte	0x3f
	.zero		1


	//   ....[58]....
        /*0574*/ 	.word	0x00013b50
        /*0578*/ 	.word	0x00000005
        /*057c*/ 	.word	0x00036830
        /*0580*/ 	.short	0x010a
        /*0582*/ 	.byte	0x3f
	.zero		1


	//   ....[59]....
        /*0584*/ 	.word	0x00013bb0
        /*0588*/ 	.word	0x00000003
        /*058c*/ 	.word	0x00036850
        /*0590*/ 	.short	0x010a
        /*0592*/ 	.byte	0x3f
	.zero		1


	//   ....[60]....
        /*0594*/ 	.word	0x00013c10
        /*0598*/ 	.word	0x00000005
        /*059c*/ 	.word	0x00036830
        /*05a0*/ 	.short	0x010a
        /*05a2*/ 	.byte	0x3f
	.zero		1


	//   ....[61]....
        /*05a4*/ 	.word	0x00013c70
        /*05a8*/ 	.word	0x00000003
        /*05ac*/ 	.word	0x00036850
        /*05b0*/ 	.short	0x010a
        /*05b2*/ 	.byte	0x3f
	.zero		1


	//   ....[62]....
        /*05b4*/ 	.word	0x00013cd0
        /*05b8*/ 	.word	0x00000003
        /*05bc*/ 	.word	0x00036850
        /*05c0*/ 	.short	0x010a
        /*05c2*/ 	.byte	0x3f
	.zero		1


	//   ....[63]....
        /*05c4*/ 	.word	0x00013e50
        /*05c8*/ 	.word	0x00000008
        /*05cc*/ 	.word	0x00036840
        /*05d0*/ 	.short	0x010a
        /*05d2*/ 	.byte	0x3f
	.zero		1


	//   ....[64]....
        /*05d4*/ 	.word	0x00013ea0
        /*05d8*/ 	.word	0x00000012
        /*05dc*/ 	.word	0x00036820
        /*05e0*/ 	.short	0x010a
        /*05e2*/ 	.byte	0x3f
	.zero		1


	//   ....[65]....
        /*05e4*/ 	.word	0x00013ef0
        /*05e8*/ 	.word	0x00000003
        /*05ec*/ 	.word	0x00036840
        /*05f0*/ 	.short	0x010a
        /*05f2*/ 	.byte	0x3f
	.zero		1


	//   ....[66]....
        /*05f4*/ 	.word	0x00013f40
        /*05f8*/ 	.word	0x00000003
        /*05fc*/ 	.word	0x00000060
        /*0600*/ 	.short	0x010a
        /*0602*/ 	.byte	0x3f
	.zero		1


	//   ....[67]....
        /*0604*/ 	.word	0x00013f90
        /*0608*/ 	.word	0x00000002
        /*060c*/ 	.word	0x00036840
        /*0610*/ 	.short	0x010a
        /*0612*/ 	.byte	0x3f
	.zero		1


	//   ....[68]....
        /*0614*/ 	.word	0x00013fe0
        /*0618*/ 	.word	0x00000002
        /*061c*/ 	.word	0x00000060
        /*0620*/ 	.short	0x010a
        /*0622*/ 	.byte	0x3f
	.zero		1


	//   ....[69]....
        /*0624*/ 	.word	0x00014030
        /*0628*/ 	.word	0x00000002
        /*062c*/ 	.word	0x00036840
        /*0630*/ 	.short	0x010a
        /*0632*/ 	.byte	0x3f
	.zero		1


	//   ....[70]....
        /*0634*/ 	.word	0x00014080
        /*0638*/ 	.word	0x00000002
        /*063c*/ 	.word	0x00000060
        /*0640*/ 	.short	0x010a
        /*0642*/ 	.byte	0x3f
	.zero		1


	//   ....[71]....
        /*0644*/ 	.word	0x000140d0
        /*0648*/ 	.word	0x00000003
        /*064c*/ 	.word	0x00036860
        /*0650*/ 	.short	0x010a
        /*0652*/ 	.byte	0x3f
	.zero		1


	//   ....[72]....
        /*0654*/ 	.word	0x000141b0
        /*0658*/ 	.word	0x00000007
        /*065c*/ 	.word	0x00036820
        /*0660*/ 	.short	0x010a
        /*0662*/ 	.byte	0x3f
	.zero		1


	//   ....[73]....
        /*0664*/ 	.word	0x00014200
        /*0668*/ 	.word	0x00000005
        /*066c*/ 	.word	0x00000000
        /*0670*/ 	.short	0x010a
        /*0672*/ 	.byte	0x3f
	.zero		1


	//   ....[74]....
        /*0674*/ 	.word	0x00014250
        /*0678*/ 	.word	0x00000003
        /*067c*/ 	.word	0x00000000
        /*0680*/ 	.short	0x010a
        /*0682*/ 	.byte	0x3f
	.zero		1


	//   ....[75]....
        /*0684*/ 	.word	0x000142a0
        /*0688*/ 	.word	0x00000005
        /*068c*/ 	.word	0x00000000
        /*0690*/ 	.short	0x010a
        /*0692*/ 	.byte	0x3f
	.zero		1


	//----- nvinfo : EIATTR_NUM_MBARRIERS
	.align		4
.L_303:
        /*0694*/ 	.byte	0x03, 0x38
        /*0696*/ 	.short	0x0016


	//----- nvinfo : EIATTR_EXIT_INSTR_OFFSETS
	.align		4
        /*0698*/ 	.byte	0x04, 0x1c
        /*069a*/ 	.short	(.L_305 - .L_304)


	//   ....[0]....
.L_304:
        /*069c*/ 	.word	0x00000a00


	//   ....[1]....
        /*06a0*/ 	.word	0x00010800


	//   ....[2]....
        /*06a4*/ 	.word	0x00010860


	//   ....[3]....
        /*06a8*/ 	.word	0x00013840


	//   ....[4]....
        /*06ac*/ 	.word	0x00013a70


	//----- nvinfo : EIATTR_MAX_THREADS
	.align		4
.L_305:
        /*06b0*/ 	.byte	0x04, 0x05
        /*06b2*/ 	.short	(.L_307 - .L_306)
.L_306:
        /*06b4*/ 	.word	0x00000180
        /*06b8*/ 	.word	0x00000001
        /*06bc*/ 	.word	0x00000001


	//----- nvinfo : EIATTR_CRS_STACK_SIZE
	.align		4
.L_307:
        /*06c0*/ 	.byte	0x04, 0x1e
        /*06c2*/ 	.short	(.L_309 - .L_308)
.L_308:
        /*06c4*/ 	.word	0x00000000


	//----- nvinfo : EIATTR_CBANK_PARAM_SIZE
	.align		4
.L_309:
        /*06c8*/ 	.byte	0x03, 0x19
        /*06ca*/ 	.short	0x0bf0


	//----- nvinfo : EIATTR_PARAM_CBANK
	.align		4
        /*06cc*/ 	.byte	0x04, 0x0a
        /*06ce*/ 	.short	(.L_311 - .L_310)
	.align		4
.L_310:
        /*06d0*/ 	.word	index@(.nv.constant0._ZN7cutlass13device_kernelIN5flash11enable_sm90INS1_16FlashAttnFwdSm90INS1_25CollectiveMainloopFwdSm90ILi2EN4cute5tupleIJNS5_1CILi1EEES8_S8_EEENS6_IJNS7_ILi128EEENS7_ILi112EEENS7_ILi192EEEEEELi192ENS_6half_tEfNS_4arch4Sm90ELb1ELb0ELb0ELb0ELb0ELb0ELb0ELb1ELb1ELb0ELb0ELb0EEENS1_21CollectiveEpilogueFwdINS6_IJSA_SC_SB_EEES9_SE_SG_Li256ELb0ELb0ELb0ELb0EEENS1_30DynamicPersistentTileSchedulerILi256ELi32ELb0ELb0ELb1EEEEEEEEEvNT_6ParamsE)
        /*06d4*/ 	.short	0x0210
        /*06d6*/ 	.short	0x0bf0


	//----- nvinfo : EIATTR_SW_WAR
	.align		4
.L_311:
        /*06d8*/ 	.byte	0x04, 0x36
        /*06da*/ 	.short	(.L_313 - .L_312)
.L_312:
        /*06dc*/ 	.word	0x00000008
.L_313:


//--------------------- .nv.info._ZN7cutlass13device_kernelIN5flash11enable_sm90INS1_16FlashAttnFwdSm90INS1_25CollectiveMainloopFwdSm90ILi2EN4cute5tupleIJNS5_1CILi1EEES8_S8_EEENS6_IJNS7_ILi128EEENS7_ILi112EEENS7_ILi192EEEEEELi192ENS_6half_tEfNS_4arch4Sm90ELb1ELb0ELb0ELb1ELb0ELb0ELb0ELb1ELb1ELb0ELb0ELb0EEENS1_21CollectiveEpilogueFwdINS6_IJSA_SC_SB_EEES9_SE_SG_Li256ELb1ELb0ELb0ELb0EEENS1_36VarlenDynamicPersistentTileSchedulerILi128ELi112ELi256ELi32ELb0ELb0ELb1ELb1ELb1ELb1EEEEEEEEEvNT_6ParamsE --------------------------
	.section	.nv.info._ZN7cutlass13device_kernelIN5flash11enable_sm90INS1_16FlashAttnFwdSm90INS1_25CollectiveMainloopFwdSm90ILi2EN4cute5tupleIJNS5_1CILi1EEES8_S8_EEENS6_IJNS7_ILi128EEENS7_ILi112EEENS7_ILi192EEEEEELi192ENS_6half_tEfNS_4arch4Sm90ELb1ELb0ELb0ELb1ELb0ELb0ELb0ELb1ELb1ELb0ELb0ELb0EEENS1_21CollectiveEpilogueFwdINS6_IJSA_SC_SB_EEES9_SE_SG_Li256ELb1ELb0ELb0ELb0EEENS1_36VarlenDynamicPersistentTileSchedulerILi128ELi112ELi256ELi32ELb0ELb0ELb1ELb1ELb1ELb1EEEEEEEEEvNT_6ParamsE,"",@"SHT_CUDA_INFO"
	.sectionflags	@""
	.align	4


	//----- nvinfo : EIATTR_CUDA_API_VERSION
	.align		4
        /*0000*/ 	.byte	0x04, 0x37
        /*0002*/ 	.short	(.L_315 - .L_314)
.L_314:
        /*0004*/ 	.word	0x00000082


	//----- nvinfo : EIATTR_KPARAM_INFO
	.align		4
.L_315:
        /*0008*/ 	.byte	0x04, 0x17
        /*000a*/ 	.short	(.L_317 - .L_316)
.L_316:
        /*000c*/ 	.word	0x00000000
        /*0010*/ 	.short	0x0000
        /*0012*/ 	.short	0x0070
        /*0014*/ 	.byte	0x00, 0xf0, 0x01, 0x28


	//----- nvinfo : EIATTR_SPARSE_MMA_MASK
	.align		4
.L_317:
        /*0018*/ 	.byte	0x03, 0x50
        /*001a*/ 	.short	0x0000


	//----- nvinfo : EIATTR_MAXREG_COUNT
	.align		4
        /*001c*/ 	.byte	0x03, 0x1b
        /*001e*/ 	.short	0x00a8


	//----- nvinfo : EIATTR_NUM_BARRIERS
	.align		4
        /*0020*/ 	.byte	0x02, 0x4c
        /*0022*/ 	.byte	0x09
	.zero		1


	//----- nvinfo : EIATTR_EXTERNS
	.align		4
        /*0024*/ 	.byte	0x04, 0x0f
        /*0026*/ 	.short	(.L_319 - .L_318)


	//   ....[0]....
	.align		4
.L_318:
        /*0028*/ 	.word	index@(__assertfail)


	//----- nvinfo : EIATTR_ANNOTATIONS
	.align		4
.L_319:
        /*002c*/ 	.byte	0x04, 0x55
        /*002e*/ 	.short	(.L_321 - .L_320)


	//   ....[0]....
.L_320:
        /* <DEDUP_REMOVED lines=33> */


	//----- nvinfo : EIATTR_MERCURY_ISA_VERSION
	.align		4
.L_321:
        /*0230*/ 	.byte	0x03, 0x5f
        /*0232*/ 	.short	0x0101


	//----- nvinfo : EIATTR_UNUSED_LOAD_BYTE_OFFSET
	.align		4
        /*0234*/ 	.byte	0x04, 0x44
        /*0236*/ 	.short	(.L_323 - .L_322)


	//   ....[0]....
.L_322:
        /*0238*/ 	.word	0x00000a40
        /*023c*/ 	.word	0x0000fff0


	//   ....[1]....
        /*0240*/ 	.word	0x0000eff0
        /*0244*/ 	.word	0x0000fff0


	//----- nvinfo : EIATTR_INT_WARP_WIDE_INSTR_OFFSETS
	.align		4
.L_323:
        /*0248*/ 	.byte	0x04, 0x31
        /*024a*/ 	.short	(.L_325 - .L_324)


	//   ....[0]....
.L_324:
        /*024c*/ 	.word	0x00000160


	//   ....[1]....
        /*0250*/ 	.word	0x000001a0


	//   ....[2]....
        /*0254*/ 	.word	0x00000210


	//   ....[3]....
        /*0258*/ 	.word	0x00012a00


	//   ....[4]....
        /*025c*/ 	.word	0x00012aa0


	//   ....[5]....
        /*0260*/ 	.word	0x00012f30


	//   ....[6]....
        /*0264*/ 	.word	0x00012f60


	//   ....[7]....
        /*0268*/ 	.word	0x00013170


	//   ....[8]....
        /*026c*/ 	.word	0x00013260


	//   ....[9]....
        /*0270*/ 	.word	0x00015660


	//   ....[10]....
        /*0274*/ 	.word	0x00015700


	//----- nvinfo : EIATTR_COOP_GROUP_MASK_REGIDS
	.align		4
.L_325:
        /*0278*/ 	.byte	0x04, 0x29
        /*027a*/ 	.short	(.L_327 - .L_326)


	//   ....[0]....
.L_326:
        /*027c*/ 	.word	0xffffffff


	//   ....[1]....
        /*0280*/ 	.word	0xffffffff


	//   ....[2]....
        /*0284*/ 	.word	0xffffffff


	//   ....[3]....
        /*0288*/ 	.word	0xffffffff


	//   ....[4]....
        /*028c*/ 	.word	0xffffffff


	//   ....[5]....
        /*0290*/ 	.word	0xffffffff


	//   ....[6]....
        /*0294*/ 	.word	0xffffffff


	//   ....[7]....
        /*0298*/ 	.word	0xffffffff


	//   ....[8]....
        /*029c*/ 	.word	0xffffffff


	//   ....[9]....
        /*02a0*/ 	.word	0xffffffff


	//   ....[10]....
        /*02a4*/ 	.word	0xffffffff


	//   ....[11]....
        /*02a8*/ 	.word	0xffffffff


	//   ....[12]....
        /*02ac*/ 	.word	0xffffffff


	//   ....[13]....
        /*02b0*/ 	.word	0xffffffff


	//   ....[14]....
        /*02b4*/ 	.word	0xffffffff


	//   ....[15]....
        /*02b8*/ 	.word	0xffffffff


	//   ....[16]....
        /*02bc*/ 	.word	0xffffffff


	//   ....[17]....
        /*02c0*/ 	.word	0xffffffff


	//   ....[18]....
        /*02c4*/ 	.word	0xffffffff


	//   ....[19]....
        /*02c8*/ 	.word	0xffffffff


	//   ....[20]....
        /*02cc*/ 	.word	0xffffffff


	//   ....[21]....
        /*02d0*/ 	.word	0xffffffff


	//   ....[22]....
        /*02d4*/ 	.word	0xffffffff


	//   ....[23]....
        /*02d8*/ 	.word	0xffffffff


	//   ....[24]....
        /*02dc*/ 	.word	0xffffffff


	//   ....[25]....
        /*02e0*/ 	.word	0xffffffff


	//   ....[26]....
        /*02e4*/ 	.word	0xffffffff


	//   ....[27]....
        /*02e8*/ 	.word	0xffffffff


	//   ....[28]....
        /*02ec*/ 	.word	0xffffffff


	//   ....[29]....
        /*02f0*/ 	.word	0xffffffff


	//   ....[30]....
        /*02f4*/ 	.word	0xffffffff


	//   ....[31]....
        /*02f8*/ 	.word	0xffffffff


	//   ....[32]....
        /*02fc*/ 	.word	0xffffffff


	//   ....[33]....
        /*0300*/ 	.word	0xffffffff


	//   ....[34]....
        /*0304*/ 	.word	0xffffffff


	//   ....[35]....
        /*0308*/ 	.word	0xffffffff


	//   ....[36]....
        /*030c*/ 	.word	0xffffffff


	//   ....[37]....
        /*0310*/ 	.word	0xffffffff


	//   ....[38]....
        /*0314*/ 	.word	0xffffffff


	//   ....[39]....
        /*0318*/ 	.word	0xffffffff


	//   ....[40]....
        /*031c*/ 	.word	0xffffffff


	//   ....[41]....
        /*0320*/ 	.word	0xffffffff


	//   ....[42]....
        /*0324*/ 	.word	0xffffffff


	//   ....[43]....
        /*0328*/ 	.word	0xffffffff


	//   ....[44]....
        /*032c*/ 	.word	0xffffffff


	//   ....[45]....
        /*0330*/ 	.word	0xffffffff


	//   ....[46]....
        /*0334*/ 	.word	0xffffffff


	//   ....[47]....
        /*0338*/ 	.word	0xffffffff


	//   ....[48]....
        /*033c*/ 	.word	0xffffffff


	//   ....[49]....
        /*0340*/ 	.word	0xffffffff


	//   ....[50]....
        /*0344*/ 	.word	0xffffffff


	//   ....[51]....
        /*0348*/ 	.word	0xffffffff


	//   ....[52]....
        /*034c*/ 	.word	0xffffffff


	//   ....[53]....
        /*0350*/ 	.word	0xffffffff


	//   ....[54]....
        /*0354*/ 	.word	0xffffffff


	//   ....[55]....
        /*0358*/ 	.word	0xffffffff


	//   ....[56]....
        /*035c*/ 	.word	0xffffffff


	//   ....[57]....
        /*0360*/ 	.word	0xffffffff


	//   ....[58]....
        /*0364*/ 	.word	0x0500000f


	//   ....[59]....
        /*0368*/ 	.word	0x0500000f


	//   ....[60]....
        /*036c*/ 	.word	0x0500000f


	//   ....[61]....
        /*0370*/ 	.word	0x0500000f


	//   ....[62]....
        /*0374*/ 	.word	0x0500000f


	//   ....[63]....
        /*0378*/ 	.word	0x0500000f


	//   ....[64]....
        /*037c*/ 	.word	0x0500000f


	//   ....[65]....
        /*0380*/ 	.word	0x0500000f


	//   ....[66]....
        /*0384*/ 	.word	0x0500000f


	//   ....[67]....
        /*0388*/ 	.word	0x0500000f


	//   ....[68]....
        /*038c*/ 	.word	0x0500000f


	//   ....[69]....
        /*0390*/ 	.word	0x0500000f


	//   ....[70]....
        /*0394*/ 	.word	0x0500000f


	//   ....[71]....
        /*0398*/ 	.word	0x0500000f


	//   ....[72]....
        /*039c*/ 	.word	0x0500000f


	//   ....[73]....
        /*03a0*/ 	.word	0x0500000f


	//   ....[74]....
        /*03a4*/ 	.word	0x0500000f


	//   ....[75]....
        /*03a8*/ 	.word	0x0500000f


	//   ....[76]....
        /*03ac*/ 	.word	0x0500000f


	//----- nvinfo : EIATTR_COOP_GROUP_INSTR_OFFSETS
	.align		4
.L_327:
        /*03b0*/ 	.byte	0x04, 0x28
        /*03b2*/ 	.short	(.L_329 - .L_328)


	//   ....[0]....
.L_328:
        /*03b4*/ 	.word	0x00000060


	//   ....[1]....
        /*03b8*/ 	.word	0x00000170


	//   ....[2]....
        /*03bc*/ 	.word	0x000001c0


	//   ....[3]....
        /*03c0*/ 	.word	0x000003f0


	//   ....[4]....
        /*03c4*/ 	.word	0x00000550


	//   ....[5]....
        /*03c8*/ 	.word	0x00000670


	//   ....[6]....
        /*03cc*/ 	.word	0x000007d0


	//   ....[7]....
        /*03d0*/ 	.word	0x000017d0


	//   ....[8]....
        /*03d4*/ 	.word	0x00004400


	//   ....[9]....
        /*03d8*/ 	.word	0x000044e0


	//   ....[10]....
        /*03dc*/ 	.word	0x00004df0


	//   ....[11]....
        /*03e0*/ 	.word	0x00004ee0


	//   ....[12]....
        /*03e4*/ 	.word	0x00008de0


	//   ....[13]....
        /*03e8*/ 	.word	0x00008e60


	//   ....[14]....
        /*03ec*/ 	.word	0x00009750


	//   ....[15]....
        /*03f0*/ 	.word	0x00009780


	//   ....[16]....
        /*03f4*/ 	.word	0x0000cc50


	//   ....[17]....
        /*03f8*/ 	.word	0x0000cc80


	//   ....[18]....
        /*03fc*/ 	.word	0x0000d090


	//   ....[19]....
        /*0400*/ 	.word	0x0000d0e0


	//   ....[20]....
        /*0404*/ 	.word	0x0000e4f0


	//   ....[21]....
        /*0408*/ 	.word	0x0000e530


	//   ....[22]....
        /*040c*/ 	.word	0x0000e630


	//   ....[23]....
        /*0410*/ 	.word	0x0000e640


	//   ....[24]....
        /*0414*/ 	.word	0x00011780


	//   ....[25]....
        /*0418*/ 	.word	0x00011910


	//   ....[26]....
        /*041c*/ 	.word	0x00011940


	//   ....[27]....
        /*0420*/ 	.word	0x00011980


	//   ....[28]....
        /*0424*/ 	.word	0x000119f0


	//   ....[29]....
        /*0428*/ 	.word	0x00011a50


	//   ....[30]....
        /*042c*/ 	.word	0x00011a90


	//   ....[31]....
        /*0430*/ 	.word	0x00011c40


	//   ....[32]....
        /*0434*/ 	.word	0x00011ca0


	//   ....[33]....
        /*0438*/ 	.word	0x00011ce0


	//   ....[34]....
        /*043c*/ 	.word	0x00011d20


	//   ....[35]....
        /*0440*/ 	.word	0x00011d50


	//   ....[36]....
        /*0444*/ 	.word	0x00011d80


	//   ....[37]....
        /*0448*/ 	.word	0x00011e20


	//   ....[38]....
        /*044c*/ 	.word	0x00011e80


	//   ....[39]....
        /*0450*/ 	.word	0x00011f10


	//   ....[40]....
        /*0454*/ 	.word	0x00015b70


	//   ....[41]....
        /*0458*/ 	.word	0x00015b80


	//   ....[42]....
        /*045c*/ 	.word	0x00015ca0


	//   ....[43]....
        /*0460*/ 	.word	0x00015d00


	//   ....[44]....
        /*0464*/ 	.word	0x00015d40


	//   ....[45]....
        /*0468*/ 	.word	0x00015d80


	//   ....[46]....
        /*046c*/ 	.word	0x00015db0


	//   ....[47]....
        /*0470*/ 	.word	0x00015de0


	//   ....[48]....
        /*0474*/ 	.word	0x00015f80


	//   ....[49]....
        /*0478*/ 	.word	0x00015fe0


	//   ....[50]....
        /*047c*/ 	.word	0x00016020


	//   ....[51]....
        /*0480*/ 	.word	0x00016060


	//   ....[52]....
        /*0484*/ 	.word	0x00016090


	//   ....[53]....
        /*0488*/ 	.word	0x000160c0


	//   ....[54]....
        /*048c*/ 	.word	0x00016180


	//   ....[55]....
        /*0490*/ 	.word	0x000161a0


	//   ....[56]....
        /*0494*/ 	.word	0x00016210


	//   ....[57]....
        /*0498*/ 	.word	0x000168b0


	//   ....[58]....
        /*049c*/ 	.word	0x00016ea0


	//   ....[59]....
        /*04a0*/ 	.word	0x000172c0


	//   ....[60]....
        /*04a4*/ 	.word	0x00017350


	//   ....[61]....
        /*04a8*/ 	.word	0x000173f0


	//   ....[62]....
        /*04ac*/ 	.word	0x000174a0


	//   ....[63]....
        /*04b0*/ 	.word	0x00017520


	//   ....[64]....
        /*04b4*/ 	.word	0x000175a0


	//   ....[65]....
        /*04b8*/ 	.word	0x00017620


	//   ....[66]....
        /*04bc*/ 	.word	0x000176a0


	//   ....[67]....
        /*04c0*/ 	.word	0x00017730


	//   ....[68]....
        /*04c4*/ 	.word	0x000177e0


	//   ....[69]....
        /*04c8*/ 	.word	0x00017860


	//   ....[70]....
        /*04cc*/ 	.word	0x000178e0


	//   ....[71]....
        /*04d0*/ 	.word	0x00017960


	//   ....[72]....
        /*04d4*/ 	.word	0x000179e0


	//   ....[73]....
        /*04d8*/ 	.word	0x00017a50


	//   ....[74]....
        /*04dc*/ 	.word	0x00017af0


	//   ....[75]....
        /*04e0*/ 	.word	0x00017b80


	//   ....[76]....
        /*04e4*/ 	.word	0x00017cb0


	//----- nvinfo : EIATTR_REG_RECONFIG
	.align		4
.L_329:
        /*04e8*/ 	.byte	0x01, 0x54
	.zero		2


	//----- nvinfo : EIATTR_SYSCALL_OFFSETS
	.align		4
        /*04ec*/ 	.byte	0x04, 0x46
        /*04ee*/ 	.short	(.L_331 - .L_330)


	//   ....[0]....
.L_330:
        /*04f0*/ 	.word	0x000019b0


	//   ....[1]....
        /*04f4*/ 	.word	0x00012c30


	//   ....[2]....
        /*04f8*/ 	.word	0x00012d70


	//   ....[3]....
        /*04fc*/ 	.word	0x00012e70


	//----- nvinfo : EIATTR_MBARRIER_INSTR_OFFSETS
	.align		4
.L_331:
        /*0500*/ 	.byte	0x04, 0x39
        /*0502*/ 	.short	(.L_333 - .L_332)


	//   ....[0]....
.L_332:
        /*0504*/ 	.word	0x000002a0
        /*0508*/ 	.word	0x000000ff
        /*050c*/ 	.word	0x00036800
        /*0510*/ 	.short	0x0100
        /*0512*/ 	.byte	0x08
	.zero		1


	//   ....[1]....
        /*0514*/ 	.word	0x000002b0
        /*0518*/ 	.word	0x000000ff
        /*051c*/ 	.word	0x00036820
        /*0520*/ 	.short	0x0100
        /*0522*/ 	.byte	0x08
	.zero		1


	//   ....[2]....
        /*0524*/ 	.word	0x000003a0
        /*0528*/ 	.word	0x000000ff
        /*052c*/ 	.word	0x00036830
        /*0530*/ 	.short	0x0100
        /*0532*/ 	.byte	0x08
	.zero		1


	//   ....[3]....
        /*0534*/ 	.word	0x000003b0
        /*0538*/ 	.word	0x000000ff
        /*053c*/ 	.word	0x00036840
        /*0540*/ 	.short	0x0100
        /*0542*/ 	.byte	0x08
	.zero		1


	//   ....[4]....
        /*0544*/ 	.word	0x000003c0
        /*0548*/ 	.word	0x000000ff
        /*054c*/ 	.word	0x00036838
        /*0550*/ 	.short	0x0100
        /*0552*/ 	.byte	0x08
	.zero		1


	//   ....[5]....
        /*0554*/ 	.word	0x000003d0
        /*0558*/ 	.word	0x000000ff
        /*055c*/ 	.word	0x00036848
        /*0560*/ 	.short	0x0100
        /*0562*/ 	.byte	0x08
	.zero		1


	//   ....[6]....
        /*0564*/ 	.word	0x00000500
        /*0568*/ 	.word	0x000000ff
        /*056c*/ 	.word	0x00036850
        /*0570*/ 	.short	0x0100
        /*0572*/ 	.byte	0x08
	.zero		1


	//   ....[7]....
        /*0574*/ 	.word	0x00000510
        /*0578*/ 	.word	0x000000ff
        /*057c*/ 	.word	0x00036860
        /*0580*/ 	.short	0x0100
        /*0582*/ 	.byte	0x08
	.zero		1


	//   ....[8]....
        /*0584*/ 	.word	0x00000520
        /*0588*/ 	.word	0x000000ff
        /*058c*/ 	.word	0x00036858
        /*0590*/ 	.short	0x0100
        /*0592*/ 	.byte	0x08
	.zero		1


	//   ....[9]....
        /*0594*/ 	.word	0x00000530
        /*0598*/ 	.word	0x000000ff
        /*059c*/ 	.word	0x00036868
        /*05a0*/ 	.short	0x0100
        /*05a2*/ 	.byte	0x08
	.zero		1


	//   ....[10]....
        /*05a4*/ 	.word	0x00000620
        /*05a8*/ 	.word	0x000000ff
        /*05ac*/ 	.word	0x00036870
        /*05b0*/ 	.short	0x0100
        /*05b2*/ 	.byte	0x06
	.zero		1


	//   ....[11]....
        /*05b4*/ 	.word	0x00000630
        /*05b8*/ 	.word	0x000000ff
        /*05bc*/ 	.word	0x00036880
        /*05c0*/ 	.short	0x0100
        /*05c2*/ 	.byte	0x06
	.zero		1


	//   ....[12]....
        /*05c4*/ 	.word	0x00000640
        /*05c8*/ 	.word	0x000000ff
        /*05cc*/ 	.word	0x00036878
        /*05d0*/ 	.short	0x0100
        /*05d2*/ 	.byte	0x06
	.zero		1


	//   ....[13]....
        /*05d4*/ 	.word	0x00000650
        /*05d8*/ 	.word	0x000000ff
        /*05dc*/ 	.word	0x00036888
        /*05e0*/ 	.short	0x0100
        /*05e2*/ 	.byte	0x06
	.zero		1


	//   ....[14]....
        /*05e4*/ 	.word	0x00000780
        /*05e8*/ 	.word	0x000000ff
        /*05ec*/ 	.word	0x00036890
        /*05f0*/ 	.short	0x0100
        /*05f2*/ 	.byte	0x08
	.zero		1


	//   ....[15]....
        /*05f4*/ 	.word	0x00000790
        /*05f8*/ 	.word	0x000000ff
        /*05fc*/ 	.word	0x000368a0
        /*0600*/ 	.short	0x0100
        /*0602*/ 	.byte	0x08
	.zero		1


	//   ....[16]....
        /*0604*/ 	.word	0x000007a0
        /*0608*/ 	.word	0x000000ff
        /*060c*/ 	.word	0x00036898
        /*0610*/ 	.short	0x0100
        /*0612*/ 	.byte	0x08
	.zero		1


	//   ....[17]....
        /*0614*/ 	.word	0x000007b0
        /*0618*/ 	.word	0x000000ff
        /*061c*/ 	.word	0x000368a8
        /*0620*/ 	.short	0x0100
        /*0622*/ 	.byte	0x08
	.zero		1


	//   ....[18]....
        /*0624*/ 	.word	0x000008e0
        /*0628*/ 	.word	0x000000ff
        /*062c*/ 	.word	0x000368b0
        /*0630*/ 	.short	0x0100
        /*0632*/ 	.byte	0x08
	.zero		1


	//   ....[19]....
        /*0634*/ 	.word	0x000008f0
        /*0638*/ 	.word	0x000000ff
        /*063c*/ 	.word	0x000368c0
        /*0640*/ 	.short	0x0100
        /*0642*/ 	.byte	0x08
	.zero		1


	//   ....[20]....
        /*0644*/ 	.word	0x00000900
        /*0648*/ 	.word	0x000000ff
        /*064c*/ 	.word	0x000368b8
        /*0650*/ 	.short	0x0100
        /*0652*/ 	.byte	0x08
	.zero		1


	//   ....[21]....
        /*0654*/ 	.word	0x00000910
        /*0658*/ 	.word	0x000000ff
        /*065c*/ 	.word	0x000368c8
        /*0660*/ 	.short	0x0100
        /*0662*/ 	.byte	0x08
	.zero		1


	//   ....[22]....
        /*0664*/ 	.word	0x00001a50
        /*0668*/ 	.word	0x000000ff
        /*066c*/ 	.word	0x00036800
        /*0670*/ 	.short	0x010a
        /*0672*/ 	.byte	0x3c
	.zero		1


	//   ....[23]....
        /*0674*/ 	.word	0x00001ad0
        /*0678*/ 	.word	0x00000002
        /*067c*/ 	.word	0x00036830
        /*0680*/ 	.short	0x010a
        /*0682*/ 	.byte	0x3f
	.zero		1


	//   ....[24]....
        /*0684*/ 	.word	0x00001b40
        /*0688*/ 	.word	0x00000002
        /*068c*/ 	.word	0x00036830
        /*0690*/ 	.short	0x010a
        /*0692*/ 	.byte	0x3f
	.zero		1


	//   ....[25]....
        /*0694*/ 	.word	0x00004330
        /*0698*/ 	.word	0x00000002
        /*069c*/ 	.word	0x00000000
        /*06a0*/ 	.short	0x0101
        /*06a2*/ 	.byte	0x3f
	.zero		1


	//   ....[26]....
        /*06a4*/ 	.word	0x00005f00
        /*06a8*/ 	.word	0x000000ff
        /*06ac*/ 	.word	0x00036830
        /*06b0*/ 	.short	0x010a
        /*06b2*/ 	.byte	0x27
	.zero		1


	//   ....[27]....
        /*06b4*/ 	.word	0x00005f40
        /*06b8*/ 	.word	0x000000ff
        /*06bc*/ 	.word	0x00036830
        /*06c0*/ 	.short	0x010a
        /*06c2*/ 	.byte	0x27
	.zero		1


	//   ....[28]....
        /*06c4*/ 	.word	0x00008540
        /*06c8*/ 	.word	0x000000ff
        /*06cc*/ 	.word	0x00036850
        /*06d0*/ 	.short	0x010a
        /*06d2*/ 	.byte	0x0a
	.zero		1


	//   ....[29]....
        /*06d4*/ 	.word	0x00008580
        /*06d8*/ 	.word	0x000000ff
        /*06dc*/ 	.word	0x00036850
        /*06e0*/ 	.short	0x010a
        /*06e2*/ 	.byte	0x0a
	.zero		1


	//   ....[30]....
        /*06e4*/ 	.word	0x00009f30
        /*06e8*/ 	.word	0x00000006
        /*06ec*/ 	.word	0x00000000
        /*06f0*/ 	.short	0x0101
        /*06f2*/ 	.byte	0x3f
	.zero		1


	//   ....[31]....
        /*06f4*/ 	.word	0x00009f80
        /*06f8*/ 	.word	0x0000008e
        /*06fc*/ 	.word	0x00000000
        /*0700*/ 	.short	0x0101
        /*0702*/ 	.byte	0x3f
	.zero		1


	//   ....[32]....
        /*0704*/ 	.word	0x0000a310
        /*0708*/ 	.word	0x000000ff
        /*070c*/ 	.word	0x00036830
        /*0710*/ 	.short	0x010a
        /*0712*/ 	.byte	0x06
	.zero		1


	//   ....[33]....
        /*0714*/ 	.word	0x0000a350
        /*0718*/ 	.word	0x000000ff
        /*071c*/ 	.word	0x00036830
        /*0720*/ 	.short	0x010a
        /*0722*/ 	.byte	0x06
	.zero		1


	//   ....[34]....
        /*0724*/ 	.word	0x0000c940
        /*0728*/ 	.word	0x000000ff
        /*072c*/ 	.word	0x00036850
        /*0730*/ 	.short	0x010a
        /*0732*/ 	.byte	0x0b
	.zero		1


	//   ....[35]....
        /*0734*/ 	.word	0x0000c980
        /*0738*/ 	.word	0x000000ff
        /*073c*/ 	.word	0x00036850
        /*0740*/ 	.short	0x010a
        /*0742*/ 	.byte	0x0b
	.zero		1


	//   ....[36]....
        /*0744*/ 	.word	0x0000d890
        /*0748*/ 	.word	0x0000008c
        /*074c*/ 	.word	0x00000000
        /*0750*/ 	.short	0x0101
        /*0752*/ 	.byte	0x3f
	.zero		1


	//   ....[37]....
        /*0754*/ 	.word	0x0000d900
        /*0758*/ 	.word	0x0000008c
        /*075c*/ 	.word	0x00000000
        /*0760*/ 	.short	0x0101
        /*0762*/ 	.byte	0x3f
	.zero		1


	//   ....[38]....
        /*0764*/ 	.word	0x0000e460
        /*0768*/ 	.word	0x000000ff
        /*076c*/ 	.word	0x00036850
        /*0770*/ 	.short	0x010a
        /*0772*/ 	.byte	0x05
	.zero		1


	//   ....[39]....
        /*0774*/ 	.word	0x0000e4a0
        /*0778*/ 	.word	0x000000ff
        /*077c*/ 	.word	0x00036850
        /*0780*/ 	.short	0x010a
        /*0782*/ 	.byte	0x05
	.zero		1


	//   ....[40]....
        /*0784*/ 	.word	0x0000e990
        /*0788*/ 	.word	0x00000004
        /*078c*/ 	.word	0x00000000
        /*0790*/ 	.short	0x0101
        /*0792*/ 	.byte	0x3f
	.zero		1


	//   ....[41]....
        /*0794*/ 	.word	0x000103b0
        /*0798*/ 	.word	0x0000002a
        /*079c*/ 	.word	0x00000000
        /*07a0*/ 	.short	0x0101
        /*07a2*/ 	.byte	0x3f
	.zero		1


	//   ....[42]....
        /*07a4*/ 	.word	0x000135b0
        /*07a8*/ 	.word	0x00000008
        /*07ac*/ 	.word	0x00036840
        /*07b0*/ 	.short	0x010a
        /*07b2*/ 	.byte	0x3f
	.zero		1


	//   ....[43]....
        /*07b4*/ 	.word	0x00013b60
        /*07b8*/ 	.word	0x00000009
        /*07bc*/ 	.word	0x00036820
        /*07c0*/ 	.short	0x010a
        /*07c2*/ 	.byte	0x3f
	.zero		1


	//   ....[44]....
        /*07c4*/ 	.word	0x00013e90
        /*07c8*/ 	.word	0x00000002
        /*07cc*/ 	.word	0x00036840
        /*07d0*/ 	.short	0x010a
        /*07d2*/ 	.byte	0x3f
	.zero		1


	//   ....[45]....
        /*07d4*/ 	.word	0x00014190
        /*07d8*/ 	.word	0x00000003
        /*07dc*/ 	.word	0x00000060
        /*07e0*/ 	.short	0x010a
        /*07e2*/ 	.byte	0x3f
	.zero		1


	//   ....[46]....
        /*07e4*/ 	.word	0x000147b0
        /*07e8*/ 	.word	0x00000002
        /*07ec*/ 	.word	0x00036840
        /*07f0*/ 	.short	0x010a
        /*07f2*/ 	.byte	0x3f
	.zero		1


	//   ....[47]....
        /*07f4*/ 	.word	0x00014ab0
        /*07f8*/ 	.word	0x00000003
        /*07fc*/ 	.word	0x00000060
        /*0800*/ 	.short	0x010a
        /*0802*/ 	.byte	0x3f
	.zero		1


	//   ....[48]....
        /*0804*/ 	.word	0x00014fe0
        /*0808*/ 	.word	0x00000002
        /*080c*/ 	.word	0x00036840
        /*0810*/ 	.short	0x010a
        /*0812*/ 	.byte	0x3f
	.zero		1


	//   ....[49]....
        /*0814*/ 	.word	0x000152f0
        /*0818*/ 	.word	0x00000002
        /*081c*/ 	.word	0x00000060
        /*0820*/ 	.short	0x010a
        /*0822*/ 	.byte	0x3f
	.zero		1


	//   ....[50]....
        /*0824*/ 	.word	0x000157c0
        /*0828*/ 	.word	0x00000003
        /*082c*/ 	.word	0x00036860
        /*0830*/ 	.short	0x010a
        /*0832*/ 	.byte	0x3f
	.zero		1


	//   ....[51]....
        /*0834*/ 	.word	0x00016830
        /*0838*/ 	.word	0x00000000
        /*083c*/ 	.word	0x00036820
        /*0840*/ 	.short	0x010a
        /*0842*/ 	.byte	0x3f
	.zero		1


	//   ....[52]....
        /*0844*/ 	.word	0x00016a10
        /*0848*/ 	.word	0x00000006
        /*084c*/ 	.word	0x00000000
        /*0850*/ 	.short	0x010a
        /*0852*/ 	.byte	0x3f
	.zero		1


	//   ....[53]....
        /*0854*/ 	.word	0x00016a80
        /*0858*/ 	.word	0x00000007
        /*085c*/ 	.word	0x00000000
        /*0860*/ 	.short	0x010a
        /*0862*/ 	.byte	0x3f
	.zero		1


	//   ....[54]....
        /*0864*/ 	.word	0x00016af0
        /*0868*/ 	.word	0x00000004
        /*086c*/ 	.word	0x00000000
        /*0870*/ 	.short	0x010a
        /*0872*/ 	.byte	0x3f
	.zero		1


	//   ....[55]....
        /*0874*/ 	.word	0x00016b20
        /*0878*/ 	.word	0x00000003
        /*087c*/ 	.word	0x00000000
        /*0880*/ 	.short	0x010a
        /*0882*/ 	.byte	0x3f
	.zero		1


	//   ....[56]....
        /*0884*/ 	.word	0x00016b90
        /*0888*/ 	.word	0x00000003
        /*088c*/ 	.word	0x00036800
        /*0890*/ 	.short	0x010a
        /*0892*/ 	.byte	0x3f
	.zero		1


	//   ....[57]....
        /*0894*/ 	.word	0x00016be0
        /*0898*/ 	.word	0x00000002
        /*089c*/ 	.word	0x00036830
        /*08a0*/ 	.short	0x010a
        /*08a2*/ 	.byte	0x3f
	.zero		1


	//   ....[58]....
        /*08a4*/ 	.word	0x00016c40
        /*08a8*/ 	.word	0x00000005
        /*08ac*/ 	.word	0x00036830
        /*08b0*/ 	.short	0x010a
        /*08b2*/ 	.byte	0x3f
	.zero		1


	//   ....[59]....
        /*08b4*/ 	.word	0x00016ca0
        /*08b8*/ 	.word	0x00000003
        /*08bc*/ 	.word	0x00036850
        /*08c0*/ 	.short	0x010a
        /*08c2*/ 	.byte	0x3f
	.zero		1


	//   ....[60]....
        /*08c4*/ 	.word	0x00016d00
        /*08c8*/ 	.word	0x00000005
        /*08cc*/ 	.word	0x00036830
        /*08d0*/ 	.short	0x010a
        /*08d2*/ 	.byte	0x3f
	.zero		1


	//   ....[61]....
        /*08d4*/ 	.word	0x00016d60
        /*08d8*/ 	.word	0x00000003
        /*08dc*/ 	.word	0x00036850
        /*08e0*/ 	.short	0x010a
        /*08e2*/ 	.byte	0x3f
	.zero		1


	//   ....[62]....
        /*08e4*/ 	.word	0x00016dc0
        /*08e8*/ 	.word	0x00000003
        /*08ec*/ 	.word	0x00036850
        /*08f0*/ 	.short	0x010a
        /*08f2*/ 	.byte	0x3f
	.zero		1


	//   ....[63]....
        /*08f4*/ 	.word	0x00016f60
        /*08f8*/ 	.word	0x00000008
        /*08fc*/ 	.word	0x00036840
        /*0900*/ 	.short	0x010a
        /*0902*/ 	.byte	0x3f
	.zero		1


	//   ....[64]....
        /*0904*/ 	.word	0x00016fe0
        /*0908*/ 	.word	0x00000008
        /*090c*/ 	.word	0x00036820
        /*0910*/ 	.short	0x010a
        /*0912*/ 	.byte	0x3f
	.zero		1


	//   ....[65]....
        /*0914*/ 	.word	0x00017030
        /*0918*/ 	.word	0x00000002
        /*091c*/ 	.word	0x00036840
        /*0920*/ 	.short	0x010a
        /*0922*/ 	.byte	0x3f
	.zero		1


	//   ....[66]....
        /*0924*/ 	.word	0x00017080
        /*0928*/ 	.word	0x00000003
        /*092c*/ 	.word	0x00000060
        /*0930*/ 	.short	0x010a
        /*0932*/ 	.byte	0x3f
	.zero		1


	//   ....[67]....
        /*0934*/ 	.word	0x000170d0
        /*0938*/ 	.word	0x00000002
        /*093c*/ 	.word	0x00036840
        /*0940*/ 	.short	0x010a
        /*0942*/ 	.byte	0x3f
	.zero		1


	//   ....[68]....
        /*0944*/ 	.word	0x00017120
        /*0948*/ 	.word	0x00000003
        /*094c*/ 	.word	0x00000060
        /*0950*/ 	.short	0x010a
        /*0952*/ 	.byte	0x3f
	.zero		1


	//   ....[69]....
        /*0954*/ 	.word	0x00017170
        /*0958*/ 	.word	0x00000002
        /*095c*/ 	.word	0x00036840
        /*0960*/ 	.short	0x010a
        /*0962*/ 	.byte	0x3f
	.zero		1


	//   ....[70]....
        /*0964*/ 	.word	0x000171c0
        /*0968*/ 	.word	0x00000002
        /*096c*/ 	.word	0x00000060
        /*0970*/ 	.short	0x010a
        /*0972*/ 	.byte	0x3f
	.zero		1


	//   ....[71]....
        /*0974*/ 	.word	0x00017210
        /*0978*/ 	.word	0x00000003
        /*097c*/ 	.word	0x00036860
        /*0980*/ 	.short	0x010a
        /*0982*/ 	.byte	0x3f
	.zero		1


	//   ....[72]....
        /*0984*/ 	.word	0x00017bd0
        /*0988*/ 	.word	0x00000000
        /*098c*/ 	.word	0x00036820
        /*0990*/ 	.short	0x010a
        /*0992*/ 	.byte	0x3f
	.zero		1


	//   ....[73]....
        /*0994*/ 	.word	0x00017d70
        /*0998*/ 	.word	0x00000006
        /*099c*/ 	.word	0x00000000
        /*09a0*/ 	.short	0x010a
        /*09a2*/ 	.byte	0x3f
	.zero		1


	//   ....[74]....
        /*09a4*/ 	.word	0x00017dc0
        /*09a8*/ 	.word	0x00000007
        /*09ac*/ 	.word	0x00000000
        /*09b0*/ 	.short	0x010a
        /*09b2*/ 	.byte	0x3f
	.zero		1


	//   ....[75]....
        /*09b4*/ 	.word	0x00017e10
        /*09b8*/ 	.word	0x00000004
        /*09bc*/ 	.word	0x00000000
        /*09c0*/ 	.short	0x010a
        /*09c2*/ 	.byte	0x3f
	.zero		1


	//----- nvinfo : EIATTR_NUM_MBARRIERS
	.align		4
.L_333:
        /*09c4*/ 	.byte	0x03, 0x38
        /*09c6*/ 	.short	0x0016


	//----- nvinfo : EIATTR_EXIT_INSTR_OFFSETS
	.align		4
        /*09c8*/ 	.byte	0x04, 0x1c
        /*09ca*/ 	.short	(.L_335 - .L_334)


	//   ....[0]....
.L_334:
        /*09cc*/ 	.word	0x00000a80


	//   ....[1]....
        /*09d0*/ 	.word	0x00011740


	//   ....[2]....
        /*09d4*/ 	.word	0x000117a0


	//   ....[3]....
        /*09d8*/ 	.word	0x00016b70


	//----- nvinfo : EIATTR_MAX_THREADS
	.align		4
.L_335:
        /*09dc*/ 	.byte	0x04, 0x05
        /*09de*/ 	.short	(.L_337 - .L_336)
.L_336:
        /*09e0*/ 	.word	0x00000180
        /*09e4*/ 	.word	0x00000001
        /*09e8*/ 	.word	0x00000001


	//----- nvinfo : EIATTR_CRS_STACK_SIZE
	.align		4
.L_337:
        /*09ec*/ 	.byte	0x04, 0x1e
        /*09ee*/ 	.short	(.L_339 - .L_338)
.L_338:
        /*09f0*/ 	.word	0x00000000


	//----- nvinfo : EIATTR_CBANK_PARAM_SIZE
	.align		4
.L_339:
        /*09f4*/ 	.byte	0x03, 0x19
        /*09f6*/ 	.short	0x0a70


	//----- nvinfo : EIATTR_PARAM_CBANK
	.align		4
        /*09f8*/ 	.byte	0x04, 0x0a
        /*09fa*/ 	.short	(.L_341 - .L_340)
	.align		4
.L_340:
        /*09fc*/ 	.word	index@(.nv.constant0._ZN7cutlass13device_kernelIN5flash11enable_sm90INS1_16FlashAttnFwdSm90INS1_25CollectiveMainloopFwdSm90ILi2EN4cute5tupleIJNS5_1CILi1EEES8_S8_EEENS6_IJNS7_ILi128EEENS7_ILi112EEENS7_ILi192EEEEEELi192ENS_6half_tEfNS_4arch4Sm90ELb1ELb0ELb0ELb1ELb0ELb0ELb0ELb1ELb1ELb0ELb0ELb0EEENS1_21CollectiveEpilogueFwdINS6_IJSA_SC_SB_EEES9_SE_SG_Li256ELb1ELb0ELb0ELb0EEENS1_36VarlenDynamicPersistentTileSchedulerILi128ELi112ELi256ELi32ELb0ELb0ELb1ELb1ELb1ELb1EEEEEEEEEvNT_6ParamsE)
        /*0a00*/ 	.short	0x0210
        /*0a02*/ 	.short	0x0a70


	//----- nvinfo : EIATTR_SW_WAR
	.align		4
.L_341:
        /*0a04*/ 	.byte	0x04, 0x36
        /*0a06*/ 	.short	(.L_343 - .L_342)
.L_342:
        /*0a08*/ 	.word	0x00000008
.L_343:


//--------------------- .nv.info._ZN7cutlass13device_kernelIN5flash11enable_sm90INS1_16FlashAttnFwdSm90INS1_25CollectiveMainloopFwdSm90ILi2EN4cute5tupleIJNS5_1CILi1EEES8_S8_EEENS6_IJNS7_ILi128EEENS7_ILi112EEENS7_ILi192EEEEEELi192ENS_6half_tEfNS_4arch4Sm90ELb1ELb0ELb0ELb1ELb0ELb1ELb0ELb1ELb1ELb0ELb0ELb0EEENS1_21CollectiveEpilogueFwdINS6_IJSA_SC_SB_EEES9_SE_SG_Li256ELb1ELb0ELb0ELb0EEENS1_36VarlenDynamicPersistentTileSchedulerILi128ELi112ELi256ELi32ELb0ELb0ELb1ELb1ELb1ELb1EEEEEEEEEvNT_6ParamsE --------------------------
	.section	.nv.info._ZN7cutlass13device_kernelIN5flash11enable_sm90INS1_16FlashAttnFwdSm90INS1_25CollectiveMainloopFwdSm90ILi2EN4cute5tupleIJNS5_1CILi1EEES8_S8_EEENS6_IJNS7_ILi128EEENS7_ILi112EEENS7_ILi192EEEEEELi192ENS_6half_tEfNS_4arch4Sm90ELb1ELb0ELb0ELb1ELb0ELb1ELb0ELb1ELb1ELb0ELb0ELb0EEENS1_21CollectiveEpilogueFwdINS6_IJSA_SC_SB_EEES9_SE_SG_Li256ELb1ELb0ELb0ELb0EEENS1_36VarlenDynamicPersistentTileSchedulerILi128ELi112ELi256ELi32ELb0ELb0ELb1ELb1ELb1ELb1EEEEEEEEEvNT_6ParamsE,"",@"SHT_CUDA_INFO"
	.sectionflags	@""
	.align	4


	//----- nvinfo : EIATTR_CUDA_API_VERSION
	.align		4
        /*0000*/ 	.byte	0x04, 0x37
        /*0002*/ 	.short	(.L_345 - .L_344)
.L_344:
        /*0004*/ 	.word	0x00000082


	//----- nvinfo : EIATTR_KPARAM_INFO
	.align		4
.L_345:
        /*0008*/ 	.byte	0x04, 0x17
        /*000a*/ 	.short	(.L_347 - .L_346)
.L_346:
        /*000c*/ 	.word	0x00000000
        /*0010*/ 	.short	0x0000
        /*0012*/ 	.short	0x0070
        /*0014*/ 	.byte	0x00, 0xf0, 0x01, 0x28


	//----- nvinfo : EIATTR_SPARSE_MMA_MASK
	.align		4
.L_347:
        /*0018*/ 	.byte	0x03, 0x50
        /*001a*/ 	.short	0x0000


	//----- nvinfo : EIATTR_MAXREG_COUNT
	.align		4
        /*001c*/ 	.byte	0x03, 0x1b
        /*001e*/ 	.short	0x00a8


	//----- nvinfo : EIATTR_NUM_BARRIERS
	.align		4
        /*0020*/ 	.byte	0x02, 0x4c
        /*0022*/ 	.byte	0x10
	.zero		1


	//----- nvinfo : EIATTR_EXTERNS
	.align		4
        /*0024*/ 	.byte	0x04, 0x0f
        /*0026*/ 	.short	(.L_349 - .L_348)


	//   ....[0]....
	.align		4
.L_348:
        /*0028*/ 	.word	index@(__assertfail)


	//----- nvinfo : EIATTR_ANNOTATIONS
	.align		4
.L_349:
        /*002c*/ 	.byte	0x04, 0x55
        /*002e*/ 	.short	(.L_351 - .L_350)


	//   ....[0]....
.L_350:
        /* <DEDUP_REMOVED lines=74> */


	//----- nvinfo : EIATTR_MERCURY_ISA_VERSION
	.align		4
.L_351:
        /*04b8*/ 	.byte	0x03, 0x5f
        /*04ba*/ 	.short	0x0101


	//----- nvinfo : EIATTR_UNUSED_LOAD_BYTE_OFFSET
	.align		4
        /*04bc*/ 	.byte	0x04, 0x44
        /*04be*/ 	.short	(.L_353 - .L_352)


	//   ....[0]....
.L_352:
        /*04c0*/ 	.word	0x00000ae0
        /*04c4*/ 	.word	0x0000fff0


	//   ....[1]....
        /*04c8*/ 	.word	0x000223a0
        /*04cc*/ 	.word	0x0000fff0


	//----- nvinfo : EIATTR_INT_WARP_WIDE_INSTR_OFFSETS
	.align		4
.L_353:
        /*04d0*/ 	.byte	0x04, 0x31
        /*04d2*/ 	.short	(.L_355 - .L_354)


	//   ....[0]....
.L_354:
        /*04d4*/ 	.word	0x000001c0


	//   ....[1]....
        /*04d8*/ 	.word	0x00000200


	//   ....[2]....
        /*04dc*/ 	.word	0x00000270


	//   ....[3]....
        /*04e0*/ 	.word	0x000268f0


	//   ....[4]....
        /*04e4*/ 	.word	0x00026980


	//   ....[5]....
        /*04e8*/ 	.word	0x00026e00


	//   ....[6]....
        /*04ec*/ 	.word	0x00026e30


	//   ....[7]....
        /*04f0*/ 	.word	0x00027040


	//   ....[8]....
        /*04f4*/ 	.word	0x00027130


	//   ....[9]....
        /*04f8*/ 	.word	0x000294c0


	//   ....[10]....
        /*04fc*/ 	.word	0x00029550


	//----- nvinfo : EIATTR_COOP_GROUP_MASK_REGIDS
	.align		4
.L_355:
        /*0500*/ 	.byte	0x04, 0x29
        /*0502*/ 	.short	(.L_357 - .L_356)


	//   ....[0]....
.L_356:
        /*0504*/ 	.word	0xffffffff


	//   ....[1]....
        /*0508*/ 	.word	0xffffffff


	//   ....[2]....
        /*050c*/ 	.word	0xffffffff


	//   ....[3]....
        /*0510*/ 	.word	0xffffffff


	//   ....[4]....
        /*0514*/ 	.word	0xffffffff


	//   ....[5]....
        /*0518*/ 	.word	0xffffffff


	//   ....[6]....
        /*051c*/ 	.word	0xffffffff


	//   ....[7]....
        /*0520*/ 	.word	0xffffffff


	//   ....[8]....
        /*0524*/ 	.word	0xffffffff


	//   ....[9]....
        /*0528*/ 	.word	0xffffffff


	//   ....[10]....
        /*052c*/ 	.word	0xffffffff


	//   ....[11]....
        /*0530*/ 	.word	0xffffffff


	//   ....[12]....
        /*0534*/ 	.word	0xffffffff


	//   ....[13]....
        /*0538*/ 	.word	0xffffffff


	//   ....[14]....
        /*053c*/ 	.word	0xffffffff


	//   ....[15]....
        /*0540*/ 	.word	0xffffffff


	//   ....[16]....
        /*0544*/ 	.word	0xffffffff


	//   ....[17]....
        /*0548*/ 	.word	0xffffffff


	//   ....[18]....
        /*054c*/ 	.word	0xffffffff


	//   ....[19]....
        /*0550*/ 	.word	0xffffffff


	//   ....[20]....
        /*0554*/ 	.word	0xffffffff


	//   ....[21]....
        /*0558*/ 	.word	0xffffffff


	//   ....[22]....
        /*055c*/ 	.word	0xffffffff


	//   ....[23]....
        /*0560*/ 	.word	0xffffffff


	//   ....[24]....
        /*0564*/ 	.word	0xffffffff


	//   ....[25]....
        /*0568*/ 	.word	0xffffffff


	//   ....[26]....
        /*056c*/ 	.word	0xffffffff


	//   ....[27]....
        /*0570*/ 	.word	0xffffffff


	//   ....[28]....
        /*0574*/ 	.word	0xffffffff


	//   ....[29]....
        /*0578*/ 	.word	0xffffffff


	//   ....[30]....
        /*057c*/ 	.word	0xffffffff


	//   ....[31]....
        /*0580*/ 	.word	0xffffffff


	//   ....[32]....
        /*0584*/ 	.word	0xffffffff


	//   ....[33]....
        /*0588*/ 	.word	0xffffffff


	//   ....[34]....
        /*058c*/ 	.word	0xffffffff


	//   ....[35]....
        /*0590*/ 	.word	0xffffffff


	//   ....[36]....
        /*0594*/ 	.word	0xffffffff


	//   ....[37]....
        /*0598*/ 	.word	0xffffffff


	//   ....[38]....
        /*059c*/ 	.word	0xffffffff


	//   ....[39]....
        /*05a0*/ 	.word	0xffffffff


	//   ....[40]....
        /*05a4*/ 	.word	0xffffffff


	//   ....[41]....
        /*05a8*/ 	.word	0xffffffff


	//   ....[42]....
        /*05ac*/ 	.word	0xffffffff


	//   ....[43]....
        /*05b0*/ 	.word	0xffffffff


	//   ....[44]....
        /*05b4*/ 	.word	0xffffffff


	//   ....[45]....
        /*05b8*/ 	.word	0xffffffff


	//   ....[46]....
        /*05bc*/ 	.word	0xffffffff


	//   ....[47]....
        /*05c0*/ 	.word	0xffffffff


	//   ....[48]....
        /*05c4*/ 	.word	0xffffffff


	//   ....[49]....
        /*05c8*/ 	.word	0xffffffff


	//   ....[50]....
        /*05cc*/ 	.word	0xffffffff


	//   ....[51]....
        /*05d0*/ 	.word	0xffffffff


	//   ....[52]....
        /*05d4*/ 	.word	0xffffffff


	//   ....[53]....
        /*05d8*/ 	.word	0xffffffff


	//   ....[54]....
        /*05dc*/ 	.word	0xffffffff


	//   ....[55]....
        /*05e0*/ 	.word	0xffffffff


	//   ....[56]....
        /*05e4*/ 	.word	0xffffffff


	//   ....[57]....
        /*05e8*/ 	.word	0xffffffff


	//   ....[58]....
        /*05ec*/ 	.word	0x0500000f


	//   ....[59]....
        /*05f0*/ 	.word	0x0500000f


	//   ....[60]....
        /*05f4*/ 	.word	0x0500000f


	//   ....[61]....
        /*05f8*/ 	.word	0x0500000f


	//   ....[62]....
        /*05fc*/ 	.word	0x0500000f


	//   ....[63]....
        /*0600*/ 	.word	0x0500000f


	//   ....[64]....
        /*0604*/ 	.word	0x0500000f


	//   ....[65]....
        /*0608*/ 	.word	0x0500000f


	//   ....[66]....
        /*060c*/ 	.word	0x0500000f


	//   ....[67]....
        /*0610*/ 	.word	0x0500000f


	//   ....[68]....
        /*0614*/ 	.word	0x0500000f


	//   ....[69]....
        /*0618*/ 	.word	0x0500000f


	//   ....[70]....
        /*061c*/ 	.word	0x0500000f


	//   ....[71]....
        /*0620*/ 	.word	0x0500000f


	//   ....[72]....
        /*0624*/ 	.word	0x0500000f


	//   ....[73]....
        /*0628*/ 	.word	0x0500000f


	//   ....[74]....
        /*062c*/ 	.word	0x0500000f


	//   ....[75]....
        /*0630*/ 	.word	0x0500000f


	//   ....[76]....
        /*0634*/ 	.word	0x0500000f


	//   ....[77]....
        /*0638*/ 	.word	0x0500000f


	//   ....[78]....
        /*063c*/ 	.word	0x0500000f


	//   ....[79]....
        /*0640*/ 	.word	0x0500000f


	//   ....[80]....
        /*0644*/ 	.word	0x0500000f


	//   ....[81]....
        /*0648*/ 	.word	0x0500000f


	//   ....[82]....
        /*064c*/ 	.word	0x0500000f


	//   ....[83]....
        /*0650*/ 	.word	0x0500000f


	//   ....[84]....
        /*0654*/ 	.word	0x0500000f


	//   ....[85]....
        /*0658*/ 	.word	0x0500000f


	//   ....[86]....
        /*065c*/ 	.word	0x0500000f


	//   ....[87]....
        /*0660*/ 	.word	0x0500000f


	//   ....[88]....
        /*0664*/ 	.word	0x0500000f


	//   ....[89]....
        /*0668*/ 	.word	0x0500000f


	//   ....[90]....
        /*066c*/ 	.word	0x0500000f


	//   ....[91]....
        /*0670*/ 	.word	0x0500000f


	//   ....[92]....
        /*0674*/ 	.word	0x0500000f


	//   ....[93]....
        /*0678*/ 	.word	0x0500000f


	//----- nvinfo : EIATTR_COOP_GROUP_INSTR_OFFSETS
	.align		4
.L_357:
        /*067c*/ 	.byte	0x04, 0x28
        /*067e*/ 	.short	(.L_359 - .L_358)


	//   ....[0]....
.L_358:
        /*0680*/ 	.word	0x00000060


	//   ....[1]....
        /*0684*/ 	.word	0x000001d0


	//   ....[2]....
        /*0688*/ 	.word	0x00000220


	//   ....[3]....
        /*068c*/ 	.word	0x00000450


	//   ....[4]....
        /*0690*/ 	.word	0x000005b0


	//   ....[5]....
        /*0694*/ 	.word	0x000006d0


	//   ....[6]....
        /*0698*/ 	.word	0x00000830


	//   ....[7]....
        /*069c*/ 	.word	0x0000a9e0


	//   ....[8]....
        /*06a0*/ 	.word	0x000154b0


	//   ....[9]....
        /*06a4*/ 	.word	0x000154f0


	//   ....[10]....
        /*06a8*/ 	.word	0x00015d90


	//   ....[11]....
        /*06ac*/ 	.word	0x00015e30


	//   ....[12]....
        /*06b0*/ 	.word	0x0001ae90


	//   ....[13]....
        /*06b4*/ 	.word	0x0001afa0


	//   ....[14]....
        /*06b8*/ 	.word	0x0001b720


	//   ....[15]....
        /*06bc*/ 	.word	0x0001b780


	//   ....[16]....
        /*06c0*/ 	.word	0x000201b0


	//   ....[17]....
        /*06c4*/ 	.word	0x000201e0


	//   ....[18]....
        /*06c8*/ 	.word	0x00020240


	//   ....[19]....
        /*06cc*/ 	.word	0x00020560


	//   ....[20]....
        /*06d0*/ 	.word	0x00021b50


	//   ....[21]....
        /*06d4*/ 	.word	0x00021b60


	//   ....[22]....
        /*06d8*/ 	.word	0x00021ba0


	//   ....[23]....
        /*06dc*/ 	.word	0x00021bb0


	//   ....[24]....
        /*06e0*/ 	.word	0x00024720


	//   ....[25]....
        /*06e4*/ 	.word	0x000248a0


	//   ....[26]....
        /*06e8*/ 	.word	0x000248d0


	//   ....[27]....
        /*06ec*/ 	.word	0x00024910


	//   ....[28]....
        /*06f0*/ 	.word	0x00024970


	//   ....[29]....
        /*06f4*/ 	.word	0x000249d0


	//   ....[30]....
        /*06f8*/ 	.word	0x00024a20


	//   ....[31]....
        /*06fc*/ 	.word	0x00024bd0


	//   ....[32]....
        /*0700*/ 	.word	0x00024c30


	//   ....[33]....
        /*0704*/ 	.word	0x00024c70


	//   ....[34]....
        /*0708*/ 	.word	0x00024cb0


	//   ....[35]....
        /*070c*/ 	.word	0x00024ce0


	//   ....[36]....
        /*0710*/ 	.word	0x00024d10


	//   ....[37]....
        /*0714*/ 	.word	0x00024da0


	//   ....[38]....
        /*0718*/ 	.word	0x00024e00


	//   ....[39]....
        /*071c*/ 	.word	0x00024e90


	//   ....[40]....
        /*0720*/ 	.word	0x000299c0


	//   ....[41]....
        /*0724*/ 	.word	0x000299d0


	//   ....[42]....
        /*0728*/ 	.word	0x00029ae0


	//   ....[43]....
        /*072c*/ 	.word	0x00029b40


	//   ....[44]....
        /*0730*/ 	.word	0x00029b80


	//   ....[45]....
        /*0734*/ 	.word	0x00029bc0


	//   ....[46]....
        /*0738*/ 	.word	0x00029bf0


	//   ....[47]....
        /*073c*/ 	.word	0x00029c20


	//   ....[48]....
        /*0740*/ 	.word	0x00029db0


	//   ....[49]....
        /*0744*/ 	.word	0x00029e10


	//   ....[50]....
        /*0748*/ 	.word	0x00029e50


	//   ....[51]....
        /*074c*/ 	.word	0x00029e90


	//   ....[52]....
        /*0750*/ 	.word	0x00029ec0


	//   ....[53]....
        /*0754*/ 	.word	0x00029ef0


	//   ....[54]....
        /*0758*/ 	.word	0x00029fb0


	//   ....[55]....
        /*075c*/ 	.word	0x00029fd0


	//   ....[56]....
        /*0760*/ 	.word	0x0002a040


	//   ....[57]....
        /*0764*/ 	.word	0x0002a6d0


	//   ....[58]....
        /*0768*/ 	.word	0x0002ab30


	//   ....[59]....
        /*076c*/ 	.word	0x0002abd0


	//   ....[60]....
        /*0770*/ 	.word	0x0002ac70


	//   ....[61]....
        /*0774*/ 	.word	0x0002ad10


	//   ....[62]....
        /*0778*/ 	.word	0x0002adb0


	//   ....[63]....
        /*077c*/ 	.word	0x0002ae50


	//   ....[64]....
        /*0780*/ 	.word	0x0002aef0


	//   ....[65]....
        /*0784*/ 	.word	0x0002af90


	//   ....[66]....
        /*0788*/ 	.word	0x0002b080


	//   ....[67]....
        /*078c*/ 	.word	0x0002b120


	//   ....[68]....
        /*0790*/ 	.word	0x0002b1c0


	//   ....[69]....
        /*0794*/ 	.word	0x0002b260


	//   ....[70]....
        /*0798*/ 	.word	0x0002b300


	//   ....[71]....
        /*079c*/ 	.word	0x0002b3a0


	//   ....[72]....
        /*07a0*/ 	.word	0x0002b440


	//   ....[73]....
        /*07a4*/ 	.word	0x0002b4e0


	//   ....[74]....
        /*07a8*/ 	.word	0x0002b7e0


	//   ....[75]....
        /*07ac*/ 	.word	0x0002bac0


	//   ....[76]....
        /*07b0*/ 	.word	0x0002bee0


	//   ....[77]....
        /*07b4*/ 	.word	0x0002bf70


	//   ....[78]....
        /*07b8*/ 	.word	0x0002c010


	//   ....[79]....
        /*07bc*/ 	.word	0x0002c0c0


	//   ....[80]....
        /*07c0*/ 	.word	0x0002c140


	//   ....[81]....
        /*07c4*/ 	.word	0x0002c1c0


	//   ....[82]....
        /*07c8*/ 	.word	0x0002c240


	//   ....[83]....
        /*07cc*/ 	.word	0x0002c2c0


	//   ....[84]....
        /*07d0*/ 	.word	0x0002c350


	//   ....[85]....
        /*07d4*/ 	.word	0x0002c400


	//   ....[86]....
        /*07d8*/ 	.word	0x0002c480


	//   ....[87]....
        /*07dc*/ 	.word	0x0002c500


	//   ....[88]....
        /*07e0*/ 	.word	0x0002c580


	//   ....[89]....
        /*07e4*/ 	.word	0x0002c600


	//   ....[90]....
        /*07e8*/ 	.word	0x0002c670


	//   ....[91]....
        /*07ec*/ 	.word	0x0002c710


	//   ....[92]....
        /*07f0*/ 	.word	0x0002c7a0


	//   ....[93]....
        /*07f4*/ 	.word	0x0002c8d0


	//----- nvinfo : EIATTR_REG_RECONFIG
	.align		4
.L_359:
        /*07f8*/ 	.byte	0x01, 0x54
	.zero		2


	//----- nvinfo : EIATTR_SYSCALL_OFFSETS
	.align		4
        /*07fc*/ 	.byte	0x04, 0x46
        /*07fe*/ 	.short	(.L_361 - .L_360)


	//   ....[0]....
.L_360:
        /*0800*/ 	.word	0x00001a50


	//   ....[1]....
        /*0804*/ 	.word	0x00001ba0


	//   ....[2]....
        /*0808*/ 	.word	0x0000ab80


	//   ....[3]....
        /*080c*/ 	.word	0x0000b020


	//   ....[4]....
        /*0810*/ 	.word	0x00026b10


	//   ....[5]....
        /*0814*/ 	.word	0x00026c50


	//   ....[6]....
        /*0818*/ 	.word	0x00026d50


	//----- nvinfo : EIATTR_MBARRIER_INSTR_OFFSETS
	.align		4
.L_361:
        /*081c*/ 	.byte	0x04, 0x39
        /*081e*/ 	.short	(.L_363 - .L_362)


	//   ....[0]....
.L_362:
        /*0820*/ 	.word	0x00000300
        /*0824*/ 	.word	0x000000ff
        /*0828*/ 	.word	0x00036800
        /*082c*/ 	.short	0x0100
        /*082e*/ 	.byte	0x08
	.zero		1


	//   ....[1]....
        /*0830*/ 	.word	0x00000310
        /*0834*/ 	.word	0x000000ff
        /*0838*/ 	.word	0x00036820
        /*083c*/ 	.short	0x0100
        /*083e*/ 	.byte	0x08
	.zero		1


	//   ....[2]....
        /*0840*/ 	.word	0x00000400
        /*0844*/ 	.word	0x000000ff
        /*0848*/ 	.word	0x00036830
        /*084c*/ 	.short	0x0100
        /*084e*/ 	.byte	0x08
	.zero		1


	//   ....[3]....
        /*0850*/ 	.word	0x00000410
        /*0854*/ 	.word	0x000000ff
        /*0858*/ 	.word	0x00036840
        /*085c*/ 	.short	0x0100
        /*085e*/ 	.byte	0x08
	.zero		1


	//   ....[4]....
        /*0860*/ 	.word	0x00000420
        /*0864*/ 	.word	0x000000ff
        /*0868*/ 	.word	0x00036838
        /*086c*/ 	.short	0x0100
        /*086e*/ 	.byte	0x08
	.zero		1


	//   ....[5]....
        /*0870*/ 	.word	0x00000430
        /*0874*/ 	.word	0x000000ff
        /*0878*/ 	.word	0x00036848
        /*087c*/ 	.short	0x0100
        /*087e*/ 	.byte	0x08
	.zero		1


	//   ....[6]....
        /*0880*/ 	.word	0x00000560
        /*0884*/ 	.word	0x000000ff
        /*0888*/ 	.word	0x00036850
        /*088c*/ 	.short	0x0100
        /*088e*/ 	.byte	0x08
	.zero		1


	//   ....[7]....
        /*0890*/ 	.word	0x00000570
        /*0894*/ 	.word	0x000000ff
        /*0898*/ 	.word	0x00036860
        /*089c*/ 	.short	0x0100
        /*089e*/ 	.byte	0x08
	.zero		1


	//   ....[8]....
        /*08a0*/ 	.word	0x00000580
        /*08a4*/ 	.word	0x000000ff
        /*08a8*/ 	.word	0x00036858
        /*08ac*/ 	.short	0x0100
        /*08ae*/ 	.byte	0x08
	.zero		1


	//   ....[9]....
        /*08b0*/ 	.word	0x00000590
        /*08b4*/ 	.word	0x000000ff
        /*08b8*/ 	.word	0x00036868
        /*08bc*/ 	.short	0x0100
        /*08be*/ 	.byte	0x08
	.zero		1


	//   ....[10]....
        /*08c0*/ 	.word	0x00000680
        /*08c4*/ 	.word	0x000000ff
        /*08c8*/ 	.word	0x00036870
        /*08cc*/ 	.short	0x0100
        /*08ce*/ 	.byte	0x06
	.zero		1


	//   ....[11]....
        /*08d0*/ 	.word	0x00000690
        /*08d4*/ 	.word	0x000000ff
        /*08d8*/ 	.word	0x00036880
        /*08dc*/ 	.short	0x0100
        /*08de*/ 	.byte	0x06
	.zero		1


	//   ....[12]....
        /*08e0*/ 	.word	0x000006a0
        /*08e4*/ 	.word	0x000000ff
        /*08e8*/ 	.word	0x00036878
        /*08ec*/ 	.short	0x0100
        /*08ee*/ 	.byte	0x06
	.zero		1


	//   ....[13]....
        /*08f0*/ 	.word	0x000006b0
        /*08f4*/ 	.word	0x000000ff
        /*08f8*/ 	.word	0x00036888
        /*08fc*/ 	.short	0x0100
        /*08fe*/ 	.byte	0x06
	.zero		1


	//   ....[14]....
        /*0900*/ 	.word	0x000007e0
        /*0904*/ 	.word	0x000000ff
        /*0908*/ 	.word	0x00036890
        /*090c*/ 	.short	0x0100
        /*090e*/ 	.byte	0x08
	.zero		1


	//   ....[15]....
        /*0910*/ 	.word	0x000007f0
        /*0914*/ 	.word	0x000000ff
        /*0918*/ 	.word	0x000368a0
        /*091c*/ 	.short	0x0100
        /*091e*/ 	.byte	0x08
	.zero		1


	//   ....[16]....
        /*0920*/ 	.word	0x00000800
        /*0924*/ 	.word	0x000000ff
        /*0928*/ 	.word	0x00036898
        /*092c*/ 	.short	0x0100
        /*092e*/ 	.byte	0x08
	.zero		1


	//   ....[17]....
        /*0930*/ 	.word	0x00000810
        /*0934*/ 	.word	0x000000ff
        /*0938*/ 	.word	0x000368a8
        /*093c*/ 	.short	0x0100
        /*093e*/ 	.byte	0x08
	.zero		1


	//   ....[18]....
        /*0940*/ 	.word	0x00000940
        /*0944*/ 	.word	0x000000ff
        /*0948*/ 	.word	0x000368b0
        /*094c*/ 	.short	0x0100
        /*094e*/ 	.byte	0x08
	.zero		1


	//   ....[19]....
        /*0950*/ 	.word	0x00000950
        /*0954*/ 	.word	0x000000ff
        /*0958*/ 	.word	0x000368c0
        /*095c*/ 	.short	0x0100
        /*095e*/ 	.byte	0x08
	.zero		1


	//   ....[20]....
        /*0960*/ 	.word	0x00000960
        /*0964*/ 	.word	0x000000ff
        /*0968*/ 	.word	0x000368b8
        /*096c*/ 	.short	0x0100
        /*096e*/ 	.byte	0x08
	.zero		1


	//   ....[21]....
        /*0970*/ 	.word	0x00000970
        /*0974*/ 	.word	0x000000ff
        /*0978*/ 	.word	0x000368c8
        /*097c*/ 	.short	0x0100
        /*097e*/ 	.byte	0x08
	.zero		1


	//   ....[22]....
        /*0980*/ 	.word	0x000037b0
        /*0984*/ 	.word	0x00000062
        /*0988*/ 	.word	0x00036890
        /*098c*/ 	.short	0x010a
        /*098e*/ 	.byte	0x3f
	.zero		1


	//   ....[23]....
        /*0990*/ 	.word	0x00006a20
        /*0994*/ 	.word	0x00000062
        /*0998*/ 	.word	0x00036890
        /*099c*/ 	.short	0x010a
        /*099e*/ 	.byte	0x3f
	.zero		1


	//   ....[24]....
        /*09a0*/ 	.word	0x00009b10
        /*09a4*/ 	.word	0x00000062
        /*09a8*/ 	.word	0x00036890
        /*09ac*/ 	.short	0x010a
        /*09ae*/ 	.byte	0x3f
	.zero		1


	//   ....[25]....
        /*09b0*/ 	.word	0x00009ee0
        /*09b4*/ 	.word	0x00000028
        /*09b8*/ 	.word	0x00000000
        /*09bc*/ 	.short	0x0101
        /*09be*/ 	.byte	0x3f
	.zero		1


	//   ....[26]....
        /*09c0*/ 	.word	0x00009f20
        /*09c4*/ 	.word	0x00000062
        /*09c8*/ 	.word	0x000368b0
        /*09cc*/ 	.short	0x010a
        /*09ce*/ 	.byte	0x3f
	.zero		1


	//   ....[27]....
        /*09d0*/ 	.word	0x0000a590
        /*09d4*/ 	.word	0x00000062
        /*09d8*/ 	.word	0x00000000
        /*09dc*/ 	.short	0x0101
        /*09de*/ 	.byte	0x3f
	.zero		1


	//   ....[28]....
        /*09e0*/ 	.word	0x0000ac00
        /*09e4*/ 	.word	0x00000012
        /*09e8*/ 	.word	0x00036800
        /*09ec*/ 	.short	0x010a
        /*09ee*/ 	.byte	0x3f
	.zero		1


	//   ....[29]....
        /*09f0*/ 	.word	0x0000ac50
        /*09f4*/ 	.word	0x00000012
        /*09f8*/ 	.word	0x00036800
        /*09fc*/ 	.short	0x010a
        /*09fe*/ 	.byte	0x3f
	.zero		1


	//   ....[30]....
        /*0a00*/ 	.word	0x0000bfe0
        /*0a04*/ 	.word	0x00000012
        /*0a08*/ 	.word	0x00036800
        /*0a0c*/ 	.short	0x010a
        /*0a0e*/ 	.byte	0x3f
	.zero		1


	//   ....[31]....
        /*0a10*/ 	.word	0x0000f150
        /*0a14*/ 	.word	0x00000012
        /*0a18*/ 	.word	0x00036800
        /*0a1c*/ 	.short	0x010a
        /*0a1e*/ 	.byte	0x3f
	.zero		1


	//   ....[32]....
        /*0a20*/ 	.word	0x000119f0
        /*0a24*/ 	.word	0x00000006
        /*0a28*/ 	.word	0x00036830
        /*0a2c*/ 	.short	0x010a
        /*0a2e*/ 	.byte	0x3f
	.zero		1


	//   ....[33]....
        /*0a30*/ 	.word	0x00011a70
        /*0a34*/ 	.word	0x00000006
        /*0a38*/ 	.word	0x00036830
        /*0a3c*/ 	.short	0x010a
        /*0a3e*/ 	.byte	0x3f
	.zero		1


	//   ....[34]....
        /*0a40*/ 	.word	0x000153f0
        /*0a44*/ 	.word	0x00000006
        /*0a48*/ 	.word	0x00000000
        /*0a4c*/ 	.short	0x0101
        /*0a4e*/ 	.byte	0x3f
	.zero		1


	//   ....[35]....
        /*0a50*/ 	.word	0x00016f00
        /*0a54*/ 	.word	0x0000000d
        /*0a58*/ 	.word	0x00036830
        /*0a5c*/ 	.short	0x010a
        /*0a5e*/ 	.byte	0x3f
	.zero		1


	//   ....[36]....
        /*0a60*/ 	.word	0x00016f80
        /*0a64*/ 	.word	0x0000000d
        /*0a68*/ 	.word	0x00036830
        /*0a6c*/ 	.short	0x010a
        /*0a6e*/ 	.byte	0x3f
	.zero		1


	//   ....[37]....
        /*0a70*/ 	.word	0x0001a5f0
        /*0a74*/ 	.word	0x0000000b
        /*0a78*/ 	.word	0x00036850
        /*0a7c*/ 	.short	0x010a
        /*0a7e*/ 	.byte	0x3f
	.zero		1


	//   ....[38]....
        /*0a80*/ 	.word	0x0001a640
        /*0a84*/ 	.word	0x0000000b
        /*0a88*/ 	.word	0x00036850
        /*0a8c*/ 	.short	0x010a
        /*0a8e*/ 	.byte	0x3f
	.zero		1


	//   ....[39]....
        /*0a90*/ 	.word	0x0001bfe0
        /*0a94*/ 	.word	0x0000000d
        /*0a98*/ 	.word	0x00000000
        /*0a9c*/ 	.short	0x0101
        /*0a9e*/ 	.byte	0x3f
	.zero		1


	//   ....[40]....
        /*0aa0*/ 	.word	0x0001c040
        /*0aa4*/ 	.word	0x00000007
        /*0aa8*/ 	.word	0x00000000
        /*0aac*/ 	.short	0x0101
        /*0aae*/ 	.byte	0x3f
	.zero		1


	//   ....[41]....
        /*0ab0*/ 	.word	0x0001c470
        /*0ab4*/ 	.word	0x00000004
        /*0ab8*/ 	.word	0x00036830
        /*0abc*/ 	.short	0x010a
        /*0abe*/ 	.byte	0x3f
	.zero		1


	//   ....[42]....
        /*0ac0*/ 	.word	0x0001c4f0
        /*0ac4*/ 	.word	0x00000004
        /*0ac8*/ 	.word	0x00036830
        /*0acc*/ 	.short	0x010a
        /*0ace*/ 	.byte	0x3f
	.zero		1


	//   ....[43]....
        /*0ad0*/ 	.word	0x0001fb60
        /*0ad4*/ 	.word	0x0000000b
        /*0ad8*/ 	.word	0x00036850
        /*0adc*/ 	.short	0x010a
        /*0ade*/ 	.byte	0x3f
	.zero		1


	//   ....[44]....
        /*0ae0*/ 	.word	0x0001fbb0
        /*0ae4*/ 	.word	0x0000000b
        /*0ae8*/ 	.word	0x00036850
        /*0aec*/ 	.short	0x010a
        /*0aee*/ 	.byte	0x3f
	.zero		1


	//   ....[45]....
        /*0af0*/ 	.word	0x00020bf0
        /*0af4*/ 	.word	0x00000014
        /*0af8*/ 	.word	0x00000000
        /*0afc*/ 	.short	0x0101
        /*0afe*/ 	.byte	0x3f
	.zero		1


	//   ....[46]....
        /*0b00*/ 	.word	0x00020c50
        /*0b04*/ 	.word	0x0000000b
        /*0b08*/ 	.word	0x00000000
        /*0b0c*/ 	.short	0x0101
        /*0b0e*/ 	.byte	0x3f
	.zero		1


	//   ....[47]....
        /*0b10*/ 	.word	0x00021750
        /*0b14*/ 	.word	0x0000000b
        /*0b18*/ 	.word	0x00036850
        /*0b1c*/ 	.short	0x010a
        /*0b1e*/ 	.byte	0x3f
	.zero		1


	//   ....[48]....
        /*0b20*/ 	.word	0x000217f0
        /*0b24*/ 	.word	0x0000000b
        /*0b28*/ 	.word	0x00036850
        /*0b2c*/ 	.short	0x010a
        /*0b2e*/ 	.byte	0x3f
	.zero		1


	//   ....[49]....
        /*0b30*/ 	.word	0x00021d30
        /*0b34*/ 	.word	0x0000000c
        /*0b38*/ 	.word	0x00000000
        /*0b3c*/ 	.short	0x0101
        /*0b3e*/ 	.byte	0x3f
	.zero		1


	//   ....[50]....
        /*0b40*/ 	.word	0x000235c0
        /*0b44*/ 	.word	0x00000000
        /*0b48*/ 	.word	0x00000000
        /*0b4c*/ 	.short	0x0101
        /*0b4e*/ 	.byte	0x3f
	.zero		1


	//   ....[51]....
        /*0b50*/ 	.word	0x00025c20
        /*0b54*/ 	.word	0x00000009
        /*0b58*/ 	.word	0x00036820
        /*0b5c*/ 	.short	0x010a
        /*0b5e*/ 	.byte	0x3f
	.zero		1


	//   ....[52]....
        /*0b60*/ 	.word	0x00025cb0
        /*0b64*/ 	.word	0x00000005
        /*0b68*/ 	.word	0x000368a0
        /*0b6c*/ 	.short	0x010a
        /*0b6e*/ 	.byte	0x3f
	.zero		1


	//   ....[53]....
        /*0b70*/ 	.word	0x00025f30
        /*0b74*/ 	.word	0x00000005
        /*0b78*/ 	.word	0x000368c0
        /*0b7c*/ 	.short	0x010a
        /*0b7e*/ 	.byte	0x3f
	.zero		1


	//   ....[54]....
        /*0b80*/ 	.word	0x000262d0
        /*0b84*/ 	.word	0x00000006
        /*0b88*/ 	.word	0x000368a0
        /*0b8c*/ 	.short	0x010a
        /*0b8e*/ 	.byte	0x3f
	.zero		1


	//   ....[55]....
        /*0b90*/ 	.word	0x00026530
        /*0b94*/ 	.word	0x00000006
        /*0b98*/ 	.word	0x000368c0
        /*0b9c*/ 	.short	0x010a
        /*0b9e*/ 	.byte	0x3f
	.zero		1


	//   ....[56]....
        /*0ba0*/ 	.word	0x00027460
        /*0ba4*/ 	.word	0x00000007
        /*0ba8*/ 	.word	0x00036840
        /*0bac*/ 	.short	0x010a
        /*0bae*/ 	.byte	0x3f
	.zero		1


	//   ....[57]....
        /*0bb0*/ 	.word	0x00027a10
        /*0bb4*/ 	.word	0x0000000a
        /*0bb8*/ 	.word	0x00036820
        /*0bbc*/ 	.short	0x010a
        /*0bbe*/ 	.byte	0x3f
	.zero		1


	//   ....[58]....
        /*0bc0*/ 	.word	0x00027d20
        /*0bc4*/ 	.word	0x00000007
        /*0bc8*/ 	.word	0x00036840
        /*0bcc*/ 	.short	0x010a
        /*0bce*/ 	.byte	0x3f
	.zero		1


	//   ....[59]....
        /*0bd0*/ 	.word	0x00028020
        /*0bd4*/ 	.word	0x00000008
        /*0bd8*/ 	.word	0x00000060
        /*0bdc*/ 	.short	0x010a
        /*0bde*/ 	.byte	0x3f
	.zero		1


	//   ....[60]....
        /*0be0*/ 	.word	0x00028630
        /*0be4*/ 	.word	0x00000002
        /*0be8*/ 	.word	0x00036840
        /*0bec*/ 	.short	0x010a
        /*0bee*/ 	.byte	0x3f
	.zero		1


	//   ....[61]....
        /*0bf0*/ 	.word	0x00028930
        /*0bf4*/ 	.word	0x00000003
        /*0bf8*/ 	.word	0x00000060
        /*0bfc*/ 	.short	0x010a
        /*0bfe*/ 	.byte	0x3f
	.zero		1


	//   ....[62]....
        /*0c00*/ 	.word	0x00028e50
        /*0c04*/ 	.word	0x00000002
        /*0c08*/ 	.word	0x00036840
        /*0c0c*/ 	.short	0x010a
        /*0c0e*/ 	.byte	0x3f
	.zero		1


	//   ....[63]....
        /*0c10*/ 	.word	0x00029160
        /*0c14*/ 	.word	0x00000002
        /*0c18*/ 	.word	0x00000060
        /*0c1c*/ 	.short	0x010a
        /*0c1e*/ 	.byte	0x3f
	.zero		1


	//   ....[64]....
        /*0c20*/ 	.word	0x00029610
        /*0c24*/ 	.word	0x00000003
        /*0c28*/ 	.word	0x00036860
        /*0c2c*/ 	.short	0x010a
        /*0c2e*/ 	.byte	0x3f
	.zero		1


	//   ....[65]....
        /*0c30*/ 	.word	0x0002a650
        /*0c34*/ 	.word	0x00000000
        /*0c38*/ 	.word	0x00036820
        /*0c3c*/ 	.short	0x010a
        /*0c3e*/ 	.byte	0x3f
	.zero		1


	//   ....[66]....
        /*0c40*/ 	.word	0x0002a820
        /*0c44*/ 	.word	0x00000006
        /*0c48*/ 	.word	0x00000000
        /*0c4c*/ 	.short	0x010a
        /*0c4e*/ 	.byte	0x3f
	.zero		1


	//   ....[67]....
        /*0c50*/ 	.word	0x0002a890
        /*0c54*/ 	.word	0x00000007
        /*0c58*/ 	.word	0x00000000
        /*0c5c*/ 	.short	0x010a
        /*0c5e*/ 	.byte	0x3f
	.zero		1


	//   ....[68]....
        /*0c60*/ 	.word	0x0002a900
        /*0c64*/ 	.word	0x00000004
        /*0c68*/ 	.word	0x00000000
        /*0c6c*/ 	.short	0x010a
        /*0c6e*/ 	.byte	0x3f
	.zero		1


	//   ....[69]....
        /*0c70*/ 	.word	0x0002a930
        /*0c74*/ 	.word	0x00000003
        /*0c78*/ 	.word	0x00000000
        /*0c7c*/ 	.short	0x010a
        /*0c7e*/ 	.byte	0x3f
	.zero		1


	//   ....[70]....
        /*0c80*/ 	.word	0x0002a990
        /*0c84*/ 	.word	0x00000062
        /*0c88*/ 	.word	0x00036890
        /*0c8c*/ 	.short	0x010a
        /*0c8e*/ 	.byte	0x3f
	.zero		1


	//   ....[71]....
        /*0c90*/ 	.word	0x0002a9e0
        /*0c94*/ 	.word	0x00000062
        /*0c98*/ 	.word	0x00036890
        /*0c9c*/ 	.short	0x010a
        /*0c9e*/ 	.byte	0x3f
	.zero		1


	//   ....[72]....
        /*0ca0*/ 	.word	0x0002aa30
        /*0ca4*/ 	.word	0x00000062
        /*0ca8*/ 	.word	0x00036890
        /*0cac*/ 	.short	0x010a
        /*0cae*/ 	.byte	0x3f
	.zero		1


	//   ....[73]....
        /*0cb0*/ 	.word	0x0002aa80
        /*0cb4*/ 	.word	0x00000062
        /*0cb8*/ 	.word	0x000368b0
        /*0cbc*/ 	.short	0x010a
        /*0cbe*/ 	.byte	0x3f
	.zero		1


	//   ....[74]....
        /*0cc0*/ 	.word	0x0002afd0
        /*0cc4*/ 	.word	0x00000012
        /*0cc8*/ 	.word	0x00036800
        /*0ccc*/ 	.short	0x010a
        /*0cce*/ 	.byte	0x3f
	.zero		1


	//   ....[75]....
        /*0cd0*/ 	.word	0x0002b520
        /*0cd4*/ 	.word	0x00000012
        /*0cd8*/ 	.word	0x00036800
        /*0cdc*/ 	.short	0x010a
        /*0cde*/ 	.byte	0x3f
	.zero		1


	//   ....[76]....
        /*0ce0*/ 	.word	0x0002b570
        /*0ce4*/ 	.word	0x00000006
        /*0ce8*/ 	.word	0x00036830
        /*0cec*/ 	.short	0x010a
        /*0cee*/ 	.byte	0x3f
	.zero		1


	//   ....[77]....
        /*0cf0*/ 	.word	0x0002b5c0
        /*0cf4*/ 	.word	0x0000000d
        /*0cf8*/ 	.word	0x00036830
        /*0cfc*/ 	.short	0x010a
        /*0cfe*/ 	.byte	0x3f
	.zero		1


	//   ....[78]....
        /*0d00*/ 	.word	0x0002b610
        /*0d04*/ 	.word	0x0000000b
        /*0d08*/ 	.word	0x00036850
        /*0d0c*/ 	.short	0x010a
        /*0d0e*/ 	.byte	0x3f
	.zero		1


	//   ....[79]....
        /*0d10*/ 	.word	0x0002b660
        /*0d14*/ 	.word	0x00000004
        /*0d18*/ 	.word	0x00036830
        /*0d1c*/ 	.short	0x010a
        /*0d1e*/ 	.byte	0x3f
	.zero		1


	//   ....[80]....
        /*0d20*/ 	.word	0x0002b6b0
        /*0d24*/ 	.word	0x0000000b
        /*0d28*/ 	.word	0x00036850
        /*0d2c*/ 	.short	0x010a
        /*0d2e*/ 	.byte	0x3f
	.zero		1


	//   ....[81]....
        /*0d30*/ 	.word	0x0002b700
        /*0d34*/ 	.word	0x0000000b
        /*0d38*/ 	.word	0x00036850
        /*0d3c*/ 	.short	0x010a
        /*0d3e*/ 	.byte	0x3f
	.zero		1


	//   ....[82]....
        /*0d40*/ 	.word	0x0002b8a0
        /*0d44*/ 	.word	0x00000009
        /*0d48*/ 	.word	0x00036820
        /*0d4c*/ 	.short	0x010a
        /*0d4e*/ 	.byte	0x3f
	.zero		1


	//   ....[83]....
        /*0d50*/ 	.word	0x0002b8f0
        /*0d54*/ 	.word	0x00000005
        /*0d58*/ 	.word	0x000368a0
        /*0d5c*/ 	.short	0x010a
        /*0d5e*/ 	.byte	0x3f
	.zero		1


	//   ....[84]....
        /*0d60*/ 	.word	0x0002b940
        /*0d64*/ 	.word	0x00000005
        /*0d68*/ 	.word	0x000368c0
        /*0d6c*/ 	.short	0x010a
        /*0d6e*/ 	.byte	0x3f
	.zero		1


	//   ....[85]....
        /*0d70*/ 	.word	0x0002b990
        /*0d74*/ 	.word	0x00000006
        /*0d78*/ 	.word	0x000368a0
        /*0d7c*/ 	.short	0x010a
        /*0d7e*/ 	.byte	0x3f
	.zero		1


	//   ....[86]....
        /*0d80*/ 	.word	0x0002b9e0
        /*0d84*/ 	.word	0x00000006
        /*0d88*/ 	.word	0x000368c0
        /*0d8c*/ 	.short	0x010a
        /*0d8e*/ 	.byte	0x3f
	.zero		1


	//   ....[87]....
        /*0d90*/ 	.word	0x0002bb80
        /*0d94*/ 	.word	0x00000007
        /*0d98*/ 	.word	0x00036840
        /*0d9c*/ 	.short	0x010a
        /*0d9e*/ 	.byte	0x3f
	.zero		1


	//   ....[88]....
        /*0da0*/ 	.word	0x0002bc00
        /*0da4*/ 	.word	0x00000003
        /*0da8*/ 	.word	0x00036820
        /*0dac*/ 	.short	0x010a
        /*0dae*/ 	.byte	0x3f
	.zero		1


	//   ....[89]....
        /*0db0*/ 	.word	0x0002bc50
        /*0db4*/ 	.word	0x00000007
        /*0db8*/ 	.word	0x00036840
        /*0dbc*/ 	.short	0x010a
        /*0dbe*/ 	.byte	0x3f
	.zero		1


	//   ....[90]....
        /*0dc0*/ 	.word	0x0002bca0
        /*0dc4*/ 	.word	0x00000008
        /*0dc8*/ 	.word	0x00000060
        /*0dcc*/ 	.short	0x010a
        /*0dce*/ 	.byte	0x3f
	.zero		1


	//   ....[91]....
        /*0dd0*/ 	.word	0x0002bcf0
        /*0dd4*/ 	.word	0x00000002
        /*0dd8*/ 	.word	0x00036840
        /*0ddc*/ 	.short	0x010a
        /*0dde*/ 	.byte	0x3f
	.zero		1


	//   ....[92]....
        /*0de0*/ 	.word	0x0002bd40
        /*0de4*/ 	.word	0x00000003
        /*0de8*/ 	.word	0x00000060
        /*0dec*/ 	.short	0x010a
        /*0dee*/ 	.byte	0x3f
	.zero		1


	//   ....[93]....
        /*0df0*/ 	.word	0x0002bd90
        /*0df4*/ 	.word	0x00000002
        /*0df8*/ 	.word	0x00036840
        /*0dfc*/ 	.short	0x010a
        /*0dfe*/ 	.byte	0x3f
	.zero		1


	//   ....[94]....
        /*0e00*/ 	.word	0x0002bde0
        /*0e04*/ 	.word	0x00000002
        /*0e08*/ 	.word	0x00000060
        /*0e0c*/ 	.short	0x010a
        /*0e0e*/ 	.byte	0x3f
	.zero		1


	//   ....[95]....
        /*0e10*/ 	.word	0x0002be30
        /*0e14*/ 	.word	0x00000003
        /*0e18*/ 	.word	0x00036860
        /*0e1c*/ 	.short	0x010a
        /*0e1e*/ 	.byte	0x3f
	.zero		1


	//   ....[96]....
        /*0e20*/ 	.word	0x0002c7f0
        /*0e24*/ 	.word	0x00000000
        /*0e28*/ 	.word	0x00036820
        /*0e2c*/ 	.short	0x010a
        /*0e2e*/ 	.byte	0x3f
	.zero		1


	//   ....[97]....
        /*0e30*/ 	.word	0x0002c990
        /*0e34*/ 	.word	0x00000006
        /*0e38*/ 	.word	0x00000000
        /*0e3c*/ 	.short	0x010a
        /*0e3e*/ 	.byte	0x3f
	.zero		1


	//   ....[98]....
        /*0e40*/ 	.word	0x0002c9e0
        /*0e44*/ 	.word	0x00000007
        /*0e48*/ 	.word	0x00000000
        /*0e4c*/ 	.short	0x010a
        /*0e4e*/ 	.byte	0x3f
	.zero		1


	//   ....[99]....
        /*0e50*/ 	.word	0x0002ca30
        /*0e54*/ 	.word	0x00000004
        /*0e58*/ 	.word	0x00000000
        /*0e5c*/ 	.short	0x010a
        /*0e5e*/ 	.byte	0x3f
	.zero		1


	//----- nvinfo : EIATTR_NUM_MBARRIERS
	.align		4
.L_363:
        /*0e60*/ 	.byte	0x03, 0x38
        /*0e62*/ 	.short	0x0016


	//----- nvinfo : EIATTR_EXIT_INSTR_OFFSETS
	.align		4
        /*0e64*/ 	.byte	0x04, 0x1c
        /*0e66*/ 	.short	(.L_365 - .L_364)


	//   ....[0]....
.L_364:
        /*0e68*/ 	.word	0x0002a980


	//----- nvinfo : EIATTR_MAX_THREADS
	.align		4
.L_365:
        /*0e6c*/ 	.byte	0x04, 0x05
        /*0e6e*/ 	.short	(.L_367 - .L_366)
.L_366:
        /*0e70*/ 	.word	0x00000180
        /*0e74*/ 	.word	0x00000001
        /*0e78*/ 	.word	0x00000001


	//----- nvinfo : EIATTR_CRS_STACK_SIZE
	.align		4
.L_367:
        /*0e7c*/ 	.byte	0x04, 0x1e
        /*0e7e*/ 	.short	(.L_369 - .L_368)
.L_368:
        /*0e80*/ 	.word	0x00000000


	//----- nvinfo : EIATTR_CBANK_PARAM_SIZE
	.align		4
.L_369:
        /*0e84*/ 	.byte	0x03, 0x19
        /*0e86*/ 	.short	0x0a70


	//----- nvinfo : EIATTR_PARAM_CBANK
	.align		4
        /*0e88*/ 	.byte	0x04, 0x0a
        /*0e8a*/ 	.short	(.L_371 - .L_370)
	.align		4
.L_370:
        /*0e8c*/ 	.word	index@(.nv.constant0._ZN7cutlass13device_kernelIN5flash11enable_sm90INS1_16FlashAttnFwdSm90INS1_25CollectiveMainloopFwdSm90ILi2EN4cute5tupleIJNS5_1CILi1EEES8_S8_EEENS6_IJNS7_ILi128EEENS7_ILi112EEENS7_ILi192EEEEEELi192ENS_6half_tEfNS_4arch4Sm90ELb1ELb0ELb0ELb1ELb0ELb1ELb0ELb1ELb1ELb0ELb0ELb0EEENS1_21CollectiveEpilogueFwdINS6_IJSA_SC_SB_EEES9_SE_SG_Li256ELb1ELb0ELb0ELb0EEENS1_36VarlenDynamicPersistentTileSchedulerILi128ELi112ELi256ELi32ELb0ELb0ELb1ELb1ELb1ELb1EEEEEEEEEvNT_6ParamsE)
        /*0e90*/ 	.short	0x0210
        /*0e92*/ 	.short	0x0a70


	//----- nvinfo : EIATTR_SW_WAR
	.align		4
.L_371:
        /*0e94*/ 	.byte	0x04, 0x36
        /*0e96*/ 	.short	(.L_373 - .L_372)
.L_372:
        /*0e98*/ 	.word	0x00000008
.L_373:


//--------------------- .nv.callgraph             --------------------------
	.section	.nv.callgraph,"",@"SHT_CUDA_CALLGRAPH"
	.align	4
	.sectionentsize	8
	.align		4
        /*0000*/ 	.word	0x00000000
	.align		4
        /*0004*/ 	.word	0xffffffff
	.align		4
        /*0008*/ 	.word	index@(_ZN7cutlass13device_kernelIN5flash11enable_sm90INS1_16FlashAttnFwdSm90INS1_25CollectiveMainloopFwdSm90ILi2EN4cute5tupleIJNS5_1CILi1EEES8_S8_EEENS6_IJNS7_ILi128EEENS7_ILi112EEENS7_ILi192EEEEEELi192ENS_6half_tEfNS_4arch4Sm90ELb0ELb0ELb0ELb0ELb0ELb0ELb0ELb1ELb1ELb0ELb0ELb0EEENS1_21CollectiveEpilogueFwdINS6_IJSA_SC_SB_EEES9_SE_SG_Li256ELb0ELb0ELb0ELb0EEENS1_29StaticPersistentTileSchedulerILb0EEEEEEEEEvNT_6ParamsE)
	.align		4
        /*000c*/ 	.word	index@(__assertfail)
	.align		4
        /*0010*/ 	.word	index@(_ZN7cutlass13device_kernelIN5flash11enable_sm90INS1_16FlashAttnFwdSm90INS1_25CollectiveMainloopFwdSm90ILi2EN4cute5tupleIJNS5_1CILi2EEENS7_ILi1EEES9_EEENS6_IJNS7_ILi128EEENS7_ILi112EEENS7_ILi192EEEEEELi192ENS_6half_tEfNS_4arch4Sm90ELb0ELb0ELb0ELb0ELb0ELb0ELb0ELb1ELb1ELb0ELb0ELb0EEENS1_21CollectiveEpilogueFwdINS6_IJSB_SD_SC_EEESA_SF_SH_Li256ELb0ELb0ELb0ELb0EEENS1_29StaticPersistentTileSchedulerILb0EEEEEEEEEvNT_6ParamsE)
	.align		4
        /*0014*/ 	.word	index@(__assertfail)
	.align		4
        /*0018*/ 	.word	index@(_ZN7cutlass13device_kernelIN5flash11enable_sm90INS1_16FlashAttnFwdSm90INS1_25CollectiveMainloopFwdSm90ILi2EN4cute5tupleIJNS5_1CILi1EEES8_S8_EEENS6_IJNS7_ILi128EEENS7_ILi112EEENS7_ILi192EEEEEELi192ENS_6half_tEfNS_4arch4Sm90ELb0ELb0ELb0ELb1ELb0ELb0ELb0ELb1ELb1ELb0ELb0ELb0EEENS1_21CollectiveEpilogueFwdINS6_IJSA_SC_SB_EEES9_SE_SG_Li256ELb1ELb0ELb0ELb0EEENS1_36VarlenDynamicPersistentTileSchedulerILi128ELi112ELi256ELi32ELb0ELb0ELb1ELb0ELb1ELb1EEEEEEEEEvNT_6ParamsE)
	.align		4
        /*001c*/ 	.word	index@(__assertfail)
	.align		4
        /*0020*/ 	.word	index@(_ZN7cutlass13device_kernelIN5flash11enable_sm90INS1_16FlashAttnFwdSm90INS1_25CollectiveMainloopFwdSm90ILi2EN4cute5tupleIJNS5_1CILi1EEES8_S8_EEENS6_IJNS7_ILi128EEENS7_ILi112EEENS7_ILi192EEEEEELi192ENS_6half_tEfNS_4arch4Sm90ELb0ELb0ELb0ELb1ELb0ELb1ELb0ELb1ELb1ELb0ELb0ELb0EEENS1_21CollectiveEpilogueFwdINS6_IJSA_SC_SB_EEES9_SE_SG_Li256ELb1ELb0ELb0ELb0EEENS1_36VarlenDynamicPersistentTileSchedulerILi128ELi112ELi256ELi32ELb0ELb0ELb1ELb0ELb1ELb1EEEEEEEEEvNT_6ParamsE)
	.align		4
        /*0024*/ 	.word	index@(__assertfail)
	.align		4
        /*0028*/ 	.word	index@(_ZN7cutlass13device_kernelIN5flash11enable_sm90INS1_16FlashAttnFwdSm90INS1_25CollectiveMainloopFwdSm90ILi2EN4cute5tupleIJNS5_1CILi1EEES8_S8_EEENS6_IJNS7_ILi128EEENS7_ILi96EEENS7_ILi192EEEEEELi192ENS_6half_tEfNS_4arch4Sm90ELb0ELb1ELb0ELb0ELb0ELb0ELb0ELb1ELb1ELb0ELb0ELb0EEENS1_21CollectiveEpilogueFwdINS6_IJSA_SC_SB_EEES9_SE_SG_Li256ELb0ELb0ELb0ELb0EEENS1_30DynamicPersistentTileSchedulerILi256ELi32ELb0ELb0ELb1EEEEEEEEEvNT_6ParamsE)
	.align		4
        /*002c*/ 	.word	index@(__assertfail)
	.align		4
        /*0030*/ 	.word	index@(_ZN7cutlass13device_kernelIN5flash11enable_sm90INS1_16FlashAttnFwdSm90INS1_25CollectiveMainloopFwdSm90ILi2EN4cute5tupleIJNS5_1CILi1EEES8_S8_EEENS6_IJNS7_ILi128EEENS7_ILi96EEENS7_ILi192EEEEEELi192ENS_6half_tEfNS_4arch4Sm90ELb0ELb1ELb0ELb1ELb0ELb0ELb0ELb1ELb1ELb0ELb0ELb0EEENS1_21CollectiveEpilogueFwdINS6_IJSA_SC_SB_EEES9_SE_SG_Li256ELb1ELb0ELb0ELb0EEENS1_36VarlenDynamicPersistentTileSchedulerILi128ELi96ELi256ELi32ELb0ELb0ELb1ELb1ELb0ELb1EEEEEEEEEvNT_6ParamsE)
	.align		4
        /*0034*/ 	.word	index@(__assertfail)
	.align		4
        /*0038*/ 	.word	index@(_ZN7cutlass13device_kernelIN5flash11enable_sm90INS1_16FlashAttnFwdSm90INS1_25CollectiveMainloopFwdSm90ILi2EN4cute5tupleIJNS5_1CILi1EEES8_S8_EEENS6_IJNS7_ILi128EEENS7_ILi96EEENS7_ILi192EEEEEELi192ENS_6half_tEfNS_4arch4Sm90ELb0ELb1ELb0ELb1ELb0ELb1ELb0ELb1ELb1ELb0ELb0ELb0EEENS1_21CollectiveEpilogueFwdINS6_IJSA_SC_SB_EEES9_SE_SG_Li256ELb1ELb0ELb0ELb0EEENS1_36VarlenDynamicPersistentTileSchedulerILi128ELi96ELi256ELi32ELb0ELb0ELb1ELb1ELb0ELb1EEEEEEEEEvNT_6ParamsE)
	.align		4
        /*003c*/ 	.word	index@(__assertfail)
	.align		4
        /*0040*/ 	.word	index@(_ZN7cutlass13device_kernelIN5flash11enable_sm90INS1_16FlashAttnFwdSm90INS1_25CollectiveMainloopFwdSm90ILi2EN4cute5tupleIJNS5_1CILi1EEES8_S8_EEENS6_IJNS7_ILi128EEENS7_ILi112EEENS7_ILi192EEEEEELi192ENS_6half_tEfNS_4arch4Sm90ELb1ELb0ELb0ELb0ELb0ELb0ELb0ELb1ELb1ELb0ELb0ELb0EEENS1_21CollectiveEpilogueFwdINS6_IJSA_SC_SB_EEES9_SE_SG_Li256ELb0ELb0ELb0ELb0EEENS1_30DynamicPersistentTileSchedulerILi256ELi32ELb0ELb0ELb1EEEEEEEEEvNT_6ParamsE)
	.align		4
        /*0044*/ 	.word	index@(__assertfail)
	.align		4
        /*0048*/ 	.word	index@(_ZN7cutlass13device_kernelIN5flash11enable_sm90INS1_16FlashAttnFwdSm90INS1_25CollectiveMainloopFwdSm90ILi2EN4cute5tupleIJNS5_1CILi1EEES8_S8_EEENS6_IJNS7_ILi128EEENS7_ILi112EEENS7_ILi192EEEEEELi192ENS_6half_tEfNS_4arch4Sm90ELb1ELb0ELb0ELb1ELb0ELb0ELb0ELb1ELb1ELb0ELb0ELb0EEENS1_21CollectiveEpilogueFwdINS6_IJSA_SC_SB_EEES9_SE_SG_Li256ELb1ELb0ELb0ELb0EEENS1_36VarlenDynamicPersistentTileSchedulerILi128ELi112ELi256ELi32ELb0ELb0ELb1ELb1ELb1ELb1EEEEEEEEEvNT_6ParamsE)
	.align		4
        /*004c*/ 	.word	index@(__assertfail)
	.align		4
        /*0050*/ 	.word	index@(_ZN7cutlass13device_kernelIN5flash11enable_sm90INS1_16FlashAttnFwdSm90INS1_25CollectiveMainloopFwdSm90ILi2EN4cute5tupleIJNS5_1CILi1EEES8_S8_EEENS6_IJNS7_ILi128EEENS7_ILi112EEENS7_ILi192EEEEEELi192ENS_6half_tEfNS_4arch4Sm90ELb1ELb0ELb0ELb1ELb0ELb1ELb0ELb1ELb1ELb0ELb0ELb0EEENS1_21CollectiveEpilogueFwdINS6_IJSA_SC_SB_EEES9_SE_SG_Li256ELb1ELb0ELb0ELb0EEENS1_36VarlenDynamicPersistentTileSchedulerILi128ELi112ELi256ELi32ELb0ELb0ELb1ELb1ELb1ELb1EEEEEEEEEvNT_6ParamsE)
	.align		4
        /*0054*/ 	.word	index@(__assertfail)
	.align		4
        /*0058*/ 	.word	0x00000000
	.align		4
        /*005c*/ 	.word	0xfffffffe
	.align		4
        /*0060*/ 	.word	0x00000000
	.align		4
        /*0064*/ 	.word	0xfffffffd
	.align		4
        /*0068*/ 	.word	0x00000000
	.align		4
        /*006c*/ 	.word	0xfffffffc


//--------------------- .nv.constant4             --------------------------
	.section	.nv.constant4,"a",@progbits
	.align	8
	.align		8
.nv.constant4:
        /*0000*/ 	.dword	__assertfail
	.align		8
        /*0008*/ 	.dword	__unnamed_1
	.align		8
        /*0010*/ 	.dword	__unnamed_2
	.align		8
        /*0018*/ 	.dword	__unnamed_3
	.align		8
        /*0020*/ 	.dword	__unnamed_4
	.align		8
        /*0028*/ 	.dword	__unnamed_5
	.align		8
        /*0030*/ 	.dword	__unnamed_6
	.align		8
        /*0038*/ 	.dword	__unnamed_7
	.align		8
        /*0040*/ 	.dword	__unnamed_8
	.align		8
        /*0048*/ 	.dword	__unnamed_9
	.align		8
        /*0050*/ 	.dword	_ZN66_INTERNAL_37122d08_30_flash_fwd_hdim192_fp16_sm90_cu_9d2915ae_32354cuda3std3__45__cpo5beginE
	.align		8
        /*0058*/ 	.dword	_ZN66_INTERNAL_37122d08_30_flash_fwd_hdim192_fp16_sm90_cu_9d2915ae_32354cuda3std3__45__cpo3endE
	.align		8
        /*0060*/ 	.dword	_ZN66_INTERNAL_37122d08_30_flash_fwd_hdim192_fp16_sm90_cu_9d2915ae_32354cuda3std3__45__cpo6cbeginE
	.align		8
        /*0068*/ 	.dword	_ZN66_INTERNAL_37122d08_30_flash_fwd_hdim192_fp16_sm90_cu_9d2915ae_32354cuda3std3__45__cpo4cendE
	.align		8
        /*0070*/ 	.dword	_ZN66_INTERNAL_37122d08_30_flash_fwd_hdim192_fp16_sm90_cu_9d2915ae_32354cuda3std3__468_GLOBAL__N__37122d08_30_flash_fwd_hdim192_fp16_sm90_cu_9d2915ae_32356ignoreE
	.align		8
        /*0078*/ 	.dword	_ZN66_INTERNAL_37122d08_30_flash_fwd_hdim192_fp16_sm90_cu_9d2915ae_32354cuda3std3__419piecewise_constructE
	.align		8
        /*0080*/ 	.dword	_ZN66_INTERNAL_37122d08_30_flash_fwd_hdim192_fp16_sm90_cu_9d2915ae_32354cuda3std3__48in_placeE
	.align		8
        /*0088*/ 	.dword	_ZN66_INTERNAL_37122d08_30_flash_fwd_hdim192_fp16_sm90_cu_9d2915ae_32354cuda3std6ranges3__45__cpo4swapE
	.align		8
        /*0090*/ 	.dword	_ZN66_INTERNAL_37122d08_30_flash_fwd_hdim192_fp16_sm90_cu_9d2915ae_32354cuda3std6ranges3__45__cpo9iter_moveE
	.align		8
        /*0098*/ 	.dword	_ZN66_INTERNAL_37122d08_30_flash_fwd_hdim192_fp16_sm90_cu_9d2915ae_32354cute7productE
	.align		8
        /*00a0*/ 	.dword	_ZN66_INTERNAL_37122d08_30_flash_fwd_hdim192_fp16_sm90_cu_9d2915ae_32354cute1_E
	.align		8
        /*00a8*/ 	.dword	$str$23
	.align		8
        /*00b0*/ 	.dword	$str$24


//--------------------- .text._ZN7cutlass13device_kernelIN5flash11enable_sm90INS1_16FlashAttnFwdSm90INS1_25CollectiveMainloopFwdSm90ILi2EN4cute5tupleIJNS5_1CILi1EEES8_S8_EEENS6_IJNS7_ILi128EEENS7_ILi112EEENS7_ILi192EEEEEELi192ENS_6half_tEfNS_4arch4Sm90ELb0ELb0ELb0ELb0ELb0ELb0ELb0ELb1ELb1ELb0ELb0ELb0EEENS1_21CollectiveEpilogueFwdINS6_IJSA_SC_SB_EEES9_SE_SG_Li256ELb0ELb0ELb0ELb0EEENS1_29StaticPersistentTileSchedulerILb0EEEEEEEEEvNT_6ParamsE --------------------------
	.section	.text._ZN7cutlass13device_kernelIN5flash11enable_sm90INS1_16FlashAttnFwdSm90INS1_25CollectiveMainloopFwdSm90ILi2EN4cute5tupleIJNS5_1CILi1EEES8_S8_EEENS6_IJNS7_ILi128EEENS7_ILi112EEENS7_ILi192EEEEEELi192ENS_6half_tEfNS_4arch4Sm90ELb0ELb0ELb0ELb0ELb0ELb0ELb0ELb1ELb1ELb0ELb0ELb0EEENS1_21CollectiveEpilogueFwdINS6_IJSA_SC_SB_EEES9_SE_SG_Li256ELb0ELb0ELb0ELb0EEENS1_29StaticPersistentTileSchedulerILb0EEEEEEEEEvNT_6ParamsE,"ax",@progbits
	.align	128
.text._ZN7cutlass13device_kernelIN5flash11enable_sm90INS1_16FlashAttnFwdSm90INS1_25CollectiveMainloopFwdSm90ILi2EN4cute5tupleIJNS5_1CILi1EEES8_S8_EEENS6_IJNS7_ILi128EEENS7_ILi112EEENS7_ILi192EEEEEELi192ENS_6half_tEfNS_4arch4Sm90ELb0ELb0ELb0ELb0ELb0ELb0ELb0ELb1ELb1ELb0ELb0ELb0EEENS1_21CollectiveEpilogueFwdINS6_IJSA_SC_SB_EEES9_SE_SG_Li256ELb0ELb0ELb0ELb0EEENS1_29StaticPersistentTileSchedulerILb0EEEEEEEEEvNT_6ParamsE:
        .type           _ZN7cutlass13device_kernelIN5flash11enable_sm90INS1_16FlashAttnFwdSm90INS1_25CollectiveMainloopFwdSm90ILi2EN4cute5tupleIJNS5_1CILi1EEES8_S8_EEENS6_IJNS7_ILi128EEENS7_ILi112EEENS7_ILi192EEEEEELi192ENS_6half_tEfNS_4arch4Sm90ELb0ELb0ELb0ELb0ELb0ELb0ELb0ELb1ELb1ELb0ELb0ELb0EEENS1_21CollectiveEpilogueFwdINS6_IJSA_SC_SB_EEES9_SE_SG_Li256ELb0ELb0ELb0ELb0EEENS1_29StaticPersistentTileSchedulerILb0EEEEEEEEEvNT_6ParamsE,@function
        .size           _ZN7cutlass13device_kernelIN5flash11enable_sm90INS1_16FlashAttnFwdSm90INS1_25CollectiveMainloopFwdSm90ILi2EN4cute5tupleIJNS5_1CILi1EEES8_S8_EEENS6_IJNS7_ILi128EEENS7_ILi112EEENS7_ILi192EEEEEELi192ENS_6half_tEfNS_4arch4Sm90ELb0ELb0ELb0ELb0ELb0ELb0ELb0ELb1ELb1ELb0ELb0ELb0EEENS1_21CollectiveEpilogueFwdINS6_IJSA_SC_SB_EEES9_SE_SG_Li256ELb0ELb0ELb0ELb0EEENS1_29StaticPersistentTileSchedulerILb0EEEEEEEEEvNT_6ParamsE,(.L_x_2655 - _ZN7cutlass13device_kernelIN5flash11enable_sm90INS1_16FlashAttnFwdSm90INS1_25CollectiveMainloopFwdSm90ILi2EN4cute5tupleIJNS5_1CILi1EEES8_S8_EEENS6_IJNS7_ILi128EEENS7_ILi112EEENS7_ILi192EEEEEELi192ENS_6half_tEfNS_4arch4Sm90ELb0ELb0ELb0ELb0ELb0ELb0ELb0ELb1ELb1ELb0ELb0ELb0EEENS1_21CollectiveEpilogueFwdINS6_IJSA_SC_SB_EEES9_SE_SG_Li256ELb0ELb0ELb0ELb0EEENS1_29StaticPersistentTileSchedulerILb0EEEEEEEEEvNT_6ParamsE)
        .other          _ZN7cutlass13device_kernelIN5flash11enable_sm90INS1_16FlashAttnFwdSm90INS1_25CollectiveMainloopFwdSm90ILi2EN4cute5tupleIJNS5_1CILi1EEES8_S8_EEENS6_IJNS7_ILi128EEENS7_ILi112EEENS7_ILi192EEEEEELi192ENS_6half_tEfNS_4arch4Sm90ELb0ELb0ELb0ELb0ELb0ELb0ELb0ELb1ELb1ELb0ELb0ELb0EEENS1_21CollectiveEpilogueFwdINS6_IJSA_SC_SB_EEES9_SE_SG_Li256ELb0ELb0ELb0ELb0EEENS1_29StaticPersistentTileSchedulerILb0EEEEEEEEEvNT_6ParamsE,@"STO_CUDA_ENTRY STV_DEFAULT"
_ZN7cutlass13device_kernelIN5flash11enable_sm90INS1_16FlashAttnFwdSm90INS1_25CollectiveMainloopFwdSm90ILi2EN4cute5tupleIJNS5_1CILi1EEES8_S8_EEENS6_IJNS7_ILi128EEENS7_ILi112EEENS7_ILi192EEEEEELi192ENS_6half_tEfNS_4arch4Sm90ELb0ELb0ELb0ELb0ELb0ELb0ELb0ELb1ELb1ELb0ELb0ELb0EEENS1_21CollectiveEpilogueFwdINS6_IJSA_SC_SB_EEES9_SE_SG_Li256ELb0ELb0ELb0ELb0EEENS1_29StaticPersistentTileSchedulerILb0EEEEEEEEEvNT_6ParamsE:
[----:B------:R-:W1:Y:S02]  /*0000*/  LDC R1, c[0x0][0x28] ;  /* 0x00000a00ff017b82 */ /* 0x000e640000000800 */
[----:B-1----:R-:W-:Y:S01]  /*0010*/  VIADD R1, R1, 0xffffffe0 ;  /* 0xffffffe001017836 */ /* 0x002fe20000000000 */
[----:B------:R-:W1:Y:S01]  /*0020*/  S2R R4, SR_TID.X ;  /* 0x0000000000047919 */ /* 0x000e620000002100 */
[----:B------:R-:W-:Y:S01]  /*0030*/  ELECT P0, URZ, PT ;  /* 0x00000000003f782f */ /* 0x000fe20003800000 */
[----:B------:R-:W-:Y:S01]  /*0040*/  BSSY B0, `(.L_x_0) ;  /* 0x0000014000007945 */ /* 0x000fe20003800000 */
[----:B-1----:R-:W-:-:S05]  /*0050*/  SHF.R.U32.HI R0, RZ, 0x5, R4 ;  /* 0x00000005ff007819 */ /* 0x002fca0000011604 */
[----:B------:R-:W1:Y:S02]  /*0060*/  SHFL.IDX PT, R2, R0, RZ, 0x1f ;  /* 0x00001fff00027589 */ /* 0x000e6400000e0000 */
[----:B-1----:R-:W-:Y:S02]  /*0070*/  ISETP.EQ.AND P0, PT, R2, RZ, P0 ;  /* 0x000000ff0200720c */ /* 0x002fe40000702270 */
[----:B------:R-:W-:-:S11]  /*0080*/  SHF.R.U32.HI R2, RZ, 0x7, R4 ;  /* 0x00000007ff027819 */ /* 0x000fd60000011604 */
[----:B------:R-:W-:Y:S05]  /*0090*/  @!P0 BRA `(.L_x_1) ;  /* 0x0000000000388947 */ /* 0x000fea0003800000 */
[----:B------:R-:W-:Y:S02]  /*00a0*/  ULDC.64 UR4, c[0x0][0x198] ;  /* 0x0000660000047ab9 */ /* 0x000fe40000000a00 */
[----:B------:R-:W-:Y:S02]  /*00b0*/  UIADD3 UR6, UP0, UR4, 0x270, URZ ;  /* 0x0000027004067890 */ /* 0x000fe4000ff1e03f */
[----:B------:R-:W-:Y:S02]  /*00c0*/  UIADD3 UR8, UP1, UR4, 0x370, URZ ;  /* 0x0000037004087890 */ /* 0x000fe4000ff3e03f */
[----:B------:R-:W-:Y:S02]  /*00d0*/  UIADD3 UR10, UP2, UR4, 0x470, URZ ;  /* 0x00000470040a7890 */ /* 0x000fe4000ff5e03f */
[----:B------:R-:W-:Y:S02]  /*00e0*/  UIADD3 UR4, UP3, UR4, 0x9f0, URZ ;  /* 0x000009f004047890 */ /* 0x000fe4000ff7e03f */
[----:B------:R-:W-:-:S02]  /*00f0*/  UIADD3.X UR7, URZ, UR5, URZ, UP0, !UPT ;  /* 0x000000053f077290 */ /* 0x000fc400087fe43f */
[----:B------:R-:W-:Y:S02]  /*0100*/  UIADD3.X UR9, URZ, UR5, URZ, UP1, !UPT ;  /* 0x000000053f097290 */ /* 0x000fe40008ffe43f */
[----:B------:R-:W-:Y:S02]  /*0110*/  UIADD3.X UR11, URZ, UR5, URZ, UP2, !UPT ;  /* 0x000000053f0b7290 */ /* 0x000fe400097fe43f */
[----:B------:R-:W-:-:S03]  /*0120*/  UIADD3.X UR5, URZ, UR5, URZ, UP3, !UPT ;  /* 0x000000053f057290 */ /* 0x000fc60009ffe43f */
[----:B------:R1:W-:Y:S02]  /*0130*/  UTMACCTL.PF [UR6] ;  /* 0x00000000060079b9 */ /* 0x0003e40008040000 */
[----:B------:R1:W-:Y:S02]  /*0140*/  UTMACCTL.PF [UR8] ;  /* 0x00000000080079b9 */ /* 0x0003e40008040000 */
[----:B------:R1:W-:Y:S02]  /*0150*/  UTMACCTL.PF [UR10] ;  /* 0x000000000a0079b9 */ /* 0x0003e40008040000 */
[----:B------:R1:W-:Y:S02]  /*0160*/  UTMACCTL.PF [UR4] ;  /* 0x00000000040079b9 */ /* 0x0003e40008040000 */
[----:B-1----:R-:W-:Y:S01]  /*0170*/  NOP ;  /* 0x0000000000007918 */ /* 0x002fe20000000000 */
.L_x_1:
[----:B------:R-:W-:Y:S05]  /*0180*/  BSYNC B0 ;  /* 0x0000000000007941 */ /* 0x000fea0003800000 */
.L_x_0:
[----:B------:R-:W-:Y:S01]  /*0190*/  VOTEU.ANY UP0, P0 ;  /* 0x00000000003f7886 */ /* 0x000fe20000000100 */
[----:B------:R-:W1:Y:S01]  /*01a0*/  SHFL.IDX PT, R2, R2, RZ, 0x1f ;  /* 0x00001fff02027589 */ /* 0x000e6200000e0000 */
[----:B------:R-:W-:Y:S01]  /*01b0*/  UMOV UR4, 0x1 ;  /* 0x0000000100047882 */ /* 0x000fe20000000000 */
[----:B------:R-:W-:Y:S01]  /*01c0*/  VOTEU.ANY UP1, P0 ;  /* 0x00000000003f7886 */ /* 0x000fe20000020100 */
[----:B------:R-:W-:Y:S01]  /*01d0*/  VOTEU.ANY UP2, P0 ;  /* 0x00000000003f7886 */ /* 0x000fe20000040100 */
[----:B------:R-:W2:Y:S01]  /*01e0*/  @UP0 S2UR UR7, SR_CgaCtaId ;  /* 0x00000000000709c3 */ /* 0x000ea20000008800 */
[----:B------:R-:W3:Y:S01]  /*01f0*/  SHFL.IDX PT, R3, R0, RZ, 0x1f ;  /* 0x00001fff00037589 */ /* 0x000ee200000e0000 */
[----:B------:R-:W-:Y:S01]  /*0200*/  @UP0 UMOV UR6, 0x400 ;  /* 0x0000040000060882 */ /* 0x000fe20000000000 */
[----:B------:R-:W-:-:S04]  /*0210*/  @UP0 UIADD3 UR4, -UR4, 0x100000, URZ ;  /* 0x0010000004040890 */ /* 0x000fc8000fffe13f */
[----:B------:R-:W-:Y:S02]  /*0220*/  @UP0 USHF.L.U32 UR5, UR4, 0xb, URZ ;  /* 0x0000000b04050899 */ /* 0x000fe4000800063f */
[----:B------:R-:W-:Y:S01]  /*0230*/  @UP0 USHF.L.U32 UR4, UR4, 0x1, URZ ;  /* 0x0000000104040899 */ /* 0x000fe2000800063f */
[----:B-1----:R-:W-:Y:S01]  /*0240*/  R2UR UR8, R2 ;  /* 0x00000000020872ca */ /* 0x002fe200000e0000 */
[----:B--2---:R-:W-:Y:S01]  /*0250*/  @UP0 ULEA UR6, UR7, UR6, 0x18 ;  /* 0x0000000607060291 */ /* 0x004fe2000f8ec03f */
[----:B---3--:R-:W-:-:S11]  /*0260*/  ISETP.NE.AND P1, PT, R3, RZ, PT ;  /* 0x000000ff0300720c */ /* 0x008fd60003f25270 */
[----:B------:R-:W-:Y:S01]  /*0270*/  UISETP.NE.AND UP0, UPT, UR8, URZ, UPT ;  /* 0x0000003f0800728c */ /* 0x000fe2000bf05270 */
[----:B------:R-:W1:Y:S02]  /*0280*/  FENCE.VIEW.ASYNC.S ;  /* 0x00000000000073c6 */ /* 0x000e640000000000 */
[----:B-1----:R1:W2:Y:S01]  /*0290*/  @UP1 SYNCS.EXCH.64 URZ, [UR6+0x36800], UR4 ;  /* 0x03680004063f15b2 */ /* 0x0022a20008000100 */
[----:B------:R1:W3:Y:S01]  /*02a0*/  @UP2 SYNCS.EXCH.64 URZ, [UR6+0x36820], UR4 ;  /* 0x03682004063f25b2 */ /* 0x0002e20008000100 */
[----:B------:R-:W-:Y:S06]  /*02b0*/  @P1 BRA `(.L_x_2) ;  /* 0x0000000000481947 */ /* 0x000fec0003800000 */
[----:B-1----:R-:W1:Y:S01]  /*02c0*/  S2UR UR5, SR_CgaCtaId ;  /* 0x00000000000579c3 */ /* 0x002e620000008800 */
[----:B------:R-:W-:Y:S01]  /*02d0*/  UMOV UR4, 0x400 ;  /* 0x0000040000047882 */ /* 0x000fe20000000000 */
[----:B------:R-:W-:Y:S01]  /*02e0*/  UMOV UR6, 0x1 ;  /* 0x0000000100067882 */ /* 0x000fe20000000000 */
[----:B------:R-:W-:Y:S01]  /*02f0*/  UMOV UR9, 0x2 ;  /* 0x0000000200097882 */ /* 0x000fe20000000000 */
[----:B------:R-:W-:-:S04]  /*0300*/  UIADD3 UR6, -UR6, 0x100000, URZ ;  /* 0x0010000006067890 */ /* 0x000fc8000fffe13f */
[----:B------:R-:W-:Y:S02]  /*0310*/  USHF.L.U32 UR7, UR6, 0xb, URZ ;  /* 0x0000000b06077899 */ /* 0x000fe4000800063f */
[----:B------:R-:W-:Y:S01]  /*0320*/  USHF.L.U32 UR6, UR6, 0x1, URZ ;  /* 0x0000000106067899 */ /* 0x000fe2000800063f */
[----:B------:R-:W-:Y:S01]  /*0330*/  ELECT P0, URZ, PT ;  /* 0x00000000003f782f */ /* 0x000fe20003800000 */
[----:B-1----:R-:W-:Y:S02]  /*0340*/  ULEA UR8, UR5, UR4, 0x18 ;  /* 0x0000000405087291 */ /* 0x002fe4000f8ec03f */
[----:B------:R-:W-:-:S04]  /*0350*/  UIADD3 UR4, -UR9, 0x100000, URZ ;  /* 0x0010000009047890 */ /* 0x000fc8000fffe13f */
[----:B------:R-:W-:Y:S02]  /*0360*/  USHF.L.U32 UR5, UR4, 0xb, URZ ;  /* 0x0000000b04057899 */ /* 0x000fe4000800063f */
[----:B------:R-:W-:Y:S01]  /*0370*/  USHF.L.U32 UR4, UR4, 0x1, URZ ;  /* 0x0000000104047899 */ /* 0x000fe2000800063f */
[----:B------:R-:W1:Y:S03]  /*0380*/  FENCE.VIEW.ASYNC.S ;  /* 0x00000000000073c6 */ /* 0x000e660000000000 */
[----:B-1----:R4:W1:Y:S08]  /*0390*/  SYNCS.EXCH.64 URZ, [UR8+0x36830], UR6 ;  /* 0x03683006083f75b2 */ /* 0x0028700008000100 */
[----:B------:R4:W1:Y:S01]  /*03a0*/  SYNCS.EXCH.64 URZ, [UR8+0x36840], UR4 ;  /* 0x03684004083f75b2 */ /* 0x0008620008000100 */
[----:B------:R4:W1:Y:S01]  /*03b0*/  SYNCS.EXCH.64 URZ, [UR8+0x36838], UR6 ;  /* 0x03683806083f75b2 */ /* 0x0008620008000100 */
[----:B------:R4:W1:Y:S02]  /*03c0*/  SYNCS.EXCH.64 URZ, [UR8+0x36848], UR4 ;  /* 0x03684804083f75b2 */ /* 0x0008640008000100 */
[----:B----4-:R-:W-:Y:S01]  /*03d0*/  NOP ;  /* 0x0000000000007918 */ /* 0x010fe20000000000 */
.L_x_2:
[----:B------:R-:W4:Y:S01]  /*03e0*/  SHFL.IDX PT, R2, R0, RZ, 0x1f ;  /* 0x00001fff00027589 */ /* 0x000f2200000e0000 */
[----:B------:R-:W-:Y:S01]  /*03f0*/  NOP ;  /* 0x0000000000007918 */ /* 0x000fe20000000000 */
[----:B----4-:R-:W-:-:S13]  /*0400*/  ISETP.NE.AND P0, PT, R2, RZ, PT ;  /* 0x000000ff0200720c */ /* 0x010fda0003f05270 */
[----:B------:R-:W-:Y:S05]  /*0410*/  @P0 BRA `(.L_x_3) ;  /* 0x0000000000480947 */ /* 0x000fea0003800000 */
[----:B-1----:R-:W1:Y:S01]  /*0420*/  S2UR UR5, SR_CgaCtaId ;  /* 0x00000000000579c3 */ /* 0x002e620000008800 */
[----:B------:R-:W-:Y:S01]  /*0430*/  UMOV UR4, 0x400 ;  /* 0x0000040000047882 */ /* 0x000fe20000000000 */
[----:B------:R-:W-:Y:S01]  /*0440*/  UMOV UR6, 0x1 ;  /* 0x0000000100067882 */ /* 0x000fe20000000000 */
[----:B------:R-:W-:Y:S01]  /*0450*/  UMOV UR7, 0x2 ;  /* 0x0000000200077882 */ /* 0x000fe20000000000 */
[----:B------:R-:W-:Y:S01]  /*0460*/  ELECT P0, URZ, PT ;  /* 0x00000000003f782f */ /* 0x000fe20003800000 */
[----:B-1----:R-:W-:Y:S02]  /*0470*/  ULEA UR8, UR5, UR4, 0x18 ;  /* 0x0000000405087291 */ /* 0x002fe4000f8ec03f */
[----:B------:R-:W-:-:S04]  /*0480*/  UIADD3 UR4, -UR6, 0x100000, URZ ;  /* 0x0010000006047890 */ /* 0x000fc8000fffe13f */
[----:B------:R-:W-:Y:S02]  /*0490*/  USHF.L.U32 UR5, UR4, 0xb, URZ ;  /* 0x0000000b04057899 */ /* 0x000fe4000800063f */
[----:B------:R-:W-:Y:S02]  /*04a0*/  USHF.L.U32 UR4, UR4, 0x1, URZ ;  /* 0x0000000104047899 */ /* 0x000fe4000800063f */
        /* <DEDUP_REMOVED lines=9> */
.L_x_3:
[----:B------:R-:W4:Y:S01]  /*0540*/  SHFL.IDX PT, R2, R0, RZ, 0x1f ;  /* 0x00001fff00027589 */ /* 0x000f2200000e0000 */
[----:B------:R-:W-:Y:S01]  /*0550*/  NOP ;  /* 0x0000000000007918 */ /* 0x000fe20000000000 */
[----:B----4-:R-:W-:-:S13]  /*0560*/  ISETP.NE.AND P0, PT, R2, RZ, PT ;  /* 0x000000ff0200720c */ /* 0x010fda0003f05270 */
[----:B------:R-:W-:Y:S05]  /*0570*/  @P0 BRA `(.L_x_4) ;  /* 0x0000000000380947 */ /* 0x000fea0003800000 */
[----:B-1----:R-:W1:Y:S01]  /*0580*/  S2UR UR5, SR_CgaCtaId ;  /* 0x00000000000579c3 */ /* 0x002e620000008800 */
[----:B------:R-:W-:Y:S01]  /*0590*/  UMOV UR4, 0x400 ;  /* 0x0000040000047882 */ /* 0x000fe20000000000 */
[----:B------:R-:W-:Y:S01]  /*05a0*/  UMOV UR7, 0x1 ;  /* 0x0000000100077882 */ /* 0x000fe20000000000 */
[----:B------:R-:W-:Y:S01]  /*05b0*/  ELECT P0, URZ, PT ;  /* 0x00000000003f782f */ /* 0x000fe20003800000 */
[----:B-1----:R-:W-:Y:S02]  /*05c0*/  ULEA UR6, UR5, UR4, 0x18 ;  /* 0x0000000405067291 */ /* 0x002fe4000f8ec03f */
[----:B------:R-:W-:-:S04]  /*05d0*/  UIADD3 UR4, -UR7, 0x100000, URZ ;  /* 0x0010000007047890 */ /* 0x000fc8000fffe13f */
[----:B------:R-:W-:Y:S02]  /*05e0*/  USHF.L.U32 UR5, UR4, 0xb, URZ ;  /* 0x0000000b04057899 */ /* 0x000fe4000800063f */
[----:B------:R-:W-:Y:S01]  /*05f0*/  USHF.L.U32 UR4, UR4, 0x1, URZ ;  /* 0x0000000104047899 */ /* 0x000fe2000800063f */
[----:B------:R-:W1:Y:S11]  /*0600*/  FENCE.VIEW.ASYNC.S ;  /* 0x00000000000073c6 */ /* 0x000e760000000000 */
[----:B-1----:R4:W1:Y:S01]  /*0610*/  SYNCS.EXCH.64 URZ, [UR6+0x36870], UR4 ;  /* 0x03687004063f75b2 */ /* 0x0028620008000100 */
[----:B------:R4:W1:Y:S01]  /*0620*/  SYNCS.EXCH.64 URZ, [UR6+0x36880], UR4 ;  /* 0x03688004063f75b2 */ /* 0x0008620008000100 */
[----:B------:R4:W1:Y:S01]  /*0630*/  SYNCS.EXCH.64 URZ, [UR6+0x36878], UR4 ;  /* 0x03687804063f75b2 */ /* 0x0008620008000100 */
[----:B------:R4:W1:Y:S02]  /*0640*/  SYNCS.EXCH.64 URZ, [UR6+0x36888], UR4 ;  /* 0x03688804063f75b2 */ /* 0x0008640008000100 */
[----:B----4-:R-:W-:Y:S01]  /*0650*/  NOP ;  /* 0x0000000000007918 */ /* 0x010fe20000000000 */
.L_x_4:
        /* <DEDUP_REMOVED lines=22> */
.L_x_5:
        /* <DEDUP_REMOVED lines=22> */
.L_x_6:
[----:B-1----:R-:W-:Y:S01]  /*0920*/  UMOV UR4, 0x1 ;  /* 0x0000000100047882 */ /* 0x002fe20000000000 */
[----:B------:R-:W-:Y:S01]  /*0930*/  PLOP3.LUT P0, PT, PT, PT, UP0, 0x80, 0x0 ;  /* 0x000000000000781c */ /* 0x000fe20003f0f008 */
[----:B------:R-:W-:Y:S01]  /*0940*/  USEL UR4, UR4, 0x2, !UP0 ;  /* 0x0000000204047887 */ /* 0x000fe2000c000000 */
[----:B------:R-:W-:-:S05]  /*0950*/  NOP ;  /* 0x0000000000007918 */ /* 0x000fca0000000000 */
[----:B------:R-:W-:-:S05]  /*0960*/  IMAD.U32 R2, RZ, RZ, UR4 ;  /* 0x00000004ff027e24 */ /* 0x000fca000f8e00ff */
[----:B------:R1:W-:Y:S01]  /*0970*/  STL [R1+0x1c], R2 ;  /* 0x00001c0201007387 */ /* 0x0003e20000100800 */
[----:B--23--:R-:W-:Y:S06]  /*0980*/  BAR.SYNC.DEFER_BLOCKING 0x0 ;  /* 0x0000000000007b1d */ /* 0x00cfec0000010000 */
[----:B------:R-:W-:Y:S05]  /*0990*/  @!P0 BRA `(.L_x_7) ;  /* 0x000000a8009c8947 */ /* 0x000fea0003800000 */
.L_x_8:
[----:B------:R-:W-:-:S08]  /*09a0*/  NOP ;  /* 0x0000000000007918 */ /* 0x000fd00000000000 */
[----:B------:R-:W2:Y:S02]  /*09b0*/  USETMAXREG.TRY_ALLOC.CTAPOOL UP0, 0xf0 ;  /* 0x000000f0000079c8 */ /* 0x000ea40008000600 */
[----:B--2---:R-:W-:-:S13]  /*09c0*/  PLOP3.LUT P0, PT, PT, PT, UP0, 0x80, 0x0 ;  /* 0x000000000000781c */ /* 0x004fda0003f0f008 */
[----:B------:R-:W-:Y:S05]  /*09d0*/  @!P0 BRA `(.L_x_8) ;  /* 0xfffffffc00f08947 */ /* 0x000fea000383ffff */
[----:B------:R-:W2:Y:S08]  /*09e0*/  S2UR UR7, SR_CTAID.X ;  /* 0x00000000000779c3 */ /* 0x000eb00000002500 */
[----:B------:R-:W-:Y:S08]  /*09f0*/  BAR.ARV 0x8, 0x120 ;  /* 0x0204800000007b1d */ /* 0x000ff00000002000 */
[----:B------:R-:W2:Y:S02]  /*0a00*/  LDC R0, c[0x0][0xda4] ;  /* 0x00036900ff007b82 */ /* 0x000ea40000000800 */
[----:B--2---:R-:W-:-:S13]  /*0a10*/  ISETP.LE.AND P0, PT, R0, UR7, PT ;  /* 0x0000000700007c0c */ /* 0x004fda000bf03270 */
[----:B------:R-:W-:Y:S05]  /*0a20*/  @P0 EXIT ;  /* 0x000000000000094d */ /* 0x000fea0003800000 */
[----:B-1----:R-:W2:Y:S01]  /*0a30*/  LDL R2, [R1+0x1c] ;  /* 0x00001c0001027983 */ /* 0x002ea20000100800 */
[----:B------:R-:W-:Y:S01]  /*0a40*/  VIADD R0, R4, 0xffffff80 ;  /* 0xffffff8004007836 */ /* 0x000fe20000000000 */
[----:B------:R-:W1:Y:S01]  /*0a50*/  S2UR UR5, SR_CgaCtaId ;  /* 0x00000000000579c3 */ /* 0x000e620000008800 */
[----:B------:R-:W-:Y:S01]  /*0a60*/  UMOV UR4, 0x400 ;  /* 0x0000040000047882 */ /* 0x000fe20000000000 */
[----:B------:R-:W-:Y:S01]  /*0a70*/  IMAD.MOV.U32 R210, RZ, RZ, -0x2 ;  /* 0xfffffffeffd27424 */ /* 0x000fe200078e00ff */
[----:B------:R-:W-:Y:S01]  /*0a80*/  UMOV UR38, URZ ;  /* 0x0000003f00267c82 */ /* 0x000fe20008000000 */
[----:B------:R-:W-:Y:S01]  /*0a90*/  SHF.R.S32.HI R3, RZ, 0x1f, R0 ;  /* 0x0000001fff037819 */ /* 0x000fe20000011400 */
[----:B------:R-:W-:-:S03]  /*0aa0*/  IMAD.U32 R22, RZ, RZ, UR7 ;  /* 0x00000007ff167e24 */ /* 0x000fc6000f8e00ff */
[----:B------:R-:W3:Y:S01]  /*0ab0*/  S2UR UR6, SR_SWINHI ;  /* 0x00000000000679c3 */ /* 0x000ee20000002f00 */
[CC--:B------:R-:W-:Y:S02]  /*0ac0*/  LEA.HI R6, R3.reuse, R0.reuse, RZ, 0x4 ;  /* 0x0000000003067211 */ /* 0x0c0fe400078f20ff */
[----:B------:R-:W-:Y:S02]  /*0ad0*/  LEA.HI R208, R3, R0, RZ, 0x5 ;  /* 0x0000000003d07211 */ /* 0x000fe400078f28ff */
[----:B------:R-:W-:Y:S02]  /*0ae0*/  SHF.R.S32.HI R7, RZ, 0x4, R6 ;  /* 0x00000004ff077819 */ /* 0x000fe40000011406 */
[----:B------:R-:W-:Y:S02]  /*0af0*/  SHF.R.S32.HI R208, RZ, 0x5, R208 ;  /* 0x00000005ffd07819 */ /* 0x000fe400000114d0 */
[----:B------:R-:W-:-:S04]  /*0b00*/  LEA.HI R8, R6, R7, RZ, 0x1 ;  /* 0x0000000706087211 */ /* 0x000fc800078f08ff */
[----:B------:R-:W-:Y:S01]  /*0b10*/  LOP3.LUT R8, R8, 0x1ffffffe, RZ, 0xc0, !PT ;  /* 0x1ffffffe08087812 */ /* 0x000fe200078ec0ff */
[----:B-1----:R-:W-:-:S03]  /*0b20*/  ULEA UR9, UR5, UR4, 0x18 ;  /* 0x0000000405097291 */ /* 0x002fc6000f8ec03f */
[----:B------:R-:W-:-:S03]  /*0b30*/  IADD3 R8, R7, -R8, RZ ;  /* 0x8000000807087210 */ /* 0x000fc60007ffe0ff */
[----:B------:R-:W-:Y:S01]  /*0b40*/  IMAD.U32 R16, RZ, RZ, UR9 ;  /* 0x00000009ff107e24 */ /* 0x000fe2000f8e00ff */
[----:B------:R-:W-:Y:S01]  /*0b50*/  UMOV UR4, UR9 ;  /* 0x0000000900047c82 */ /* 0x000fe20008000000 */
[----:B---3--:R-:W-:Y:S01]  /*0b60*/  UMOV UR5, UR6 ;  /* 0x0000000600057c82 */ /* 0x008fe20008000000 */
[----:B------:R-:W-:Y:S02]  /*0b70*/  IMAD.U32 R18, RZ, RZ, UR4 ;  /* 0x00000004ff127e24 */ /* 0x000fe4000f8e00ff */
[----:B------:R-:W-:Y:S01]  /*0b80*/  IMAD.U32 R19, RZ, RZ, UR5 ;  /* 0x00000005ff137e24 */ /* 0x000fe2000f8e00ff */
[----:B------:R-:W-:Y:S02]  /*0b90*/  UMOV UR5, URZ ;  /* 0x0000003f00057c82 */ /* 0x000fe40008000000 */
[----:B------:R-:W-:Y:S01]  /*0ba0*/  IMAD.U32 R23, RZ, RZ, UR5 ;  /* 0x00000005ff177e24 */ /* 0x000fe2000f8e00ff */
[----:B--2---:R-:W-:Y:S02]  /*0bb0*/  R2UR UR8, R2 ;  /* 0x00000000020872ca */ /* 0x004fe400000e0000 */
[----:B------:R-:W-:-:S02]  /*0bc0*/  LEA.HI R2, R3, R0, RZ, 0x7 ;  /* 0x0000000003027211 */ /* 0x000fc400078f38ff */
[----:B------:R-:W-:Y:S02]  /*0bd0*/  LOP3.LUT R3, R6, 0x3fffff0, RZ, 0xc0, !PT ;  /* 0x03fffff006037812 */ /* 0x000fe400078ec0ff */
[----:B------:R-:W-:Y:S02]  /*0be0*/  LOP3.LUT R5, R2, 0xffffff80, RZ, 0xc0, !PT ;  /* 0xffffff8002057812 */ /* 0x000fe400078ec0ff */
[----:B------:R-:W-:Y:S01]  /*0bf0*/  SHF.R.S32.HI R207, RZ, 0x7, R2 ;  /* 0x00000007ffcf7819 */ /* 0x000fe20000011402 */
[C---:B------:R-:W-:Y:S02]  /*0c00*/  IMAD.IADD R3, R0.reuse, 0x1, -R3 ;  /* 0x0000000100037824 */ /* 0x040fe400078e0a03 */
[----:B------:R-:W-:Y:S01]  /*0c10*/  IMAD.IADD R204, R0, 0x1, -R5 ;  /* 0x0000000100cc7824 */ /* 0x000fe200078e0a05 */
[----:B------:R-:W-:Y:S01]  /*0c20*/  LEA.HI R2, R2, R207, RZ, 0x1 ;  /* 0x000000cf02027211 */ /* 0x000fe200078f08ff */
[----:B------:R-:W-:Y:S01]  /*0c30*/  IMAD R3, R208, 0x10, R3 ;  /* 0x00000010d0037824 */ /* 0x000fe200078e0203 */
[----:B------:R-:W-:-:S02]  /*0c40*/  ULOP3.LUT UR4, UR8, 0x1, URZ, 0xfc, !UPT ;  /* 0x0000000108047892 */ /* 0x000fc4000f8efc3f */
[----:B------:R-:W-:Y:S01]  /*0c50*/  SHF.R.S32.HI R5, RZ, 0x1f, R204 ;  /* 0x0000001fff057819 */ /* 0x000fe200000114cc */
[----:B------:R-:W-:Y:S01]  /*0c60*/  IMAD R8, R3, 0x8, R8 ;  /* 0x0000000803087824 */ /* 0x000fe200078e0208 */
[----:B------:R-:W-:Y:S02]  /*0c70*/  LOP3.LUT R2, R2, 0x3fffffe, RZ, 0xc0, !PT ;  /* 0x03fffffe02027812 */ /* 0x000fe400078ec0ff */
[CC--:B------:R-:W-:Y:S01]  /*0c80*/  LEA.HI R4, R5.reuse, R204.reuse, RZ, 0x2 ;  /* 0x000000cc05047211 */ /* 0x0c0fe200078f10ff */
[----:B------:R-:W-:Y:S01]  /*0c90*/  IMAD.U32 R211, RZ, RZ, UR4 ;  /* 0x00000004ffd37e24 */ /* 0x000fe2000f8e00ff */
[----:B------:R-:W-:Y:S01]  /*0ca0*/  LEA.HI R5, R5, R204, RZ, 0x5 ;  /* 0x000000cc05057211 */ /* 0x000fe200078f28ff */
[----:B------:R-:W-:Y:S01]  /*0cb0*/  IMAD.IADD R2, R207, 0x1, -R2 ;  /* 0x00000001cf027824 */ /* 0x000fe200078e0a02 */
[--C-:B------:R-:W-:Y:S01]  /*0cc0*/  SHF.R.S32.HI R6, RZ, 0x2, R4.reuse ;  /* 0x00000002ff067819 */ /* 0x100fe20000011404 */
[----:B------:R-:W-:Y:S01]  /*0cd0*/  UMOV UR4, URZ ;  /* 0x0000003f00047c82 */ /* 0x000fe20008000000 */
[----:B------:R-:W-:Y:S01]  /*0ce0*/  SHF.R.S32.HI R9, RZ, 0x1f, R4 ;  /* 0x0000001fff097819 */ /* 0x000fe20000011404 */
[----:B------:R-:W-:Y:S01]  /*0cf0*/  IMAD.U32 R17, RZ, RZ, UR4 ;  /* 0x00000004ff117e24 */ /* 0x000fe2000f8e00ff */
[----:B------:R-:W-:Y:S01]  /*0d00*/  SHF.R.S32.HI R0, RZ, 0x5, R5 ;  /* 0x00000005ff007819 */ /* 0x000fe20000011405 */
[----:B------:R-:W-:Y:S01]  /*0d10*/  IMAD.SHL.U32 R5, R8, 0x8, RZ ;  /* 0x0000000808057824 */ /* 0x000fe200078e00ff */
[----:B------:R-:W-:-:S02]  /*0d20*/  LEA.HI R9, R9, R6, RZ, 0x3 ;  /* 0x0000000609097211 */ /* 0x000fc400078f18ff */
[----:B------:R-:W-:Y:S01]  /*0d30*/  LOP3.LUT R3, R4, 0x7ffffffc, RZ, 0xc0, !PT ;  /* 0x7ffffffc04037812 */ /* 0x000fe200078ec0ff */
[----:B------:R-:W-:Y:S01]  /*0d40*/  IMAD.WIDE R18, R5, 0x2, R18 ;  /* 0x0000000205127825 */ /* 0x000fe200078e0212 */
[----:B------:R-:W-:Y:S02]  /*0d50*/  LOP3.LUT R9, R9, 0xfffffff8, RZ, 0xc0, !PT ;  /* 0xfffffff809097812 */ /* 0x000fe400078ec0ff */
[----:B------:R-:W-:-:S03]  /*0d60*/  IADD3 R3, R204, -R3, RZ ;  /* 0x80000003cc037210 */ /* 0x000fc60007ffe0ff */
[----:B------:R-:W-:Y:S02]  /*0d70*/  IMAD.IADD R9, R6, 0x1, -R9 ;  /* 0x0000000106097824 */ /* 0x000fe400078e0a09 */
[----:B------:R-:W-:Y:S02]  /*0d80*/  IMAD R210, R3, R210, 0x70 ;  /* 0x0000007003d27424 */ /* 0x000fe400078e02d2 */
[----:B------:R-:W-:-:S05]  /*0d90*/  IMAD R9, R0, 0x10, R9 ;  /* 0x0000001000097824 */ /* 0x000fca00078e0209 */
[----:B------:R-:W-:-:S07]  /*0da0*/  LEA R209, R2, R9, 0x6 ;  /* 0x0000000902d17211 */ /* 0x000fce00078e30ff */
.L_x_31:
[----:B------:R-:W1:Y:S01]  /*0db0*/  SHFL.IDX PT, R0, R207, RZ, 0x1f ;  /* 0x00001fffcf007589 */ /* 0x000e6200000e0000 */
[----:B------:R-:W-:Y:S01]  /*0dc0*/  R2UR UR9, R16 ;  /* 0x00000000100972ca */ /* 0x000fe200000e0000 */
[----:B------:R-:W-:Y:S01]  /*0dd0*/  ULDC UR5, c[0x0][0xda8] ;  /* 0x00036a0000057ab9 */ /* 0x000fe20000000800 */
[----:B------:R-:W-:Y:S01]  /*0de0*/  ULDC.64 UR6, c[0x0][0x3f8] ;  /* 0x0000fe0000067ab9 */ /* 0x000fe20000000a00 */
[----:B------:R-:W-:Y:S01]  /*0df0*/  R2UR UR12, R22 ;  /* 0x00000000160c72ca */ /* 0x000fe200000e0000 */
[----:B------:R-:W-:Y:S02]  /*0e00*/  UISETP.NE.AND UP1, UPT, UR5, 0x1, UPT ;  /* 0x000000010500788c */ /* 0x000fe4000bf25270 */
[----:B------:R-:W-:Y:S01]  /*0e10*/  UISETP.NE.U32.AND UP0, UPT, UR6, URZ, UPT ;  /* 0x0000003f0600728c */ /* 0x000fe2000bf05070 */
[----:B------:R-:W-:Y:S01]  /*0e20*/  ULDC UR5, c[0x0][0xdb4] ;  /* 0x00036d0000057ab9 */ /* 0x000fe20000000800 */
[----:B------:R-:W-:Y:S01]  /*0e30*/  ULDC UR60, c[0x0][0x404] ;  /* 0x00010100003c7ab9 */ /* 0x000fe20000000800 */
[----:B------:R-:W-:-:S02]  /*0e40*/  UISETP.NE.AND UP2, UPT, UR5, 0x1, UPT ;  /* 0x000000010500788c */ /* 0x000fc4000bf45270 */
[----:B------:R-:W-:Y:S02]  /*0e50*/  UISETP.NE.AND.EX UP0, UPT, UR7, URZ, UPT, UP0 ;  /* 0x0000003f0700728c */ /* 0x000fe4000bf05300 */
[----:B------:R-:W-:Y:S02]  /*0e60*/  UIADD3 UR9, UR9, 0x15400, URZ ;  /* 0x0001540009097890 */ /* 0x000fe4000fffe03f */
[----:B------:R-:W-:Y:S01]  /*0e70*/  USEL UR60, UR60, 0x1, UP0 ;  /* 0x000000013c3c7887 */ /* 0x000fe20008000000 */
[----:B------:R-:W-:Y:S01]  /*0e80*/  ULDC UR8, c[0x0][0x2e0] ;  /* 0x0000b80000087ab9 */ /* 0x000fe20000000800 */
[----:B------:R-:W-:Y:S01]  /*0e90*/  @UP1 ULDC UR6, c[0x0][0xdac] ;  /* 0x00036b0000061ab9 */ /* 0x000fe20000000800 */
[----:B------:R-:W-:Y:S02]  /*0ea0*/  ULOP3.LUT UP0, URZ, UR9, 0x9f, URZ, 0xc0, !UPT ;  /* 0x0000009f093f7892 */ /* 0x000fe4000f80c03f */
[----:B------:R-:W-:Y:S01]  /*0eb0*/  UIMAD.WIDE.U32 UR6, UR12, UR6, URZ ;  /* 0x000000060c0672a5 */ /* 0x000fe2000f8e003f */
[----:B-1----:R-:W-:Y:S01]  /*0ec0*/  R2UR UR4, R0 ;  /* 0x00000000000472ca */ /* 0x002fe200000e0000 */
[----:B------:R-:W-:Y:S01]  /*0ed0*/  UIMAD UR60, UR60, UR8, URZ ;  /* 0x000000083c3c72a4 */ /* 0x000fe2000f8e023f */
[----:B------:R-:W-:-:S02]  /*0ee0*/  UMOV UR13, UR12 ;  /* 0x0000000c000d7c82 */ /* 0x000fc40008000000 */
[----:B------:R-:W-:Y:S01]  /*0ef0*/  @UP1 ULDC UR8, c[0x0][0xdb0] ;  /* 0x00036c0000081ab9 */ /* 0x000fe20000000800 */
[----:B------:R-:W-:Y:S01]  /*0f00*/  PLOP3.LUT P0, PT, PT, PT, UP0, 0x80, 0x0 ;  /* 0x000000000000781c */ /* 0x000fe20003f0f008 */
[----:B------:R-:W-:Y:S01]  /*0f10*/  @UP1 USHF.R.U32.HI UR13, URZ, UR8, UR7 ;  /* 0x000000083f0d1299 */ /* 0x000fe20008011607 */
[----:B------:R-:W-:-:S03]  /*0f20*/  @UP2 ULDC.64 UR10, c[0x0][0xdb8] ;  /* 0x00036e00000a2ab9 */ /* 0x000fc60000000a00 */
[----:B------:R-:W-:Y:S02]  /*0f30*/  UIMAD.WIDE.U32 UR6, UR13, UR10, URZ ;  /* 0x0000000a0d0672a5 */ /* 0x000fe4000f8e003f */
[----:B------:R-:W-:Y:S01]  /*0f40*/  IMAD.U32 R206, RZ, RZ, UR13 ;  /* 0x0000000dffce7e24 */ /* 0x000fe2000f8e00ff */
[----:B------:R-:W-:Y:S01]  /*0f50*/  ULEA.HI UR5, UR4, UR4, URZ, 0x1 ;  /* 0x0000000404057291 */ /* 0x000fe2000f8f083f */
[----:B------:R-:W-:Y:S01]  /*0f60*/  UMOV UR36, UR13 ;  /* 0x0000000d00247c82 */ /* 0x000fe20008000000 */
[----:B------:R-:W-:Y:S02]  /*0f70*/  @UP2 USHF.R.U32.HI UR36, URZ, UR11, UR7 ;  /* 0x0000000b3f242299 */ /* 0x000fe40008011607 */
[----:B------:R-:W-:-:S04]  /*0f80*/  ULOP3.LUT UR5, UR5, 0x1e, URZ, 0xc0, !UPT ;  /* 0x0000001e05057892 */ /* 0x000fc8000f8ec03f */
[----:B------:R-:W-:Y:S02]  /*0f90*/  UIADD3 UR4, UR4, -UR5, URZ ;  /* 0x8000000504047290 */ /* 0x000fe4000fffe03f */
[----:B------:R-:W-:Y:S02]  /*0fa0*/  UIADD3 UR5, UR60, 0x6f, URZ ;  /* 0x0000006f3c057890 */ /* 0x000fe4000fffe03f */
[----:B------:R-:W-:-:S03]  /*0fb0*/  ULEA UR8, UR4, UR9, 0xd ;  /* 0x0000000904087291 */ /* 0x000fc6000f8e683f */
[----:B------:R-:W-:Y:S01]  /*0fc0*/  UMOV UR4, URZ ;  /* 0x0000003f00047c82 */ /* 0x000fe20008000000 */
[----:B------:R-:W-:Y:S02]  /*0fd0*/  USHF.R.U32.HI UR8, URZ, 0x4, UR8 ;  /* 0x000000043f087899 */ /* 0x000fe40008011608 */
[----:B------:R-:W-:Y:S02]  /*0fe0*/  UIMAD.WIDE UR4, UR5, -0x6db6db6d, UR4 ;  /* 0x92492493050478a5 */ /* 0x000fe4000f8e0204 */
[----:B------:R-:W-:Y:S02]  /*0ff0*/  ULOP3.LUT UR39, UR8, 0x3fff, URZ, 0xc0, !UPT ;  /* 0x00003fff08277892 */ /* 0x000fe4000f8ec03f */
[----:B------:R-:W-:-:S03]  /*1000*/  USHF.R.U32.HI UR61, URZ, 0x1f, UR5 ;  /* 0x0000001f3f3d7899 */ /* 0x000fc60008011605 */
[----:B------:R-:W-:Y:S01]  /*1010*/  UMOV UR4, UR12 ;  /* 0x0000000c00047c82 */ /* 0x000fe20008000000 */
[----:B------:R-:W-:Y:S01]  /*1020*/  ULEA.HI.SX32 UR61, UR5, UR61, 0x1a ;  /* 0x0000003d053d7291 */ /* 0x000fe2000f8fd23f */
[----:B------:R-:W-:Y:S01]  /*1030*/  MOV R205, UR4 ;  /* 0x0000000400cd7c02 */ /* 0x000fe20008000f00 */
[----:B------:R-:W-:Y:S10]  /*1040*/  @!P0 BRA `(.L_x_9) ;  /* 0x0000000000408947 */ /* 0x000ff40003800000 */
[----:B------:R-:W-:Y:S01]  /*1050*/  MOV R0, 0x0 ;  /* 0x0000000000007802 */ /* 0x000fe20000000f00 */
[----:B------:R-:W-:Y:S01]  /*1060*/  ULDC.64 UR4, c[0x4][0xa8] ;  /* 0x01002a0000047ab9 */ /* 0x000fe20000000a00 */
[----:B------:R-:W-:Y:S01]  /*1070*/  ULDC.64 UR6, c[0x4][0x20] ;  /* 0x0100080000067ab9 */ /* 0x000fe20000000a00 */
[----:B------:R-:W-:Y:S01]  /*1080*/  IMAD.U32 R4, RZ, RZ, UR4 ;  /* 0x00000004ff047e24 */ /* 0x000fe2000f8e00ff */
[----:B------:R1:W2:Y:S01]  /*1090*/  LDC.64 R2, c[0x4][R0] ;  /* 0x0100000000027b82 */ /* 0x0002a20000000a00 */
[----:B------:R-:W-:Y:S01]  /*10a0*/  IMAD.U32 R5, RZ, RZ, UR5 ;  /* 0x00000005ff057e24 */ /* 0x000fe2000f8e00ff */
[----:B------:R-:W-:Y:S01]  /*10b0*/  ULDC.64 UR4, c[0x4][0xb0] ;  /* 0x01002c0000047ab9 */ /* 0x000fe20000000a00 */
[----:B------:R-:W-:Y:S01]  /*10c0*/  IMAD.U32 R10, RZ, RZ, UR6 ;  /* 0x00000006ff0a7e24 */ /* 0x000fe2000f8e00ff */
[----:B------:R-:W-:Y:S01]  /*10d0*/  MOV R11, UR7 ;  /* 0x00000007000b7c02 */ /* 0x000fe20008000f00 */
[----:B------:R-:W-:Y:S02]  /*10e0*/  IMAD.U32 R6, RZ, RZ, UR4 ;  /* 0x00000004ff067e24 */ /* 0x000fe4000f8e00ff */
[----:B------:R-:W-:-:S02]  /*10f0*/  IMAD.U32 R7, RZ, RZ, UR5 ;  /* 0x00000005ff077e24 */ /* 0x000fc4000f8e00ff */
[----:B------:R-:W-:Y:S02]  /*1100*/  IMAD.MOV.U32 R8, RZ, RZ, 0x70 ;  /* 0x00000070ff087424 */ /* 0x000fe400078e00ff */
[----:B------:R-:W-:Y:S02]  /*1110*/  IMAD.MOV.U32 R12, RZ, RZ, 0x1 ;  /* 0x00000001ff0c7424 */ /* 0x000fe400078e00ff */
[----:B-1----:R-:W-:-:S07]  /*1120*/  IMAD.MOV.U32 R13, RZ, RZ, RZ ;  /* 0x000000ffff0d7224 */ /* 0x002fce00078e00ff */
[----:B------:R-:W-:-:S07]  /*1130*/  LEPC R20, `(.L_x_9) ;  /* 0x000000001014794e */ /* 0x000fce0000000000 */
[----:B--2---:R-:W-:Y:S05]  /*1140*/  CALL.ABS.NOINC R2 ;  /* 0x0000000002007343 */ /* 0x004fea0003c00000 */
.L_x_9:
[----:B------:R-:W-:Y:S02]  /*1150*/  R2UR UR4, R23 ;  /* 0x00000000170472ca */ /* 0x000fe400000e0000 */
[----:B------:R-:W-:Y:S02]  /*1160*/  R2UR UR6, R16 ;  /* 0x00000000100672ca */ /* 0x000fe400000e0000 */
[----:B------:R-:W-:-:S09]  /*1170*/  R2UR UR5, R211 ;  /* 0x00000000d30572ca */ /* 0x000fd200000e0000 */
[----:B------:R-:W-:-:S04]  /*1180*/  ULOP3.LUT UR4, UR4, 0x1, URZ, 0xc0, !UPT ;  /* 0x0000000104047892 */ /* 0x000fc8000f8ec03f */
[----:B------:R-:W-:Y:S02]  /*1190*/  IMAD.U32 R2, RZ, RZ, UR5 ;  /* 0x00000005ff027e24 */ /* 0x000fe4000f8e00ff */
[----:B------:R-:W-:-:S03]  /*11a0*/  IMAD.U32 R0, RZ, RZ, UR4 ;  /* 0x00000004ff007e24 */ /* 0x000fc6000f8e00ff */
[----:B------:R-:W-:Y:S02]  /*11b0*/  ISETP.NE.AND P0, PT, R2, 0x3, PT ;  /* 0x000000030200780c */ /* 0x000fe40003f05270 */
[----:B------:R-:W-:-:S04]  /*11c0*/  SHF.L.U32 R0, R0, 0x1f, RZ ;  /* 0x0000001f00007819 */ /* 0x000fc800000006ff */
[----:B------:R-:W1:Y:S02]  /*11d0*/  SYNCS.PHASECHK.TRANS64.TRYWAIT P1, [UR6+0x36800], R0 ;  /* 0x03680000ff0075a7 */ /* 0x000e640008020146 */
[----:B-1----:R-:W-:Y:S05]  /*11e0*/  @!P1 BRA `(.L_x_10) ;  /* 0x000000d4004c9947 */ /* 0x002fea0003800000 */
.L_x_89:
[----:B------:R-:W-:Y:S05]  /*11f0*/  @!P0 BRA `(.L_x_11) ;  /* 0x0000000000048947 */ /* 0x000fea0003800000 */
[----:B------:R-:W-:Y:S01]  /*1200*/  BPT.TRAP 0x1 ;  /* 0x000000040000795c */ /* 0x000fe20000300000 */
.L_x_11:
[----:B------:R-:W-:Y:S02]  /*1210*/  R2UR UR5, R17 ;  /* 0x00000000110572ca */ /* 0x000fe400000e0000 */
[----:B------:R-:W-:Y:S02]  /*1220*/  R2UR UR4, R16 ;  /* 0x00000000100472ca */ /* 0x000fe400000e0000 */
[----:B------:R-:W-:-:S09]  /*1230*/  MOV R2, UR38 ;  /* 0x0000002600027c02 */ /* 0x000fd20008000f00 */
[----:B-1----:R-:W-:Y:S02]  /*1240*/  IMAD.U32 R3, RZ, RZ, UR5 ;  /* 0x00000005ff037e24 */ /* 0x002fe4000f8e00ff */
[----:B------:R-:W-:-:S03]  /*1250*/  LEA R2, R2, UR4, 0x3 ;  /* 0x0000000402027c11 */ /* 0x000fc6000f8e18ff */
[----:B------:R-:W-:-:S04]  /*1260*/  SHF.L.U32 R3, R3, 0x1f, RZ ;  /* 0x0000001f03037819 */ /* 0x000fc800000006ff */
[----:B------:R1:W2:Y:S01]  /*1270*/  SYNCS.PHASECHK.TRANS64.TRYWAIT P2, [R2+URZ+0x36830], R3 ;  /* 0x03683003020075a7 */ /* 0x0002a2000804017f */
[----:B------:R-:W-:Y:S05]  /*1280*/  @!P0 BRA `(.L_x_12) ;  /* 0x0000000000048947 */ /* 0x000fea0003800000 */
[----:B------:R-:W-:Y:S01]  /*1290*/  BPT.TRAP 0x1 ;  /* 0x000000040000795c */ /* 0x000fe20000300000 */
.L_x_12:
[----:B------:R-:W3:Y:S01]  /*12a0*/  S2R R0, SR_TID.X ;  /* 0x0000000000007919 */ /* 0x000ee20000002100 */
[----:B------:R-:W-:Y:S01]  /*12b0*/  IMAD.MOV.U32 R119, RZ, RZ, RZ ;  /* 0x000000ffff777224 */ /* 0x000fe200078e00ff */
[----:B---3--:R-:W-:-:S04]  /*12c0*/  LOP3.LUT R0, R0, 0x7f, RZ, 0xc0, !PT ;  /* 0x0000007f00007812 */ /* 0x008fc800078ec0ff */
[----:B------:R-:W-:Y:S01]  /*12d0*/  ISETP.NE.AND P1, PT, R0, RZ, PT ;  /* 0x000000ff0000720c */ /* 0x000fe20003f25270 */
[----:B--2---:R-:W-:-:S12]  /*12e0*/  @P2 BRA `(.L_x_13) ;  /* 0x0000000000082947 */ /* 0x004fd80003800000 */
[----:B------:R-:W2:Y:S02]  /*12f0*/  SYNCS.PHASECHK.TRANS64.TRYWAIT P2, [R2+URZ+0x36830], R3 ;  /* 0x03683003020075a7 */ /* 0x000ea4000804017f */
[----:B--2---:R-:W-:Y:S05]  /*1300*/  @!P2 BRA `(.L_x_14) ;  /* 0x000000d40020a947 */ /* 0x004fea0003800000 */
.L_x_13:
[----:B------:R-:W-:Y:S05]  /*1310*/  WARPSYNC.ALL ;  /* 0x0000000000007948 */ /* 0x000fea0003800000 */
[----:B------:R-:W-:Y:S01]  /*1320*/  R2UR UR4, R16 ;  /* 0x00000000100472ca */ /* 0x000fe200000e0000 */
[----:B------:R-:W-:Y:S01]  /*1330*/  ULOP3.LUT UR39, UR39, 0x10000, URZ, 0xfc, !UPT ;  /* 0x0001000027277892 */ /* 0x000fe2000f8efc3f */
[----:B------:R-:W-:Y:S01]  /*1340*/  WARPGROUP.ARRIVE ;  /* 0x00000000000079c5 */ /* 0x000fe20000000000 */
[----:B------:R-:W-:Y:S01]  /*1350*/  UMOV UR57, 0x40000040 ;  /* 0x4000004000397882 */ /* 0x000fe20000000000 */
[----:B------:R-:W-:Y:S01]  /*1360*/  UMOV UR59, 0x40000040 ;  /* 0x40000040003b7882 */ /* 0x000fe20000000000 */
[----:B------:R-:W-:Y:S01]  /*1370*/  UMOV UR7, 0x40000040 ;  /* 0x4000004000077882 */ /* 0x000fe20000000000 */
[----:B------:R-:W-:Y:S01]  /*1380*/  UMOV UR9, UR57 ;  /* 0x0000003900097c82 */ /* 0x000fe20008000000 */
[----:B------:R-:W-:Y:S01]  /*1390*/  UMOV UR11, 0x40000040 ;  /* 0x40000040000b7882 */ /* 0x000fe20000000000 */
[----:B------:R-:W-:Y:S01]  /*13a0*/  UMOV UR56, UR39 ;  /* 0x0000002700387c82 */ /* 0x000fe20008000000 */
[----:B------:R-:W-:Y:S01]  /*13b0*/  UMOV UR13, UR57 ;  /* 0x00000039000d7c82 */ /* 0x000fe20008000000 */
[----:B------:R-:W-:Y:S01]  /*13c0*/  UMOV UR8, UR56 ;  /* 0x0000003800087c82 */ /* 0x000fe20008000000 */
[----:B------:R-:W-:Y:S01]  /*13d0*/  UMOV UR12, UR56 ;  /* 0x00000038000c7c82 */ /* 0x000fe20008000000 */
[----:B------:R-:W-:Y:S01]  /*13e0*/  UMOV UR15, 0x40000040 ;  /* 0x40000040000f7882 */ /* 0x000fe20000000000 */
[----:B------:R-:W-:Y:S01]  /*13f0*/  UIADD3 UR4, UR4, 0x21400, URZ ;  /* 0x0002140004047890 */ /* 0x000fe2000fffe03f */
[----:B------:R-:W-:Y:S01]  /*1400*/  MOV R0, UR57 ;  /* 0x0000003900007c02 */ /* 0x000fe20008000f00 */
[----:B------:R-:W-:Y:S01]  /*1410*/  UMOV UR16, UR56 ;  /* 0x0000003800107c82 */ /* 0x000fe20008000000 */
[----:B------:R-:W-:Y:S01]  /*1420*/  UMOV UR17, UR57 ;  /* 0x0000003900117c82 */ /* 0x000fe20008000000 */
[----:B------:R-:W-:Y:S01]  /*1430*/  USHF.R.U32.HI UR4, URZ, 0x4, UR4 ;  /* 0x000000043f047899 */ /* 0x000fe20008011604 */
[----:B-12---:R-:W-:Y:S01]  /*1440*/  MOV R3, UR56 ;  /* 0x0000003800037c02 */ /* 0x006fe20008000f00 */
[----:B------:R-:W-:Y:S01]  /*1450*/  UMOV UR19, 0x40000040 ;  /* 0x4000004000137882 */ /* 0x000fe20000000000 */
[----:B------:R-:W-:Y:S01]  /*1460*/  UIADD3 UR20, UR39, 0x2, URZ ;  /* 0x0000000227147890 */ /* 0x000fe2000fffe03f */
[----:B------:R-:W-:Y:S01]  /*1470*/  P2R R80, PR, RZ, 0x2 ;  /* 0x00000002ff507803 */ /* 0x000fe20000000000 */
[----:B------:R-:W-:Y:S01]  /*1480*/  ULOP3.LUT UR4, UR4, 0x3fff, URZ, 0xc0, !UPT ;  /* 0x00003fff04047892 */ /* 0x000fe2000f8ec03f */
[----:B------:R-:W-:Y:S01]  /*1490*/  P2R R82, PR, RZ, 0x1 ;  /* 0x00000001ff527803 */ /* 0x000fe20000000000 */
[----:B------:R-:W-:Y:S01]  /*14a0*/  UMOV UR23, 0x40000040 ;  /* 0x4000004000177882 */ /* 0x000fe20000000000 */
[----:B------:R-:W-:Y:S01]  /*14b0*/  UMOV UR27, 0x40000040 ;  /* 0x40000040001b7882 */ /* 0x000fe20000000000 */
[----:B------:R-:W-:Y:S01]  /*14c0*/  ULOP3.LUT UR5, UR4, 0x10000, URZ, 0xfc, !UPT ;  /* 0x0001000004057892 */ /* 0x000fe2000f8efc3f */
[-C--:B------:R-:W-:Y:S01]  /*14d0*/  MOV R118, R119.reuse ;  /* 0x0000007700767202 */ /* 0x080fe20000000f00 */
[----:B------:R-:W-:Y:S01]  /*14e0*/  UMOV UR31, 0x40000040 ;  /* 0x40000040001f7882 */ /* 0x000fe20000000000 */
[----:B------:R-:W-:Y:S01]  /*14f0*/  UMOV UR4, UR56 ;  /* 0x0000003800047c82 */ /* 0x000fe20008000000 */
[----:B------:R-:W-:Y:S01]  /*1500*/  UIMAD UR37, UR38, 0xa80, UR5 ;  /* 0x00000a80262578a4 */ /* 0x000fe2000f8e0205 */
[--C-:B------:R-:W-:Y:S01]  /*1510*/  IMAD.MOV.U32 R116, RZ, RZ, R119.reuse ;  /* 0x000000ffff747224 */ /* 0x100fe200078e0077 */
[----:B------:R-:W-:Y:S01]  /*1520*/  UMOV UR35, 0x40000040 ;  /* 0x4000004000237882 */ /* 0x000fe20000000000 */
[----:B------:R-:W-:Y:S01]  /*1530*/  IMAD.U32 R8, RZ, RZ, UR5 ;  /* 0x00000005ff087e24 */ /* 0x000fe2000f8e00ff */
[----:B------:R-:W-:Y:S01]  /*1540*/  UIADD3 UR6, UR37, 0x80, URZ ;  /* 0x0000008025067890 */ /* 0x000fe2000fffe03f */
[--C-:B------:R-:W-:Y:S01]  /*1550*/  IMAD.MOV.U32 R114, RZ, RZ, R119.reuse ;  /* 0x000000ffff727224 */ /* 0x100fe200078e0077 */
[----:B------:R-:W-:Y:S01]  /*1560*/  UMOV UR5, UR57 ;  /* 0x0000003900057c82 */ /* 0x000fe20008000000 */
[----:B------:R-:W-:Y:S01]  /*1570*/  UMOV UR58, UR37 ;  /* 0x00000025003a7c82 */ /* 0x000fe20008000000 */
[----:B------:R-:W-:Y:S01]  /*1580*/  UIADD3 UR10, UR37, 0x180, URZ ;  /* 0x00000180250a7890 */ /* 0x000fe2000fffe03f */
[----:B------:R-:W-:Y:S01]  /*1590*/  HGMMA.64x16x16.F32 R72, gdesc[UR56], RZ, !UPT, gsb0 ;  /* 0x00200000384879f0 */ /* 0x000fe2000c0008ff */
[----:B------:R-:W-:Y:S01]  /*15a0*/  UIADD3 UR14, UR37, 0x200, URZ ;  /* 0x00000200250e7890 */ /* 0x000fe2000fffe03f */
[--C-:B------:R-:W-:Y:S01]  /*15b0*/  IMAD.MOV.U32 R112, RZ, RZ, R119.reuse ;  /* 0x000000ffff707224 */ /* 0x100fe200078e0077 */
[----:B------:R-:W-:Y:S01]  /*15c0*/  UIADD3 UR18, UR37, 0x280, URZ ;  /* 0x0000028025127890 */ /* 0x000fe2000fffe03f */
[--C-:B------:R-:W-:Y:S01]  /*15d0*/  IMAD.MOV.U32 R110, RZ, RZ, R119.reuse ;  /* 0x000000ffff6e7224 */ /* 0x100fe200078e0077 */
[----:B------:R-:W-:Y:S01]  /*15e0*/  UIADD3 UR22, UR37, 0x284, URZ ;  /* 0x0000028425167890 */ /* 0x000fe2000fffe03f */
[-C--:B------:R-:W-:Y:S01]  /*15f0*/  MOV R108, R119.reuse ;  /* 0x00000077006c7202 */ /* 0x080fe20000000f00 */
[----:B------:R-:W-:Y:S01]  /*1600*/  UIADD3 UR26, UR37, 0x286, URZ ;  /* 0x00000286251a7890 */ /* 0x000fe2000fffe03f */
[--C-:B------:R-:W-:Y:S01]  /*1610*/  IMAD.MOV.U32 R106, RZ, RZ, R119.reuse ;  /* 0x000000ffff6a7224 */ /* 0x100fe200078e0077 */
[----:B------:R-:W-:Y:S01]  /*1620*/  UIADD3 UR30, UR37, 0x600, URZ ;  /* 0x00000600251e7890 */ /* 0x000fe2000fffe03f */
[--C-:B------:R-:W-:Y:S01]  /*1630*/  IMAD.MOV.U32 R104, RZ, RZ, R119.reuse ;  /* 0x000000ffff687224 */ /* 0x100fe200078e0077 */
[----:B------:R-:W-:Y:S01]  /*1640*/  UIADD3 UR34, UR37, 0x602, URZ ;  /* 0x0000060225227890 */ /* 0x000fe2000fffe03f */
[--C-:B------:R-:W-:Y:S01]  /*1650*/  IMAD.MOV.U32 R102, RZ, RZ, R119.reuse ;  /* 0x000000ffff667224 */ /* 0x100fe200078e0077 */
[----:B------:R-:W-:Y:S01]  /*1660*/  UIADD3 UR42, UR37, 0x604, URZ ;  /* 0x00000604252a7890 */ /* 0x000fe2000fffe03f */
[--C-:B------:R-:W-:Y:S01]  /*1670*/  IMAD.MOV.U32 R100, RZ, RZ, R119.reuse ;  /* 0x000000ffff647224 */ /* 0x100fe200078e0077 */
[----:B------:R-:W-:Y:S01]  /*1680*/  UMOV UR43, 0x40000040 ;  /* 0x40000040002b7882 */ /* 0x000fe20000000000 */
[----:B------:R-:W-:Y:S01]  /*1690*/  UIADD3 UR46, UR37, 0x606, URZ ;  /* 0x00000606252e7890 */ /* 0x000fe2000fffe03f */
[-C--:B------:R-:W-:Y:S01]  /*16a0*/  MOV R98, R119.reuse ;  /* 0x0000007700627202 */ /* 0x080fe20000000f00 */
[----:B------:R-:W-:Y:S01]  /*16b0*/  UMOV UR47, 0x40000040 ;  /* 0x40000040002f7882 */ /* 0x000fe20000000000 */
[----:B------:R-:W-:Y:S01]  /*16c0*/  UIADD3 UR50, UR37, 0x800, URZ ;  /* 0x0000080025327890 */ /* 0x000fe2000fffe03f */
[--C-:B------:R-:W-:Y:S01]  /*16d0*/  IMAD.MOV.U32 R96, RZ, RZ, R119.reuse ;  /* 0x000000ffff607224 */ /* 0x100fe200078e0077 */
[----:B------:R-:W-:Y:S01]  /*16e0*/  UMOV UR51, 0x40000040 ;  /* 0x4000004000337882 */ /* 0x000fe20000000000 */
[----:B------:R-:W-:Y:S01]  /*16f0*/  UIADD3 UR54, UR37, 0x802, URZ ;  /* 0x0000080225367890 */ /* 0x000fe2000fffe03f */
[--C-:B------:R-:W-:Y:S01]  /*1700*/  IMAD.MOV.U32 R94, RZ, RZ, R119.reuse ;  /* 0x000000ffff5e7224 */ /* 0x100fe200078e0077 */
[----:B------:R-:W-:Y:S01]  /*1710*/  UMOV UR55, 0x40000040 ;  /* 0x4000004000377882 */ /* 0x000fe20000000000 */
[----:B------:R-:W-:Y:S01]  /*1720*/  UMOV UR59, 0x40000040 ;  /* 0x40000040003b7882 */ /* 0x000fe20000000000 */
[----:B------:R-:W-:Y:S01]  /*1730*/  UISETP.GE.AND UP0, UPT, UR60, 0x71, UPT ;  /* 0x000000713c00788c */ /* 0x000fe2000bf06270 */
[--C-:B------:R-:W-:Y:S01]  /*1740*/  IMAD.MOV.U32 R92, RZ, RZ, R119.reuse ;  /* 0x000000ffff5c7224 */ /* 0x100fe200078e0077 */
[----:B------:R-:W-:Y:S01]  /*1750*/  MOV R88, R119 ;  /* 0x0000007700587202 */ /* 0x000fe20000000f00 */
[----:B------:R-:W-:-:S02]  /*1760*/  IMAD.MOV.U32 R90, RZ, RZ, R119 ;  /* 0x000000ffff5a7224 */ /* 0x000fc400078e0077 */
[--C-:B------:R-:W-:Y:S02]  /*1770*/  IMAD.MOV.U32 R86, RZ, RZ, R119.reuse ;  /* 0x000000ffff567224 */ /* 0x100fe400078e0077 */
[----:B------:R-:W-:Y:S01]  /*1780*/  IMAD.MOV.U32 R84, RZ, RZ, R119 ;  /* 0x000000ffff547224 */ /* 0x000fe200078e0077 */
[----:B------:R-:W-:Y:S02]  /*1790*/  WARPGROUP.DEPBAR.LE gsb0, 0x0 ;  /* 0x00008000000079c5 */ /* 0x000fe40000010000 */
[----:B------:R-:W-:-:S06]  /*17a0*/  WARPGROUP.ARRIVE ;  /* 0x00000000000079c5 */ /* 0x000fcc0000000000 */
[----:B------:R-:W-:Y:S01]  /*17b0*/  HGMMA.64x16x16.F32 R64, gdesc[UR4], RZ, !UPT, gsb0 ;  /* 0x00200000044079f0 */ /* 0x000fe2000c0008ff */
[----:B------:R-:W-:Y:S01]  /*17c0*/  UIADD3 UR6, UR37, 0x100, URZ ;  /* 0x0000010025067890 */ /* 0x000fe2000fffe03f */
[----:B------:R-:W-:Y:S01]  /*17d0*/  UMOV UR4, UR56 ;  /* 0x0000003800047c82 */ /* 0x000fe20008000000 */
[----:B------:R-:W-:Y:S01]  /*17e0*/  UMOV UR5, UR57 ;  /* 0x0000003900057c82 */ /* 0x000fe20008000000 */
[----:B------:R-:W-:Y:S01]  /*17f0*/  UMOV UR7, 0x40000040 ;  /* 0x4000004000077882 */ /* 0x000fe20000000000 */
        /* <DEDUP_REMOVED lines=12> */
[----:B------:R-:W-:Y:S01]  /*18c0*/  UMOV UR9, 0x40000040 ;  /* 0x4000004000097882 */ /* 0x000fe20000000000 */
[----:B------:R-:W-:Y:S01]  /*18d0*/  UMOV UR11, 0x40000040 ;  /* 0x40000040000b7882 */ /* 0x000fe20000000000 */
[----:B------:R-:W-:Y:S01]  /*18e0*/  UIADD3 UR20, UR39, 0x4, URZ ;  /* 0x0000000427147890 */ /* 0x000fe2000fffe03f */
        /* <DEDUP_REMOVED lines=23> */
[----:B------:R-:W-:Y:S01]  /*1a60*/  HGMMA.64x16x16.F32 R72, gdesc[UR8], R72, gsb0 ;  /* 0x00200000084879f0 */ /* 0x000fe20008000848 */
[----:B------:R-:W-:Y:S01]  /*1a70*/  UIADD3 UR10, UR37, 0x182, URZ ;  /* 0x00000182250a7890 */ /* 0x000fe2000fffe03f */
[----:B------:R-:W-:Y:S01]  /*1a80*/  UMOV UR11, 0x40000040 ;  /* 0x40000040000b7882 */ /* 0x000fe20000000000 */
[----:B------:R-:W-:Y:S02]  /*1a90*/  WARPGROUP.DEPBAR.LE gsb0, 0x0 ;  /* 0x00008000000079c5 */ /* 0x000fe40000010000 */
[----:B------:R-:W-:-:S06]  /*1aa0*/  WARPGROUP.ARRIVE ;  /* 0x00000000000079c5 */ /* 0x000fcc0000000000 */
[----:B------:R-:W-:Y:S01]  /*1ab0*/  HGMMA.64x16x16.F32 R64, gdesc[UR4], R64, gsb0 ;  /* 0x00200000044079f0 */ /* 0x000fe20008000840 */
        /* <DEDUP_REMOVED lines=14> */
[----:B------:R-:W-:Y:S02]  /*1ba0*/  UIADD3 UR10, UR39, 0x6, URZ ;  /* 0x00000006270a7890 */ /* 0x000fe4000fffe03f */
[----:B------:R-:W-:Y:S01]  /*1bb0*/  UIADD3 UR11, UR37, 0x702, URZ ;  /* 0x00000702250b7890 */ /* 0x000fe2000fffe03f */
[----:B------:R-:W-:Y:S02]  /*1bc0*/  WARPGROUP.DEPBAR.LE gsb0, 0x0 ;  /* 0x00008000000079c5 */ /* 0x000fe40000010000 */
[----:B------:R-:W-:-:S06]  /*1bd0*/  WARPGROUP.ARRIVE ;  /* 0x00000000000079c5 */ /* 0x000fcc0000000000 */
[----:B------:R-:W-:Y:S01]  /*1be0*/  HGMMA.64x16x16.F32 R40, gdesc[UR12], R40, gsb0 ;  /* 0x002000000c2879f0 */ /* 0x000fe20008000828 */
[----:B------:R-:W-:Y:S01]  /*1bf0*/  UIADD3 UR14, UR37, 0x4, URZ ;  /* 0x00000004250e7890 */ /* 0x000fe2000fffe03f */
[----:B------:R-:W-:Y:S01]  /*1c00*/  UMOV UR12, UR20 ;  /* 0x00000014000c7c82 */ /* 0x000fe20008000000 */
[----:B------:R-:W-:Y:S01]  /*1c10*/  UMOV UR13, 0x40000040 ;  /* 0x40000040000d7882 */ /* 0x000fe20000000000 */
[----:B------:R-:W-:Y:S01]  /*1c20*/  UMOV UR15, 0x40000040 ;  /* 0x40000040000f7882 */ /* 0x000fe20000000000 */
[----:B------:R-:W-:Y:S01]  /*1c30*/  UMOV UR20, UR12 ;  /* 0x0000000c00147c82 */ /* 0x000fe20008000000 */
[----:B------:R-:W-:Y:S01]  /*1c40*/  UMOV UR21, UR13 ;  /* 0x0000000d00157c82 */ /* 0x000fe20008000000 */
        /* <DEDUP_REMOVED lines=35> */
[----:B------:R-:W-:Y:S03]  /*1e80*/  HGMMA.64x16x16.F32 R48, gdesc[UR12], R48, gsb0 ;  /* 0x002000000c3079f0 */ /* 0x000fe60008000830 */
        /* <DEDUP_REMOVED lines=9> */
[----:B------:R-:W-:Y:S01]  /*1f20*/  UIADD3 UR10, UR39, 0x400, URZ ;  /* 0x00000400270a7890 */ /* 0x000fe2000fffe03f */
        /* <DEDUP_REMOVED lines=274> */
[----:B------:R-:W-:Y:S01]  /*3050*/  UMOV UR44, UR10 ;  /* 0x0000000a002c7c82 */ /* 0x000fe20008000000 */
[----:B------:R-:W-:Y:S01]  /*3060*/  UMOV UR45, 0x40000040 ;  /* 0x40000040002d7882 */ /* 0x000fe20000000000 */
[----:B------:R-:W-:Y:S01]  /*3070*/  UMOV UR46, UR11 ;  /* 0x0000000b002e7c82 */ /* 0x000fe20008000000 */
[----:B------:R-:W-:Y:S01]  /*3080*/  UMOV UR47, 0x40000040 ;  /* 0x40000040002f7882 */ /* 0x000fe20000000000 */
[----:B------:R-:W-:Y:S01]  /*3090*/  UMOV UR52, UR44 ;  /* 0x0000002c00347c82 */ /* 0x000fe20008000000 */
[----:B------:R-:W-:Y:S01]  /*30a0*/  UMOV UR53, UR45 ;  /* 0x0000002d00357c82 */ /* 0x000fe20008000000 */
[----:B------:R-:W-:Y:S01]  /*30b0*/  UMOV UR48, UR44 ;  /* 0x0000002c00307c82 */ /* 0x000fe20008000000 */
[----:B------:R-:W-:Y:S01]  /*30c0*/  UMOV UR49, UR45 ;  /* 0x0000002d00317c82 */ /* 0x000fe20008000000 */
[----:B------:R-:W-:Y:S02]  /*30d0*/  UIADD3 UR11, UR37, 0xa02, URZ ;  /* 0x00000a02250b7890 */ /* 0x000fe4000fffe03f */
[----:B------:R-:W-:Y:S01]  /*30e0*/  UIADD3 UR10, UR39, 0x804, URZ ;  /* 0x00000804270a7890 */ /* 0x000fe2000fffe03f */
[----:B------:R-:W-:-:S02]  /*30f0*/  WARPGROUP.DEPBAR.LE gsb0, 0x0 ;  /* 0x00008000000079c5 */ /* 0x000fc40000010000 */
        /* <DEDUP_REMOVED lines=32> */
[----:B------:R-:W-:Y:S01]  /*3300*/  UMOV UR52, UR48 ;  /* 0x0000003000347c82 */ /* 0x000fe20008000000 */
[----:B------:R-:W-:Y:S01]  /*3310*/  UMOV UR53, UR49 ;  /* 0x0000003100357c82 */ /* 0x000fe20008000000 */
[----:B------:R-:W-:Y:S01]  /*3320*/  UIADD3 UR10, UR39, 0x806, URZ ;  /* 0x00000806270a7890 */ /* 0x000fe2000fffe03f */
[----:B------:R-:W-:-:S02]  /*3330*/  WARPGROUP.DEPBAR.LE gsb0, 0x0 ;  /* 0x00008000000079c5 */ /* 0x000fc40000010000 */
[----:B------:R-:W-:-:S06]  /*3340*/  WARPGROUP.ARRIVE ;  /* 0x00000000000079c5 */ /* 0x000fcc0000000000 */
[----:B------:R-:W-:Y:S01]  /*3350*/  HGMMA.64x16x16.F32 R40, gdesc[UR4], R40, gsb0 ;  /* 0x00200000042879f0 */ /* 0x000fe20008000828 */
[----:B------:R-:W-:Y:S01]  /*3360*/  UMOV UR4, UR44 ;  /* 0x0000002c00047c82 */ /* 0x000fe20008000000 */
[----:B------:R-:W-:Y:S01]  /*3370*/  UMOV UR5, UR45 ;  /* 0x0000002d00057c82 */ /* 0x000fe20008000000 */
[----:B------:R-:W-:Y:S01]  /*3380*/  UMOV UR6, UR11 ;  /* 0x0000000b00067c82 */ /* 0x000fe20008000000 */
[----:B------:R-:W-:Y:S01]  /*3390*/  UMOV UR7, 0x40000040 ;  /* 0x4000004000077882 */ /* 0x000fe20000000000 */
[----:B------:R-:W-:Y:S01]  /*33a0*/  UIADD3 UR11, UR37, 0xa04, URZ ;  /* 0x00000a04250b7890 */ /* 0x000fe2000fffe03f */
        /* <DEDUP_REMOVED lines=21> */
[----:B------:R-:W-:-:S04]  /*3500*/  UMOV UR7, 0x40000040 ;  /* 0x4000004000077882 */ /* 0x000fc80000000000 */
[----:B------:R-:W-:Y:S01]  /*3510*/  UMOV UR58, UR6 ;  /* 0x00000006003a7c82 */ /* 0x000fe20008000000 */
[----:B------:R-:W-:Y:S01]  /*3520*/  UIADD3 UR6, UR37, 0x984, URZ ;  /* 0x0000098425067890 */ /* 0x000fe2000fffe03f */
[----:B------:R-:W-:Y:S02]  /*3530*/  WARPGROUP.DEPBAR.LE gsb0, 0x0 ;  /* 0x00008000000079c5 */ /* 0x000fe40000010000 */
[----:B------:R-:W-:-:S06]  /*3540*/  WARPGROUP.ARRIVE ;  /* 0x00000000000079c5 */ /* 0x000fcc0000000000 */
[----:B------:R-:W-:Y:S01]  /*3550*/  HGMMA.64x16x16.F32 R56, gdesc[UR56], R56, gsb0 ;  /* 0x00200000383879f0 */ /* 0x000fe20008000838 */
[----:B------:R-:W-:Y:S02]  /*3560*/  R2UR UR56, R3 ;  /* 0x00000000033872ca */ /* 0x000fe400000e0000 */
[----:B------:R-:W-:Y:S01]  /*3570*/  R2UR UR57, R0 ;  /* 0x00000000003972ca */ /* 0x000fe200000e0000 */
[----:B------:R-:W-:Y:S01]  /*3580*/  VIADD R0, R210, UR60 ;  /* 0x0000003cd2007c36 */ /* 0x000fe20008000000 */
[----:B------:R-:W-:-:S05]  /*3590*/  MOV R3, UR61 ;  /* 0x0000003d00037c02 */ /* 0x000fca0008000f00 */
[----:B------:R-:W-:-:S05]  /*35a0*/  IMAD R3, R3, -0x70, R0 ;  /* 0xffffff9003037824 */ /* 0x000fca00078e0200 */
[C---:B------:R-:W-:Y:S02]  /*35b0*/  ISETP.GT.AND P2, PT, R3.reuse, RZ, PT ;  /* 0x000000ff0300720c */ /* 0x040fe40003f44270 */
[C---:B------:R-:W-:Y:S02]  /*35c0*/  ISETP.GT.AND P3, PT, R3.reuse, 0x1, PT ;  /* 0x000000010300780c */ /* 0x040fe40003f64270 */
[C---:B------:R-:W-:Y:S02]  /*35d0*/  ISETP.GT.AND P4, PT, R3.reuse, 0x8, PT ;  /* 0x000000080300780c */ /* 0x040fe40003f84270 */
[C---:B------:R-:W-:Y:S02]  /*35e0*/  ISETP.GT.AND P5, PT, R3.reuse, 0x9, PT ;  /* 0x000000090300780c */ /* 0x040fe40003fa4270 */
[C---:B------:R-:W-:Y:S02]  /*35f0*/  ISETP.GT.AND P6, PT, R3.reuse, 0x21, PT ;  /* 0x000000210300780c */ /* 0x040fe40003fc4270 */
[----:B------:R-:W-:-:S02]  /*3600*/  ISETP.GT.AND P1, PT, R3, 0x49, PT ;  /* 0x000000490300780c */ /* 0x000fc40003f24270 */
[----:B------:R-:W-:Y:S01]  /*3610*/  ISETP.GT.AND P0, PT, R3, 0x50, PT ;  /* 0x000000500300780c */ /* 0x000fe20003f04270 */
[----:B------:R-:W-:Y:S02]  /*3620*/  WARPGROUP.DEPBAR.LE gsb0, 0x0 ;  /* 0x00008000000079c5 */ /* 0x000fe40000010000 */
[----:B------:R-:W-:-:S06]  /*3630*/  WARPGROUP.ARRIVE ;  /* 0x00000000000079c5 */ /* 0x000fcc0000000000 */
[----:B------:R-:W-:Y:S01]  /*3640*/  HGMMA.64x16x16.F32 R48, gdesc[UR52], R48, gsb0 ;  /* 0x00200000343079f0 */ /* 0x000fe20008000830 */
[----:B------:R-:W-:Y:S01]  /*3650*/  UIADD3 UR54, UR37, 0x706, URZ ;  /* 0x0000070625367890 */ /* 0x000fe2000fffe03f */
[----:B------:R-:W-:Y:S01]  /*3660*/  UMOV UR52, UR10 ;  /* 0x0000000a00347c82 */ /* 0x000fe20008000000 */
[----:B------:R-:W-:Y:S01]  /*3670*/  UMOV UR53, 0x40000040 ;  /* 0x4000004000357882 */ /* 0x000fe20000000000 */
        /* <DEDUP_REMOVED lines=8> */
[----:B------:R-:W-:Y:S01]  /*3700*/  UMOV UR4, UR48 ;  /* 0x0000003000047c82 */ /* 0x000fe20008000000 */
        /* <DEDUP_REMOVED lines=14> */
[----:B------:R-:W-:Y:S01]  /*37f0*/  WARPGROUP.ARRIVE ;  /* 0x00000000000079c5 */ /* 0x000fe20000000000 */
[----:B------:R-:W-:Y:S01]  /*3800*/  FSEL R81, R72, -INF , P2 ;  /* 0xff80000048517808 */ /* 0x000fe20001000000 */
[--C-:B------:R-:W-:Y:S01]  /*3810*/  IMAD.MOV.U32 R72, RZ, RZ, R119.reuse ;  /* 0x000000ffff487224 */ /* 0x100fe200078e0077 */
[----:B------:R-:W-:Y:S02]  /*3820*/  FSEL R73, R73, -INF , P3 ;  /* 0xff80000049497808 */ /* 0x000fe40001800000 */
[----:B------:R-:W-:Y:S01]  /*3830*/  FSEL R83, R76, -INF , P4 ;  /* 0xff8000004c537808 */ /* 0x000fe20002000000 */
[----:B------:R-:W-:Y:S01]  /*3840*/  HGMMA.64x16x16.F32 R64, gdesc[UR4], R64, gsb0 ;  /* 0x00200000044079f0 */ /* 0x000fe20008000840 */
[----:B------:R-:W-:Y:S01]  /*3850*/  UIADD3 UR6, UR37, 0x806, URZ ;  /* 0x0000080625067890 */ /* 0x000fe2000fffe03f */
[----:B------:R-:W-:Y:S01]  /*3860*/  FMNMX.FTZ R0, R81, R73, !PT ;  /* 0x0000004951007209 */ /* 0x000fe20007810000 */
[----:B------:R-:W-:Y:S01]  /*3870*/  UMOV UR4, UR52 ;  /* 0x0000003400047c82 */ /* 0x000fe20008000000 */
[----:B------:R-:W-:Y:S01]  /*3880*/  UMOV UR5, UR53 ;  /* 0x0000003500057c82 */ /* 0x000fe20008000000 */
[----:B------:R-:W-:Y:S01]  /*3890*/  UMOV UR7, 0x40000040 ;  /* 0x4000004000077882 */ /* 0x000fe20000000000 */
[----:B------:R-:W-:Y:S01]  /*38a0*/  FSEL R5, R74, -INF , P2 ;  /* 0xff8000004a057808 */ /* 0x000fe20001000000 */
[--C-:B------:R-:W-:Y:S01]  /*38b0*/  IMAD.MOV.U32 R76, RZ, RZ, R119.reuse ;  /* 0x000000ffff4c7224 */ /* 0x100fe200078e0077 */
[----:B------:R-:W-:Y:S01]  /*38c0*/  FSEL R77, R77, -INF , P5 ;  /* 0xff8000004d4d7808 */ /* 0x000fe20002800000 */
[----:B------:R-:W-:Y:S01]  /*38d0*/  IMAD.MOV.U32 R74, RZ, RZ, R119 ;  /* 0x000000ffff4a7224 */ /* 0x000fe200078e0077 */
[----:B------:R-:W-:-:S02]  /*38e0*/  ISETP.GT.AND P2, PT, R3, 0x10, PT ;  /* 0x000000100300780c */ /* 0x000fc40003f44270 */
[----:B------:R-:W-:Y:S02]  /*38f0*/  FMNMX.FTZ R0, R83, R0, !PT ;  /* 0x0000000053007209 */ /* 0x000fe40007810000 */
[----:B------:R-:W-:Y:S02]  /*3900*/  FSEL R75, R75, -INF , P3 ;  /* 0xff8000004b4b7808 */ /* 0x000fe40001800000 */
[----:B------:R-:W-:Y:S02]  /*3910*/  ISETP.GT.AND P3, PT, R3, 0x11, PT ;  /* 0x000000110300780c */ /* 0x000fe40003f64270 */
[----:B------:R-:W-:Y:S02]  /*3920*/  FMNMX.FTZ R0, R77, R0, !PT ;  /* 0x000000004d007209 */ /* 0x000fe40007810000 */
[----:B------:R-:W-:Y:S02]  /*3930*/  FSEL R7, R78, -INF , P4 ;  /* 0xff8000004e077808 */ /* 0x000fe40002000000 */
[----:B------:R-:W-:-:S02]  /*3940*/  ISETP.GT.AND P4, PT, R3, 0x18, PT ;  /* 0x000000180300780c */ /* 0x000fc40003f84270 */
[----:B------:R-:W-:Y:S02]  /*3950*/  FSEL R79, R79, -INF , P5 ;  /* 0xff8000004f4f7808 */ /* 0x000fe40002800000 */
[----:B------:R-:W-:Y:S02]  /*3960*/  ISETP.GT.AND P5, PT, R3, 0x19, PT ;  /* 0x000000190300780c */ /* 0x000fe40003fa4270 */
[----:B------:R-:W-:Y:S01]  /*3970*/  MOV R78, R119 ;  /* 0x00000077004e7202 */ /* 0x000fe20000000f00 */
[----:B------:R-:W-:Y:S02]  /*3980*/  WARPGROUP.DEPBAR.LE gsb0, 0x0 ;  /* 0x00008000000079c5 */ /* 0x000fe40000010000 */
[----:B------:R-:W-:Y:S01]  /*3990*/  WARPGROUP.ARRIVE ;  /* 0x00000000000079c5 */ /* 0x000fe20000000000 */
[----:B------:R-:W-:Y:S01]  /*39a0*/  FSEL R85, R64, -INF , P2 ;  /* 0xff80000040557808 */ /* 0x000fe20001000000 */
[----:B------:R-:W-:Y:S01]  /*39b0*/  IMAD.MOV.U32 R64, RZ, RZ, R119 ;  /* 0x000000ffff407224 */ /* 0x000fe200078e0077 */
[----:B------:R-:W-:-:S02]  /*39c0*/  FSEL R65, R65, -INF , P3 ;  /* 0xff80000041417808 */ /* 0x000fc40001800000 */
[----:B------:R-:W-:Y:S01]  /*39d0*/  FMNMX.FTZ R0, R85, R0, !PT ;  /* 0x0000000055007209 */ /* 0x000fe20007810000 */
[----:B------:R-:W-:Y:S01]  /*39e0*/  HGMMA.64x16x16.F32 R56, gdesc[UR4], R56, gsb0 ;  /* 0x00200000043879f0 */ /* 0x000fe20008000838 */
[----:B------:R-:W-:Y:S01]  /*39f0*/  UIADD3 UR6, UR37, 0x886, URZ ;  /* 0x0000088625067890 */ /* 0x000fe2000fffe03f */
[----:B------:R-:W-:Y:S01]  /*3a00*/  FSEL R87, R68, -INF , P4 ;  /* 0xff80000044577808 */ /* 0x000fe20002000000 */
[----:B------:R-:W-:Y:S01]  /*3a10*/  UMOV UR4, UR52 ;  /* 0x0000003400047c82 */ /* 0x000fe20008000000 */
[----:B------:R-:W-:Y:S01]  /*3a20*/  UMOV UR5, UR53 ;  /* 0x0000003500057c82 */ /* 0x000fe20008000000 */
[----:B------:R-:W-:Y:S01]  /*3a30*/  UMOV UR7, 0x40000040 ;  /* 0x4000004000077882 */ /* 0x000fe20000000000 */
[----:B------:R-:W-:Y:S02]  /*3a40*/  FMNMX.FTZ R0, R65, R0, !PT ;  /* 0x0000000041007209 */ /* 0x000fe40007810000 */
[----:B------:R-:W-:Y:S01]  /*3a50*/  FSEL R9, R66, -INF , P2 ;  /* 0xff80000042097808 */ /* 0x000fe20001000000 */
[----:B------:R-:W-:Y:S01]  /*3a60*/  IMAD.MOV.U32 R66, RZ, RZ, R119 ;  /* 0x000000ffff427224 */ /* 0x000fe200078e0077 */
[----:B------:R-:W-:-:S02]  /*3a70*/  FSEL R69, R69, -INF , P5 ;  /* 0xff80000045457808 */ /* 0x000fc40002800000 */
[----:B------:R-:W-:Y:S02]  /*3a80*/  ISETP.GT.AND P2, PT, R3, 0x20, PT ;  /* 0x000000200300780c */ /* 0x000fe40003f44270 */
[----:B------:R-:W-:Y:S02]  /*3a90*/  FMNMX.FTZ R0, R87, R0, !PT ;  /* 0x0000000057007209 */ /* 0x000fe40007810000 */
[----:B------:R-:W-:Y:S02]  /*3aa0*/  FSEL R71, R71, -INF , P5 ;  /* 0xff80000047477808 */ /* 0x000fe40002800000 */
[----:B------:R-:W-:Y:S02]  /*3ab0*/  FMNMX.FTZ R0, R69, R0, !PT ;  /* 0x0000000045007209 */ /* 0x000fe40007810000 */
[C---:B------:R-:W-:Y:S02]  /*3ac0*/  ISETP.GT.AND P5, PT, R3.reuse, 0x28, PT ;  /* 0x000000280300780c */ /* 0x040fe40003fa4270 */
[----:B------:R-:W-:Y:S01]  /*3ad0*/  FSEL R11, R70, -INF , P4 ;  /* 0xff800000460b7808 */ /* 0x000fe20002000000 */
[----:B------:R-:W-:Y:S01]  /*3ae0*/  IMAD.MOV.U32 R70, RZ, RZ, R119 ;  /* 0x000000ffff467224 */ /* 0x000fe200078e0077 */
        /* <DEDUP_REMOVED lines=16> */
[----:B------:R-:W-:Y:S01]  /*3bf0*/  FMNMX.FTZ R0, R57, R0, !PT ;  /* 0x0000000039007209 */ /* 0x000fe20007810000 */
[----:B------:R-:W-:Y:S01]  /*3c00*/  IMAD.MOV.U32 R60, RZ, RZ, R119 ;  /* 0x000000ffff3c7224 */ /* 0x000fe200078e0077 */
[----:B------:R-:W-:Y:S02]  /*3c10*/  FSEL R61, R61, -INF , P4 ;  /* 0xff8000003d3d7808 */ /* 0x000fe40002000000 */
[----:B------:R-:W-:-:S02]  /*3c20*/  FMNMX.FTZ R0, R91, R0, !PT ;  /* 0x000000005b007209 */ /* 0x000fc40007810000 */
[----:B------:R-:W-:Y:S02]  /*3c30*/  FSEL R13, R58, -INF , P2 ;  /* 0xff8000003a0d7808 */ /* 0x000fe40001000000 */
[----:B------:R-:W-:Y:S02]  /*3c40*/  ISETP.GT.AND P2, PT, R3, 0x31, PT ;  /* 0x000000310300780c */ /* 0x000fe40003f44270 */
[----:B------:R-:W-:Y:S02]  /*3c50*/  FMNMX.FTZ R0, R61, R0, !PT ;  /* 0x000000003d007209 */ /* 0x000fe40007810000 */
[----:B------:R-:W-:Y:S02]  /*3c60*/  FSEL R59, R59, -INF , P6 ;  /* 0xff8000003b3b7808 */ /* 0x000fe40003000000 */
        /* <DEDUP_REMOVED lines=9> */
[----:B------:R-:W-:Y:S02]  /*3d00*/  FSEL R93, R48, -INF , P3 ;  /* 0xff800000305d7808 */ /* 0x000fe40001800000 */
[----:B------:R-:W-:-:S02]  /*3d10*/  FSEL R95, R49, -INF , P2 ;  /* 0xff800000315f7808 */ /* 0x000fc40001000000 */
[----:B------:R-:W-:Y:S01]  /*3d20*/  FMNMX.FTZ R0, R93, R0, !PT ;  /* 0x000000005d007209 */ /* 0x000fe20007810000 */
[----:B------:R-:W-:Y:S01]  /*3d30*/  HGMMA.64x16x16.F32 R40, gdesc[UR4], R40, gsb0 ;  /* 0x00200000042879f0 */ /* 0x000fe20008000828 */
[----:B------:R-:W-:Y:S01]  /*3d40*/  UMOV UR4, UR52 ;  /* 0x0000003400047c82 */ /* 0x000fe20008000000 */
[----:B------:R-:W-:Y:S01]  /*3d50*/  UMOV UR5, UR53 ;  /* 0x0000003500057c82 */ /* 0x000fe20008000000 */
[----:B------:R-:W-:Y:S01]  /*3d60*/  UMOV UR6, UR10 ;  /* 0x0000000a00067c82 */ /* 0x000fe20008000000 */
[----:B------:R-:W-:Y:S01]  /*3d70*/  UMOV UR7, 0x40000040 ;  /* 0x4000004000077882 */ /* 0x000fe20000000000 */
[----:B------:R-:W-:Y:S01]  /*3d80*/  FSEL R97, R52, -INF , P6 ;  /* 0xff80000034617808 */ /* 0x000fe20003000000 */
[----:B------:R-:W-:Y:S01]  /*3d90*/  IMAD.MOV.U32 R52, RZ, RZ, R119 ;  /* 0x000000ffff347224 */ /* 0x000fe200078e0077 */
[----:B------:R-:W-:Y:S02]  /*3da0*/  FMNMX.FTZ R0, R95, R0, !PT ;  /* 0x000000005f007209 */ /* 0x000fe40007810000 */
[----:B------:R-:W-:-:S02]  /*3db0*/  FSEL R99, R53, -INF , P5 ;  /* 0xff80000035637808 */ /* 0x000fc40002800000 */
[----:B------:R-:W-:Y:S02]  /*3dc0*/  FMNMX.FTZ R0, R97, R0, !PT ;  /* 0x0000000061007209 */ /* 0x000fe40007810000 */
[----:B------:R-:W-:Y:S01]  /*3dd0*/  FSEL R49, R50, -INF , P3 ;  /* 0xff80000032317808 */ /* 0x000fe20001800000 */
[----:B------:R-:W-:Y:S01]  /*3de0*/  IMAD.MOV.U32 R50, RZ, RZ, R119 ;  /* 0x000000ffff327224 */ /* 0x000fe200078e0077 */
[----:B------:R-:W-:Y:S02]  /*3df0*/  ISETP.GT.AND P3, PT, R3, 0x41, PT ;  /* 0x000000410300780c */ /* 0x000fe40003f64270 */
[----:B------:R-:W-:Y:S02]  /*3e00*/  FMNMX.FTZ R0, R99, R0, !PT ;  /* 0x0000000063007209 */ /* 0x000fe40007810000 */
[----:B------:R-:W-:Y:S02]  /*3e10*/  FSEL R51, R51, -INF , P2 ;  /* 0xff80000033337808 */ /* 0x000fe40001000000 */
[----:B------:R-:W-:-:S02]  /*3e20*/  ISETP.GT.AND P2, PT, R3, 0x48, PT ;  /* 0x000000480300780c */ /* 0x000fc40003f44270 */
[----:B------:R-:W-:Y:S02]  /*3e30*/  FSEL R55, R55, -INF , P5 ;  /* 0xff80000037377808 */ /* 0x000fe40002800000 */
[C---:B------:R-:W-:Y:S02]  /*3e40*/  ISETP.GT.AND P5, PT, R3.reuse, 0x68, PT ;  /* 0x000000680300780c */ /* 0x040fe40003fa4270 */
[----:B------:R-:W-:Y:S01]  /*3e50*/  FSEL R53, R54, -INF , P6 ;  /* 0xff80000036357808 */ /* 0x000fe20003000000 */
[----:B------:R-:W-:Y:S01]  /*3e60*/  IMAD.MOV.U32 R54, RZ, RZ, R119 ;  /* 0x000000ffff367224 */ /* 0x000fe200078e0077 */
[----:B------:R-:W-:Y:S02]  /*3e70*/  ISETP.GT.AND P6, PT, R3, 0x69, PT ;  /* 0x000000690300780c */ /* 0x000fe40003fc4270 */
[----:B------:R-:W-:Y:S01]  /*3e80*/  MOV R48, R119 ;  /* 0x0000007700307202 */ /* 0x000fe20000000f00 */
[----:B------:R-:W-:Y:S02]  /*3e90*/  WARPGROUP.DEPBAR.LE gsb0, 0x0 ;  /* 0x00008000000079c5 */ /* 0x000fe40000010000 */
[----:B------:R-:W-:Y:S01]  /*3ea0*/  WARPGROUP.ARRIVE ;  /* 0x00000000000079c5 */ /* 0x000fe20000000000 */
[----:B------:R-:W-:-:S02]  /*3eb0*/  FSEL R101, R40, -INF , P4 ;  /* 0xff80000028657808 */ /* 0x000fc40002000000 */
[----:B------:R-:W-:Y:S02]  /*3ec0*/  FSEL R103, R41, -INF , P3 ;  /* 0xff80000029677808 */ /* 0x000fe40001800000 */
        /* <DEDUP_REMOVED lines=9> */
[----:B------:R-:W-:-:S02]  /*3f60*/  FSEL R107, R45, -INF , P1 ;  /* 0xff8000002d6b7808 */ /* 0x000fc40000800000 */
[----:B------:R-:W-:Y:S02]  /*3f70*/  FMNMX.FTZ R0, R105, R0, !PT ;  /* 0x0000000069007209 */ /* 0x000fe40007810000 */
[----:B------:R-:W-:Y:S02]  /*3f80*/  ISETP.GT.AND P1, PT, R3, 0x51, PT ;  /* 0x000000510300780c */ /* 0x000fe40003f24270 */
[----:B------:R-:W-:Y:S02]  /*3f90*/  FMNMX.FTZ R0, R107, R0, !PT ;  /* 0x000000006b007209 */ /* 0x000fe40007810000 */
[----:B------:R-:W-:Y:S01]  /*3fa0*/  FSEL R21, R46, -INF , P2 ;  /* 0xff8000002e157808 */ /* 0x000fe20001000000 */
[----:B------:R-:W-:Y:S01]  /*3fb0*/  IMAD.MOV.U32 R46, RZ, RZ, R119 ;  /* 0x000000ffff2e7224 */ /* 0x000fe200078e0077 */
[----:B------:R-:W-:Y:S02]  /*3fc0*/  ISETP.GT.AND P2, PT, R3, 0x59, PT ;  /* 0x000000590300780c */ /* 0x000fe40003f44270 */
[----:B------:R-:W-:-:S02]  /*3fd0*/  FSEL R43, R43, -INF , P3 ;  /* 0xff8000002b2b7808 */ /* 0x000fc40001800000 */
[C---:B------:R-:W-:Y:S02]  /*3fe0*/  ISETP.GT.AND P3, PT, R3.reuse, 0x60, PT ;  /* 0x000000600300780c */ /* 0x040fe40003f64270 */
[----:B------:R-:W-:Y:S02]  /*3ff0*/  FSEL R41, R42, -INF , P4 ;  /* 0xff8000002a297808 */ /* 0x000fe40002000000 */
[----:B------:R-:W-:Y:S02]  /*4000*/  ISETP.GT.AND P4, PT, R3, 0x61, PT ;  /* 0x000000610300780c */ /* 0x000fe40003f84270 */
[----:B------:R-:W-:Y:S01]  /*4010*/  P2R R14, PR, RZ, 0x4 ;  /* 0x00000004ff0e7803 */ /* 0x000fe20000000000 */
[----:B------:R-:W-:Y:S02]  /*4020*/  WARPGROUP.DEPBAR.LE gsb0, 0x0 ;  /* 0x00008000000079c5 */ /* 0x000fe40000010000 */
[----:B------:R-:W-:Y:S01]  /*4030*/  WARPGROUP.ARRIVE ;  /* 0x00000000000079c5 */ /* 0x000fe20000000000 */
[----:B------:R-:W-:-:S02]  /*4040*/  FSEL R109, R32, -INF , P0 ;  /* 0xff800000206d7808 */ /* 0x000fc40000000000 */
[----:B------:R-:W-:Y:S02]  /*4050*/  ISETP.GT.AND P0, PT, R3, 0x58, PT ;  /* 0x000000580300780c */ /* 0x000fe40003f04270 */
[----:B------:R-:W-:Y:S01]  /*4060*/  FSEL R111, R33, -INF , P1 ;  /* 0xff800000216f7808 */ /* 0x000fe20000800000 */
[----:B------:R-:W-:Y:S01]  /*4070*/  HGMMA.64x16x16.F32 R24, gdesc[UR4], R24, gsb0 ;  /* 0x00200000041879f0 */ /* 0x000fe20008000818 */
[----:B------:R-:W-:Y:S01]  /*4080*/  FMNMX.FTZ R0, R109, R0, !PT ;  /* 0x000000006d007209 */ /* 0x000fe20007810000 */
[----:B------:R-:W-:Y:S01]  /*4090*/  ULDC UR4, c[0x0][0x988] ;  /* 0x0002620000047ab9 */ /* 0x000fe20000000800 */
[----:B------:R-:W-:Y:S02]  /*40a0*/  FSEL R113, R36, -INF , P0 ;  /* 0xff80000024717808 */ /* 0x000fe40000000000 */
[----:B------:R-:W-:Y:S02]  /*40b0*/  FMNMX.FTZ R0, R111, R0, !PT ;  /* 0x000000006f007209 */ /* 0x000fe40007810000 */
[----:B------:R-:W-:-:S02]  /*40c0*/  FSEL R115, R37, -INF , P2 ;  /* 0xff80000025737808 */ /* 0x000fc40001000000 */
[----:B------:R-:W-:Y:S02]  /*40d0*/  FMNMX.FTZ R0, R113, R0, !PT ;  /* 0x0000000071007209 */ /* 0x000fe40007810000 */
[----:B------:R-:W-:Y:S02]  /*40e0*/  P2R R20, PR, RZ, 0x1 ;  /* 0x00000001ff147803 */ /* 0x000fe40000000000 */
[----:B------:R-:W-:Y:S02]  /*40f0*/  FMNMX.FTZ R0, R115, R0, !PT ;  /* 0x0000000073007209 */ /* 0x000fe40007810000 */
[C---:B------:R-:W-:Y:S02]  /*4100*/  ISETP.GT.AND P0, PT, R3.reuse, 0x49, PT ;  /* 0x000000490300780c */ /* 0x040fe40003f04270 */
[----:B------:R-:W-:Y:S02]  /*4110*/  P2R R32, PR, RZ, 0x2 ;  /* 0x00000002ff207803 */ /* 0x000fe40000000000 */
[----:B------:R-:W-:-:S02]  /*4120*/  ISETP.GT.AND P1, PT, R3, 0x50, PT ;  /* 0x000000500300780c */ /* 0x000fc40003f24270 */
[----:B------:R-:W-:Y:S02]  /*4130*/  FSEL R47, R47, -INF , P0 ;  /* 0xff8000002f2f7808 */ /* 0x000fe40000000000 */
[----:B------:R-:W-:Y:S02]  /*4140*/  FSEL R45, R34, -INF , P1 ;  /* 0xff800000222d7808 */ /* 0x000fe40000800000 */
[----:B------:R-:W-:Y:S02]  /*4150*/  ISETP.NE.AND P1, PT, R32, RZ, PT ;  /* 0x000000ff2000720c */ /* 0x000fe40003f25270 */
[----:B------:R-:W-:Y:S02]  /*4160*/  ISETP.NE.AND P0, PT, R20, RZ, PT ;  /* 0x000000ff1400720c */ /* 0x000fe40003f05270 */
[----:B------:R-:W-:Y:S02]  /*4170*/  FSEL R35, R35, -INF , P1 ;  /* 0xff80000023237808 */ /* 0x000fe40000800000 */
[----:B------:R-:W-:Y:S01]  /*4180*/  ISETP.NE.AND P1, PT, R80, RZ, PT ;  /* 0x000000ff5000720c */ /* 0x000fe20003f25270 */
[----:B------:R-:W-:-:S12]  /*4190*/  IMAD.MOV.U32 R80, RZ, RZ, R119 ;  /* 0x000000ffff507224 */ /* 0x000fd800078e0077 */
[----:B------:R-:W-:-:S05]  /*41a0*/  @!P1 VIADD R2, R2, 0x36840 ;  /* 0x0003684002029836 */ /* 0x000fca0000000000 */
[----:B------:R-:W-:Y:S01]  /*41b0*/  @!P1 PRMT R2, RZ, 0x654, R2 ;  /* 0x00000654ff029816 */ /* 0x000fe20000000002 */
[----:B------:R-:W-:Y:S02]  /*41c0*/  WARPGROUP.DEPBAR.LE gsb0, 0x0 ;  /* 0x00008000000079c5 */ /* 0x000fe40000010000 */
[----:B------:R-:W-:Y:S01]  /*41d0*/  FSEL R117, R24, -INF , P3 ;  /* 0xff80000018757808 */ /* 0x000fe20001800000 */
[----:B------:R1:W-:Y:S01]  /*41e0*/  @!P1 SYNCS.ARRIVE.TRANS64.RED.A1T0 RZ, [R2+URZ], RZ ;  /* 0x000000ff02ff99a7 */ /* 0x0003e2000810043f */
[----:B------:R-:W-:Y:S02]  /*41f0*/  FSEL R121, R25, -INF , P4 ;  /* 0xff80000019797808 */ /* 0x000fe40002000000 */
[----:B------:R-:W-:Y:S02]  /*4200*/  FMNMX.FTZ R0, R117, R0, !PT ;  /* 0x0000000075007209 */ /* 0x000fe40007810000 */
[----:B------:R-:W-:Y:S02]  /*4210*/  FSEL R123, R28, -INF , P5 ;  /* 0xff8000001c7b7808 */ /* 0x000fe40002800000 */
[----:B------:R-:W-:-:S02]  /*4220*/  FMNMX.FTZ R0, R121, R0, !PT ;  /* 0x0000000079007209 */ /* 0x000fc40007810000 */
[----:B------:R-:W-:Y:S02]  /*4230*/  FSEL R125, R29, -INF , P6 ;  /* 0xff8000001d7d7808 */ /* 0x000fe40003000000 */
[----:B------:R-:W-:Y:S02]  /*4240*/  FMNMX.FTZ R0, R123, R0, !PT ;  /* 0x000000007b007209 */ /* 0x000fe40007810000 */
[----:B------:R-:W-:Y:S02]  /*4250*/  FSEL R29, R38, -INF , P0 ;  /* 0xff800000261d7808 */ /* 0x000fe40000000000 */
[----:B------:R-:W-:Y:S01]  /*4260*/  FMNMX.FTZ R6, R125, R0, !PT ;  /* 0x000000007d067209 */ /* 0x000fe20007810000 */
[----:B------:R-:W-:Y:S01]  /*4270*/  IMAD.U32 R0, RZ, RZ, UR4 ;  /* 0x00000004ff007e24 */ /* 0x000fe2000f8e00ff */
[----:B------:R-:W-:Y:S02]  /*4280*/  FSEL R27, R27, -INF , P4 ;  /* 0xff8000001b1b7808 */ /* 0x000fe40002000000 */
[----:B------:R-:W-:Y:S01]  /*4290*/  FSEL R31, R31, -INF , P6 ;  /* 0xff8000001f1f7808 */ /* 0x000fe20003000000 */
[----:B------:R-:W2:Y:S01]  /*42a0*/  SHFL.BFLY PT, R25, R6, 0x2, 0x1f ;  /* 0x0c401f0006197f89 */ /* 0x000ea200000e0000 */
[----:B------:R-:W-:Y:S01]  /*42b0*/  ISETP.NE.AND P0, PT, R82, RZ, PT ;  /* 0x000000ff5200720c */ /* 0x000fe20003f05270 */
[----:B------:R-:W-:Y:S01]  /*42c0*/  IMAD.MOV.U32 R82, RZ, RZ, R119 ;  /* 0x000000ffff527224 */ /* 0x000fe200078e0077 */
[----:B--2---:R-:W-:-:S02]  /*42d0*/  FMNMX.FTZ R25, R6, R25, !PT ;  /* 0x0000001906197209 */ /* 0x004fc40007810000 */
[----:B------:R-:W-:-:S03]  /*42e0*/  FMNMX.FTZ R6, R5, R75, !PT ;  /* 0x0000004b05067209 */ /* 0x000fc60007810000 */
[----:B------:R-:W2:Y:S01]  /*42f0*/  SHFL.BFLY PT, R4, R25, 0x1, 0x1f ;  /* 0x0c201f0019047f89 */ /* 0x000ea200000e0000 */
[----:B------:R-:W-:-:S04]  /*4300*/  FMNMX.FTZ R6, R7, R6, !PT ;  /* 0x0000000607067209 */ /* 0x000fc80007810000 */
[----:B------:R-:W-:-:S04]  /*4310*/  FMNMX.FTZ R6, R79, R6, !PT ;  /* 0x000000064f067209 */ /* 0x000fc80007810000 */
[----:B------:R-:W-:-:S04]  /*4320*/  FMNMX.FTZ R6, R9, R6, !PT ;  /* 0x0000000609067209 */ /* 0x000fc80007810000 */
[----:B------:R-:W-:-:S04]  /*4330*/  FMNMX.FTZ R6, R67, R6, !PT ;  /* 0x0000000643067209 */ /* 0x000fc80007810000 */
[----:B------:R-:W-:-:S04]  /*4340*/  FMNMX.FTZ R6, R11, R6, !PT ;  /* 0x000000060b067209 */ /* 0x000fc80007810000 */
[----:B------:R-:W-:Y:S02]  /*4350*/  FMNMX.FTZ R6, R71, R6, !PT ;  /* 0x0000000647067209 */ /* 0x000fe40007810000 */
[----:B--2---:R-:W-:Y:S02]  /*4360*/  FMNMX.FTZ R4, R25, R4, !PT ;  /* 0x0000000419047209 */ /* 0x004fe40007810000 */
[----:B------:R-:W-:Y:S02]  /*4370*/  FMNMX.FTZ R6, R13, R6, !PT ;  /* 0x000000060d067209 */ /* 0x000fe40007810000 */
[C---:B------:R-:W-:Y:S01]  /*4380*/  FSETP.NEU.FTZ.AND P2, PT, R4.reuse, -INF , PT ;  /* 0xff8000000400780b */ /* 0x040fe20003f5d000 */
[----:B------:R-:W-:Y:S01]  /*4390*/  FMUL.FTZ R10, R4, R0 ;  /* 0x00000000040a7220 */ /* 0x000fe20000410000 */
[----:B------:R-:W-:-:S04]  /*43a0*/  FMNMX.FTZ R6, R59, R6, !PT ;  /* 0x000000063b067209 */ /* 0x000fc80007810000 */
[----:B------:R-:W-:Y:S02]  /*43b0*/  FMNMX.FTZ R6, R15, R6, !PT ;  /* 0x000000060f067209 */ /* 0x000fe40007810000 */
[----:B------:R-:W-:Y:S02]  /*43c0*/  FSEL R12, R10, RZ, P2 ;  /* 0x000000ff0a0c7208 */ /* 0x000fe40001000000 */
[----:B------:R-:W-:Y:S02]  /*43d0*/  FMNMX.FTZ R6, R63, R6, !PT ;  /* 0x000000063f067209 */ /* 0x000fe40007810000 */
[----:B------:R-:W-:Y:S01]  /*43e0*/  ISETP.NE.AND P2, PT, R14, RZ, PT ;  /* 0x000000ff0e00720c */ /* 0x000fe20003f45270 */
[--C-:B------:R-:W-:Y:S01]  /*43f0*/  FFMA.FTZ R57, R57, R0, -R12.reuse ;  /* 0x0000000039397223 */ /* 0x100fe2000001080c */
[----:B------:R-:W-:Y:S01]  /*4400*/  FMNMX.FTZ R6, R49, R6, !PT ;  /* 0x0000000631067209 */ /* 0x000fe20007810000 */
[--C-:B------:R-:W-:Y:S01]  /*4410*/  FFMA.FTZ R3, R61, R0, -R12.reuse ;  /* 0x000000003d037223 */ /* 0x100fe2000001080c */
[----:B------:R-:W-:Y:S01]  /*4420*/  FSEL R39, R39, -INF , P2 ;  /* 0xff80000027277808 */ /* 0x000fe20001000000 */
[----:B------:R2:W-:Y:S01]  /*4430*/  MUFU.EX2 R192, R57 ;  /* 0x0000003900c07308 */ /* 0x0005e20000000800 */
[----:B------:R-:W-:Y:S01]  /*4440*/  FMNMX.FTZ R6, R51, R6, !PT ;  /* 0x0000000633067209 */ /* 0x000fe20007810000 */
[-CC-:B------:R-:W-:Y:S01]  /*4450*/  FFMA.FTZ R200, R81, R0.reuse, -R12.reuse ;  /* 0x0000000051c87223 */ /* 0x180fe2000001080c */
[----:B------:R-:W-:Y:S01]  /*4460*/  FSEL R61, R30, -INF , P5 ;  /* 0xff8000001e3d7808 */ /* 0x000fe20002800000 */
[--C-:B------:R-:W-:Y:S01]  /*4470*/  FFMA.FTZ R25, R73, R0, -R12.reuse ;  /* 0x0000000049197223 */ /* 0x100fe2000001080c */
[----:B------:R-:W-:Y:S01]  /*4480*/  FMNMX.FTZ R6, R53, R6, !PT ;  /* 0x0000000635067209 */ /* 0x000fe20007810000 */
[-CC-:B------:R-:W-:Y:S01]  /*4490*/  FFMA.FTZ R202, R83, R0.reuse, -R12.reuse ;  /* 0x0000000053ca7223 */ /* 0x180fe2000001080c */
[--C-:B------:R-:W-:Y:S01]  /*44a0*/  FFMA.FTZ R33, R77, R0, -R12.reuse ;  /* 0x000000004d217223 */ /* 0x100fe2000001080c */
[----:B------:R3:W-:Y:S01]  /*44b0*/  MUFU.EX2 R194, R3 ;  /* 0x0000000300c27308 */ /* 0x0007e20000000800 */
[----:B------:R-:W-:Y:S01]  /*44c0*/  FMNMX.FTZ R6, R55, R6, !PT ;  /* 0x0000000637067209 */ /* 0x000fe20007810000 */
[-CC-:B------:R-:W-:Y:S01]  /*44d0*/  FFMA.FTZ R196, R85, R0.reuse, -R12.reuse ;  /* 0x0000000055c47223 */ /* 0x180fe2000001080c */
[----:B--2---:R-:W-:Y:S01]  /*44e0*/  FSEL R57, R26, -INF , P3 ;  /* 0xff8000001a397808 */ /* 0x004fe20001800000 */
[--C-:B------:R-:W-:Y:S01]  /*44f0*/  FFMA.FTZ R37, R65, R0, -R12.reuse ;  /* 0x0000000041257223 */ /* 0x100fe2000001080c */
[----:B------:R-:W-:Y:S01]  /*4500*/  FMNMX.FTZ R6, R41, R6, !PT ;  /* 0x0000000629067209 */ /* 0x000fe20007810000 */
[-CC-:B------:R-:W-:Y:S01]  /*4510*/  FFMA.FTZ R198, R87, R0.reuse, -R12.reuse ;  /* 0x0000000057c67223 */ /* 0x180fe2000001080c */
[--C-:B------:R-:W-:Y:S01]  /*4520*/  FFMA.FTZ R69, R69, R0, -R12.reuse ;  /* 0x0000000045457223 */ /* 0x100fe2000001080c */
[----:B------:R-:W-:Y:S01]  /*4530*/  MUFU.EX2 R200, R200 ;  /* 0x000000c800c87308 */ /* 0x000fe20000000800 */
[----:B------:R-:W-:Y:S01]  /*4540*/  FMNMX.FTZ R6, R43, R6, !PT ;  /* 0x000000062b067209 */ /* 0x000fe20007810000 */
[-CC-:B------:R-:W-:Y:S01]  /*4550*/  FFMA.FTZ R89, R89, R0.reuse, -R12.reuse ;  /* 0x0000000059597223 */ /* 0x180fe2000001080c */
[-CC-:B------:R-:W-:Y:S01]  /*4560*/  FFMA.FTZ R91, R91, R0.reuse, -R12.reuse ;  /* 0x000000005b5b7223 */ /* 0x180fe2000001080c */
[--C-:B------:R-:W-:Y:S01]  /*4570*/  FFMA.FTZ R93, R93, R0, -R12.reuse ;  /* 0x000000005d5d7223 */ /* 0x100fe2000001080c */
[----:B------:R-:W-:Y:S01]  /*4580*/  FMNMX.FTZ R6, R21, R6, !PT ;  /* 0x0000000615067209 */ /* 0x000fe20007810000 */
[-CC-:B------:R-:W-:Y:S01]  /*4590*/  FFMA.FTZ R95, R95, R0.reuse, -R12.reuse ;  /* 0x000000005f5f7223 */ /* 0x180fe2000001080c */
[--C-:B------:R-:W-:Y:S01]  /*45a0*/  FFMA.FTZ R97, R97, R0, -R12.reuse ;  /* 0x0000000061617223 */ /* 0x100fe2000001080c */
[----:B------:R-:W2:Y:S01]  /*45b0*/  MUFU.EX2 R25, R25 ;  /* 0x0000001900197308 */ /* 0x000ea20000000800 */
[----:B------:R-:W-:Y:S01]  /*45c0*/  FMNMX.FTZ R6, R47, R6, !PT ;  /* 0x000000062f067209 */ /* 0x000fe20007810000 */
[-CC-:B------:R-:W-:Y:S01]  /*45d0*/  FFMA.FTZ R99, R99, R0.reuse, -R12.reuse ;  /* 0x0000000063637223 */ /* 0x180fe2000001080c */
[-CC-:B------:R-:W-:Y:S01]  /*45e0*/  FFMA.FTZ R101, R101, R0.reuse, -R12.reuse ;  /* 0x0000000065657223 */ /* 0x180fe2000001080c */
[--C-:B------:R-:W-:Y:S01]  /*45f0*/  FFMA.FTZ R103, R103, R0, -R12.reuse ;  /* 0x0000000067677223 */ /* 0x100fe2000001080c */
[----:B------:R-:W-:Y:S01]  /*4600*/  FMNMX.FTZ R6, R45, R6, !PT ;  /* 0x000000062d067209 */ /* 0x000fe20007810000 */
[-CC-:B------:R-:W-:Y:S01]  /*4610*/  FFMA.FTZ R105, R105, R0.reuse, -R12.reuse ;  /* 0x0000000069697223 */ /* 0x180fe2000001080c */
[--C-:B------:R-:W-:Y:S01]  /*4620*/  FFMA.FTZ R107, R107, R0, -R12.reuse ;  /* 0x000000006b6b7223 */ /* 0x100fe2000001080c */
[----:B------:R-:W4:Y:S01]  /*4630*/  MUFU.EX2 R202, R202 ;  /* 0x000000ca00ca7308 */ /* 0x000f220000000800 */
[----:B------:R-:W-:Y:S01]  /*4640*/  FMNMX.FTZ R6, R35, R6, !PT ;  /* 0x0000000623067209 */ /* 0x000fe20007810000 */
[-CC-:B------:R-:W-:Y:S01]  /*4650*/  FFMA.FTZ R109, R109, R0.reuse, -R12.reuse ;  /* 0x000000006d6d7223 */ /* 0x180fe2000001080c */
[-CC-:B------:R-:W-:Y:S01]  /*4660*/  FFMA.FTZ R111, R111, R0.reuse, -R12.reuse ;  /* 0x000000006f6f7223 */ /* 0x180fe2000001080c */
[--C-:B------:R-:W-:Y:S01]  /*4670*/  FFMA.FTZ R113, R113, R0, -R12.reuse ;  /* 0x0000000071717223 */ /* 0x100fe2000001080c */
[----:B------:R-:W-:Y:S01]  /*4680*/  FMNMX.FTZ R6, R29, R6, !PT ;  /* 0x000000061d067209 */ /* 0x000fe20007810000 */
[-CC-:B------:R-:W-:Y:S01]  /*4690*/  FFMA.FTZ R115, R115, R0.reuse, -R12.reuse ;  /* 0x0000000073737223 */ /* 0x180fe2000001080c */
[--C-:B------:R-:W-:Y:S01]  /*46a0*/  FFMA.FTZ R117, R117, R0, -R12.reuse ;  /* 0x0000000075757223 */ /* 0x100fe2000001080c */
[----:B------:R-:W5:Y:S01]  /*46b0*/  MUFU.EX2 R33, R33 ;  /* 0x0000002100217308 */ /* 0x000f620000000800 */
[----:B------:R-:W-:Y:S01]  /*46c0*/  FMNMX.FTZ R6, R39, R6, !PT ;  /* 0x0000000627067209 */ /* 0x000fe20007810000 */
[-CC-:B------:R-:W-:Y:S01]  /*46d0*/  FFMA.FTZ R121, R121, R0.reuse, -R12.reuse ;  /* 0x0000000079797223 */ /* 0x180fe2000001080c */
[-CC-:B------:R-:W-:Y:S01]  /*46e0*/  FFMA.FTZ R123, R123, R0.reuse, -R12.reuse ;  /* 0x000000007b7b7223 */ /* 0x180fe2000001080c */
[----:B------:R-:W-:Y:S01]  /*46f0*/  FFMA.FTZ R12, R125, R0, -R12 ;  /* 0x000000007d0c7223 */ /* 0x000fe2000001080c */
[----:B------:R-:W-:Y:S01]  /*4700*/  FMNMX.FTZ R6, R57, R6, !PT ;  /* 0x0000000639067209 */ /* 0x000fe20007810000 */
[--C-:B------:R-:W-:Y:S01]  /*4710*/  IMAD.MOV.U32 R87, RZ, RZ, R119.reuse ;  /* 0x000000ffff577224 */ /* 0x100fe200078e0077 */
[-C--:B------:R-:W-:Y:S01]  /*4720*/  MOV R83, R119.reuse ;  /* 0x0000007700537202 */ /* 0x080fe20000000f00 */
[----:B------:R-:W1:Y:S01]  /*4730*/  MUFU.EX2 R196, R196 ;  /* 0x000000c400c47308 */ /* 0x000e620000000800 */
[----:B------:R-:W-:Y:S01]  /*4740*/  FMNMX.FTZ R6, R27, R6, !PT ;  /* 0x000000061b067209 */ /* 0x000fe20007810000 */
[--C-:B------:R-:W-:Y:S01]  /*4750*/  IMAD.MOV.U32 R85, RZ, RZ, R119.reuse ;  /* 0x000000ffff557224 */ /* 0x100fe200078e0077 */
[----:B------:R-:W-:Y:S01]  /*4760*/  MOV R73, R119 ;  /* 0x0000007700497202 */ /* 0x000fe20000000f00 */
[--C-:B------:R-:W-:Y:S01]  /*4770*/  IMAD.MOV.U32 R81, RZ, RZ, R119.reuse ;  /* 0x000000ffff517224 */ /* 0x100fe200078e0077 */
[----:B------:R-:W-:Y:S01]  /*4780*/  FMNMX.FTZ R6, R61, R6, !PT ;  /* 0x000000063d067209 */ /* 0x000fe20007810000 */
[----:B------:R-:W-:-:S02]  /*4790*/  IMAD.MOV.U32 R77, RZ, RZ, R119 ;  /* 0x000000ffff4d7224 */ /* 0x000fc400078e0077 */
[----:B------:R-:W1:Y:S01]  /*47a0*/  MUFU.EX2 R37, R37 ;  /* 0x0000002500257308 */ /* 0x000e620000000800 */
[----:B------:R-:W-:Y:S01]  /*47b0*/  FMNMX.FTZ R6, R31, R6, !PT ;  /* 0x000000061f067209 */ /* 0x000fe20007810000 */
[----:B------:R-:W-:-:S04]  /*47c0*/  IMAD.MOV.U32 R65, RZ, RZ, R119 ;  /* 0x000000ffff417224 */ /* 0x000fc800078e0077 */
[----:B---3--:R-:W3:Y:S02]  /*47d0*/  SHFL.BFLY PT, R3, R6, 0x2, 0x1f ;  /* 0x0c401f0006037f89 */ /* 0x008ee400000e0000 */
[----:B------:R-:W1:Y:S08]  /*47e0*/  MUFU.EX2 R198, R198 ;  /* 0x000000c600c67308 */ /* 0x000e700000000800 */
[----:B------:R-:W-:Y:S08]  /*47f0*/  MUFU.EX2 R69, R69 ;  /* 0x0000004500457308 */ /* 0x000ff00000000800 */
[----:B------:R-:W-:Y:S01]  /*4800*/  MUFU.EX2 R89, R89 ;  /* 0x0000005900597308 */ /* 0x000fe20000000800 */
[----:B---3--:R-:W-:-:S07]  /*4810*/  FMNMX.FTZ R10, R6, R3, !PT ;  /* 0x00000003060a7209 */ /* 0x008fce0007810000 */
[----:B------:R-:W-:Y:S01]  /*4820*/  MUFU.EX2 R91, R91 ;  /* 0x0000005b005b7308 */ /* 0x000fe20000000800 */
[----:B------:R-:W3:Y:S07]  /*4830*/  SHFL.BFLY PT, R3, R10, 0x1, 0x1f ;  /* 0x0c201f000a037f89 */ /* 0x000eee00000e0000 */
[----:B------:R-:W-:Y:S08]  /*4840*/  MUFU.EX2 R93, R93 ;  /* 0x0000005d005d7308 */ /* 0x000ff00000000800 */
[----:B------:R2:W-:Y:S08]  /*4850*/  MUFU.EX2 R188, R95 ;  /* 0x0000005f00bc7308 */ /* 0x0005f00000000800 */
[----:B------:R-:W-:Y:S01]  /*4860*/  MUFU.EX2 R97, R97 ;  /* 0x0000006100617308 */ /* 0x000fe20000000800 */
[----:B--2---:R-:W-:Y:S01]  /*4870*/  IMAD.MOV.U32 R95, RZ, RZ, R119 ;  /* 0x000000ffff5f7224 */ /* 0x004fe200078e0077 */
[----:B---3--:R-:W-:-:S04]  /*4880*/  FMNMX.FTZ R3, R10, R3, !PT ;  /* 0x000000030a037209 */ /* 0x008fc80007810000 */
[C---:B------:R-:W-:Y:S01]  /*4890*/  FSETP.NEU.FTZ.AND P2, PT, R3.reuse, -INF , PT ;  /* 0xff8000000300780b */ /* 0x040fe20003f5d000 */
[-C--:B------:R-:W-:Y:S01]  /*48a0*/  FMUL.FTZ R6, R3, R0.reuse ;  /* 0x0000000003067220 */ /* 0x080fe20000410000 */
[----:B------:R-:W-:Y:S04]  /*48b0*/  MUFU.EX2 R190, R99 ;  /* 0x0000006300be7308 */ /* 0x000fe80000000800 */
[----:B------:R-:W-:Y:S02]  /*48c0*/  FSEL R6, R6, RZ, P2 ;  /* 0x000000ff06067208 */ /* 0x000fe40001000000 */
[----:B------:R-:W-:Y:S02]  /*48d0*/  PLOP3.LUT P2, PT, PT, PT, UP0, 0x80, 0x0 ;  /* 0x000000000000781c */ /* 0x000fe40003f4f008 */
[----:B------:R-:W-:Y:S01]  /*48e0*/  MUFU.EX2 R101, R101 ;  /* 0x0000006500657308 */ /* 0x000fe20000000800 */
[-CC-:B------:R-:W-:Y:S01]  /*48f0*/  FFMA.FTZ R5, R5, R0.reuse, -R6.reuse ;  /* 0x0000000005057223 */ /* 0x180fe20000010806 */
[-CC-:B------:R-:W-:Y:S01]  /*4900*/  FFMA.FTZ R7, R7, R0.reuse, -R6.reuse ;  /* 0x0000000007077223 */ /* 0x180fe20000010806 */
[-CC-:B------:R-:W-:Y:S01]  /*4910*/  FFMA.FTZ R75, R75, R0.reuse, -R6.reuse ;  /* 0x000000004b4b7223 */ /* 0x180fe20000010806 */
[-CC-:B------:R-:W-:Y:S01]  /*4920*/  FFMA.FTZ R79, R79, R0.reuse, -R6.reuse ;  /* 0x000000004f4f7223 */ /* 0x180fe20000010806 */
[-CC-:B------:R-:W-:Y:S01]  /*4930*/  FFMA.FTZ R9, R9, R0.reuse, -R6.reuse ;  /* 0x0000000009097223 */ /* 0x180fe20000010806 */
[-CC-:B------:R-:W-:Y:S01]  /*4940*/  FFMA.FTZ R67, R67, R0.reuse, -R6.reuse ;  /* 0x0000000043437223 */ /* 0x180fe20000010806 */
[-CC-:B------:R-:W-:Y:S01]  /*4950*/  FFMA.FTZ R11, R11, R0.reuse, -R6.reuse ;  /* 0x000000000b0b7223 */ /* 0x180fe20000010806 */
[----:B------:R2:W-:Y:S01]  /*4960*/  MUFU.EX2 R203, R7 ;  /* 0x0000000700cb7308 */ /* 0x0005e20000000800 */
[-CC-:B------:R-:W-:Y:S01]  /*4970*/  FFMA.FTZ R71, R71, R0.reuse, -R6.reuse ;  /* 0x0000000047477223 */ /* 0x180fe20000010806 */
[-CC-:B------:R-:W-:Y:S01]  /*4980*/  FFMA.FTZ R13, R13, R0.reuse, -R6.reuse ;  /* 0x000000000d0d7223 */ /* 0x180fe20000010806 */
[-CC-:B------:R-:W-:Y:S01]  /*4990*/  FFMA.FTZ R51, R51, R0.reuse, -R6.reuse ;  /* 0x0000000033337223 */ /* 0x180fe20000010806 */
[-CC-:B------:R-:W-:Y:S01]  /*49a0*/  FFMA.FTZ R59, R59, R0.reuse, -R6.reuse ;  /* 0x000000003b3b7223 */ /* 0x180fe20000010806 */
[-CC-:B------:R-:W-:Y:S01]  /*49b0*/  FFMA.FTZ R15, R15, R0.reuse, -R6.reuse ;  /* 0x000000000f0f7223 */ /* 0x180fe20000010806 */
[-CC-:B------:R-:W-:Y:S01]  /*49c0*/  FFMA.FTZ R63, R63, R0.reuse, -R6.reuse ;  /* 0x000000003f3f7223 */ /* 0x180fe20000010806 */
[-CC-:B------:R-:W-:Y:S01]  /*49d0*/  FFMA.FTZ R49, R49, R0.reuse, -R6.reuse ;  /* 0x0000000031317223 */ /* 0x180fe20000010806 */
[----:B------:R-:W-:Y:S01]  /*49e0*/  MUFU.EX2 R5, R5 ;  /* 0x0000000500057308 */ /* 0x000fe20000000800 */
[----:B--2---:R-:W-:Y:S01]  /*49f0*/  FADD.FTZ R7, R200, R25 ;  /* 0x00000019c8077221 */ /* 0x004fe20000010000 */
[-CC-:B------:R-:W-:Y:S01]  /*4a00*/  FFMA.FTZ R43, R43, R0.reuse, -R6.reuse ;  /* 0x000000002b2b7223 */ /* 0x180fe20000010806 */
[-CC-:B------:R-:W-:Y:S01]  /*4a10*/  FFMA.FTZ R53, R53, R0.reuse, -R6.reuse ;  /* 0x0000000035357223 */ /* 0x180fe20000010806 */
[-CC-:B------:R-:W-:Y:S01]  /*4a20*/  FFMA.FTZ R55, R55, R0.reuse, -R6.reuse ;  /* 0x0000000037377223 */ /* 0x180fe20000010806 */
[----:B----4-:R-:W-:Y:S01]  /*4a30*/  FADD.FTZ R32, R202, R7 ;  /* 0x00000007ca207221 */ /* 0x010fe20000010000 */
[-CC-:B------:R-:W-:Y:S01]  /*4a40*/  FFMA.FTZ R41, R41, R0.reuse, -R6.reuse ;  /* 0x0000000029297223 */ /* 0x180fe20000010806 */
[-C--:B------:R-:W-:Y:S01]  /*4a50*/  FFMA.FTZ R21, R21, R0.reuse, -R6 ;  /* 0x0000000015157223 */ /* 0x080fe20000010806 */
[----:B------:R-:W2:Y:S01]  /*4a60*/  MUFU.EX2 R10, R75 ;  /* 0x0000004b000a7308 */ /* 0x000ea20000000800 */
[----:B-----5:R-:W-:Y:S01]  /*4a70*/  FADD.FTZ R7, R33, R32 ;  /* 0x0000002021077221 */ /* 0x020fe20000010000 */
[-CC-:B------:R-:W-:Y:S01]  /*4a80*/  FFMA.FTZ R47, R47, R0.reuse, -R6.reuse ;  /* 0x000000002f2f7223 */ /* 0x180fe20000010806 */
[--C-:B------:R-:W-:Y:S01]  /*4a90*/  FFMA.FTZ R45, R45, R0, -R6.reuse ;  /* 0x000000002d2d7223 */ /* 0x100fe20000010806 */
[----:B------:R-:W-:Y:S01]  /*4aa0*/  F2FP.F16.F32.PACK_AB R200, R25, R200 ;  /* 0x000000c819c8723e */ /* 0x000fe200000000ff */
[----:B-1----:R-:W-:Y:S01]  /*4ab0*/  FADD.FTZ R34, R196, R7 ;  /* 0x00000007c4227221 */ /* 0x002fe20000010000 */
[-CC-:B------:R-:W-:Y:S01]  /*4ac0*/  FFMA.FTZ R35, R35, R0.reuse, -R6.reuse ;  /* 0x0000000023237223 */ /* 0x180fe20000010806 */
[-C--:B------:R-:W-:Y:S01]  /*4ad0*/  FFMA.FTZ R29, R29, R0.reuse, -R6 ;  /* 0x000000001d1d7223 */ /* 0x080fe20000010806 */
[----:B------:R1:W3:Y:S01]  /*4ae0*/  MUFU.EX2 R14, R79 ;  /* 0x0000004f000e7308 */ /* 0x0002e20000000800 */
[----:B------:R-:W-:Y:S01]  /*4af0*/  FADD.FTZ R7, R37, R34 ;  /* 0x0000002225077221 */ /* 0x000fe20000010000 */
[-CC-:B------:R-:W-:Y:S01]  /*4b00*/  FFMA.FTZ R39, R39, R0.reuse, -R6.reuse ;  /* 0x0000000027277223 */ /* 0x180fe20000010806 */
[-CC-:B------:R-:W-:Y:S01]  /*4b10*/  FFMA.FTZ R57, R57, R0.reuse, -R6.reuse ;  /* 0x0000000039397223 */ /* 0x180fe20000010806 */
[-CC-:B------:R-:W-:Y:S01]  /*4b20*/  FFMA.FTZ R27, R27, R0.reuse, -R6.reuse ;  /* 0x000000001b1b7223 */ /* 0x180fe20000010806 */
[----:B------:R-:W-:Y:S01]  /*4b30*/  FADD.FTZ R36, R198, R7 ;  /* 0x00000007c6247221 */ /* 0x000fe20000010000 */
[-CC-:B------:R-:W-:Y:S01]  /*4b40*/  FFMA.FTZ R61, R61, R0.reuse, -R6.reuse ;  /* 0x000000003d3d7223 */ /* 0x180fe20000010806 */
[----:B------:R-:W-:Y:S01]  /*4b50*/  FFMA.FTZ R31, R31, R0, -R6 ;  /* 0x000000001f1f7223 */ /* 0x000fe20000010806 */
[----:B------:R-:W4:Y:S01]  /*4b60*/  MUFU.EX2 R9, R9 ;  /* 0x0000000900097308 */ /* 0x000f220000000800 */
[----:B--2---:R-:W-:Y:S01]  /*4b70*/  FADD.FTZ R34, R5, R10 ;  /* 0x0000000a05227221 */ /* 0x004fe20000010000 */
[----:B------:R-:W-:Y:S01]  /*4b80*/  FADD.FTZ R38, R69, R36 ;  /* 0x0000002445267221 */ /* 0x000fe20000010000 */
[----:B------:R-:W-:Y:S01]  /*4b90*/  F2FP.F16.F32.PACK_AB R201, R10, R5 ;  /* 0x000000050ac9723e */ /* 0x000fe200000000ff */
[----:B------:R-:W-:-:S02]  /*4ba0*/  IMAD.MOV.U32 R99, RZ, RZ, R119 ;  /* 0x000000ffff637224 */ /* 0x000fc400078e0077 */
[----:B------:R-:W-:Y:S01]  /*4bb0*/  FADD.FTZ R7, R203, R34 ;  /* 0x00000022cb077221 */ /* 0x000fe20000010000 */
[----:B------:R-:W-:Y:S01]  /*4bc0*/  F2FP.F16.F32.PACK_AB R202, R33, R202 ;  /* 0x000000ca21ca723e */ /* 0x000fe200000000ff */
[----:B-1----:R-:W-:Y:S01]  /*4bd0*/  IMAD.MOV.U32 R79, RZ, RZ, R119 ;  /* 0x000000ffff4f7224 */ /* 0x002fe200078e0077 */
[----:B------:R1:W2:Y:S01]  /*4be0*/  MUFU.EX2 R20, R67 ;  /* 0x0000004300147308 */ /* 0x0002a20000000800 */
[C---:B---3--:R-:W-:Y:S01]  /*4bf0*/  FADD.FTZ R36, R14.reuse, R7 ;  /* 0x000000070e247221 */ /* 0x048fe20000010000 */
[----:B------:R-:W-:Y:S01]  /*4c00*/  F2FP.F16.F32.PACK_AB R196, R37, R196 ;  /* 0x000000c425c4723e */ /* 0x000fe200000000ff */
[--C-:B------:R-:W-:Y:S01]  /*4c10*/  IMAD.MOV.U32 R75, RZ, RZ, R119.reuse ;  /* 0x000000ffff4b7224 */ /* 0x100fe200078e0077 */
[----:B------:R-:W-:Y:S01]  /*4c20*/  F2FP.F16.F32.PACK_AB R198, R69, R198 ;  /* 0x000000c645c6723e */ /* 0x000fe200000000ff */
[--C-:B------:R-:W-:Y:S01]  /*4c30*/  IMAD.MOV.U32 R69, RZ, RZ, R119.reuse ;  /* 0x000000ffff457224 */ /* 0x100fe200078e0077 */
[----:B------:R-:W-:Y:S01]  /*4c40*/  F2FP.F16.F32.PACK_AB R203, R14, R203 ;  /* 0x000000cb0ecb723e */ /* 0x000fe200000000ff */
[--C-:B------:R-:W-:Y:S01]  /*4c50*/  IMAD.MOV.U32 R37, RZ, RZ, R119.reuse ;  /* 0x000000ffff257224 */ /* 0x100fe200078e0077 */
[----:B------:R-:W3:Y:S01]  /*4c60*/  MUFU.EX2 R11, R11 ;  /* 0x0000000b000b7308 */ /* 0x000ee20000000800 */
[----:B----4-:R-:W-:Y:S01]  /*4c70*/  FADD.FTZ R7, R9, R36 ;  /* 0x0000002409077221 */ /* 0x010fe20000010000 */
[----:B-1----:R-:W-:Y:S01]  /*4c80*/  IMAD.MOV.U32 R67, RZ, RZ, R119 ;  /* 0x000000ffff437224 */ /* 0x002fe200078e0077 */
[----:B------:R-:W-:-:S05]  /*4c90*/  MOV R33, R119 ;  /* 0x0000007700217202 */ /* 0x000fca0000000f00 */
[----:B------:R1:W4:Y:S01]  /*4ca0*/  MUFU.EX2 R24, R71 ;  /* 0x0000004700187308 */ /* 0x0003220000000800 */
[C---:B--2---:R-:W-:Y:S01]  /*4cb0*/  FADD.FTZ R36, R20.reuse, R7 ;  /* 0x0000000714247221 */ /* 0x044fe20000010000 */
[----:B------:R-:W-:-:S06]  /*4cc0*/  F2FP.F16.F32.PACK_AB R197, R20, R9 ;  /* 0x0000000914c5723e */ /* 0x000fcc00000000ff */
[----:B------:R2:W-:Y:S01]  /*4cd0*/  MUFU.EX2 R30, R51 ;  /* 0x00000033001e7308 */ /* 0x0005e20000000800 */
[----:B---3--:R-:W-:Y:S01]  /*4ce0*/  FADD.FTZ R7, R11, R36 ;  /* 0x000000240b077221 */ /* 0x008fe20000010000 */
[----:B-1----:R-:W-:-:S06]  /*4cf0*/  IMAD.MOV.U32 R71, RZ, RZ, R119 ;  /* 0x000000ffff477224 */ /* 0x002fcc00078e0077 */
[----:B------:R-:W1:Y:S01]  /*4d00*/  MUFU.EX2 R13, R13 ;  /* 0x0000000d000d7308 */ /* 0x000e620000000800 */
[----:B--2---:R-:W-:Y:S01]  /*4d10*/  FADD.FTZ R51, R89, R38 ;  /* 0x0000002659337221 */ /* 0x004fe20000010000 */
[----:B----4-:R-:W-:-:S03]  /*4d20*/  F2FP.F16.F32.PACK_AB R199, R24, R11 ;  /* 0x0000000b18c7723e */ /* 0x010fc600000000ff */
[C---:B------:R-:W-:Y:S01]  /*4d30*/  FADD.FTZ R38, R192.reuse, R51 ;  /* 0x00000033c0267221 */ /* 0x040fe20000010000 */
[----:B------:R-:W-:Y:S01]  /*4d40*/  F2FP.F16.F32.PACK_AB R192, R192, R89 ;  /* 0x00000059c0c0723e */ /* 0x000fe200000000ff */
[----:B------:R-:W-:Y:S01]  /*4d50*/  IMAD.MOV.U32 R89, RZ, RZ, R119 ;  /* 0x000000ffff597224 */ /* 0x000fe200078e0077 */
[----:B------:R2:W3:Y:S01]  /*4d60*/  MUFU.EX2 R26, R59 ;  /* 0x0000003b001a7308 */ /* 0x0004e20000000800 */
[----:B------:R-:W-:Y:S01]  /*4d70*/  FADD.FTZ R51, R91, R38 ;  /* 0x000000265b337221 */ /* 0x000fe20000010000 */
[----:B------:R-:W-:Y:S01]  /*4d80*/  FADD.FTZ R38, R24, R7 ;  /* 0x0000000718267221 */ /* 0x000fe20000010000 */
[----:B------:R-:W-:Y:S02]  /*4d90*/  IMAD.MOV.U32 R24, RZ, RZ, R119 ;  /* 0x000000ffff187224 */ /* 0x000fe400078e0077 */
[C---:B------:R-:W-:Y:S01]  /*4da0*/  FADD.FTZ R40, R194.reuse, R51 ;  /* 0x00000033c2287221 */ /* 0x040fe20000010000 */
[----:B------:R-:W-:Y:S01]  /*4db0*/  F2FP.F16.F32.PACK_AB R194, R194, R91 ;  /* 0x0000005bc2c2723e */ /* 0x000fe200000000ff */
[--C-:B------:R-:W-:Y:S01]  /*4dc0*/  IMAD.MOV.U32 R91, RZ, RZ, R119.reuse ;  /* 0x000000ffff5b7224 */ /* 0x100fe200078e0077 */
[----:B------:R-:W4:Y:S01]  /*4dd0*/  MUFU.EX2 R15, R15 ;  /* 0x0000000f000f7308 */ /* 0x000f220000000800 */
[----:B-1----:R-:W-:Y:S01]  /*4de0*/  FADD.FTZ R7, R13, R38 ;  /* 0x000000260d077221 */ /* 0x002fe20000010000 */
[----:B--2---:R-:W-:-:S02]  /*4df0*/  IMAD.MOV.U32 R59, RZ, RZ, R119 ;  /* 0x000000ffff3b7224 */ /* 0x004fc400078e0077 */
[----:B------:R-:W-:-:S04]  /*4e00*/  IMAD.MOV.U32 R51, RZ, RZ, R119 ;  /* 0x000000ffff337224 */ /* 0x000fc800078e0077 */
[----:B------:R1:W2:Y:S01]  /*4e10*/  MUFU.EX2 R28, R63 ;  /* 0x0000003f001c7308 */ /* 0x0002a20000000800 */
[C---:B---3--:R-:W-:Y:S01]  /*4e20*/  FADD.FTZ R2, R26.reuse, R7 ;  /* 0x000000071a027221 */ /* 0x048fe20000010000 */
[----:B------:R-:W-:Y:S01]  /*4e30*/  F2FP.F16.F32.PACK_AB R193, R26, R13 ;  /* 0x0000000d1ac1723e */ /* 0x000fe200000000ff */
[----:B------:R-:W-:-:S05]  /*4e40*/  IMAD.MOV.U32 R26, RZ, RZ, R119 ;  /* 0x000000ffff1a7224 */ /* 0x000fca00078e0077 */
[----:B------:R3:W-:Y:S01]  /*4e50*/  MUFU.EX2 R34, R43 ;  /* 0x0000002b00227308 */ /* 0x0007e20000000800 */
[----:B----4-:R-:W-:Y:S01]  /*4e60*/  FADD.FTZ R7, R15, R2 ;  /* 0x000000020f077221 */ /* 0x010fe20000010000 */
[----:B-1----:R-:W-:-:S06]  /*4e70*/  MOV R63, R119 ;  /* 0x00000077003f7202 */ /* 0x002fcc0000000f00 */
[----:B------:R-:W1:Y:S01]  /*4e80*/  MUFU.EX2 R49, R49 ;  /* 0x0000003100317308 */ /* 0x000e620000000800 */
[----:B---3--:R-:W-:Y:S01]  /*4e90*/  FADD.FTZ R43, R93, R40 ;  /* 0x000000285d2b7221 */ /* 0x008fe20000010000 */
[----:B--2---:R-:W-:-:S03]  /*4ea0*/  F2FP.F16.F32.PACK_AB R195, R28, R15 ;  /* 0x0000000f1cc3723e */ /* 0x004fc600000000ff */
[C---:B------:R-:W-:Y:S01]  /*4eb0*/  FADD.FTZ R38, R188.reuse, R43 ;  /* 0x0000002bbc267221 */ /* 0x040fe20000010000 */
[----:B------:R-:W-:Y:S02]  /*4ec0*/  F2FP.F16.F32.PACK_AB R188, R188, R93 ;  /* 0x0000005dbcbc723e */ /* 0x000fe400000000ff */
[----:B------:R2:W3:Y:S01]  /*4ed0*/  MUFU.EX2 R184, R103 ;  /* 0x0000006700b87308 */ /* 0x0004e20000000800 */
[----:B------:R-:W-:Y:S01]  /*4ee0*/  FADD.FTZ R43, R97, R38 ;  /* 0x00000026612b7221 */ /* 0x000fe20000010000 */
[----:B------:R-:W-:Y:S01]  /*4ef0*/  FADD.FTZ R38, R28, R7 ;  /* 0x000000071c267221 */ /* 0x000fe20000010000 */
[----:B------:R-:W-:Y:S02]  /*4f00*/  MOV R93, R119 ;  /* 0x00000077005d7202 */ /* 0x000fe40000000f00 */
[C---:B------:R-:W-:Y:S01]  /*4f10*/  FADD.FTZ R40, R190.reuse, R43 ;  /* 0x0000002bbe287221 */ /* 0x040fe20000010000 */
[----:B------:R-:W-:Y:S01]  /*4f20*/  F2FP.F16.F32.PACK_AB R190, R190, R97 ;  /* 0x00000061bebe723e */ /* 0x000fe200000000ff */
[--C-:B------:R-:W-:Y:S01]  /*4f30*/  IMAD.MOV.U32 R97, RZ, RZ, R119.reuse ;  /* 0x000000ffff617224 */ /* 0x100fe200078e0077 */
[----:B------:R-:W4:Y:S01]  /*4f40*/  MUFU.EX2 R105, R105 ;  /* 0x0000006900697308 */ /* 0x000f220000000800 */
[----:B------:R-:W-:Y:S01]  /*4f50*/  FADD.FTZ R43, R101, R40 ;  /* 0x00000028652b7221 */ /* 0x000fe20000010000 */
[----:B-1----:R-:W-:Y:S01]  /*4f60*/  FADD.FTZ R7, R49, R38 ;  /* 0x0000002631077221 */ /* 0x002fe20000010000 */
[C---:B------:R-:W-:Y:S01]  /*4f70*/  F2FP.F16.F32.PACK_AB R189, R30.reuse, R49 ;  /* 0x000000311ebd723e */ /* 0x040fe200000000ff */
[----:B------:R-:W-:Y:S01]  /*4f80*/  IMAD.MOV.U32 R49, RZ, RZ, R119 ;  /* 0x000000ffff317224 */ /* 0x000fe200078e0077 */
[----:B--2---:R-:W-:Y:S01]  /*4f90*/  MOV R103, R119 ;  /* 0x0000007700677202 */ /* 0x004fe20000000f00 */
[----:B------:R-:W-:Y:S01]  /*4fa0*/  FADD.FTZ R38, R30, R7 ;  /* 0x000000071e267221 */ /* 0x000fe20000010000 */
[----:B------:R-:W-:Y:S01]  /*4fb0*/  IMAD.MOV.U32 R30, RZ, RZ, R119 ;  /* 0x000000ffff1e7224 */ /* 0x000fe200078e0077 */
[----:B------:R-:W1:Y:S01]  /*4fc0*/  MUFU.EX2 R53, R53 ;  /* 0x0000003500357308 */ /* 0x000e620000000800 */
[C---:B---3--:R-:W-:Y:S01]  /*4fd0*/  FADD.FTZ R40, R184.reuse, R43 ;  /* 0x0000002bb8287221 */ /* 0x048fe20000010000 */
[----:B------:R-:W-:Y:S01]  /*4fe0*/  F2FP.F16.F32.PACK_AB R184, R184, R101 ;  /* 0x00000065b8b8723e */ /* 0x000fe200000000ff */
[----:B------:R-:W-:Y:S01]  /*4ff0*/  IMAD.MOV.U32 R101, RZ, RZ, R119 ;  /* 0x000000ffff657224 */ /* 0x000fe200078e0077 */
[----:B------:R-:W-:-:S04]  /*5000*/  MOV R28, R119 ;  /* 0x00000077001c7202 */ /* 0x000fc80000000f00 */
[----:B------:R2:W3:Y:S01]  /*5010*/  MUFU.EX2 R186, R107 ;  /* 0x0000006b00ba7308 */ /* 0x0004e20000000800 */
[----:B----4-:R-:W-:-:S07]  /*5020*/  FADD.FTZ R43, R105, R40 ;  /* 0x00000028692b7221 */ /* 0x010fce0000010000 */
[----:B------:R4:W5:Y:S01]  /*5030*/  MUFU.EX2 R32, R55 ;  /* 0x0000003700207308 */ /* 0x0009620000000800 */
[----:B-1----:R-:W-:Y:S01]  /*5040*/  FADD.FTZ R7, R53, R38 ;  /* 0x0000002635077221 */ /* 0x002fe20000010000 */
[----:B--2---:R-:W-:-:S06]  /*5050*/  IMAD.MOV.U32 R107, RZ, RZ, R119 ;  /* 0x000000ffff6b7224 */ /* 0x004fcc00078e0077 */
[----:B------:R-:W1:Y:S01]  /*5060*/  MUFU.EX2 R109, R109 ;  /* 0x0000006d006d7308 */ /* 0x000e620000000800 */
[C---:B---3--:R-:W-:Y:S01]  /*5070*/  FADD.FTZ R40, R186.reuse, R43 ;  /* 0x0000002bba287221 */ /* 0x048fe20000010000 */
[----:B------:R-:W-:Y:S01]  /*5080*/  F2FP.F16.F32.PACK_AB R186, R186, R105 ;  /* 0x00000069baba723e */ /* 0x000fe200000000ff */
[--C-:B------:R-:W-:Y:S01]  /*5090*/  IMAD.MOV.U32 R105, RZ, RZ, R119.reuse ;  /* 0x000000ffff697224 */ /* 0x100fe200078e0077 */
[----:B------:R-:W-:Y:S01]  /*50a0*/  MOV R43, R119 ;  /* 0x00000077002b7202 */ /* 0x000fe20000000f00 */
[----:B----4-:R-:W-:-:S03]  /*50b0*/  IMAD.MOV.U32 R55, RZ, RZ, R119 ;  /* 0x000000ffff377224 */ /* 0x010fc600078e0077 */
[----:B------:R-:W2:Y:S01]  /*50c0*/  MUFU.EX2 R41, R41 ;  /* 0x0000002900297308 */ /* 0x000ea20000000800 */
[C---:B-----5:R-:W-:Y:S01]  /*50d0*/  FADD.FTZ R38, R32.reuse, R7 ;  /* 0x0000000720267221 */ /* 0x060fe20000010000 */
[----:B------:R-:W-:Y:S01]  /*50e0*/  F2FP.F16.F32.PACK_AB R191, R32, R53 ;  /* 0x0000003520bf723e */ /* 0x000fe200000000ff */
[----:B------:R-:W-:Y:S01]  /*50f0*/  IMAD.MOV.U32 R32, RZ, RZ, R119 ;  /* 0x000000ffff207224 */ /* 0x000fe200078e0077 */
[----:B------:R-:W-:-:S04]  /*5100*/  MOV R53, R119 ;  /* 0x0000007700357202 */ /* 0x000fc80000000f00 */
[----:B------:R3:W4:Y:S01]  /*5110*/  MUFU.EX2 R180, R111 ;  /* 0x0000006f00b47308 */ /* 0x0007220000000800 */
[----:B-1----:R-:W-:-:S07]  /*5120*/  FADD.FTZ R25, R109, R40 ;  /* 0x000000286d197221 */ /* 0x002fce0000010000 */
[----:B------:R-:W1:Y:S01]  /*5130*/  MUFU.EX2 R113, R113 ;  /* 0x0000007100717308 */ /* 0x000e620000000800 */
[----:B--2---:R-:W-:Y:S01]  /*5140*/  FADD.FTZ R7, R41, R38 ;  /* 0x0000002629077221 */ /* 0x004fe20000010000 */
[C---:B------:R-:W-:Y:S01]  /*5150*/  F2FP.F16.F32.PACK_AB R185, R34.reuse, R41 ;  /* 0x0000002922b9723e */ /* 0x040fe200000000ff */
[----:B---3--:R-:W-:Y:S02]  /*5160*/  IMAD.MOV.U32 R111, RZ, RZ, R119 ;  /* 0x000000ffff6f7224 */ /* 0x008fe400078e0077 */
[----:B------:R-:W-:Y:S01]  /*5170*/  FADD.FTZ R38, R34, R7 ;  /* 0x0000000722267221 */ /* 0x000fe20000010000 */
[----:B------:R-:W-:Y:S02]  /*5180*/  IMAD.MOV.U32 R41, RZ, RZ, R119 ;  /* 0x000000ffff297224 */ /* 0x000fe400078e0077 */
[----:B------:R-:W2:Y:S01]  /*5190*/  MUFU.EX2 R21, R21 ;  /* 0x0000001500157308 */ /* 0x000ea20000000800 */
[C---:B----4-:R-:W-:Y:S01]  /*51a0*/  FADD.FTZ R40, R180.reuse, R25 ;  /* 0x00000019b4287221 */ /* 0x050fe20000010000 */
[----:B------:R-:W-:Y:S01]  /*51b0*/  F2FP.F16.F32.PACK_AB R180, R180, R109 ;  /* 0x0000006db4b4723e */ /* 0x000fe200000000ff */
[----:B------:R-:W-:-:S02]  /*51c0*/  IMAD.MOV.U32 R109, RZ, RZ, R119 ;  /* 0x000000ffff6d7224 */ /* 0x000fc400078e0077 */
[----:B------:R-:W-:-:S03]  /*51d0*/  IMAD.MOV.U32 R34, RZ, RZ, R119 ;  /* 0x000000ffff227224 */ /* 0x000fc600078e0077 */
[----:B------:R3:W4:Y:S01]  /*51e0*/  MUFU.EX2 R182, R115 ;  /* 0x0000007300b67308 */ /* 0x0007220000000800 */
[----:B-1----:R-:W-:-:S07]  /*51f0*/  FADD.FTZ R25, R113, R40 ;  /* 0x0000002871197221 */ /* 0x002fce0000010000 */
[----:B------:R1:W5:Y:S01]  /*5200*/  MUFU.EX2 R36, R47 ;  /* 0x0000002f00247308 */ /* 0x0003620000000800 */
[----:B--2---:R-:W-:Y:S01]  /*5210*/  FADD.FTZ R7, R21, R38 ;  /* 0x0000002615077221 */ /* 0x004fe20000010000 */
[----:B---3--:R-:W-:-:S06]  /*5220*/  IMAD.MOV.U32 R115, RZ, RZ, R119 ;  /* 0x000000ffff737224 */ /* 0x008fcc00078e0077 */
[----:B------:R-:W2:Y:S01]  /*5230*/  MUFU.EX2 R117, R117 ;  /* 0x0000007500757308 */ /* 0x000ea20000000800 */
[C---:B----4-:R-:W-:Y:S01]  /*5240*/  FADD.FTZ R42, R182.reuse, R25 ;  /* 0x00000019b62a7221 */ /* 0x050fe20000010000 */
[----:B------:R-:W-:Y:S01]  /*5250*/  F2FP.F16.F32.PACK_AB R182, R182, R113 ;  /* 0x00000071b6b6723e */ /* 0x000fe200000000ff */
[----:B-1----:R-:W-:Y:S01]  /*5260*/  IMAD.MOV.U32 R47, RZ, RZ, R119 ;  /* 0x000000ffff2f7224 */ /* 0x002fe200078e0077 */
[----:B------:R-:W-:-:S04]  /*5270*/  MOV R113, R119 ;  /* 0x0000007700717202 */ /* 0x000fc80000000f00 */
[----:B------:R-:W1:Y:S01]  /*5280*/  MUFU.EX2 R45, R45 ;  /* 0x0000002d002d7308 */ /* 0x000e620000000800 */
[C---:B-----5:R-:W-:Y:S01]  /*5290*/  FADD.FTZ R40, R36.reuse, R7 ;  /* 0x0000000724287221 */ /* 0x060fe20000010000 */
[----:B------:R-:W-:Y:S01]  /*52a0*/  F2FP.F16.F32.PACK_AB R187, R36, R21 ;  /* 0x0000001524bb723e */ /* 0x000fe200000000ff */
[----:B------:R-:W-:-:S05]  /*52b0*/  IMAD.MOV.U32 R36, RZ, RZ, R119 ;  /* 0x000000ffff247224 */ /* 0x000fca00078e0077 */
[----:B------:R-:W3:Y:S01]  /*52c0*/  MUFU.EX2 R176, R121 ;  /* 0x0000007900b07308 */ /* 0x000ee20000000800 */
[----:B--2---:R-:W-:-:S07]  /*52d0*/  FADD.FTZ R25, R117, R42 ;  /* 0x0000002a75197221 */ /* 0x004fce0000010000 */
[----:B------:R2:W4:Y:S01]  /*52e0*/  MUFU.EX2 R2, R35 ;  /* 0x0000002300027308 */ /* 0x0005220000000800 */
[----:B-1----:R-:W-:-:S07]  /*52f0*/  FADD.FTZ R7, R45, R40 ;  /* 0x000000282d077221 */ /* 0x002fce0000010000 */
[----:B------:R-:W1:Y:S01]  /*5300*/  MUFU.EX2 R123, R123 ;  /* 0x0000007b007b7308 */ /* 0x000e620000000800 */
[C---:B---3--:R-:W-:Y:S01]  /*5310*/  FADD.FTZ R42, R176.reuse, R25 ;  /* 0x00000019b02a7221 */ /* 0x048fe20000010000 */
[----:B------:R-:W-:Y:S01]  /*5320*/  F2FP.F16.F32.PACK_AB R176, R176, R117 ;  /* 0x00000075b0b0723e */ /* 0x000fe200000000ff */
[--C-:B------:R-:W-:Y:S02]  /*5330*/  IMAD.MOV.U32 R117, RZ, RZ, R119.reuse ;  /* 0x000000ffff757224 */ /* 0x100fe400078e0077 */
[----:B--2---:R-:W-:-:S03]  /*5340*/  IMAD.MOV.U32 R35, RZ, RZ, R119 ;  /* 0x000000ffff237224 */ /* 0x004fc600078e0077 */
[----:B------:R-:W2:Y:S01]  /*5350*/  MUFU.EX2 R29, R29 ;  /* 0x0000001d001d7308 */ /* 0x000ea20000000800 */
[C---:B----4-:R-:W-:Y:S01]  /*5360*/  FADD.FTZ R40, R2.reuse, R7 ;  /* 0x0000000702287221 */ /* 0x050fe20000010000 */
[----:B------:R-:W-:Y:S01]  /*5370*/  F2FP.F16.F32.PACK_AB R181, R2, R45 ;  /* 0x0000002d02b5723e */ /* 0x000fe200000000ff */
[----:B------:R-:W-:Y:S02]  /*5380*/  IMAD.MOV.U32 R2, RZ, RZ, 0x3f800000 ;  /* 0x3f800000ff027424 */ /* 0x000fe400078e00ff */
[----:B------:R-:W-:-:S03]  /*5390*/  IMAD.MOV.U32 R45, RZ, RZ, R119 ;  /* 0x000000ffff2d7224 */ /* 0x000fc600078e0077 */
[----:B------:R-:W3:Y:S01]  /*53a0*/  MUFU.EX2 R12, R12 ;  /* 0x0000000c000c7308 */ /* 0x000ee20000000800 */
[----:B-1----:R-:W-:Y:S01]  /*53b0*/  FADD.FTZ R7, R123, R42 ;  /* 0x0000002a7b077221 */ /* 0x002fe20000010000 */
[----:B------:R-:W-:-:S06]  /*53c0*/  IMAD.MOV.U32 R42, RZ, RZ, R119 ;  /* 0x000000ffff2a7224 */ /* 0x000fcc00078e0077 */
[----:B------:R1:W4:Y:S01]  /*53d0*/  MUFU.EX2 R6, R39 ;  /* 0x0000002700067308 */ /* 0x0003220000000800 */
[----:B--2---:R-:W-:Y:S01]  /*53e0*/  FADD.FTZ R25, R29, R40 ;  /* 0x000000281d197221 */ /* 0x004fe20000010000 */
[----:B------:R-:W-:-:S06]  /*53f0*/  IMAD.MOV.U32 R40, RZ, RZ, R119 ;  /* 0x000000ffff287224 */ /* 0x000fcc00078e0077 */
[----:B------:R-:W2:Y:S01]  /*5400*/  MUFU.EX2 R57, R57 ;  /* 0x0000003900397308 */ /* 0x000ea20000000800 */
[C---:B---3--:R-:W-:Y:S01]  /*5410*/  FADD.FTZ R7, R12.reuse, R7 ;  /* 0x000000070c077221 */ /* 0x048fe20000010000 */
[----:B------:R-:W-:Y:S01]  /*5420*/  F2FP.F16.F32.PACK_AB R178, R12, R123 ;  /* 0x0000007b0cb2723e */ /* 0x000fe200000000ff */
[----:B-1----:R-:W-:-:S05]  /*5430*/  IMAD.MOV.U32 R39, RZ, RZ, R119 ;  /* 0x000000ffff277224 */ /* 0x002fca00078e0077 */
[----:B------:R1:W3:Y:S01]  /*5440*/  MUFU.EX2 R38, R27 ;  /* 0x0000001b00267308 */ /* 0x0002e20000000800 */
[C---:B----4-:R-:W-:Y:S01]  /*5450*/  FADD.FTZ R12, R6.reuse, R25 ;  /* 0x00000019060c7221 */ /* 0x050fe20000010000 */
[----:B------:R-:W-:Y:S01]  /*5460*/  F2FP.F16.F32.PACK_AB R183, R6, R29 ;  /* 0x0000001d06b7723e */ /* 0x000fe200000000ff */
[----:B------:R-:W-:Y:S02]  /*5470*/  IMAD.MOV.U32 R6, RZ, RZ, 0x3f800000 ;  /* 0x3f800000ff067424 */ /* 0x000fe400078e00ff */
[--C-:B------:R-:W-:Y:S02]  /*5480*/  IMAD.MOV.U32 R29, RZ, RZ, R119.reuse ;  /* 0x000000ffff1d7224 */ /* 0x100fe400078e0077 */
[--C-:B------:R-:W-:Y:S01]  /*5490*/  IMAD.MOV.U32 R25, RZ, RZ, R119.reuse ;  /* 0x000000ffff197224 */ /* 0x100fe200078e0077 */
[----:B------:R-:W4:Y:S01]  /*54a0*/  MUFU.EX2 R61, R61 ;  /* 0x0000003d003d7308 */ /* 0x000f220000000800 */
[----:B--2---:R-:W-:Y:S01]  /*54b0*/  FADD.FTZ R5, R57, R12 ;  /* 0x0000000c39057221 */ /* 0x004fe20000010000 */
[----:B-1----:R-:W-:-:S06]  /*54c0*/  IMAD.MOV.U32 R27, RZ, RZ, R119 ;  /* 0x000000ffff1b7224 */ /* 0x002fcc00078e0077 */
[----:B------:R1:W2:Y:S01]  /*54d0*/  MUFU.EX2 R10, R31 ;  /* 0x0000001f000a7308 */ /* 0x0002a20000000800 */
[C---:B---3--:R-:W-:Y:S01]  /*54e0*/  FADD.FTZ R12, R38.reuse, R5 ;  /* 0x00000005260c7221 */ /* 0x048fe20000010000 */
[----:B------:R-:W-:Y:S01]  /*54f0*/  F2FP.F16.F32.PACK_AB R177, R38, R57 ;  /* 0x0000003926b1723e */ /* 0x000fe200000000ff */
[--C-:B------:R-:W-:Y:S01]  /*5500*/  IMAD.MOV.U32 R57, RZ, RZ, R119.reuse ;  /* 0x000000ffff397224 */ /* 0x100fe200078e0077 */
[----:B------:R-:W-:Y:S01]  /*5510*/  MOV R38, R119 ;  /* 0x0000007700267202 */ /* 0x000fe20000000f00 */
[----:B----4-:R-:W-:Y:S01]  /*5520*/  FADD.FTZ R5, R61, R12 ;  /* 0x0000000c3d057221 */ /* 0x010fe20000010000 */
[----:B-1----:R-:W-:Y:S01]  /*5530*/  IMAD.MOV.U32 R31, RZ, RZ, R119 ;  /* 0x000000ffff1f7224 */ /* 0x002fe200078e0077 */
[C---:B--2---:R-:W-:Y:S02]  /*5540*/  F2FP.F16.F32.PACK_AB R179, R10.reuse, R61 ;  /* 0x0000003d0ab3723e */ /* 0x044fe400000000ff */
[----:B------:R-:W-:Y:S01]  /*5550*/  FADD.FTZ R5, R10, R5 ;  /* 0x000000050a057221 */ /* 0x000fe20000010000 */
[----:B------:R-:W-:Y:S01]  /*5560*/  IMAD.MOV.U32 R61, RZ, RZ, R119 ;  /* 0x000000ffff3d7224 */ /* 0x000fe200078e0077 */
[----:B------:R-:W-:Y:S06]  /*5570*/  @!P2 BRA `(.L_x_15) ;  /* 0x0000003c00b4a947 */ /* 0x000fec0003800000 */
[----:B------:R-:W-:Y:S01]  /*5580*/  R2UR UR60, R17 ;  /* 0x00000000113c72ca */ /* 0x000fe200000e0000 */
[----:B------:R-:W-:Y:S01]  /*5590*/  IMAD.MOV.U32 R9, RZ, RZ, R4 ;  /* 0x000000ffff097224 */ /* 0x000fe200078e0004 */
[----:B------:R-:W-:Y:S01]  /*55a0*/  MOV R10, R3 ;  /* 0x00000003000a7202 */ /* 0x000fe20000000f00 */
[----:B------:R-:W-:Y:S01]  /*55b0*/  IMAD.MOV.U32 R2, RZ, RZ, 0x3f800000 ;  /* 0x3f800000ff027424 */ /* 0x000fe200078e00ff */
[----:B------:R-:W-:Y:S02]  /*55c0*/  CS2R R118, SRZ ;  /* 0x0000000000767805 */ /* 0x000fe4000001ff00 */
[----:B------:R-:W-:Y:S02]  /*55d0*/  CS2R R114, SRZ ;  /* 0x0000000000727805 */ /* 0x000fe4000001ff00 */
[----:B------:R-:W-:Y:S02]  /*55e0*/  CS2R R110, SRZ ;  /* 0x00000000006e7805 */ /* 0x000fe4000001ff00 */
[----:B------:R-:W-:-:S02]  /*55f0*/  CS2R R106, SRZ ;  /* 0x00000000006a7805 */ /* 0x000fc4000001ff00 */
[----:B------:R-:W-:Y:S02]  /*5600*/  CS2R R102, SRZ ;  /* 0x0000000000667805 */ /* 0x000fe4000001ff00 */
[----:B------:R-:W-:Y:S02]  /*5610*/  CS2R R98, SRZ ;  /* 0x0000000000627805 */ /* 0x000fe4000001ff00 */
        /* <DEDUP_REMOVED lines=41> */
[----:B------:R-:W-:Y:S01]  /*58b0*/  CS2R R24, SRZ ;  /* 0x0000000000187805 */ /* 0x000fe2000001ff00 */
[----:B------:R-:W-:Y:S01]  /*58c0*/  UIADD3 UR61, UR61, -0x2, URZ ;  /* 0xfffffffe3d3d7890 */ /* 0x000fe2000fffe03f */
[----:B------:R-:W-:-:S11]  /*58d0*/  UMOV UR37, UR38 ;  /* 0x0000002600257c82 */ /* 0x000fd60008000000 */
.L_x_24:
[----:B------:R-:W-:-:S04]  /*58e0*/  UIADD3 UR4, UR37, 0x1, URZ ;  /* 0x0000000125047890 */ /* 0x000fc8000fffe03f */
[----:B------:R-:W-:-:S04]  /*58f0*/  UISETP.NE.AND UP0, UPT, UR4, 0x2, UPT ;  /* 0x000000020400788c */ /* 0x000fc8000bf05270 */
[----:B------:R-:W-:Y:S02]  /*5900*/  USEL UR5, URZ, 0x1, UP0 ;  /* 0x000000013f057887 */ /* 0x000fe40008000000 */
[----:B------:R-:W-:Y:S02]  /*5910*/  USEL UR38, UR4, URZ, UP0 ;  /* 0x0000003f04267287 */ /* 0x000fe40008000000 */
[----:B------:R-:W-:-:S06]  /*5920*/  ULOP3.LUT UR4, UR60, UR5, URZ, 0x3c, !UPT ;  /* 0x000000053c047292 */ /* 0x000fcc000f8e3c3f */
[----:B------:R-:W-:Y:S01]  /*5930*/  IMAD.U32 R17, RZ, RZ, UR4 ;  /* 0x00000004ff117e24 */ /* 0x000fe2000f8e00ff */
[----:B------:R-:W-:Y:S06]  /*5940*/  @!P0 BRA `(.L_x_16) ;  /* 0x0000000000048947 */ /* 0x000fec0003800000 */
[----:B------:R-:W-:Y:S01]  /*5950*/  BPT.TRAP 0x1 ;  /* 0x000000040000795c */ /* 0x000fe20000300000 */
.L_x_16:
[----:B------:R-:W-:Y:S02]  /*5960*/  R2UR UR5, R16 ;  /* 0x00000000100572ca */ /* 0x000fe400000e0000 */
[----:B------:R-:W-:-:S11]  /*5970*/  R2UR UR4, R17 ;  /* 0x00000000110472ca */ /* 0x000fd600000e0000 */
[----:B------:R-:W-:Y:S02]  /*5980*/  ULEA UR39, UR38, UR5, 0x3 ;  /* 0x0000000526277291 */ /* 0x000fe4000f8e183f */
[----:B------:R-:W-:-:S05]  /*5990*/  IMAD.U32 R0, RZ, RZ, UR4 ;  /* 0x00000004ff007e24 */ /* 0x000fca000f8e00ff */
[----:B------:R-:W-:-:S04]  /*59a0*/  SHF.L.U32 R0, R0, 0x1f, RZ ;  /* 0x0000001f00007819 */ /* 0x000fc800000006ff */
[----:B------:R1:W2:Y:S01]  /*59b0*/  SYNCS.PHASECHK.TRANS64.TRYWAIT P2, [UR39+0x36830], R0 ;  /* 0x03683000ff0075a7 */ /* 0x0002a20008040167 */
[----:B------:R-:W-:Y:S05]  /*59c0*/  @!P0 BRA `(.L_x_17) ;  /* 0x0000000000048947 */ /* 0x000fea0003800000 */
[----:B------:R-:W-:Y:S01]  /*59d0*/  BPT.TRAP 0x1 ;  /* 0x000000040000795c */ /* 0x000fe20000300000 */
.L_x_17:
[----:B--2---:R-:W-:Y:S05]  /*59e0*/  @P2 BRA `(.L_x_18) ;  /* 0x0000000000082947 */ /* 0x004fea0003800000 */
[----:B------:R-:W2:Y:S02]  /*59f0*/  SYNCS.PHASECHK.TRANS64.TRYWAIT P2, [UR39+0x36830], R0 ;  /* 0x03683000ff0075a7 */ /* 0x000ea40008040167 */
[----:B--2---:R-:W-:Y:S05]  /*5a00*/  @!P2 BRA `(.L_x_19) ;  /* 0x0000008c0074a947 */ /* 0x004fea0003800000 */
.L_x_18:
[----:B------:R-:W-:Y:S01]  /*5a10*/  R2UR UR4, R8 ;  /* 0x00000000080472ca */ /* 0x000fe200000e0000 */
[----:B------:R-:W-:Y:S01]  /*5a20*/  WARPGROUP.ARRIVE ;  /* 0x00000000000079c5 */ /* 0x000fe20000000000 */
[----:B------:R-:W-:Y:S01]  /*5a30*/  UMOV UR59, 0x40000040 ;  /* 0x40000040003b7882 */ /* 0x000fe20000000000 */
        /* <DEDUP_REMOVED lines=10> */
[----:B------:R-:W-:Y:S01]  /*5ae0*/  UIMAD UR4, UR38, 0xa80, UR4 ;  /* 0x00000a80260478a4 */ /* 0x000fe2000f8e0204 */
[-C--:B------:R-:W-:Y:S01]  /*5af0*/  FMUL.FTZ R24, R24, R6.reuse ;  /* 0x0000000618187220 */ /* 0x080fe20000410000 */
[----:B------:R-:W-:Y:S01]  /*5b00*/  UMOV UR55, 0x40000040 ;  /* 0x4000004000377882 */ /* 0x000fe20000000000 */
[----:B------:R-:W-:Y:S01]  /*5b10*/  UMOV UR7, 0x40000040 ;  /* 0x4000004000077882 */ /* 0x000fe20000000000 */
[----:B------:R-:W-:Y:S01]  /*5b20*/  UIADD3 UR5, UR4, 0x80, URZ ;  /* 0x0000008004057890 */ /* 0x000fe2000fffe03f */
[-C--:B------:R-:W-:Y:S01]  /*5b30*/  FMUL.FTZ R25, R25, R6.reuse ;  /* 0x0000000619197220 */ /* 0x080fe20000410000 */
[----:B------:R-:W-:Y:S01]  /*5b40*/  UIADD3 UR6, UR4, 0x100, URZ ;  /* 0x0000010004067890 */ /* 0x000fe2000fffe03f */
[-C--:B------:R-:W-:Y:S01]  /*5b50*/  FMUL.FTZ R28, R28, R6.reuse ;  /* 0x000000061c1c7220 */ /* 0x080fe20000410000 */
[----:B------:R-:W-:Y:S01]  /*5b60*/  UMOV UR58, UR4 ;  /* 0x00000004003a7c82 */ /* 0x000fe20008000000 */
[----:B------:R-:W-:Y:S01]  /*5b70*/  UIADD3 UR10, UR4, 0x2, URZ ;  /* 0x00000002040a7890 */ /* 0x000fe2000fffe03f */
[----:B------:R-:W-:Y:S01]  /*5b80*/  HGMMA.64x16x16.F32 R168, gdesc[UR56], RZ, !UPT, gsb0 ;  /* 0x0020000038a879f0 */ /* 0x000fe2000c0008ff */
[----:B------:R-:W-:Y:S01]  /*5b90*/  UMOV UR58, UR5 ;  /* 0x00000005003a7c82 */ /* 0x000fe20008000000 */
[----:B------:R-:W-:Y:S01]  /*5ba0*/  UMOV UR59, 0x40000040 ;  /* 0x40000040003b7882 */ /* 0x000fe20000000000 */
[----:B------:R-:W-:Y:S01]  /*5bb0*/  UIADD3 UR5, UR4, 0x180, URZ ;  /* 0x0000018004057890 */ /* 0x000fe2000fffe03f */
[-C--:B------:R-:W-:Y:S01]  /*5bc0*/  FMUL.FTZ R29, R29, R6.reuse ;  /* 0x000000061d1d7220 */ /* 0x080fe20000410000 */
        /* <DEDUP_REMOVED lines=46> */
[----:B------:R-:W-:Y:S01]  /*5eb0*/  FMUL.FTZ R104, R104, R6 ;  /* 0x0000000668687220 */ /* 0x000fe20000410000 */
[----:B------:R-:W-:-:S02]  /*5ec0*/  WARPGROUP.DEPBAR.LE gsb0, 0x0 ;  /* 0x00008000000079c5 */ /* 0x000fc40000010000 */
[----:B------:R-:W-:Y:S01]  /*5ed0*/  WARPGROUP.ARRIVE ;  /* 0x00000000000079c5 */ /* 0x000fe20000000000 */
[-C--:B------:R-:W-:Y:S01]  /*5ee0*/  FMUL.FTZ R105, R105, R6.reuse ;  /* 0x0000000669697220 */ /* 0x080fe20000410000 */
[-C--:B------:R-:W-:Y:S01]  /*5ef0*/  FMUL.FTZ R108, R108, R6.reuse ;  /* 0x000000066c6c7220 */ /* 0x080fe20000410000 */
[-C--:B------:R-:W-:Y:S01]  /*5f00*/  FMUL.FTZ R109, R109, R6.reuse ;  /* 0x000000066d6d7220 */ /* 0x080fe20000410000 */
[-C--:B------:R-:W-:Y:S01]  /*5f10*/  FMUL.FTZ R112, R112, R6.reuse ;  /* 0x0000000670707220 */ /* 0x080fe20000410000 */
[-C--:B------:R-:W-:Y:S01]  /*5f20*/  FMUL.FTZ R113, R113, R6.reuse ;  /* 0x0000000671717220 */ /* 0x080fe20000410000 */
[----:B------:R-:W-:Y:S01]  /*5f30*/  HGMMA.64x16x16.F32 R160, gdesc[UR56], RZ, !UPT, gsb0 ;  /* 0x0020000038a079f0 */ /* 0x000fe2000c0008ff */
[----:B------:R-:W-:Y:S01]  /*5f40*/  UMOV UR58, UR6 ;  /* 0x00000006003a7c82 */ /* 0x000fe20008000000 */
[----:B------:R-:W-:Y:S01]  /*5f50*/  UMOV UR59, 0x40000040 ;  /* 0x40000040003b7882 */ /* 0x000fe20000000000 */
[----:B------:R-:W-:Y:S01]  /*5f60*/  UIADD3 UR6, UR4, 0x200, URZ ;  /* 0x0000020004067890 */ /* 0x000fe2000fffe03f */
[-C--:B------:R-:W-:Y:S01]  /*5f70*/  FMUL.FTZ R116, R116, R6.reuse ;  /* 0x0000000674747220 */ /* 0x080fe20000410000 */
[----:B------:R-:W-:Y:S01]  /*5f80*/  FMUL.FTZ R117, R117, R6 ;  /* 0x0000000675757220 */ /* 0x000fe20000410000 */
        /* <DEDUP_REMOVED lines=49> */
[----:B------:R-:W-:-:S04]  /*62a0*/  FMUL.FTZ R119, R119, R2 ;  /* 0x0000000277777220 */ /* 0x000fc80000410000 */
[----:B------:R-:W-:Y:S01]  /*62b0*/  HGMMA.64x16x16.F32 R152, gdesc[UR56], RZ, !UPT, gsb0 ;  /* 0x00200000389879f0 */ /* 0x000fe2000c0008ff */
[----:B------:R-:W-:Y:S01]  /*62c0*/  UMOV UR58, UR5 ;  /* 0x00000005003a7c82 */ /* 0x000fe20008000000 */
[----:B------:R-:W-:Y:S01]  /*62d0*/  UMOV UR59, 0x40000040 ;  /* 0x40000040003b7882 */ /* 0x000fe20000000000 */
[----:B------:R-:W-:Y:S01]  /*62e0*/  UIADD3 UR5, UR4, 0x280, URZ ;  /* 0x0000028004057890 */ /* 0x000fe2000fffe03f */
[----:B------:R-:W-:Y:S02]  /*62f0*/  WARPGROUP.DEPBAR.LE gsb0, 0x0 ;  /* 0x00008000000079c5 */ /* 0x000fe40000010000 */
[----:B------:R-:W-:-:S06]  /*6300*/  WARPGROUP.ARRIVE ;  /* 0x00000000000079c5 */ /* 0x000fcc0000000000 */
        /* <DEDUP_REMOVED lines=18> */
[----:B------:R-:W-:Y:S03]  /*6430*/  HGMMA.64x16x16.F32 R120, gdesc[UR56], RZ, !UPT, gsb0 ;  /* 0x00200000387879f0 */ /* 0x000fe6000c0008ff */
[----:B------:R-:W-:Y:S02]  /*6440*/  WARPGROUP.DEPBAR.LE gsb0, 0x0 ;  /* 0x00008000000079c5 */ /* 0x000fe40000010000 */
[----:B------:R-:W-:-:S06]  /*6450*/  WARPGROUP.ARRIVE ;  /* 0x00000000000079c5 */ /* 0x000fcc0000000000 */
[----:B------:R-:W-:Y:S01]  /*6460*/  HGMMA.64x16x16.F32 R168, gdesc[UR8], R168, gsb0 ;  /* 0x0020000008a879f0 */ /* 0x000fe200080008a8 */
[----:B------:R-:W-:Y:S01]  /*6470*/  UMOV UR10, UR5 ;  /* 0x00000005000a7c82 */ /* 0x000fe20008000000 */
[----:B------:R-:W-:Y:S01]  /*6480*/  UMOV UR11, 0x40000040 ;  /* 0x40000040000b7882 */ /* 0x000fe20000000000 */
[----:B------:R-:W-:Y:S01]  /*6490*/  UIADD3 UR5, UR4, 0x182, URZ ;  /* 0x0000018204057890 */ /* 0x000fe2000fffe03f */
        /* <DEDUP_REMOVED lines=397> */
[----:B------:R-:W-:-:S03]  /*7d70*/  UIADD3 UR6, UR4, 0x906, URZ ;  /* 0x0000090604067890 */ /* 0x000fc6000fffe03f */
[----:B------:R-:W-:Y:S01]  /*7d80*/  UMOV UR4, UR52 ;  /* 0x0000003400047c82 */ /* 0x000fe20008000000 */
[----:B------:R-:W-:Y:S02]  /*7d90*/  WARPGROUP.DEPBAR.LE gsb0, 0x0 ;  /* 0x00008000000079c5 */ /* 0x000fe40000010000 */
[----:B------:R-:W-:-:S06]  /*7da0*/  WARPGROUP.ARRIVE ;  /* 0x00000000000079c5 */ /* 0x000fcc0000000000 */
[----:B------:R-:W-:Y:S01]  /*7db0*/  HGMMA.64x16x16.F32 R152, gdesc[UR52], R152, gsb0 ;  /* 0x00200000349879f0 */ /* 0x000fe20008000898 */
[----:B------:R-:W-:Y:S01]  /*7dc0*/  UMOV UR54, UR5 ;  /* 0x0000000500367c82 */ /* 0x000fe20008000000 */
[----:B------:R-:W-:Y:S01]  /*7dd0*/  UMOV UR55, 0x40000040 ;  /* 0x4000004000377882 */ /* 0x000fe20000000000 */
        /* <DEDUP_REMOVED lines=19> */
[----:B------:R-:W-:Y:S03]  /*7f10*/  HGMMA.64x16x16.F32 R120, gdesc[UR4], R120, gsb0 ;  /* 0x00200000047879f0 */ /* 0x000fe60008000878 */
[----:B------:R-:W-:Y:S02]  /*7f20*/  WARPGROUP.DEPBAR.LE gsb0, 0x0 ;  /* 0x00008000000079c5 */ /* 0x000fe40000010000 */
[----:B------:R-:W-:Y:S05]  /*7f30*/  @!P0 BRA `(.L_x_20) ;  /* 0x0000000000048947 */ /* 0x000fea0003800000 */
[----:B------:R-:W-:Y:S01]  /*7f40*/  BPT.TRAP 0x1 ;  /* 0x000000040000795c */ /* 0x000fe20000300000 */
.L_x_20:
[----:B------:R-:W-:Y:S02]  /*7f50*/  R2UR UR4, R16 ;  /* 0x00000000100472ca */ /* 0x000fe400000e0000 */
[----:B-12---:R-:W-:-:S04]  /*7f60*/  MOV R0, UR60 ;  /* 0x0000003c00007c02 */ /* 0x006fc80008000f00 */
[----:B------:R-:W-:-:S07]  /*7f70*/  SHF.L.U32 R0, R0, 0x1f, RZ ;  /* 0x0000001f00007819 */ /* 0x000fce00000006ff */
[----:B------:R-:W-:-:S09]  /*7f80*/  ULEA UR4, UR37, UR4, 0x3 ;  /* 0x0000000425047291 */ /* 0x000fd2000f8e183f */
[----:B------:R1:W2:Y:S01]  /*7f90*/  SYNCS.PHASECHK.TRANS64.TRYWAIT P2, [UR4+0x36850], R0 ;  /* 0x03685000ff0075a7 */ /* 0x0002a20008040144 */
[----:B------:R-:W-:Y:S05]  /*7fa0*/  @!P0 BRA `(.L_x_21) ;  /* 0x0000000000048947 */ /* 0x000fea0003800000 */
[----:B------:R-:W-:Y:S01]  /*7fb0*/  BPT.TRAP 0x1 ;  /* 0x000000040000795c */ /* 0x000fe20000300000 */
.L_x_21:
[----:B--2---:R-:W-:Y:S05]  /*7fc0*/  @P2 BRA `(.L_x_22) ;  /* 0x0000000000082947 */ /* 0x004fea0003800000 */
[----:B------:R-:W2:Y:S02]  /*7fd0*/  SYNCS.PHASECHK.TRANS64.TRYWAIT P2, [UR4+0x36850], R0 ;  /* 0x03685000ff0075a7 */ /* 0x000ea40008040144 */
[----:B--2---:R-:W-:Y:S05]  /*7fe0*/  @!P2 BRA `(.L_x_23) ;  /* 0x000000680014a947 */ /* 0x004fea0003800000 */
.L_x_22:
[----:B------:R-:W-:Y:S01]  /*7ff0*/  R2UR UR5, R16 ;  /* 0x00000000100572ca */ /* 0x000fe200000e0000 */
[----:B------:R-:W-:Y:S01]  /*8000*/  WARPGROUP.ARRIVE ;  /* 0x00000000000079c5 */ /* 0x000fe20000000000 */
[----:B------:R-:W-:Y:S01]  /*8010*/  UMOV UR7, 0x40000040 ;  /* 0x4000004000077882 */ /* 0x000fe20000000000 */
[----:B-12---:R-:W-:Y:S02]  /*8020*/  FMNMX.FTZ R0, R168, R9, !PT ;  /* 0x00000009a8007209 */ /* 0x006fe40007810000 */
[----:B------:R-:W-:Y:S02]  /*8030*/  ISETP.LT.AND P2, PT, RZ, UR61, PT ;  /* 0x0000003dff007c0c */ /* 0x000fe4000bf41270 */
[----:B------:R-:W-:Y:S02]  /*8040*/  FMNMX.FTZ R3, R169, R0, !PT ;  /* 0x00000000a9037209 */ /* 0x000fe40007810000 */
[----:B------:R-:W-:Y:S02]  /*8050*/  R2UR UR60, R17 ;  /* 0x00000000113c72ca */ /* 0x000fe400000e0000 */
[----:B------:R-:W-:-:S02]  /*8060*/  FMNMX.FTZ R0, R172, R3, !PT ;  /* 0x00000003ac007209 */ /* 0x000fc40007810000 */
[----:B------:R-:W-:Y:S02]  /*8070*/  UIADD3 UR5, UR5, 0x400, URZ ;  /* 0x0000040005057890 */ /* 0x000fe4000fffe03f */
[----:B------:R-:W-:Y:S02]  /*8080*/  FMNMX.FTZ R3, R173, R0, !PT ;  /* 0x00000000ad037209 */ /* 0x000fe40007810000 */
[----:B------:R-:W-:Y:S02]  /*8090*/  USHF.R.U32.HI UR5, URZ, 0x4, UR5 ;  /* 0x000000043f057899 */ /* 0x000fe40008011605 */
[----:B------:R-:W-:Y:S02]  /*80a0*/  FMNMX.FTZ R0, R160, R3, !PT ;  /* 0x00000003a0007209 */ /* 0x000fe40007810000 */
[----:B------:R-:W-:Y:S02]  /*80b0*/  ULOP3.LUT UR5, UR5, 0x3fff, URZ, 0xc0, !UPT ;  /* 0x00003fff05057892 */ /* 0x000fe4000f8ec03f */
[----:B------:R-:W-:-:S02]  /*80c0*/  FMNMX.FTZ R3, R161, R0, !PT ;  /* 0x00000000a1037209 */ /* 0x000fc40007810000 */
[----:B------:R-:W-:Y:S02]  /*80d0*/  ULOP3.LUT UR5, UR5, 0x3800000, URZ, 0xfc, !UPT ;  /* 0x0380000005057892 */ /* 0x000fe4000f8efc3f */
[----:B------:R-:W-:Y:S02]  /*80e0*/  FMNMX.FTZ R0, R164, R3, !PT ;  /* 0x00000003a4007209 */ /* 0x000fe40007810000 */
[----:B------:R-:W-:Y:S02]  /*80f0*/  UIMAD UR5, UR37, 0xa80, UR5 ;  /* 0x00000a80250578a4 */ /* 0x000fe4000f8e0205 */
[----:B------:R-:W-:Y:S01]  /*8100*/  FMNMX.FTZ R3, R165, R0, !PT ;  /* 0x00000000a5037209 */ /* 0x000fe20007810000 */
[----:B------:R-:W-:-:S03]  /*8110*/  UMOV UR37, UR38 ;  /* 0x0000002600257c82 */ /* 0x000fc60008000000 */
[----:B------:R-:W-:Y:S01]  /*8120*/  FMNMX.FTZ R0, R152, R3, !PT ;  /* 0x0000000398007209 */ /* 0x000fe20007810000 */
[----:B------:R-:W-:Y:S02]  /*8130*/  UMOV UR6, UR5 ;  /* 0x0000000500067c82 */ /* 0x000fe40008000000 */
[----:B------:R-:W-:Y:S01]  /*8140*/  HGMMA.64x192x16.F32 R24, R200, gdesc[UR4].tnspB, R24, gsb0 ;  /* 0x42e00004c8187df0 */ /* 0x000fe20008000818 */
[----:B------:R-:W-:Y:S01]  /*8150*/  UIADD3 UR6, UR5, 0x80, URZ ;  /* 0x0000008005067890 */ /* 0x000fe2000fffe03f */
[----:B------:R-:W-:Y:S01]  /*8160*/  FMNMX.FTZ R3, R153, R0, !PT ;  /* 0x0000000099037209 */ /* 0x000fe20007810000 */
[----:B------:R-:W-:-:S03]  /*8170*/  UMOV UR7, 0x40000040 ;  /* 0x4000004000077882 */ /* 0x000fc60000000000 */
[----:B------:R-:W-:-:S04]  /*8180*/  FMNMX.FTZ R0, R156, R3, !PT ;  /* 0x000000039c007209 */ /* 0x000fc80007810000 */
        /* <DEDUP_REMOVED lines=16> */
[----:B------:R-:W-:Y:S02]  /*8290*/  FMNMX.FTZ R2, R125, R0, !PT ;  /* 0x000000007d027209 */ /* 0x000fe40007810000 */
[----:B------:R-:W1:Y:S03]  /*82a0*/  LDC R0, c[0x0][0x988] ;  /* 0x00026200ff007b82 */ /* 0x000e660000000800 */
[----:B------:R-:W2:Y:S02]  /*82b0*/  SHFL.BFLY PT, R3, R2, 0x2, 0x1f ;  /* 0x0c401f0002037f89 */ /* 0x000ea400000e0000 */
[----:B--2---:R-:W-:Y:S02]  /*82c0*/  FMNMX.FTZ R3, R2, R3, !PT ;  /* 0x0000000302037209 */ /* 0x004fe40007810000 */
[----:B------:R-:W-:-:S03]  /*82d0*/  FMNMX.FTZ R2, R170, R10, !PT ;  /* 0x0000000aaa027209 */ /* 0x000fc60007810000 */
[----:B------:R-:W2:Y:S02]  /*82e0*/  SHFL.BFLY PT, R4, R3, 0x1, 0x1f ;  /* 0x0c201f0003047f89 */ /* 0x000ea400000e0000 */
[----:B--2---:R-:W-:Y:S02]  /*82f0*/  FMNMX.FTZ R4, R3, R4, !PT ;  /* 0x0000000403047209 */ /* 0x004fe40007810000 */
[----:B------:R-:W-:-:S03]  /*8300*/  FMNMX.FTZ R3, R171, R2, !PT ;  /* 0x00000002ab037209 */ /* 0x000fc60007810000 */
[----:B------:R-:W-:Y:S01]  /*8310*/  FADD.FTZ R9, -R4, R9 ;  /* 0x0000000904097221 */ /* 0x000fe20000010100 */
[----:B------:R-:W-:-:S03]  /*8320*/  FMNMX.FTZ R2, R174, R3, !PT ;  /* 0x00000003ae027209 */ /* 0x000fc60007810000 */
[----:B-1----:R-:W-:Y:S01]  /*8330*/  FMUL.FTZ R6, R9, R0 ;  /* 0x0000000009067220 */ /* 0x002fe20000410000 */
[----:B------:R-:W-:-:S04]  /*8340*/  FMNMX.FTZ R3, R175, R2, !PT ;  /* 0x00000002af037209 */ /* 0x000fc80007810000 */
[----:B------:R-:W-:Y:S01]  /*8350*/  FMNMX.FTZ R2, R162, R3, !PT ;  /* 0x00000003a2027209 */ /* 0x000fe20007810000 */
[----:B------:R-:W-:Y:S03]  /*8360*/  MUFU.EX2 R6, R6 ;  /* 0x0000000600067308 */ /* 0x000fe60000000800 */
        /* <DEDUP_REMOVED lines=13> */
[----:B------:R-:W-:Y:S01]  /*8440*/  FMNMX.FTZ R2, R142, R3, !PT ;  /* 0x000000038e027209 */ /* 0x000fe20007810000 */
[----:B------:R-:W-:Y:S02]  /*8450*/  WARPGROUP.DEPBAR.LE gsb0, 0x0 ;  /* 0x00008000000079c5 */ /* 0x000fe40000010000 */
[----:B------:R-:W-:Y:S01]  /*8460*/  WARPGROUP.ARRIVE ;  /* 0x00000000000079c5 */ /* 0x000fe20000000000 */
[----:B------:R-:W-:-:S04]  /*8470*/  FMNMX.FTZ R3, R143, R2, !PT ;  /* 0x000000028f037209 */ /* 0x000fc80007810000 */
[----:B------:R-:W-:Y:S01]  /*8480*/  FMNMX.FTZ R2, R130, R3, !PT ;  /* 0x0000000382027209 */ /* 0x000fe20007810000 */
[----:B------:R-:W-:Y:S01]  /*8490*/  HGMMA.64x192x16.F32 R24, R196, gdesc[UR4].tnspB, R24, gsb0 ;  /* 0x42e00004c4187df0 */ /* 0x000fe20008000818 */
[----:B------:R-:W-:Y:S01]  /*84a0*/  UIADD3 UR6, UR5, 0x100, URZ ;  /* 0x0000010005067890 */ /* 0x000fe2000fffe03f */
[----:B------:R-:W-:Y:S01]  /*84b0*/  UMOV UR7, 0x40000040 ;  /* 0x4000004000077882 */ /* 0x000fe20000000000 */
[----:B------:R-:W-:-:S04]  /*84c0*/  FMNMX.FTZ R3, R131, R2, !PT ;  /* 0x0000000283037209 */ /* 0x000fc80007810000 */
[----:B------:R-:W-:-:S04]  /*84d0*/  FMNMX.FTZ R2, R134, R3, !PT ;  /* 0x0000000386027209 */ /* 0x000fc80007810000 */
[----:B------:R-:W-:-:S04]  /*84e0*/  FMNMX.FTZ R3, R135, R2, !PT ;  /* 0x0000000287037209 */ /* 0x000fc80007810000 */
[----:B------:R-:W-:-:S04]  /*84f0*/  FMNMX.FTZ R2, R122, R3, !PT ;  /* 0x000000037a027209 */ /* 0x000fc80007810000 */
[----:B------:R-:W-:-:S04]  /*8500*/  FMNMX.FTZ R3, R123, R2, !PT ;  /* 0x000000027b037209 */ /* 0x000fc80007810000 */
[----:B------:R-:W-:-:S04]  /*8510*/  FMNMX.FTZ R2, R126, R3, !PT ;  /* 0x000000037e027209 */ /* 0x000fc80007810000 */
[----:B------:R-:W-:-:S05]  /*8520*/  FMNMX.FTZ R2, R127, R2, !PT ;  /* 0x000000027f027209 */ /* 0x000fca0007810000 */
[----:B------:R-:W1:Y:S02]  /*8530*/  SHFL.BFLY PT, R3, R2, 0x2, 0x1f ;  /* 0x0c401f0002037f89 */ /* 0x000e6400000e0000 */
[----:B-1----:R-:W-:-:S05]  /*8540*/  FMNMX.FTZ R14, R2, R3, !PT ;  /* 0x00000003020e7209 */ /* 0x002fca0007810000 */
[----:B------:R-:W1:Y:S02]  /*8550*/  SHFL.BFLY PT, R3, R14, 0x1, 0x1f ;  /* 0x0c201f000e037f89 */ /* 0x000e6400000e0000 */
[----:B-1----:R-:W-:Y:S01]  /*8560*/  FMNMX.FTZ R3, R14, R3, !PT ;  /* 0x000000030e037209 */ /* 0x002fe20007810000 */
[----:B------:R-:W-:Y:S02]  /*8570*/  WARPGROUP.DEPBAR.LE gsb0, 0x0 ;  /* 0x00008000000079c5 */ /* 0x000fe40000010000 */
[----:B------:R-:W-:-:S06]  /*8580*/  WARPGROUP.ARRIVE ;  /* 0x00000000000079c5 */ /* 0x000fcc0000000000 */
[----:B------:R-:W-:Y:S01]  /*8590*/  HGMMA.64x192x16.F32 R24, R192, gdesc[UR4].tnspB, R24, gsb0 ;  /* 0x42e00004c0187df0 */ /* 0x000fe20008000818 */
[----:B------:R-:W-:Y:S01]  /*85a0*/  UIADD3 UR6, UR5, 0x180, URZ ;  /* 0x0000018005067890 */ /* 0x000fe2000fffe03f */
[----:B------:R-:W-:Y:S01]  /*85b0*/  UMOV UR7, 0x40000040 ;  /* 0x4000004000077882 */ /* 0x000fe20000000000 */
[----:B------:R-:W-:Y:S02]  /*85c0*/  WARPGROUP.DEPBAR.LE gsb0, 0x0 ;  /* 0x00008000000079c5 */ /* 0x000fe40000010000 */
[----:B------:R-:W-:-:S15]  /*85d0*/  WARPGROUP.ARRIVE ;  /* 0x00000000000079c5 */ /* 0x000fde0000000000 */
[----:B------:R-:W-:Y:S01]  /*85e0*/  HGMMA.64x192x16.F32 R24, R188, gdesc[UR4].tnspB, R24, gsb0 ;  /* 0x42e00004bc187df0 */ /* 0x000fe20008000818 */
[----:B------:R-:W-:Y:S01]  /*85f0*/  UIADD3 UR6, UR5, 0x200, URZ ;  /* 0x0000020005067890 */ /* 0x000fe2000fffe03f */
[----:B------:R-:W-:Y:S01]  /*8600*/  UMOV UR7, 0x40000040 ;  /* 0x4000004000077882 */ /* 0x000fe20000000000 */
[----:B------:R-:W-:Y:S02]  /*8610*/  WARPGROUP.DEPBAR.LE gsb0, 0x0 ;  /* 0x00008000000079c5 */ /* 0x000fe40000010000 */
[----:B------:R-:W-:Y:S01]  /*8620*/  WARPGROUP.ARRIVE ;  /* 0x00000000000079c5 */ /* 0x000fe20000000000 */
[----:B------:R-:W-:-:S04]  /*8630*/  FMUL.FTZ R189, R4, R0 ;  /* 0x0000000004bd7220 */ /* 0x000fc80000410000 */
[----:B------:R-:W-:-:S10]  /*8640*/  FFMA.FTZ R21, R153, R0, -R189 ;  /* 0x0000000099157223 */ /* 0x000fd400000108bd */
[----:B------:R-:W-:Y:S01]  /*8650*/  HGMMA.64x192x16.F32 R24, R184, gdesc[UR4].tnspB, R24, gsb0 ;  /* 0x42e00004b8187df0 */ /* 0x000fe20008000818 */
[----:B------:R-:W-:Y:S01]  /*8660*/  UIADD3 UR6, UR5, 0x280, URZ ;  /* 0x0000028005067890 */ /* 0x000fe2000fffe03f */
[-CC-:B------:R-:W-:Y:S01]  /*8670*/  FFMA.FTZ R153, R157, R0.reuse, -R189.reuse ;  /* 0x000000009d997223 */ /* 0x180fe200000108bd */
[----:B------:R-:W-:Y:S01]  /*8680*/  UMOV UR7, 0x40000040 ;  /* 0x4000004000077882 */ /* 0x000fe20000000000 */
[----:B------:R-:W-:Y:S01]  /*8690*/  FADD.FTZ R157, -R3, R10 ;  /* 0x0000000a039d7221 */ /* 0x000fe20000010100 */
[-CC-:B------:R-:W-:Y:S01]  /*86a0*/  FFMA.FTZ R9, R168, R0.reuse, -R189.reuse ;  /* 0x00000000a8097223 */ /* 0x180fe200000108bd */
[-CC-:B------:R-:W-:Y:S01]  /*86b0*/  FFMA.FTZ R200, R169, R0.reuse, -R189.reuse ;  /* 0x00000000a9c87223 */ /* 0x180fe200000108bd */
[-CC-:B------:R-:W-:Y:S01]  /*86c0*/  FFMA.FTZ R202, R172, R0.reuse, -R189.reuse ;  /* 0x00000000acca7223 */ /* 0x180fe200000108bd */
[-C--:B------:R-:W-:Y:S01]  /*86d0*/  FMUL.FTZ R2, R157, R0.reuse ;  /* 0x000000009d027220 */ /* 0x080fe20000410000 */
[-C--:B------:R-:W-:Y:S01]  /*86e0*/  FMUL.FTZ R157, R3, R0.reuse ;  /* 0x00000000039d7220 */ /* 0x080fe20000410000 */
[-CC-:B------:R-:W-:Y:S01]  /*86f0*/  FFMA.FTZ R11, R173, R0.reuse, -R189.reuse ;  /* 0x00000000ad0b7223 */ /* 0x180fe200000108bd */
[----:B------:R-:W1:Y:S01]  /*8700*/  MUFU.EX2 R9, R9 ;  /* 0x0000000900097308 */ /* 0x000e620000000800 */
[-C--:B------:R-:W-:Y:S01]  /*8710*/  FFMA.FTZ R196, R160, R0.reuse, -R189 ;  /* 0x00000000a0c47223 */ /* 0x080fe200000108bd */
[-CC-:B------:R-:W-:Y:S01]  /*8720*/  FFMA.FTZ R201, R170, R0.reuse, -R157.reuse ;  /* 0x00000000aac97223 */ /* 0x180fe2000001089d */
[-CC-:B------:R-:W-:Y:S01]  /*8730*/  FFMA.FTZ R10, R171, R0.reuse, -R157.reuse ;  /* 0x00000000ab0a7223 */ /* 0x180fe2000001089d */
[-CC-:B------:R-:W-:Y:S01]  /*8740*/  FFMA.FTZ R203, R174, R0.reuse, -R157.reuse ;  /* 0x00000000aecb7223 */ /* 0x180fe2000001089d */
[-C--:B------:R-:W-:Y:S01]  /*8750*/  FFMA.FTZ R20, R175, R0.reuse, -R157 ;  /* 0x00000000af147223 */ /* 0x080fe2000001089d */
[-CC-:B------:R-:W-:Y:S01]  /*8760*/  FFMA.FTZ R13, R161, R0.reuse, -R189.reuse ;  /* 0x00000000a10d7223 */ /* 0x180fe200000108bd */
[-CC-:B------:R-:W-:Y:S01]  /*8770*/  FFMA.FTZ R198, R164, R0.reuse, -R189.reuse ;  /* 0x00000000a4c67223 */ /* 0x180fe200000108bd */
        /* <DEDUP_REMOVED lines=8> */
[----:B------:R-:W2:Y:S01]  /*8800*/  MUFU.EX2 R201, R201 ;  /* 0x000000c900c97308 */ /* 0x000ea20000000800 */
[-CC-:B------:R-:W-:Y:S01]  /*8810*/  FFMA.FTZ R137, R137, R0.reuse, -R189.reuse ;  /* 0x0000000089897223 */ /* 0x180fe200000108bd */
[-CC-:B------:R-:W-:Y:S01]  /*8820*/  FFMA.FTZ R141, R141, R0.reuse, -R189.reuse ;  /* 0x000000008d8d7223 */ /* 0x180fe200000108bd */
[-CC-:B------:R-:W-:Y:S01]  /*8830*/  FFMA.FTZ R129, R129, R0.reuse, -R189.reuse ;  /* 0x0000000081817223 */ /* 0x180fe200000108bd */
[-CC-:B------:R-:W-:Y:S01]  /*8840*/  FFMA.FTZ R133, R133, R0.reuse, -R189.reuse ;  /* 0x0000000085857223 */ /* 0x180fe200000108bd */
[-CC-:B------:R-:W-:Y:S01]  /*8850*/  FFMA.FTZ R12, R120, R0.reuse, -R189.reuse ;  /* 0x00000000780c7223 */ /* 0x180fe200000108bd */
[-CC-:B------:R-:W-:Y:S01]  /*8860*/  FFMA.FTZ R121, R121, R0.reuse, -R189.reuse ;  /* 0x0000000079797223 */ /* 0x180fe200000108bd */
[-CC-:B------:R-:W-:Y:S01]  /*8870*/  FFMA.FTZ R124, R124, R0.reuse, -R189.reuse ;  /* 0x000000007c7c7223 */ /* 0x180fe200000108bd */
[----:B------:R-:W3:Y:S01]  /*8880*/  MUFU.EX2 R200, R200 ;  /* 0x000000c800c87308 */ /* 0x000ee20000000800 */
[-C--:B------:R-:W-:Y:S01]  /*8890*/  FFMA.FTZ R125, R125, R0.reuse, -R189 ;  /* 0x000000007d7d7223 */ /* 0x080fe200000108bd */
[-CC-:B------:R-:W-:Y:S01]  /*88a0*/  FFMA.FTZ R197, R162, R0.reuse, -R157.reuse ;  /* 0x00000000a2c57223 */ /* 0x180fe2000001089d */
[-C--:B------:R-:W-:Y:S01]  /*88b0*/  FFMA.FTZ R120, R163, R0.reuse, -R157 ;  /* 0x00000000a3787223 */ /* 0x080fe2000001089d */
[----:B-1----:R-:W-:Y:S01]  /*88c0*/  FFMA.FTZ R7, R6, R7, R9 ;  /* 0x0000000706077223 */ /* 0x002fe20000010009 */
[-CC-:B------:R-:W-:Y:S01]  /*88d0*/  FFMA.FTZ R199, R166, R0.reuse, -R157.reuse ;  /* 0x00000000a6c77223 */ /* 0x180fe2000001089d */
[-CC-:B------:R-:W-:Y:S01]  /*88e0*/  FFMA.FTZ R193, R154, R0.reuse, -R157.reuse ;  /* 0x000000009ac17223 */ /* 0x180fe2000001089d */
[-C--:B------:R-:W-:Y:S01]  /*88f0*/  FFMA.FTZ R195, R158, R0.reuse, -R157 ;  /* 0x000000009ec37223 */ /* 0x080fe2000001089d */
[----:B------:R-:W1:Y:S01]  /*8900*/  MUFU.EX2 R10, R10 ;  /* 0x0000000a000a7308 */ /* 0x000e620000000800 */
[----:B--2---:R-:W-:Y:S01]  /*8910*/  FFMA.FTZ R5, R2, R5, R201 ;  /* 0x0000000502057223 */ /* 0x004fe200000100c9 */
[-CC-:B------:R-:W-:Y:S01]  /*8920*/  FFMA.FTZ R191, R150, R0.reuse, -R157.reuse ;  /* 0x0000000096bf7223 */ /* 0x180fe2000001089d */
[-CC-:B------:R-:W-:Y:S01]  /*8930*/  FFMA.FTZ R151, R151, R0.reuse, -R157.reuse ;  /* 0x0000000097977223 */ /* 0x180fe2000001089d */
[-CC-:B------:R-:W-:Y:S01]  /*8940*/  FFMA.FTZ R143, R143, R0.reuse, -R157.reuse ;  /* 0x000000008f8f7223 */ /* 0x180fe2000001089d */
[-CC-:B------:R-:W-:Y:S01]  /*8950*/  FFMA.FTZ R130, R130, R0.reuse, -R157.reuse ;  /* 0x0000000082827223 */ /* 0x180fe2000001089d */
[-CC-:B------:R-:W-:Y:S01]  /*8960*/  FFMA.FTZ R131, R131, R0.reuse, -R157.reuse ;  /* 0x0000000083837223 */ /* 0x180fe2000001089d */
[-C--:B------:R-:W-:Y:S01]  /*8970*/  FFMA.FTZ R134, R134, R0.reuse, -R157 ;  /* 0x0000000086867223 */ /* 0x080fe2000001089d */
[----:B------:R-:W-:Y:S01]  /*8980*/  MUFU.EX2 R202, R202 ;  /* 0x000000ca00ca7308 */ /* 0x000fe20000000800 */
[----:B---3--:R-:W-:Y:S01]  /*8990*/  FADD.FTZ R7, R200, R7 ;  /* 0x00000007c8077221 */ /* 0x008fe20000010000 */
[-CC-:B------:R-:W-:Y:S01]  /*89a0*/  FFMA.FTZ R135, R135, R0.reuse, -R157.reuse ;  /* 0x0000000087877223 */ /* 0x180fe2000001089d */
[-CC-:B------:R-:W-:Y:S01]  /*89b0*/  FFMA.FTZ R122, R122, R0.reuse, -R157.reuse ;  /* 0x000000007a7a7223 */ /* 0x180fe2000001089d */
[-CC-:B------:R-:W-:Y:S01]  /*89c0*/  FFMA.FTZ R123, R123, R0.reuse, -R157.reuse ;  /* 0x000000007b7b7223 */ /* 0x180fe2000001089d */
[-CC-:B------:R-:W-:Y:S01]  /*89d0*/  FFMA.FTZ R126, R126, R0.reuse, -R157.reuse ;  /* 0x000000007e7e7223 */ /* 0x180fe2000001089d */
[----:B------:R-:W-:Y:S01]  /*89e0*/  FFMA.FTZ R127, R127, R0, -R157 ;  /* 0x000000007f7f7223 */ /* 0x000fe2000001089d */
[----:B------:R-:W-:Y:S01]  /*89f0*/  F2FP.F16.F32.PACK_AB R200, R200, R9 ;  /* 0x00000009c8c8723e */ /* 0x000fe200000000ff */
[----:B------:R-:W-:Y:S01]  /*8a00*/  MUFU.EX2 R203, R203 ;  /* 0x000000cb00cb7308 */ /* 0x000fe20000000800 */
[----:B-1----:R-:W-:Y:S01]  /*8a10*/  F2FP.F16.F32.PACK_AB R201, R10, R201 ;  /* 0x000000c90ac9723e */ /* 0x002fe200000000ff */
[----:B------:R-:W-:-:S06]  /*8a20*/  IMAD.MOV.U32 R9, RZ, RZ, R4 ;  /* 0x000000ffff097224 */ /* 0x000fcc00078e0004 */
[----:B------:R-:W-:Y:S08]  /*8a30*/  MUFU.EX2 R11, R11 ;  /* 0x0000000b000b7308 */ /* 0x000ff00000000800 */
[----:B------:R-:W-:Y:S08]  /*8a40*/  MUFU.EX2 R20, R20 ;  /* 0x0000001400147308 */ /* 0x000ff00000000800 */
[----:B------:R-:W-:Y:S08]  /*8a50*/  MUFU.EX2 R196, R196 ;  /* 0x000000c400c47308 */ /* 0x000ff00000000800 */
[----:B------:R-:W-:Y:S08]  /*8a60*/  MUFU.EX2 R197, R197 ;  /* 0x000000c500c57308 */ /* 0x000ff00000000800 */
[----:B------:R-:W-:Y:S08]  /*8a70*/  MUFU.EX2 R13, R13 ;  /* 0x0000000d000d7308 */ /* 0x000ff00000000800 */
[----:B------:R-:W-:Y:S08]  /*8a80*/  MUFU.EX2 R120, R120 ;  /* 0x0000007800787308 */ /* 0x000ff00000000800 */
[----:B------:R1:W-:Y:S08]  /*8a90*/  MUFU.EX2 R14, R124 ;  /* 0x0000007c000e7308 */ /* 0x0003f00000000800 */
[----:B------:R-:W-:Y:S01]  /*8aa0*/  MUFU.EX2 R198, R198 ;  /* 0x000000c600c67308 */ /* 0x000fe20000000800 */
[----:B-1----:R-:W-:-:S07]  /*8ab0*/  FFMA.FTZ R124, R167, R0, -R157 ;  /* 0x00000000a77c7223 */ /* 0x002fce000001089d */
[----:B------:R-:W-:Y:S08]  /*8ac0*/  MUFU.EX2 R199, R199 ;  /* 0x000000c700c77308 */ /* 0x000ff00000000800 */
        /* <DEDUP_REMOVED lines=8> */
[----:B------:R-:W-:Y:S01]  /*8b50*/  MUFU.EX2 R188, R188 ;  /* 0x000000bc00bc7308 */ /* 0x000fe20000000800 */
[----:B------:R-:W-:-:S02]  /*8b60*/  WARPGROUP.DEPBAR.LE gsb0, 0x0 ;  /* 0x00008000000079c5 */ /* 0x000fc40000010000 */
[----:B------:R-:W-:Y:S01]  /*8b70*/  WARPGROUP.ARRIVE ;  /* 0x00000000000079c5 */ /* 0x000fe20000000000 */
[-CC-:B------:R-:W-:Y:S01]  /*8b80*/  FFMA.FTZ R186, R140, R0.reuse, -R189.reuse ;  /* 0x000000008cba7223 */ /* 0x180fe200000108bd */
[----:B------:R-:W-:Y:S02]  /*8b90*/  IMAD.U32 R140, RZ, RZ, UR39 ;  /* 0x00000027ff8c7e24 */ /* 0x000fe4000f8e00ff */
[-C--:B------:R-:W-:Y:S01]  /*8ba0*/  FFMA.FTZ R184, R136, R0.reuse, -R189 ;  /* 0x0000000088b87223 */ /* 0x080fe200000108bd */
[-CC-:B------:R-:W-:Y:S01]  /*8bb0*/  FFMA.FTZ R185, R138, R0.reuse, -R157.reuse ;  /* 0x000000008ab97223 */ /* 0x180fe2000001089d */
[-CC-:B------:R-:W-:Y:S01]  /*8bc0*/  FFMA.FTZ R187, R142, R0.reuse, -R157.reuse ;  /* 0x000000008ebb7223 */ /* 0x180fe2000001089d */
[----:B------:R-:W-:Y:S01]  /*8bd0*/  HGMMA.64x192x16.F32 R24, R180, gdesc[UR4].tnspB, R24, gsb0 ;  /* 0x42e00004b4187df0 */ /* 0x000fe20008000818 */
[----:B------:R-:W-:Y:S01]  /*8be0*/  UIADD3 UR6, UR5, 0x300, URZ ;  /* 0x0000030005067890 */ /* 0x000fe2000fffe03f */
[----:B------:R-:W-:Y:S01]  /*8bf0*/  @!P1 VIADD R140, R140, 0x36840 ;  /* 0x000368408c8c9836 */ /* 0x000fe20000000000 */
[----:B------:R-:W-:Y:S01]  /*8c00*/  UMOV UR7, 0x40000040 ;  /* 0x4000004000077882 */ /* 0x000fe20000000000 */
[----:B------:R-:W-:Y:S01]  /*8c10*/  FFMA.FTZ R136, R147, R0, -R157 ;  /* 0x0000000093887223 */ /* 0x000fe2000001089d */
[----:B------:R-:W-:Y:S02]  /*8c20*/  MUFU.EX2 R145, R145 ;  /* 0x0000009100917308 */ /* 0x000fe40000000800 */
[----:B------:R-:W-:-:S06]  /*8c30*/  @!P1 PRMT R144, RZ, 0x654, R140 ;  /* 0x00000654ff909816 */ /* 0x000fcc000000008c */
        /* <DEDUP_REMOVED lines=18> */
[----:B------:R-:W1:Y:S08]  /*8d60*/  MUFU.EX2 R121, R121 ;  /* 0x0000007900797308 */ /* 0x000e700000000800 */
[----:B------:R-:W-:Y:S08]  /*8d70*/  MUFU.EX2 R127, R127 ;  /* 0x0000007f007f7308 */ /* 0x000ff00000000800 */
[----:B------:R-:W2:Y:S01]  /*8d80*/  MUFU.EX2 R125, R125 ;  /* 0x0000007d007d7308 */ /* 0x000ea20000000800 */
[----:B------:R-:W-:-:S02]  /*8d90*/  WARPGROUP.DEPBAR.LE gsb0, 0x0 ;  /* 0x00008000000079c5 */ /* 0x000fc40000010000 */
[----:B------:R-:W-:Y:S01]  /*8da0*/  WARPGROUP.ARRIVE ;  /* 0x00000000000079c5 */ /* 0x000fe20000000000 */
[-CC-:B------:R-:W-:Y:S01]  /*8db0*/  FFMA.FTZ R180, R128, R0.reuse, -R189.reuse ;  /* 0x0000000080b47223 */ /* 0x180fe200000108bd */
[-C--:B------:R-:W-:Y:S01]  /*8dc0*/  FFMA.FTZ R182, R132, R0.reuse, -R189 ;  /* 0x0000000084b67223 */ /* 0x080fe200000108bd */
[-CC-:B------:R-:W-:Y:S01]  /*8dd0*/  FFMA.FTZ R189, R146, R0.reuse, -R157.reuse ;  /* 0x0000000092bd7223 */ /* 0x180fe2000001089d */
[----:B------:R-:W-:Y:S02]  /*8de0*/  IMAD.U32 R146, RZ, RZ, UR4 ;  /* 0x00000004ff927e24 */ /* 0x000fe4000f8e00ff */
[-CC-:B------:R-:W-:Y:S01]  /*8df0*/  FFMA.FTZ R128, R155, R0.reuse, -R157.reuse ;  /* 0x000000009b807223 */ /* 0x180fe2000001089d */
[----:B------:R-:W-:Y:S01]  /*8e00*/  HGMMA.64x192x16.F32 R24, R176, gdesc[UR4].tnspB, R24, gsb0 ;  /* 0x42e00004b0187df0 */ /* 0x000fe20008000818 */
[----:B------:R-:W-:Y:S01]  /*8e10*/  FFMA.FTZ R132, R159, R0, -R157 ;  /* 0x000000009f847223 */ /* 0x000fe2000001089d */
[----:B------:R-:W-:Y:S01]  /*8e20*/  MUFU.EX2 R181, R130 ;  /* 0x0000008200b57308 */ /* 0x000fe20000000800 */
[----:B------:R-:W-:-:S07]  /*8e30*/  UIADD3 UR4, UR61, -0x1, URZ ;  /* 0xffffffff3d047890 */ /* 0x000fce000fffe03f */
[----:B------:R-:W3:Y:S01]  /*8e40*/  MUFU.EX2 R128, R128 ;  /* 0x0000008000807308 */ /* 0x000ee20000000800 */
[----:B------:R-:W-:-:S07]  /*8e50*/  UMOV UR61, UR4 ;  /* 0x00000004003d7c82 */ /* 0x000fce0008000000 */
[----:B------:R-:W4:Y:S08]  /*8e60*/  MUFU.EX2 R132, R132 ;  /* 0x0000008400847308 */ /* 0x000f300000000800 */
[----:B------:R-:W5:Y:S08]  /*8e70*/  MUFU.EX2 R189, R189 ;  /* 0x000000bd00bd7308 */ /* 0x000f700000000800 */
[----:B------:R-:W-:Y:S08]  /*8e80*/  MUFU.EX2 R180, R180 ;  /* 0x000000b400b47308 */ /* 0x000ff00000000800 */
[----:B------:R-:W-:Y:S08]  /*8e90*/  MUFU.EX2 R183, R134 ;  /* 0x0000008600b77308 */ /* 0x000ff00000000800 */
[----:B------:R-:W-:Y:S01]  /*8ea0*/  MUFU.EX2 R182, R182 ;  /* 0x000000b600b67308 */ /* 0x000fe20000000800 */
[----:B------:R-:W-:-:S02]  /*8eb0*/  WARPGROUP.DEPBAR.LE gsb0, 0x0 ;  /* 0x00008000000079c5 */ /* 0x000fc40000010000 */
[----:B------:R3:W-:Y:S05]  /*8ec0*/  @!P1 SYNCS.ARRIVE.TRANS64.RED.A1T0 RZ, [R144+URZ], RZ ;  /* 0x000000ff90ff99a7 */ /* 0x0007ea000810043f */
[----:B------:R-:W-:Y:S01]  /*8ed0*/  MUFU.EX2 R177, R122 ;  /* 0x0000007a00b17308 */ /* 0x000fe20000000800 */
[----:B-1----:R-:W-:Y:S02]  /*8ee0*/  F2FP.F16.F32.PACK_AB R176, R121, R12 ;  /* 0x0000000c79b0723e */ /* 0x002fe400000000ff */
[----:B--2---:R-:W-:Y:S01]  /*8ef0*/  F2FP.F16.F32.PACK_AB R178, R125, R14 ;  /* 0x0000000e7db2723e */ /* 0x004fe200000000ff */
[----:B---3--:R-:W-:Y:S02]  /*8f00*/  @!P1 VIADD R144, R146, 0x36860 ;  /* 0x0003686092909836 */ /* 0x008fe40000000000 */
[----:B------:R-:W-:-:S02]  /*8f10*/  FADD.FTZ R146, R202, R7 ;  /* 0x00000007ca927221 */ /* 0x000fc40000010000 */
[----:B------:R-:W-:Y:S01]  /*8f20*/  MUFU.EX2 R179, R126 ;  /* 0x0000007e00b37308 */ /* 0x000fe20000000800 */
[C---:B------:R-:W-:Y:S02]  /*8f30*/  F2FP.F16.F32.PACK_AB R202, R11.reuse, R202 ;  /* 0x000000ca0bca723e */ /* 0x040fe400000000ff */
[----:B------:R-:W-:Y:S01]  /*8f40*/  @!P1 PRMT R138, RZ, 0x654, R144 ;  /* 0x00000654ff8a9816 */ /* 0x000fe20000000090 */
[----:B------:R-:W-:Y:S01]  /*8f50*/  FADD.FTZ R144, R10, R5 ;  /* 0x000000050a907221 */ /* 0x000fe20000010000 */
[----:B------:R-:W-:Y:S02]  /*8f60*/  FADD.FTZ R7, R11, R146 ;  /* 0x000000920b077221 */ /* 0x000fe40000010000 */
[----:B------:R1:W-:Y:S01]  /*8f70*/  @!P1 SYNCS.ARRIVE.TRANS64.RED.A1T0 RZ, [R138+URZ], RZ ;  /* 0x000000ff8aff99a7 */ /* 0x0003e2000810043f */
[----:B------:R-:W-:Y:S01]  /*8f80*/  FADD.FTZ R5, R203, R144 ;  /* 0x00000090cb057221 */ /* 0x000fe20000010000 */
[----:B------:R-:W-:Y:S01]  /*8f90*/  FADD.FTZ R144, R196, R7 ;  /* 0x00000007c4907221 */ /* 0x000fe20000010000 */
[----:B------:R-:W-:-:S02]  /*8fa0*/  F2FP.F16.F32.PACK_AB R203, R20, R203 ;  /* 0x000000cb14cb723e */ /* 0x000fc400000000ff */
[----:B------:R-:W-:Y:S01]  /*8fb0*/  FADD.FTZ R142, R20, R5 ;  /* 0x00000005148e7221 */ /* 0x000fe20000010000 */
[C---:B------:R-:W-:Y:S01]  /*8fc0*/  FADD.FTZ R7, R13.reuse, R144 ;  /* 0x000000900d077221 */ /* 0x040fe20000010000 */
[----:B------:R-:W-:Y:S01]  /*8fd0*/  F2FP.F16.F32.PACK_AB R196, R13, R196 ;  /* 0x000000c40dc4723e */ /* 0x000fe200000000ff */
[----:B-1----:R-:W-:Y:S01]  /*8fe0*/  FFMA.FTZ R138, R139, R0, -R157 ;  /* 0x000000008b8a7223 */ /* 0x002fe2000001089d */
[----:B------:R-:W-:Y:S01]  /*8ff0*/  FADD.FTZ R5, R197, R142 ;  /* 0x0000008ec5057221 */ /* 0x000fe20000010000 */
[----:B------:R-:W-:Y:S01]  /*9000*/  FADD.FTZ R144, R198, R7 ;  /* 0x00000007c6907221 */ /* 0x000fe20000010000 */
[C---:B------:R-:W-:Y:S02]  /*9010*/  F2FP.F16.F32.PACK_AB R197, R120.reuse, R197 ;  /* 0x000000c578c5723e */ /* 0x040fe400000000ff */
[----:B------:R-:W-:Y:S01]  /*9020*/  FADD.FTZ R142, R120, R5 ;  /* 0x00000005788e7221 */ /* 0x000fe20000010000 */
[C---:B------:R-:W-:Y:S01]  /*9030*/  FADD.FTZ R7, R15.reuse, R144 ;  /* 0x000000900f077221 */ /* 0x040fe20000010000 */
[----:B------:R-:W1:Y:S01]  /*9040*/  MUFU.EX2 R138, R138 ;  /* 0x0000008a008a7308 */ /* 0x000e620000000800 */
[----:B------:R-:W-:Y:S01]  /*9050*/  F2FP.F16.F32.PACK_AB R198, R15, R198 ;  /* 0x000000c60fc6723e */ /* 0x000fe200000000ff */
[----:B------:R-:W-:Y:S01]  /*9060*/  FADD.FTZ R5, R199, R142 ;  /* 0x0000008ec7057221 */ /* 0x000fe20000010000 */
[----:B------:R-:W-:Y:S01]  /*9070*/  FADD.FTZ R144, R192, R7 ;  /* 0x00000007c0907221 */ /* 0x000fe20000010000 */
[----:B------:R-:W-:-:S02]  /*9080*/  F2FP.F16.F32.PACK_AB R199, R124, R199 ;  /* 0x000000c77cc7723e */ /* 0x000fc400000000ff */
[----:B------:R-:W-:Y:S01]  /*9090*/  FADD.FTZ R142, R124, R5 ;  /* 0x000000057c8e7221 */ /* 0x000fe20000010000 */
[C---:B------:R-:W-:Y:S01]  /*90a0*/  FADD.FTZ R7, R21.reuse, R144 ;  /* 0x0000009015077221 */ /* 0x040fe20000010000 */
[----:B------:R-:W-:Y:S02]  /*90b0*/  F2FP.F16.F32.PACK_AB R192, R21, R192 ;  /* 0x000000c015c0723e */ /* 0x000fe400000000ff */
[----:B------:R-:W-:Y:S01]  /*90c0*/  FADD.FTZ R5, R193, R142 ;  /* 0x0000008ec1057221 */ /* 0x000fe20000010000 */
[----:B------:R-:W-:Y:S01]  /*90d0*/  FADD.FTZ R144, R194, R7 ;  /* 0x00000007c2907221 */ /* 0x000fe20000010000 */
[C---:B------:R-:W-:Y:S02]  /*90e0*/  F2FP.F16.F32.PACK_AB R193, R128.reuse, R193 ;  /* 0x000000c180c1723e */ /* 0x040fe400000000ff */
[----:B------:R-:W-:Y:S01]  /*90f0*/  FADD.FTZ R142, R128, R5 ;  /* 0x00000005808e7221 */ /* 0x000fe20000010000 */
[C---:B------:R-:W-:Y:S01]  /*9100*/  FADD.FTZ R7, R153.reuse, R144 ;  /* 0x0000009099077221 */ /* 0x040fe20000010000 */
[----:B------:R-:W-:-:S02]  /*9110*/  F2FP.F16.F32.PACK_AB R194, R153, R194 ;  /* 0x000000c299c2723e */ /* 0x000fc400000000ff */
[----:B------:R-:W-:Y:S01]  /*9120*/  FADD.FTZ R5, R195, R142 ;  /* 0x0000008ec3057221 */ /* 0x000fe20000010000 */
[----:B------:R-:W-:Y:S01]  /*9130*/  FADD.FTZ R10, R188, R7 ;  /* 0x00000007bc0a7221 */ /* 0x000fe20000010000 */
[C---:B----4-:R-:W-:Y:S02]  /*9140*/  F2FP.F16.F32.PACK_AB R195, R132.reuse, R195 ;  /* 0x000000c384c3723e */ /* 0x050fe400000000ff */
[----:B------:R-:W-:Y:S01]  /*9150*/  FADD.FTZ R142, R132, R5 ;  /* 0x00000005848e7221 */ /* 0x000fe20000010000 */
[C---:B------:R-:W-:Y:S01]  /*9160*/  FADD.FTZ R7, R145.reuse, R10 ;  /* 0x0000000a91077221 */ /* 0x040fe20000010000 */
[----:B------:R-:W-:Y:S02]  /*9170*/  F2FP.F16.F32.PACK_AB R188, R145, R188 ;  /* 0x000000bc91bc723e */ /* 0x000fe400000000ff */
[----:B-----5:R-:W-:Y:S01]  /*9180*/  FADD.FTZ R5, R189, R142 ;  /* 0x0000008ebd057221 */ /* 0x020fe20000010000 */
        /* <DEDUP_REMOVED lines=13> */
[C---:B-1----:R-:W-:Y:S02]  /*9260*/  F2FP.F16.F32.PACK_AB R185, R138.reuse, R185 ;  /* 0x000000b98ab9723e */ /* 0x042fe400000000ff */
[----:B------:R-:W-:Y:S01]  /*9270*/  FADD.FTZ R10, R138, R5 ;  /* 0x000000058a0a7221 */ /* 0x000fe20000010000 */
[C---:B------:R-:W-:Y:S01]  /*9280*/  FADD.FTZ R5, R141.reuse, R20 ;  /* 0x000000148d057221 */ /* 0x040fe20000010000 */
[----:B------:R-:W-:Y:S02]  /*9290*/  F2FP.F16.F32.PACK_AB R186, R141, R186 ;  /* 0x000000ba8dba723e */ /* 0x000fe400000000ff */
        /* <DEDUP_REMOVED lines=14> */
[C---:B------:R-:W-:Y:S02]  /*9380*/  F2FP.F16.F32.PACK_AB R183, R135.reuse, R183 ;  /* 0x000000b787b7723e */ /* 0x040fe400000000ff */
[----:B------:R-:W-:Y:S01]  /*9390*/  FADD.FTZ R10, R135, R10 ;  /* 0x0000000a870a7221 */ /* 0x000fe20000010000 */
[----:B------:R-:W-:-:S03]  /*93a0*/  FADD.FTZ R5, R121, R20 ;  /* 0x0000001479057221 */ /* 0x000fc60000010000 */
[----:B------:R-:W-:Y:S01]  /*93b0*/  FADD.FTZ R10, R177, R10 ;  /* 0x0000000ab10a7221 */ /* 0x000fe20000010000 */
[----:B------:R-:W-:Y:S01]  /*93c0*/  FADD.FTZ R12, R14, R5 ;  /* 0x000000050e0c7221 */ /* 0x000fe20000010000 */
[C---:B------:R-:W-:Y:S02]  /*93d0*/  F2FP.F16.F32.PACK_AB R177, R123.reuse, R177 ;  /* 0x000000b17bb1723e */ /* 0x040fe400000000ff */
[----:B------:R-:W-:Y:S01]  /*93e0*/  FADD.FTZ R10, R123, R10 ;  /* 0x0000000a7b0a7221 */ /* 0x000fe20000010000 */
[----:B------:R-:W-:-:S03]  /*93f0*/  FADD.FTZ R7, R125, R12 ;  /* 0x0000000c7d077221 */ /* 0x000fc60000010000 */
[----:B------:R-:W-:Y:S01]  /*9400*/  FADD.FTZ R10, R179, R10 ;  /* 0x0000000ab30a7221 */ /* 0x000fe20000010000 */
[----:B------:R-:W-:-:S03]  /*9410*/  F2FP.F16.F32.PACK_AB R179, R127, R179 ;  /* 0x000000b37fb3723e */ /* 0x000fc600000000ff */
[----:B------:R-:W-:Y:S01]  /*9420*/  FADD.FTZ R5, R127, R10 ;  /* 0x0000000a7f057221 */ /* 0x000fe20000010000 */
[----:B------:R-:W-:Y:S01]  /*9430*/  MOV R10, R3 ;  /* 0x00000003000a7202 */ /* 0x000fe20000000f00 */
[----:B------:R-:W-:Y:S06]  /*9440*/  @P2 BRA `(.L_x_24) ;  /* 0xffffffc400242947 */ /* 0x000fec000383ffff */
.L_x_15:
[----:B------:R-:W-:Y:S06]  /*9450*/  BAR.ARV 0x8, 0x120 ;  /* 0x0204800000007b1d */ /* 0x000fec0000002000 */
        /* <DEDUP_REMOVED lines=96> */
[----:B------:R-:W-:Y:S06]  /*9a60*/  @!P0 BRA `(.L_x_25) ;  /* 0x0000000000048947 */ /* 0x000fec0003800000 */
[----:B------:R-:W-:Y:S01]  /*9a70*/  BPT.TRAP 0x1 ;  /* 0x000000040000795c */ /* 0x000fe20000300000 */
.L_x_25:
        /* <DEDUP_REMOVED lines=8> */
.L_x_26:
[----:B--2---:R-:W-:Y:S05]  /*9b00*/  @P2 BRA `(.L_x_27) ;  /* 0x0000000000082947 */ /* 0x004fea0003800000 */
[----:B------:R-:W2:Y:S02]  /*9b10*/  SYNCS.PHASECHK.TRANS64.TRYWAIT P0, [UR7+0x36850], R2 ;  /* 0x03685002ff0075a7 */ /* 0x000ea40008000147 */
[----:B--2---:R-:W-:Y:S05]  /*9b20*/  @!P0 BRA `(.L_x_28) ;  /* 0x0000004c005c8947 */ /* 0x004fea0003800000 */
.L_x_27:
[----:B------:R-:W-:Y:S01]  /*9b30*/  R2UR UR4, R16 ;  /* 0x00000000100472ca */ /* 0x000fe200000e0000 */
[----:B------:R-:W-:Y:S01]  /*9b40*/  WARPGROUP.ARRIVE ;  /* 0x00000000000079c5 */ /* 0x000fe20000000000 */
[----:B------:R-:W-:Y:S01]  /*9b50*/  UMOV UR11, 0x40000040 ;  /* 0x40000040000b7882 */ /* 0x000fe20000000000 */
[C---:B------:R-:W-:Y:S01]  /*9b60*/  IADD3 R15, P4, R18.reuse, 0x40, RZ ;  /* 0x00000040120f7810 */ /* 0x040fe20007f9e0ff */
[----:B-12---:R-:W1:Y:S01]  /*9b70*/  SHFL.BFLY PT, R2, R7, 0x2, 0x1f ;  /* 0x0c401f0007027f89 */ /* 0x006e6200000e0000 */
[----:B------:R-:W-:Y:S01]  /*9b80*/  IADD3 R123, P0, R18, 0x4020, RZ ;  /* 0x00004020127b7810 */ /* 0x000fe20007f1e0ff */
[----:B------:R-:W-:Y:S01]  /*9b90*/  UIADD3 UR35, -UR36, URZ, URZ ;  /* 0x0000003f24237290 */ /* 0x000fe2000fffe13f */
[----:B------:R-:W-:Y:S01]  /*9ba0*/  LOP3.LUT R14, R15, 0x380, RZ, 0xc0, !PT ;  /* 0x000003800f0e7812 */ /* 0x000fe200078ec0ff */
[----:B------:R-:W2:Y:S01]  /*9bb0*/  SHFL.BFLY PT, R6, R5, 0x2, 0x1f ;  /* 0x0c401f0005067f89 */ /* 0x000ea200000e0000 */
[----:B------:R-:W-:Y:S01]  /*9bc0*/  LOP3.LUT R122, R123, 0x380, RZ, 0xc0, !PT ;  /* 0x000003807b7a7812 */ /* 0x000fe200078ec0ff */
[----:B------:R-:W-:Y:S01]  /*9bd0*/  ULDC.64 UR8, c[0x0][0xb70] ;  /* 0x0002dc0000087ab9 */ /* 0x000fe20000000a00 */
[----:B------:R-:W-:-:S02]  /*9be0*/  SHF.R.U64 R14, R14, 0x3, RZ ;  /* 0x000000030e0e7819 */ /* 0x000fc400000012ff */
[----:B------:R-:W-:Y:S01]  /*9bf0*/  UIADD3 UR4, UR4, 0x400, URZ ;  /* 0x0000040004047890 */ /* 0x000fe2000fffe03f */
[----:B------:R-:W-:Y:S02]  /*9c00*/  SHF.R.U64 R122, R122, 0x3, RZ ;  /* 0x000000037a7a7819 */ /* 0x000fe400000012ff */
[----:B------:R-:W-:Y:S01]  /*9c10*/  LOP3.LUT R14, R14, R15, RZ, 0x3c, !PT ;  /* 0x0000000f0e0e7212 */ /* 0x000fe200078e3cff */
[----:B------:R-:W-:Y:S01]  /*9c20*/  USHF.R.U32.HI UR4, URZ, 0x4, UR4 ;  /* 0x000000043f047899 */ /* 0x000fe20008011604 */
[--C-:B------:R-:W-:Y:S01]  /*9c30*/  IMAD.X R15, RZ, RZ, R19.reuse, P4 ;  /* 0x000000ffff0f7224 */ /* 0x100fe200020e0613 */
[----:B------:R-:W-:Y:S02]  /*9c40*/  IADD3 R13, P4, R18, 0x8000, RZ ;  /* 0x00008000120d7810 */ /* 0x000fe40007f9e0ff */
[----:B------:R-:W-:Y:S01]  /*9c50*/  ULOP3.LUT UR4, UR4, 0x3fff, URZ, 0xc0, !UPT ;  /* 0x00003fff04047892 */ /* 0x000fe2000f8ec03f */
[----:B------:R-:W-:Y:S01]  /*9c60*/  LOP3.LUT R122, R122, R123, RZ, 0x3c, !PT ;  /* 0x0000007b7a7a7212 */ /* 0x000fe200078e3cff */
[----:B------:R-:W-:Y:S01]  /*9c70*/  IMAD.X R123, RZ, RZ, R19, P0 ;  /* 0x000000ffff7b7224 */ /* 0x000fe200000e0613 */
[----:B------:R-:W-:Y:S01]  /*9c80*/  LOP3.LUT R12, R13, 0x380, RZ, 0xc0, !PT ;  /* 0x000003800d0c7812 */ /* 0x000fe200078ec0ff */
[----:B------:R-:W-:Y:S01]  /*9c90*/  ULOP3.LUT UR4, UR4, 0x3800000, URZ, 0xfc, !UPT ;  /* 0x0380000004047892 */ /* 0x000fe2000f8efc3f */
[----:B------:R-:W-:-:S02]  /*9ca0*/  IADD3 R132, P0, R18, 0x8060, RZ ;  /* 0x0000806012847810 */ /* 0x000fc40007f1e0ff */
[----:B------:R-:W-:Y:S01]  /*9cb0*/  SHF.R.U64 R12, R12, 0x3, RZ ;  /* 0x000000030c0c7819 */ /* 0x000fe200000012ff */
[----:B------:R-:W-:Y:S01]  /*9cc0*/  UIMAD UR4, UR38, 0xa80, UR4 ;  /* 0x00000a80260478a4 */ /* 0x000fe2000f8e0204 */
[----:B-1----:R-:W-:Y:S01]  /*9cd0*/  FADD.FTZ R2, R2, R7 ;  /* 0x0000000702027221 */ /* 0x002fe20000010000 */
[----:B------:R-:W-:Y:S01]  /*9ce0*/  IADD3 R21, P5, R18, 0x60, RZ ;  /* 0x0000006012157810 */ /* 0x000fe20007fbe0ff */
[----:B--2---:R-:W-:Y:S01]  /*9cf0*/  FADD.FTZ R5, R6, R5 ;  /* 0x0000000506057221 */ /* 0x004fe20000010000 */
[----:B------:R-:W-:Y:S01]  /*9d00*/  UIADD3 UR6, UR4, 0x80, URZ ;  /* 0x0000008004067890 */ /* 0x000fe2000fffe03f */
[----:B------:R-:W-:Y:S01]  /*9d10*/  LOP3.LUT R12, R12, R13, RZ, 0x3c, !PT ;  /* 0x0000000d0c0c7212 */ /* 0x000fe200078e3cff */
[----:B------:R-:W-:Y:S01]  /*9d20*/  SHFL.BFLY PT, R7, R2, 0x1, 0x1f ;  /* 0x0c201f0002077f89 */ /* 0x000fe200000e0000 */
[----:B------:R-:W-:Y:S01]  /*9d30*/  UMOV UR10, UR4 ;  /* 0x00000004000a7c82 */ /* 0x000fe20008000000 */
[----:B------:R-:W-:Y:S01]  /*9d40*/  LOP3.LUT R13, R132, 0x380, RZ, 0xc0, !PT ;  /* 0x00000380840d7812 */ /* 0x000fe200078ec0ff */
[----:B------:R-:W-:Y:S01]  /*9d50*/  HGMMA.64x192x16.F32 R24, R200, gdesc[UR8].tnspB, R24, gsb0 ;  /* 0x42e00008c8187df0 */ /* 0x000fe20008000818 */
[----:B------:R-:W-:Y:S01]  /*9d60*/  UMOV UR11, 0x40000040 ;  /* 0x40000040000b7882 */ /* 0x000fe20000000000 */
[----:B------:R-:W-:Y:S01]  /*9d70*/  UMOV UR10, UR6 ;  /* 0x00000006000a7c82 */ /* 0x000fe20008000000 */
[----:B------:R-:W-:Y:S01]  /*9d80*/  UIADD3 UR6, UR4, 0x100, URZ ;  /* 0x0000010004067890 */ /* 0x000fe2000fffe03f */
[----:B------:R-:W-:-:S02]  /*9d90*/  SHF.R.U64 R13, R13, 0x3, RZ ;  /* 0x000000030d0d7819 */ /* 0x000fc400000012ff */
[C---:B------:R-:W-:Y:S02]  /*9da0*/  LOP3.LUT R127, R18.reuse, 0x380, RZ, 0xc0, !PT ;  /* 0x00000380127f7812 */ /* 0x040fe400078ec0ff */
[----:B------:R-:W-:Y:S01]  /*9db0*/  LOP3.LUT R6, R13, R132, RZ, 0x3c, !PT ;  /* 0x000000840d067212 */ /* 0x000fe200078e3cff */
[----:B------:R-:W-:Y:S01]  /*9dc0*/  IMAD.X R13, RZ, RZ, R19, P4 ;  /* 0x000000ffff0d7224 */ /* 0x000fe200020e0613 */
[----:B------:R-:W1:Y:S01]  /*9dd0*/  SHFL.BFLY PT, R132, R5, 0x1, 0x1f ;  /* 0x0c201f0005847f89 */ /* 0x000e6200000e0000 */
[C---:B------:R-:W-:Y:S02]  /*9de0*/  IADD3 R129, P3, R18.reuse, 0x20, RZ ;  /* 0x0000002012817810 */ /* 0x040fe40007f7e0ff */
[----:B------:R-:W-:Y:S02]  /*9df0*/  IADD3 R121, P6, R18, 0x4000, RZ ;  /* 0x0000400012797810 */ /* 0x000fe40007fde0ff */
[----:B------:R-:W-:Y:S02]  /*9e00*/  LOP3.LUT R20, R21, 0x380, RZ, 0xc0, !PT ;  /* 0x0000038015147812 */ /* 0x000fe400078ec0ff */
[----:B------:R-:W-:-:S02]  /*9e10*/  SHF.R.U64 R127, R127, 0x3, RZ ;  /* 0x000000037f7f7819 */ /* 0x000fc400000012ff */
[----:B------:R-:W-:Y:S02]  /*9e20*/  IADD3 R131, P2, R18, 0x4040, RZ ;  /* 0x0000404012837810 */ /* 0x000fe40007f5e0ff */
[----:B------:R-:W-:Y:S02]  /*9e30*/  LOP3.LUT R128, R129, 0x380, RZ, 0xc0, !PT ;  /* 0x0000038081807812 */ /* 0x000fe400078ec0ff */
[----:B------:R-:W-:Y:S02]  /*9e40*/  LOP3.LUT R120, R121, 0x380, RZ, 0xc0, !PT ;  /* 0x0000038079787812 */ /* 0x000fe400078ec0ff */
[----:B------:R-:W-:Y:S02]  /*9e50*/  SHF.R.U64 R20, R20, 0x3, RZ ;  /* 0x0000000314147819 */ /* 0x000fe400000012ff */
[----:B------:R-:W-:Y:S01]  /*9e60*/  LOP3.LUT R126, R127, R18, RZ, 0x3c, !PT ;  /* 0x000000127f7e7212 */ /* 0x000fe200078e3cff */
[----:B------:R-:W-:Y:S01]  /*9e70*/  IMAD.MOV.U32 R127, RZ, RZ, R19 ;  /* 0x000000ffff7f7224 */ /* 0x000fe200078e0013 */
[----:B------:R-:W-:-:S02]  /*9e80*/  LOP3.LUT R130, R131, 0x380, RZ, 0xc0, !PT ;  /* 0x0000038083827812 */ /* 0x000fc400078ec0ff */
[----:B------:R-:W-:Y:S02]  /*9e90*/  SHF.R.U64 R128, R128, 0x3, RZ ;  /* 0x0000000380807819 */ /* 0x000fe400000012ff */
[----:B------:R-:W-:Y:S01]  /*9ea0*/  SHF.R.U64 R120, R120, 0x3, RZ ;  /* 0x0000000378787819 */ /* 0x000fe200000012ff */
[----:B-1----:R-:W-:Y:S01]  /*9eb0*/  FADD.FTZ R132, R5, R132 ;  /* 0x0000008405847221 */ /* 0x002fe20000010000 */
[----:B------:R-:W-:Y:S02]  /*9ec0*/  LOP3.LUT R20, R20, R21, RZ, 0x3c, !PT ;  /* 0x0000001514147212 */ /* 0x000fe400078e3cff */
[----:B------:R-:W-:Y:S02]  /*9ed0*/  IADD3.X R21, RZ, R19, RZ, P5, !PT ;  /* 0x00000013ff157210 */ /* 0x000fe40002ffe4ff */
[----:B------:R-:W-:Y:S02]  /*9ee0*/  SHF.R.U64 R130, R130, 0x3, RZ ;  /* 0x0000000382827819 */ /* 0x000fe400000012ff */
[----:B------:R-:W-:-:S02]  /*9ef0*/  IADD3 R11, P5, R18, 0x8020, RZ ;  /* 0x00008020120b7810 */ /* 0x000fc40007fbe0ff */
[----:B------:R-:W-:Y:S01]  /*9f00*/  MOV R126, R126 ;  /* 0x0000007e007e7202 */ /* 0x000fe20000000f00 */
[----:B------:R-:W-:Y:S01]  /*9f10*/  FADD.FTZ R127, R2, R7 ;  /* 0x00000007027f7221 */ /* 0x000fe20000010000 */
[----:B------:R-:W-:Y:S01]  /*9f20*/  LOP3.LUT R128, R128, R129, RZ, 0x3c, !PT ;  /* 0x0000008180807212 */ /* 0x000fe200078e3cff */
[--C-:B------:R-:W-:Y:S01]  /*9f30*/  IMAD.X R129, RZ, RZ, R19.reuse, P3 ;  /* 0x000000ffff817224 */ /* 0x100fe200018e0613 */
[----:B------:R-:W-:Y:S01]  /*9f40*/  LOP3.LUT R120, R120, R121, RZ, 0x3c, !PT ;  /* 0x0000007978787212 */ /* 0x000fe200078e3cff */
[--C-:B------:R-:W-:Y:S01]  /*9f50*/  IMAD.X R121, RZ, RZ, R19.reuse, P6 ;  /* 0x000000ffff797224 */ /* 0x100fe200030e0613 */
[----:B------:R-:W-:Y:S02]  /*9f60*/  IADD3 R125, P3, R18, 0x4060, RZ ;  /* 0x00004060127d7810 */ /* 0x000fe40007f7e0ff */
[----:B------:R-:W-:Y:S01]  /*9f70*/  LOP3.LUT R130, R130, R131, RZ, 0x3c, !PT ;  /* 0x0000008382827212 */ /* 0x000fe200078e3cff */
[----:B------:R-:W-:Y:S01]  /*9f80*/  IMAD.X R131, RZ, RZ, R19, P2 ;  /* 0x000000ffff837224 */ /* 0x000fe200010e0613 */
[----:B------:R-:W-:-:S02]  /*9f90*/  IADD3 R9, P6, R18, 0x8040, RZ ;  /* 0x0000804012097810 */ /* 0x000fc40007fde0ff */
[----:B------:R-:W-:Y:S02]  /*9fa0*/  LOP3.LUT R10, R11, 0x380, RZ, 0xc0, !PT ;  /* 0x000003800b0a7812 */ /* 0x000fe400078ec0ff */
[----:B------:R-:W-:Y:S02]  /*9fb0*/  FSETP.NE.FTZ.AND P2, PT, R127, RZ, PT ;  /* 0x000000ff7f00720b */ /* 0x000fe40003f55000 */
[----:B------:R-:W-:Y:S02]  /*9fc0*/  LOP3.LUT R124, R125, 0x380, RZ, 0xc0, !PT ;  /* 0x000003807d7c7812 */ /* 0x000fe400078ec0ff */
[----:B------:R-:W-:Y:S02]  /*9fd0*/  LOP3.LUT R8, R9, 0x380, RZ, 0xc0, !PT ;  /* 0x0000038009087812 */ /* 0x000fe400078ec0ff */
[----:B------:R-:W-:Y:S02]  /*9fe0*/  SHF.R.U64 R10, R10, 0x3, RZ ;  /* 0x000000030a0a7819 */ /* 0x000fe400000012ff */
[----:B------:R-:W-:-:S02]  /*9ff0*/  FSETP.NE.FTZ.AND P4, PT, R132, RZ, PT ;  /* 0x000000ff8400720b */ /* 0x000fc40003f95000 */
[----:B------:R-:W-:Y:S02]  /*a000*/  R2UR UR5, R206 ;  /* 0x00000000ce0572ca */ /* 0x000fe400000e0000 */
[----:B------:R-:W-:Y:S01]  /*a010*/  SHF.R.U64 R124, R124, 0x3, RZ ;  /* 0x000000037c7c7819 */ /* 0x000fe200000012ff */
[----:B------:R-:W-:Y:S01]  /*a020*/  @P2 FMUL.FTZ R5, R0, 0.69314718246459960938 ;  /* 0x3f31721800052820 */ /* 0x000fe20000410000 */
[----:B------:R-:W-:Y:S02]  /*a030*/  SHF.R.U64 R8, R8, 0x3, RZ ;  /* 0x0000000308087819 */ /* 0x000fe400000012ff */
[----:B------:R-:W-:Y:S01]  /*a040*/  LOP3.LUT R10, R10, R11, RZ, 0x3c, !PT ;  /* 0x0000000b0a0a7212 */ /* 0x000fe200078e3cff */
[----:B------:R-:W-:Y:S01]  /*a050*/  IMAD.X R11, RZ, RZ, R19, P5 ;  /* 0x000000ffff0b7224 */ /* 0x000fe200028e0613 */
[----:B------:R-:W-:Y:S02]  /*a060*/  R2UR UR12, R205 ;  /* 0x00000000cd0c72ca */ /* 0x000fe400000e0000 */
[----:B------:R-:W-:-:S02]  /*a070*/  LOP3.LUT R124, R124, R125, RZ, 0x3c, !PT ;  /* 0x0000007d7c7c7212 */ /* 0x000fc400078e3cff */
[----:B------:R-:W-:Y:S01]  /*a080*/  LOP3.LUT R8, R8, R9, RZ, 0x3c, !PT ;  /* 0x0000000908087212 */ /* 0x000fe200078e3cff */
[----:B------:R-:W-:Y:S01]  /*a090*/  IMAD.X R9, RZ, RZ, R19, P6 ;  /* 0x000000ffff097224 */ /* 0x000fe200030e0613 */
[----:B------:R-:W-:Y:S01]  /*a0a0*/  MOV R121, R120 ;  /* 0x0000007800797202 */ /* 0x000fe20000000f00 */
[----:B------:R-:W-:Y:S01]  /*a0b0*/  UIADD3 UR34, -UR5, URZ, URZ ;  /* 0x0000003f05227290 */ /* 0x000fe2000fffe13f */
[----:B------:R-:W-:Y:S02]  /*a0c0*/  IADD3.X R125, RZ, R19, RZ, P3, !PT ;  /* 0x00000013ff7d7210 */ /* 0x000fe40001ffe4ff */
[----:B------:R-:W-:Y:S01]  /*a0d0*/  MOV R2, R130 ;  /* 0x0000008200027202 */ /* 0x000fe20000000f00 */
[----:B------:R-:W-:Y:S01]  /*a0e0*/  IMAD.MOV.U32 R130, RZ, RZ, RZ ;  /* 0x000000ffff827224 */ /* 0x000fe200078e00ff */
[----:B------:R-:W-:Y:S02]  /*a0f0*/  MOV R120, R10 ;  /* 0x0000000a00787202 */ /* 0x000fe40000000f00 */
[----:B------:R-:W-:Y:S01]  /*a100*/  IADD3.X R7, RZ, R19, RZ, P0, !PT ;  /* 0x00000013ff077210 */ /* 0x000fe200007fe4ff */
[----:B------:R-:W1:Y:S01]  /*a110*/  @P2 MUFU.LG2 R10, R127 ;  /* 0x0000007f000a2308 */ /* 0x000e620000000c00 */
[----:B------:R-:W-:-:S02]  /*a120*/  MOV R14, R14 ;  /* 0x0000000e000e7202 */ /* 0x000fc40000000f00 */
[----:B------:R-:W-:Y:S02]  /*a130*/  MOV R123, R122 ;  /* 0x0000007a007b7202 */ /* 0x000fe40000000f00 */
[----:B------:R-:W-:Y:S01]  /*a140*/  MOV R15, R124 ;  /* 0x0000007c000f7202 */ /* 0x000fe20000000f00 */
[----:B------:R-:W-:Y:S01]  /*a150*/  IMAD.MOV.U32 R124, RZ, RZ, -0x800000 ;  /* 0xff800000ff7c7424 */ /* 0x000fe200078e00ff */
[----:B------:R-:W-:Y:S01]  /*a160*/  MOV R122, R8 ;  /* 0x00000008007a7202 */ /* 0x000fe20000000f00 */
[----:B------:R-:W-:Y:S01]  /*a170*/  @P2 MUFU.RCP R130, R127 ;  /* 0x0000007f00822308 */ /* 0x000fe20000001000 */
[----:B------:R-:W-:Y:S01]  /*a180*/  MOV R125, R6 ;  /* 0x00000006007d7202 */ /* 0x000fe20000000f00 */
[----:B------:R-:W-:Y:S01]  /*a190*/  IMAD.U32 R6, RZ, RZ, UR7 ;  /* 0x00000007ff067e24 */ /* 0x000fe2000f8e00ff */
[----:B------:R-:W-:Y:S01]  /*a1a0*/  MOV R128, R128 ;  /* 0x0000008000807202 */ /* 0x000fe20000000f00 */
[----:B------:R-:W-:Y:S02]  /*a1b0*/  IMAD.MOV.U32 R129, RZ, RZ, RZ ;  /* 0x000000ffff817224 */ /* 0x000fe400078e00ff */
[----:B------:R-:W-:Y:S01]  /*a1c0*/  @P4 FMUL.FTZ R7, R0, 0.69314718246459960938 ;  /* 0x3f31721800074820 */ /* 0x000fe20000410000 */
[----:B------:R-:W-:Y:S01]  /*a1d0*/  LOP3.LUT P0, RZ, R204, 0x3, RZ, 0xc0, !PT ;  /* 0x00000003ccff7812 */ /* 0x000fe2000780c0ff */
[----:B------:R-:W-:Y:S01]  /*a1e0*/  ULDC UR7, c[0x0][0xa88] ;  /* 0x0002a20000077ab9 */ /* 0x000fe20000000800 */
[----:B------:R-:W2:Y:S01]  /*a1f0*/  @P4 MUFU.LG2 R8, R132 ;  /* 0x0000008400084308 */ /* 0x000ea20000000c00 */
[----:B------:R-:W-:Y:S01]  /*a200*/  @!P1 IADD3 R6, R6, 0x36860, RZ ;  /* 0x0003686006069810 */ /* 0x000fe20007ffe0ff */
[----:B-1----:R-:W-:Y:S01]  /*a210*/  @P2 FMUL.FTZ R10, R10, 0.69314718246459960938 ;  /* 0x3f3172180a0a2820 */ /* 0x002fe20000410000 */
[----:B------:R-:W-:-:S02]  /*a220*/  MOV R20, R20 ;  /* 0x0000001400147202 */ /* 0x000fc40000000f00 */
[----:B------:R-:W-:Y:S01]  /*a230*/  @!P1 PRMT R6, RZ, 0x654, R6 ;  /* 0x00000654ff069816 */ /* 0x000fe20000000006 */
[----:B------:R-:W-:Y:S01]  /*a240*/  @P2 FFMA.FTZ R124, R5, R4, R10 ;  /* 0x00000004057c2223 */ /* 0x000fe2000001000a */
[----:B------:R-:W-:Y:S01]  /*a250*/  MOV R21, R12 ;  /* 0x0000000c00157202 */ /* 0x000fe20000000f00 */
[----:B------:R-:W1:Y:S01]  /*a260*/  @P4 MUFU.RCP R129, R132 ;  /* 0x0000008400814308 */ /* 0x000e620000001000 */
[----:B--2---:R-:W-:Y:S01]  /*a270*/  @P4 FMUL.FTZ R8, R8, 0.69314718246459960938 ;  /* 0x3f31721808084820 */ /* 0x004fe20000410000 */
[----:B------:R-:W-:Y:S02]  /*a280*/  WARPGROUP.DEPBAR.LE gsb0, 0x0 ;  /* 0x00008000000079c5 */ /* 0x000fe40000010000 */
[----:B------:R-:W-:-:S06]  /*a290*/  WARPGROUP.ARRIVE ;  /* 0x00000000000079c5 */ /* 0x000fcc0000000000 */
[----:B------:R-:W-:Y:S01]  /*a2a0*/  HGMMA.64x192x16.F32 R24, R196, gdesc[UR8].tnspB, R24, gsb0 ;  /* 0x42e00008c4187df0 */ /* 0x000fe20008000818 */
[----:B------:R-:W-:Y:S01]  /*a2b0*/  UMOV UR10, UR6 ;  /* 0x00000006000a7c82 */ /* 0x000fe20008000000 */
[----:B------:R-:W-:Y:S01]  /*a2c0*/  UMOV UR11, 0x40000040 ;  /* 0x40000040000b7882 */ /* 0x000fe20000000000 */
[----:B------:R-:W-:Y:S01]  /*a2d0*/  UIADD3 UR6, UR4, 0x180, URZ ;  /* 0x0000018004067890 */ /* 0x000fe2000fffe03f */
[----:B------:R-:W-:Y:S02]  /*a2e0*/  WARPGROUP.DEPBAR.LE gsb0, 0x0 ;  /* 0x00008000000079c5 */ /* 0x000fe40000010000 */
[----:B------:R-:W-:-:S14]  /*a2f0*/  WARPGROUP.ARRIVE ;  /* 0x00000000000079c5 */ /* 0x000fdc0000000000 */
        /* <DEDUP_REMOVED lines=9> */
[----:B------:R-:W-:Y:S02]  /*a390*/  UIADD3 UR6, UR4, 0x280, URZ ;  /* 0x0000028004067890 */ /* 0x000fe4000fffe03f */
[----:B------:R-:W-:Y:S01]  /*a3a0*/  UIADD3 UR4, UR4, 0x300, URZ ;  /* 0x0000030004047890 */ /* 0x000fe2000fffe03f */
[----:B------:R-:W-:Y:S02]  /*a3b0*/  WARPGROUP.DEPBAR.LE gsb0, 0x0 ;  /* 0x00008000000079c5 */ /* 0x000fe40000010000 */
[----:B------:R-:W-:-:S12]  /*a3c0*/  WARPGROUP.ARRIVE ;  /* 0x00000000000079c5 */ /* 0x000fd80000000000 */
[----:B------:R-:W-:Y:S01]  /*a3d0*/  HGMMA.64x192x16.F32 R24, R184, gdesc[UR8].tnspB, R24, gsb0 ;  /* 0x42e00008b8187df0 */ /* 0x000fe20008000818 */
[----:B------:R-:W-:Y:S01]  /*a3e0*/  UMOV UR10, UR6 ;  /* 0x00000006000a7c82 */ /* 0x000fe20008000000 */
[----:B------:R-:W-:Y:S01]  /*a3f0*/  UMOV UR11, 0x40000040 ;  /* 0x40000040000b7882 */ /* 0x000fe20000000000 */
[----:B------:R-:W-:Y:S02]  /*a400*/  WARPGROUP.DEPBAR.LE gsb0, 0x0 ;  /* 0x00008000000079c5 */ /* 0x000fe40000010000 */
[----:B------:R-:W-:-:S15]  /*a410*/  WARPGROUP.ARRIVE ;  /* 0x00000000000079c5 */ /* 0x000fde0000000000 */
[----:B------:R-:W-:Y:S01]  /*a420*/  HGMMA.64x192x16.F32 R24, R180, gdesc[UR8].tnspB, R24, gsb0 ;  /* 0x42e00008b4187df0 */ /* 0x000fe20008000818 */
[----:B------:R-:W-:Y:S01]  /*a430*/  UMOV UR10, UR4 ;  /* 0x00000004000a7c82 */ /* 0x000fe20008000000 */
[----:B------:R-:W-:Y:S01]  /*a440*/  UMOV UR11, 0x40000040 ;  /* 0x40000040000b7882 */ /* 0x000fe20000000000 */
[----:B------:R-:W-:Y:S02]  /*a450*/  ULDC UR4, c[0x0][0xdb4] ;  /* 0x00036d0000047ab9 */ /* 0x000fe40000000800 */
[----:B------:R-:W-:-:S03]  /*a460*/  UIMAD UR35, UR4, UR35, UR5 ;  /* 0x00000023042372a4 */ /* 0x000fc6000f8e0205 */
[----:B------:R-:W-:Y:S01]  /*a470*/  ULDC UR5, c[0x0][0xda8] ;  /* 0x00036a0000057ab9 */ /* 0x000fe20000000800 */
[----:B------:R-:W-:Y:S02]  /*a480*/  USHF.R.S32.HI UR4, URZ, 0x1f, UR35 ;  /* 0x0000001f3f047899 */ /* 0x000fe40008011423 */
[----:B------:R-:W-:Y:S02]  /*a490*/  UIMAD UR34, UR5, UR34, UR12 ;  /* 0x00000022052272a4 */ /* 0x000fe4000f8e020c */
[----:B------:R-:W-:Y:S02]  /*a4a0*/  UIMAD UR6, UR4, UR8, URZ ;  /* 0x00000008040672a4 */ /* 0x000fe4000f8e023f */
[----:B------:R-:W-:Y:S02]  /*a4b0*/  USHF.L.U32 UR34, UR34, 0x7, URZ ;  /* 0x0000000722227899 */ /* 0x000fe4000800063f */
[----:B------:R-:W-:Y:S02]  /*a4c0*/  UIMAD.WIDE.U32 UR4, UR35, UR8, URZ ;  /* 0x00000008230472a5 */ /* 0x000fe4000f8e003f */
[----:B------:R-:W-:-:S02]  /*a4d0*/  UIMAD UR6, UR35, UR9, UR6 ;  /* 0x00000009230672a4 */ /* 0x000fc4000f8e0206 */
[----:B------:R-:W-:Y:S01]  /*a4e0*/  VIADD R127, R209, UR34 ;  /* 0x00000022d17f7c36 */ /* 0x000fe20008000000 */
[----:B------:R-:W-:Y:S01]  /*a4f0*/  ULDC.64 UR12, c[0x0][0x208] ;  /* 0x00008200000c7ab9 */ /* 0x000fe20000000a00 */
[----:B------:R-:W-:Y:S01]  /*a500*/  IMAD.U32 R12, RZ, RZ, UR4 ;  /* 0x00000004ff0c7e24 */ /* 0x000fe2000f8e00ff */
[----:B------:R-:W-:Y:S01]  /*a510*/  UIADD3 UR4, UR5, UR6, URZ ;  /* 0x0000000605047290 */ /* 0x000fe2000fffe03f */
[----:B------:R-:W-:Y:S02]  /*a520*/  VIADD R9, R127, 0x8 ;  /* 0x000000087f097836 */ /* 0x000fe40000000000 */
[----:B------:R-:W-:-:S03]  /*a530*/  IMAD.U32 R13, RZ, RZ, UR5 ;  /* 0x00000005ff0d7e24 */ /* 0x000fc6000f8e00ff */
[----:B------:R-:W-:Y:S02]  /*a540*/  ISETP.GE.OR P3, PT, R9, UR7, P0 ;  /* 0x0000000709007c0c */ /* 0x000fe40008766670 */
[----:B------:R-:W-:Y:S01]  /*a550*/  MOV R13, UR4 ;  /* 0x00000004000d7c02 */ /* 0x000fe20008000f00 */
[----:B------:R-:W-:Y:S01]  /*a560*/  USHF.R.S32.HI UR4, URZ, 0x1f, UR36 ;  /* 0x0000001f3f047899 */ /* 0x000fe20008011424 */
[----:B------:R-:W-:Y:S01]  /*a570*/  ISETP.GE.OR P0, PT, R127, UR7, P0 ;  /* 0x000000077f007c0c */ /* 0x000fe20008706670 */
[----:B------:R-:W-:Y:S02]  /*a580*/  WARPGROUP.DEPBAR.LE gsb0, 0x0 ;  /* 0x00008000000079c5 */ /* 0x000fe40000010000 */
[----:B------:R-:W-:-:S06]  /*a590*/  WARPGROUP.ARRIVE ;  /* 0x00000000000079c5 */ /* 0x000fcc0000000000 */
[----:B------:R-:W-:Y:S01]  /*a5a0*/  HGMMA.64x192x16.F32 R24, R176, gdesc[UR8].tnspB, R24, gsb0 ;  /* 0x42e00008b0187df0 */ /* 0x000fe20008000818 */
[----:B------:R-:W-:Y:S01]  /*a5b0*/  R2UR UR10, R22 ;  /* 0x00000000160a72ca */ /* 0x000fe200000e0000 */
[----:B------:R-:W-:Y:S02]  /*a5c0*/  IMAD.MOV.U32 R22, RZ, RZ, -0x800000 ;  /* 0xff800000ff167424 */ /* 0x000fe400078e00ff */
[----:B------:R-:W-:Y:S01]  /*a5d0*/  @P4 FFMA.FTZ R22, R7, R3, R8 ;  /* 0x0000000307164223 */ /* 0x000fe20000010008 */
[----:B------:R-:W-:Y:S02]  /*a5e0*/  WARPGROUP.DEPBAR.LE gsb0, 0x0 ;  /* 0x00008000000079c5 */ /* 0x000fe40000010000 */
[----:B------:R2:W-:Y:S01]  /*a5f0*/  @!P1 SYNCS.ARRIVE.TRANS64.RED.A1T0 RZ, [R6+URZ], RZ ;  /* 0x000000ff06ff99a7 */ /* 0x0005e2000810043f */
[-C--:B------:R-:W-:Y:S01]  /*a600*/  FMUL.FTZ R10, R37, R130.reuse ;  /* 0x00000082250a7220 */ /* 0x080fe20000410000 */
[-C--:B------:R-:W-:Y:S01]  /*a610*/  FMUL.FTZ R11, R36, R130.reuse ;  /* 0x00000082240b7220 */ /* 0x080fe20000410000 */
[-C--:B------:R-:W-:Y:S01]  /*a620*/  FMUL.FTZ R7, R28, R130.reuse ;  /* 0x000000821c077220 */ /* 0x080fe20000410000 */
[-C--:B------:R-:W-:Y:S01]  /*a630*/  FMUL.FTZ R8, R33, R130.reuse ;  /* 0x0000008221087220 */ /* 0x080fe20000410000 */
[-C--:B------:R-:W-:Y:S01]  /*a640*/  FMUL.FTZ R9, R32, R130.reuse ;  /* 0x0000008220097220 */ /* 0x080fe20000410000 */
[-C--:B-1----:R-:W-:Y:S01]  /*a650*/  FMUL.FTZ R35, R35, R129.reuse ;  /* 0x0000008123237220 */ /* 0x082fe20000410000 */
[-C--:B------:R-:W-:Y:S01]  /*a660*/  FMUL.FTZ R34, R34, R129.reuse ;  /* 0x0000008122227220 */ /* 0x080fe20000410000 */
[----:B------:R-:W1:Y:S01]  /*a670*/  LDC.64 R36, c[0x0][0xb78] ;  /* 0x0002de00ff247b82 */ /* 0x000e620000000a00 */
[-C--:B--2---:R-:W-:Y:S01]  /*a680*/  FMUL.FTZ R6, R29, R130.reuse ;  /* 0x000000821d067220 */ /* 0x084fe20000410000 */
[-C--:B------:R-:W-:Y:S01]  /*a690*/  FMUL.FTZ R4, R25, R130.reuse ;  /* 0x0000008219047220 */ /* 0x080fe20000410000 */
[-C--:B------:R-:W-:Y:S01]  /*a6a0*/  FMUL.FTZ R3, R24, R130.reuse ;  /* 0x0000008218037220 */ /* 0x080fe20000410000 */
[-C--:B------:R-:W-:Y:S01]  /*a6b0*/  FMUL.FTZ R5, R27, R129.reuse ;  /* 0x000000811b057220 */ /* 0x080fe20000410000 */
[----:B------:R-:W-:Y:S01]  /*a6c0*/  FMUL.FTZ R26, R26, R129 ;  /* 0x000000811a1a7220 */ /* 0x000fe20000410000 */
[----:B------:R-:W-:Y:S01]  /*a6d0*/  F2FP.F16.F32.PACK_AB R6, R6, R7 ;  /* 0x000000070606723e */ /* 0x000fe200000000ff */
        /* <DEDUP_REMOVED lines=14> */
[----:B------:R-:W-:Y:S01]  /*a7c0*/  F2FP.F16.F32.PACK_AB R8, R8, R9 ;  /* 0x000000090808723e */ /* 0x000fe200000000ff */
        /* <DEDUP_REMOVED lines=8> */
[----:B------:R-:W-:Y:S01]  /*a850*/  FMUL.FTZ R54, R54, R129 ;  /* 0x0000008136367220 */ /* 0x000fe20000410000 */
[-C--:B------:R-:W-:Y:S01]  /*a860*/  FMUL.FTZ R61, R61, R130.reuse ;  /* 0x000000823d3d7220 */ /* 0x080fe20000410000 */
[----:B------:R-:W-:Y:S01]  /*a870*/  FMUL.FTZ R60, R60, R130 ;  /* 0x000000823c3c7220 */ /* 0x000fe20000410000 */
[----:B------:R-:W-:Y:S01]  /*a880*/  F2FP.F16.F32.PACK_AB R4, R4, R3 ;  /* 0x000000030404723e */ /* 0x000fe200000000ff */
[-C--:B------:R-:W-:Y:S01]  /*a890*/  FMUL.FTZ R59, R59, R129.reuse ;  /* 0x000000813b3b7220 */ /* 0x080fe20000410000 */
[----:B------:R-:W-:Y:S01]  /*a8a0*/  F2FP.F16.F32.PACK_AB R5, R5, R26 ;  /* 0x0000001a0505723e */ /* 0x000fe200000000ff */
[----:B------:R-:W-:Y:S01]  /*a8b0*/  FMUL.FTZ R58, R58, R129 ;  /* 0x000000813a3a7220 */ /* 0x000fe20000410000 */
[----:B------:R-:W-:Y:S01]  /*a8c0*/  F2FP.F16.F32.PACK_AB R7, R7, R30 ;  /* 0x0000001e0707723e */ /* 0x000fe200000000ff */
[----:B------:R-:W-:Y:S01]  /*a8d0*/  BAR.SYNC.DEFER_BLOCKING 0x1, 0x100 ;  /* 0x0044000000007b1d */ /* 0x000fe20000010000 */
[----:B------:R-:W-:Y:S01]  /*a8e0*/  F2FP.F16.F32.PACK_AB R10, R10, R11 ;  /* 0x0000000b0a0a723e */ /* 0x000fe200000000ff */
[-C--:B------:R-:W-:Y:S01]  /*a8f0*/  FMUL.FTZ R35, R63, R129.reuse ;  /* 0x000000813f237220 */ /* 0x080fe20000410000 */
[-C--:B------:R-:W-:Y:S01]  /*a900*/  FMUL.FTZ R62, R62, R129.reuse ;  /* 0x000000813e3e7220 */ /* 0x080fe20000410000 */
        /* <DEDUP_REMOVED lines=20> */
[----:B------:R-:W-:Y:S01]  /*aa50*/  F2FP.F16.F32.PACK_AB R25, R43, R42 ;  /* 0x0000002a2b19723e */ /* 0x000fe200000000ff */
[----:B------:R-:W-:Y:S01]  /*aa60*/  FMUL.FTZ R81, R81, R130 ;  /* 0x0000008251517220 */ /* 0x000fe20000410000 */
[----:B------:R-:W-:Y:S01]  /*aa70*/  F2FP.F16.F32.PACK_AB R26, R45, R44 ;  /* 0x0000002c2d1a723e */ /* 0x000fe200000000ff */
        /* <DEDUP_REMOVED lines=18> */
[-C--:B------:R-:W-:Y:S01]  /*aba0*/  FMUL.FTZ R94, R94, R129.reuse ;  /* 0x000000815e5e7220 */ /* 0x080fe20000410000 */
[-C--:B------:R-:W-:Y:S01]  /*abb0*/  FMUL.FTZ R99, R99, R129.reuse ;  /* 0x0000008163637220 */ /* 0x080fe20000410000 */
[----:B------:R-:W-:Y:S01]  /*abc0*/  FMUL.FTZ R98, R98, R129 ;  /* 0x0000008162627220 */ /* 0x000fe20000410000 */
[----:B------:R-:W-:Y:S01]  /*abd0*/  F2FP.F16.F32.PACK_AB R29, R51, R50 ;  /* 0x00000032331d723e */ /* 0x000fe200000000ff */
[----:B------:R-:W-:Y:S01]  /*abe0*/  FMUL.FTZ R101, R101, R130 ;  /* 0x0000008265657220 */ /* 0x000fe20000410000 */
[----:B------:R-:W-:Y:S01]  /*abf0*/  F2FP.F16.F32.PACK_AB R30, R53, R52 ;  /* 0x00000034351e723e */ /* 0x000fe200000000ff */
[----:B------:R-:W-:Y:S01]  /*ac00*/  FMUL.FTZ R100, R100, R130 ;  /* 0x0000008264647220 */ /* 0x000fe20000410000 */
[----:B------:R-:W-:Y:S01]  /*ac10*/  F2FP.F16.F32.PACK_AB R31, R31, R54 ;  /* 0x000000361f1f723e */ /* 0x000fe200000000ff */
[-C--:B------:R-:W-:Y:S01]  /*ac20*/  FMUL.FTZ R113, R113, R130.reuse ;  /* 0x0000008271717220 */ /* 0x080fe20000410000 */
[----:B------:R-:W-:Y:S01]  /*ac30*/  F2FP.F16.F32.PACK_AB R32, R32, R33 ;  /* 0x000000212020723e */ /* 0x000fe200000000ff */
[----:B------:R-:W-:Y:S01]  /*ac40*/  FMUL.FTZ R112, R112, R130 ;  /* 0x0000008270707220 */ /* 0x000fe20000410000 */
[-C--:B------:R-:W-:Y:S01]  /*ac50*/  FMUL.FTZ R103, R103, R129.reuse ;  /* 0x0000008167677220 */ /* 0x080fe20000410000 */
[-C--:B------:R-:W-:Y:S01]  /*ac60*/  FMUL.FTZ R102, R102, R129.reuse ;  /* 0x0000008166667220 */ /* 0x080fe20000410000 */
[-C--:B------:R-:W-:Y:S01]  /*ac70*/  FMUL.FTZ R107, R107, R129.reuse ;  /* 0x000000816b6b7220 */ /* 0x080fe20000410000 */
[-C--:B------:R-:W-:Y:S01]  /*ac80*/  FMUL.FTZ R106, R106, R129.reuse ;  /* 0x000000816a6a7220 */ /* 0x080fe20000410000 */
[----:B------:R2:W-:Y:S01]  /*ac90*/  STSM.16.M88.4 [R126], R4 ;  /* 0x000000047e007844 */ /* 0x0005e20000000200 */
        /* <DEDUP_REMOVED lines=9> */
[----:B------:R3:W-:Y:S01]  /*ad30*/  STSM.16.M88.4 [R128], R8 ;  /* 0x0000000880007844 */ /* 0x0007e20000000200 */
[-C--:B------:R-:W-:Y:S01]  /*ad40*/  FMUL.FTZ R117, R117, R130.reuse ;  /* 0x0000008275757220 */ /* 0x080fe20000410000 */
[----:B------:R-:W-:Y:S01]  /*ad50*/  FMUL.FTZ R116, R116, R130 ;  /* 0x0000008274747220 */ /* 0x000fe20000410000 */
[-C--:B------:R-:W-:Y:S01]  /*ad60*/  FMUL.FTZ R119, R119, R129.reuse ;  /* 0x0000008177777220 */ /* 0x080fe20000410000 */
[----:B------:R-:W-:Y:S01]  /*ad70*/  FMUL.FTZ R118, R118, R129 ;  /* 0x0000008176767220 */ /* 0x000fe20000410000 */
[----:B------:R4:W-:Y:S01]  /*ad80*/  STSM.16.M88.4 [R14], R24 ;  /* 0x000000180e007844 */ /* 0x0009e20000000200 */
[----:B--2---:R-:W-:Y:S01]  /*ad90*/  F2FP.F16.F32.PACK_AB R4, R65, R64 ;  /* 0x000000404104723e */ /* 0x004fe200000000ff */
[C---:B-1----:R-:W-:Y:S01]  /*ada0*/  IMAD R0, R36.reuse, UR4, RZ ;  /* 0x0000000424007c24 */ /* 0x042fe2000f8e02ff */
[----:B------:R-:W-:Y:S01]  /*adb0*/  F2FP.F16.F32.PACK_AB R5, R67, R66 ;  /* 0x000000424305723e */ /* 0x000fe200000000ff */
[----:B------:R-:W-:Y:S01]  /*adc0*/  STSM.16.M88.4 [R20], R28 ;  /* 0x0000001c14007844 */ /* 0x000fe20000000200 */
[----:B------:R-:W-:Y:S01]  /*add0*/  F2FP.F16.F32.PACK_AB R6, R69, R68 ;  /* 0x000000444506723e */ /* 0x000fe200000000ff */
[----:B------:R-:W-:Y:S01]  /*ade0*/  IMAD.WIDE.U32 R12, R36, UR36, R12 ;  /* 0x00000024240c7c25 */ /* 0x000fe2000f8e000c */
[----:B------:R-:W-:Y:S01]  /*adf0*/  F2FP.F16.F32.PACK_AB R7, R71, R70 ;  /* 0x000000464707723e */ /* 0x000fe200000000ff */
[----:B------:R-:W-:Y:S01]  /*ae00*/  STSM.16.M88.4 [R121], R32 ;  /* 0x0000002079007844 */ /* 0x000fe20000000200 */
[----:B------:R-:W-:Y:S01]  /*ae10*/  F2FP.F16.F32.PACK_AB R88, R89, R88 ;  /* 0x000000585958723e */ /* 0x000fe200000000ff */
[----:B------:R-:W-:Y:S01]  /*ae20*/  IMAD R0, R37, UR36, R0 ;  /* 0x0000002425007c24 */ /* 0x000fe2000f8e0200 */
[----:B---3--:R-:W-:Y:S01]  /*ae30*/  F2FP.F16.F32.PACK_AB R8, R73, R72 ;  /* 0x000000484908723e */ /* 0x008fe200000000ff */
[----:B------:R-:W-:Y:S01]  /*ae40*/  STSM.16.M88.4 [R123], R4 ;  /* 0x000000047b007844 */ /* 0x000fe20000000200 */
[----:B------:R-:W-:Y:S01]  /*ae50*/  F2FP.F16.F32.PACK_AB R9, R75, R74 ;  /* 0x0000004a4b09723e */ /* 0x000fe200000000ff */
[----:B------:R-:W-:Y:S01]  /*ae60*/  ULDC.64 UR4, c[0x0][0xb40] ;  /* 0x0002d00000047ab9 */ /* 0x000fe20000000a00 */
[----:B------:R-:W-:-:S02]  /*ae70*/  F2FP.F16.F32.PACK_AB R10, R77, R76 ;  /* 0x0000004c4d0a723e */ /* 0x000fc400000000ff */
[----:B------:R-:W-:Y:S02]  /*ae80*/  F2FP.F16.F32.PACK_AB R11, R79, R78 ;  /* 0x0000004e4f0b723e */ /* 0x000fe400000000ff */
[----:B----4-:R-:W-:Y:S02]  /*ae90*/  F2FP.F16.F32.PACK_AB R24, R81, R80 ;  /* 0x000000505118723e */ /* 0x010fe400000000ff */
[----:B------:R-:W-:Y:S01]  /*aea0*/  F2FP.F16.F32.PACK_AB R25, R83, R82 ;  /* 0x000000525319723e */ /* 0x000fe200000000ff */
[----:B------:R1:W-:Y:S01]  /*aeb0*/  STSM.16.M88.4 [R2], R8 ;  /* 0x0000000802007844 */ /* 0x0003e20000000200 */
[----:B------:R-:W-:Y:S02]  /*aec0*/  F2FP.F16.F32.PACK_AB R26, R85, R84 ;  /* 0x00000054551a723e */ /* 0x000fe400000000ff */
[----:B------:R-:W-:Y:S02]  /*aed0*/  F2FP.F16.F32.PACK_AB R27, R87, R86 ;  /* 0x00000056571b723e */ /* 0x000fe400000000ff */
[----:B------:R-:W-:-:S02]  /*aee0*/  F2FP.F16.F32.PACK_AB R89, R91, R90 ;  /* 0x0000005a5b59723e */ /* 0x000fc400000000ff */
[----:B------:R-:W-:Y:S01]  /*aef0*/  F2FP.F16.F32.PACK_AB R96, R97, R96 ;  /* 0x000000606160723e */ /* 0x000fe200000000ff */
[----:B------:R-:W-:Y:S01]  /*af00*/  STSM.16.M88.4 [R15], R24 ;  /* 0x000000180f007844 */ /* 0x000fe20000000200 */
[----:B------:R-:W-:Y:S02]  /*af10*/  F2FP.F16.F32.PACK_AB R90, R93, R92 ;  /* 0x0000005c5d5a723e */ /* 0x000fe400000000ff */
[----:B------:R-:W-:Y:S02]  /*af20*/  F2FP.F16.F32.PACK_AB R91, R95, R94 ;  /* 0x0000005e5f5b723e */ /* 0x000fe400000000ff */
[----:B------:R-:W-:Y:S02]  /*af30*/  F2FP.F16.F32.PACK_AB R97, R99, R98 ;  /* 0x000000626361723e */ /* 0x000fe400000000ff */
[----:B------:R-:W-:Y:S01]  /*af40*/  F2FP.F16.F32.PACK_AB R104, R105, R104 ;  /* 0x000000686968723e */ /* 0x000fe200000000ff */
[----:B------:R-:W-:Y:S01]  /*af50*/  STSM.16.M88.4 [R21], R88 ;  /* 0x0000005815007844 */ /* 0x000fe20000000200 */
[----:B------:R-:W-:-:S02]  /*af60*/  F2FP.F16.F32.PACK_AB R98, R101, R100 ;  /* 0x000000646562723e */ /* 0x000fc400000000ff */
[----:B------:R-:W-:Y:S02]  /*af70*/  F2FP.F16.F32.PACK_AB R99, R103, R102 ;  /* 0x000000666763723e */ /* 0x000fe400000000ff */
[----:B------:R-:W-:Y:S02]  /*af80*/  F2FP.F16.F32.PACK_AB R105, R107, R106 ;  /* 0x0000006a6b69723e */ /* 0x000fe400000000ff */
[----:B------:R-:W-:Y:S01]  /*af90*/  F2FP.F16.F32.PACK_AB R112, R113, R112 ;  /* 0x000000707170723e */ /* 0x000fe200000000ff */
[----:B------:R-:W-:Y:S01]  /*afa0*/  STSM.16.M88.4 [R120], R96 ;  /* 0x0000006078007844 */ /* 0x000fe20000000200 */
[----:B------:R-:W-:Y:S02]  /*afb0*/  F2FP.F16.F32.PACK_AB R106, R109, R108 ;  /* 0x0000006c6d6a723e */ /* 0x000fe400000000ff */
[----:B------:R-:W-:Y:S02]  /*afc0*/  F2FP.F16.F32.PACK_AB R107, R111, R110 ;  /* 0x0000006e6f6b723e */ /* 0x000fe400000000ff */
[----:B------:R-:W-:-:S02]  /*afd0*/  F2FP.F16.F32.PACK_AB R113, R115, R114 ;  /* 0x000000727371723e */ /* 0x000fc400000000ff */
[----:B------:R-:W-:Y:S01]  /*afe0*/  F2FP.F16.F32.PACK_AB R114, R117, R116 ;  /* 0x000000747572723e */ /* 0x000fe200000000ff */
[----:B------:R-:W-:Y:S01]  /*aff0*/  STSM.16.M88.4 [R122], R104 ;  /* 0x000000687a007844 */ /* 0x000fe20000000200 */
[----:B------:R-:W-:Y:S02]  /*b000*/  F2FP.F16.F32.PACK_AB R115, R119, R118 ;  /* 0x000000767773723e */ /* 0x000fe400000000ff */
[----:B------:R-:W-:Y:S02]  /*b010*/  SHF.R.S32.HI R3, RZ, 0x1f, R127 ;  /* 0x0000001fff037819 */ /* 0x000fe4000001147f */
[----:B------:R-:W-:Y:S01]  /*b020*/  IADD3 R127, P1, R127, R12, RZ ;  /* 0x0000000c7f7f7210 */ /* 0x000fe20007f3e0ff */
[----:B------:R-:W-:Y:S03]  /*b030*/  STSM.16.M88.4 [R125], R112 ;  /* 0x000000707d007844 */ /* 0x000fe60000000200 */
[----:B------:R-:W-:Y:S01]  /*b040*/  IADD3.X R12, R3, R13, R0, P1, !PT ;  /* 0x0000000d030c7210 */ /* 0x000fe20000ffe400 */
[----:B------:R-:W-:Y:S01]  /*b050*/  @!PT LDS RZ, [RZ] ;  /* 0x00000000fffff984 */ /* 0x000fe20000000800 */
[----:B------:R-:W-:Y:S01]  /*b060*/  @!PT LDS RZ, [RZ] ;  /* 0x00000000fffff984 */ /* 0x000fe20000000800 */
[----:B------:R-:W-:Y:S01]  /*b070*/  @!PT LDS RZ, [RZ] ;  /* 0x00000000fffff984 */ /* 0x000fe20000000800 */
[----:B------:R-:W-:Y:S01]  /*b080*/  @!PT LDS RZ, [RZ] ;  /* 0x00000000fffff984 */ /* 0x000fe20000000800 */
[----:B------:R2:W-:Y:S06]  /*b090*/  MEMBAR.ALL.CTA ;  /* 0x0000000000007992 */ /* 0x0005ec0000008000 */
[----:B--2---:R-:W2:Y:S02]  /*b0a0*/  FENCE.VIEW.ASYNC.S ;  /* 0x00000000000073c6 */ /* 0x004ea40000000000 */
[----:B--2---:R-:W-:Y:S06]  /*b0b0*/  BAR.ARV 0x1, 0x120 ;  /* 0x0044800000007b1d */ /* 0x004fec0000002000 */
[C---:B-1----:R-:W-:Y:S01]  /*b0c0*/  LEA R2, P1, R127.reuse, UR4, 0x2 ;  /* 0x000000047f027c11 */ /* 0x042fe2000f8210ff */
[----:B------:R-:W-:Y:S01]  /*b0d0*/  ULDC UR4, c[0x0][0xc] ;  /* 0x0000030000047ab9 */ /* 0x000fe20000000800 */
[----:B------:R-:W1:Y:S01]  /*b0e0*/  SHFL.IDX PT, R0, R208, RZ, 0x1f ;  /* 0x00001fffd0007589 */ /* 0x000e6200000e0000 */
[----:B------:R-:W-:Y:S01]  /*b0f0*/  UIADD3 UR10, UR4, UR10, URZ ;  /* 0x0000000a040a7290 */ /* 0x000fe2000fffe03f */
[----:B------:R-:W-:-:S05]  /*b100*/  LEA.HI.X R3, R127, UR5, R12, 0x2, P1 ;  /* 0x000000057f037c11 */ /* 0x000fca00088f140c */
[----:B------:R-:W-:Y:S04]  /*b110*/  @!P0 STG.E desc[UR12][R2.64], R124 ;  /* 0x0000007c02008986 */ /* 0x000fe8000c10190c */
[----:B------:R2:W-:Y:S02]  /*b120*/  @!P3 STG.E desc[UR12][R2.64+0x20], R22 ;  /* 0x000020160200b986 */ /* 0x0005e4000c10190c */
[----:B--2---:R-:W-:Y:S01]  /*b130*/  IMAD.U32 R22, RZ, RZ, UR10 ;  /* 0x0000000aff167e24 */ /* 0x004fe2000f8e00ff */
[----:B-1----:R-:W-:-:S13]  /*b140*/  ISETP.NE.AND P0, PT, R0, 0x7, PT ;  /* 0x000000070000780c */ /* 0x002fda0003f05270 */
[----:B------:R-:W-:Y:S05]  /*b150*/  @P0 BRA `(.L_x_29) ;  /* 0x0000000000700947 */ /* 0x000fea0003800000 */
[----:B------:R-:W-:Y:S01]  /*b160*/  BAR.SYNC.DEFER_BLOCKING 0x1, 0x120 ;  /* 0x0044800000007b1d */ /* 0x000fe20000010000 */
[----:B------:R-:W-:-:S05]  /*b170*/  ELECT P0, URZ, PT ;  /* 0x00000000003f782f */ /* 0x000fca0003800000 */
[----:B------:R-:W-:Y:S08]  /*b180*/  BSSY B0, `(.L_x_29) ;  /* 0x0000019000007945 */ /* 0x000ff00003800000 */
[----:B------:R-:W-:Y:S05]  /*b190*/  @!P0 BRA `(.L_x_30) ;  /* 0x00000000005c8947 */ /* 0x000fea0003800000 */
[----:B------:R-:W-:Y:S01]  /*b1a0*/  R2UR UR9, R16 ;  /* 0x00000000100972ca */ /* 0x000fe200000e0000 */
[----:B------:R-:W-:Y:S01]  /*b1b0*/  ULDC.64 UR10, c[0x0][0x198] ;  /* 0x00006600000a7ab9 */ /* 0x000fe20000000a00 */
[----:B------:R-:W-:Y:S01]  /*b1c0*/  UMOV UR33, URZ ;  /* 0x0000003f00217c82 */ /* 0x000fe20008000000 */
[----:B------:R-:W-:Y:S01]  /*b1d0*/  UIADD3 UR4, UP0, UR10, 0x9f0, URZ ;  /* 0x000009f00a047890 */ /* 0x000fe2000ff1e03f */
[----:B------:R-:W-:Y:S01]  /*b1e0*/  UMOV UR37, URZ ;  /* 0x0000003f00257c82 */ /* 0x000fe20008000000 */
[----:B------:R-:W-:Y:S02]  /*b1f0*/  UMOV UR7, 0x40 ;  /* 0x0000004000077882 */ /* 0x000fe40000000000 */
[----:B------:R-:W-:-:S06]  /*b200*/  UIADD3.X UR5, URZ, UR11, URZ, UP0, !UPT ;  /* 0x0000000b3f057290 */ /* 0x000fcc00087fe43f */
[----:B------:R-:W-:Y:S02]  /*b210*/  UIADD3 UR6, UR9, 0x4000, URZ ;  /* 0x0000400009067890 */ /* 0x000fe4000fffe03f */
[----:B------:R-:W-:Y:S02]  /*b220*/  UIADD3 UR8, UR9, 0x8000, URZ ;  /* 0x0000800009087890 */ /* 0x000fe4000fffe03f */
[----:B------:R-:W-:Y:S02]  /*b230*/  UMOV UR32, UR9 ;  /* 0x0000000900207c82 */ /* 0x000fe40008000000 */
[----:B------:R1:W-:Y:S02]  /*b240*/  UTMASTG.5D [UR32], [UR4] ;  /* 0x00000020040073b5 */ /* 0x0003e40008020000 */
[----:B-1----:R-:W-:Y:S01]  /*b250*/  UMOV UR32, UR6 ;  /* 0x0000000600207c82 */ /* 0x002fe20008000000 */
[----:B------:R-:W-:Y:S01]  /*b260*/  UMOV UR33, UR7 ;  /* 0x0000000700217c82 */ /* 0x000fe20008000000 */
[----:B------:R-:W-:Y:S01]  /*b270*/  UMOV UR6, 0x80 ;  /* 0x0000008000067882 */ /* 0x000fe20000000000 */
[----:B------:R1:W-:Y:S02]  /*b280*/  UTMASTG.5D [UR32], [UR4] ;  /* 0x00000020040073b5 */ /* 0x0003e40008020000 */
[----:B-1----:R-:W-:Y:S01]  /*b290*/  UMOV UR32, UR8 ;  /* 0x0000000800207c82 */ /* 0x002fe20008000000 */
[----:B------:R-:W-:Y:S01]  /*b2a0*/  UMOV UR33, UR6 ;  /* 0x0000000600217c82 */ /* 0x000fe20008000000 */
[----:B------:R-:W-:Y:S01]  /*b2b0*/  UIADD3 UR6, UR9, 0x36820, URZ ;  /* 0x0003682009067890 */ /* 0x000fe2000fffe03f */
[----:B------:R1:W-:Y:S03]  /*b2c0*/  UTMASTG.5D [UR32], [UR4] ;  /* 0x00000020040073b5 */ /* 0x0003e60008020000 */
[----:B------:R-:W-:Y:S01]  /*b2d0*/  UPRMT UR6, URZ, 0x654, UR6 ;  /* 0x000006543f067896 */ /* 0x000fe20008000006 */
[----:B------:R0:W-:Y:S01]  /*b2e0*/  UTMACMDFLUSH ;  /* 0x00000000000079b7 */ /* 0x0001e20000000000 */
[----:B------:R-:W-:-:S07]  /*b2f0*/  DEPBAR.LE SB0, 0x0 ;  /* 0x000080000000791a */ /* 0x000fce0000000000 */
[----:B-1----:R-:W-:Y:S03]  /*b300*/  SYNCS.ARRIVE.TRANS64.RED.A1T0 RZ, [UR6], RZ ;  /* 0x000000ffffff79a7 */ /* 0x002fe60008100406 */
.L_x_30:
[----:B------:R-:W-:Y:S05]  /*b310*/  BSYNC B0 ;  /* 0x0000000000007941 */ /* 0x000fea0003800000 */
.L_x_29:
[----:B------:R-:W1:Y:S01]  /*b320*/  LDC R0, c[0x0][0xda4] ;  /* 0x00036900ff007b82 */ /* 0x000e620000000800 */
[----:B------:R-:W-:Y:S01]  /*b330*/  R2UR UR4, R23 ;  /* 0x00000000170472ca */ /* 0x000fe200000e0000 */
[----:B------:R-:W-:Y:S01]  /*b340*/  UIADD3 UR38, UR38, 0x1, URZ ;  /* 0x0000000126267890 */ /* 0x000fe2000fffe03f */
[----:B------:R-:W-:Y:S02]  /*b350*/  R2UR UR6, R22 ;  /* 0x00000000160672ca */ /* 0x000fe400000e0000 */
[----:B------:R-:W-:Y:S01]  /*b360*/  R2UR UR5, R17 ;  /* 0x00000000110572ca */ /* 0x000fe200000e0000 */
[----:B------:R-:W-:-:S04]  /*b370*/  UISETP.NE.AND UP0, UPT, UR38, 0x2, UPT ;  /* 0x000000022600788c */ /* 0x000fc8000bf05270 */
[----:B------:R-:W-:-:S04]  /*b380*/  USEL UR38, UR38, URZ, UP0 ;  /* 0x0000003f26267287 */ /* 0x000fc80008000000 */
[----:B------:R-:W-:-:S06]  /*b390*/  UIADD3 UR4, UR4, 0x1, URZ ;  /* 0x0000000104047890 */ /* 0x000fcc000fffe03f */
[----:B------:R-:W-:Y:S01]  /*b3a0*/  IMAD.U32 R23, RZ, RZ, UR4 ;  /* 0x00000004ff177e24 */ /* 0x000fe2000f8e00ff */
[----:B------:R-:W-:Y:S01]  /*b3b0*/  USEL UR4, URZ, 0x1, UP0 ;  /* 0x000000013f047887 */ /* 0x000fe20008000000 */
[----:B-1----:R-:W-:-:S03]  /*b3c0*/  ISETP.LE.AND P0, PT, R0, UR6, PT ;  /* 0x0000000600007c0c */ /* 0x002fc6000bf03270 */
[----:B------:R-:W-:-:S06]  /*b3d0*/  ULOP3.LUT UR5, UR5, UR4, URZ, 0x3c, !UPT ;  /* 0x0000000405057292 */ /* 0x000fcc000f8e3c3f */
[----:B------:R-:W-:-:S04]  /*b3e0*/  IMAD.U32 R17, RZ, RZ, UR5 ;  /* 0x00000005ff117e24 */ /* 0x000fc8000f8e00ff */
[----:B------:R-:W-:Y:S05]  /*b3f0*/  @!P0 BRA `(.L_x_31) ;  /* 0xffffff58006c8947 */ /* 0x000fea000383ffff */
[----:B------:R-:W-:Y:S05]  /*b400*/  EXIT ;  /* 0x000000000000794d */ /* 0x000fea0003800000 */
.L_x_7:
[----:B------:R-:W-:-:S08]  /*b410*/  NOP ;  /* 0x0000000000007918 */ /* 0x000fd00000000000 */
[----:B-1----:R-:W1:-:S00]  /*b420*/  USETMAXREG.DEALLOC.CTAPOOL 0x18 ;  /* 0x00000018000079c8 */ /* 0x002e4000080e0500 */
[----:B-1----:R-:W-:-:S06]  /*b430*/  LOP3.LUT R0, R0, 0x3, RZ, 0xc0, !PT ;  /* 0x0000000300007812 */ /* 0x002fcc00078ec0ff */
[----:B------:R-:W1:Y:S02]  /*b440*/  SHFL.IDX PT, R0, R0, RZ, 0x1f ;  /* 0x00001fff00007589 */ /* 0x000e6400000e0000 */
[----:B-1----:R-:W-:-:S13]  /*b450*/  ISETP.NE.AND P0, PT, R0, RZ, PT ;  /* 0x000000ff0000720c */ /* 0x002fda0003f05270 */
[----:B------:R-:W-:Y:S05]  /*b460*/  @P0 EXIT ;  /* 0x000000000000094d */ /* 0x000fea0003800000 */
[----:B------:R-:W1:Y:S01]  /*b470*/  S2UR UR4, SR_CTAID.X ;  /* 0x00000000000479c3 */ /* 0x000e620000002500 */
[----:B------:R-:W-:Y:S01]  /*b480*/  IMAD.MOV.U32 R16, RZ, RZ, RZ ;  /* 0x000000ffff107224 */ /* 0x000fe200078e00ff */
[----:B------:R-:W-:Y:S01]  /*b490*/  MOV R2, 0x1 ;  /* 0x0000000100027802 */ /* 0x000fe20000000f00 */
[----:B------:R-:W-:-:S05]  /*b4a0*/  IMAD.MOV.U32 R17, RZ, RZ, 0x1 ;  /* 0x00000001ff117424 */ /* 0x000fca00078e00ff */
[----:B------:R-:W1:Y:S02]  /*b4b0*/  LDC R0, c[0x0][0xda4] ;  /* 0x00036900ff007b82 */ /* 0x000e640000000800 */
[----:B-1----:R-:W-:-:S13]  /*b4c0*/  ISETP.LE.AND P0, PT, R0, UR4, PT ;  /* 0x0000000400007c0c */ /* 0x002fda000bf03270 */
[----:B------:R-:W-:Y:S05]  /*b4d0*/  @P0 BRA `(.L_x_32) ;  /* 0x0000002c00b40947 */ /* 0x000fea0003800000 */
[----:B------:R-:W-:Y:S01]  /*b4e0*/  IMAD.U32 R0, RZ, RZ, UR4 ;  /* 0x00000004ff007e24 */ /* 0x000fe2000f8e00ff */
[----:B------:R-:W-:Y:S01]  /*b4f0*/  ULDC.64 UR36, c[0x0][0x198] ;  /* 0x0000660000247ab9 */ /* 0x000fe20000000a00 */
[----:B------:R-:W-:Y:S01]  /*b500*/  IMAD.MOV.U32 R16, RZ, RZ, RZ ;  /* 0x000000ffff107224 */ /* 0x000fe200078e00ff */
[----:B------:R-:W-:Y:S01]  /*b510*/  ULDC UR38, c[0x0][0xc] ;  /* 0x0000030000267ab9 */ /* 0x000fe20000000800 */
[----:B------:R-:W-:Y:S01]  /*b520*/  IMAD.MOV.U32 R17, RZ, RZ, 0x1 ;  /* 0x00000001ff117424 */ /* 0x000fe200078e00ff */
[----:B------:R1:W-:Y:S04]  /*b530*/  STL [R1+0x10], R0 ;  /* 0x0000100001007387 */ /* 0x0003e80000100800 */
[----:B------:R1:W-:Y:S02]  /*b540*/  STL [R1+0x18], RZ ;  /* 0x000018ff01007387 */ /* 0x0003e40000100800 */
.L_x_76:
[----:B------:R-:W2:Y:S01]  /*b550*/  LDL R4, [R1+0x10] ;  /* 0x0000100001047983 */ /* 0x000ea20000100800 */
[----:B-1----:R-:W1:Y:S01]  /*b560*/  LDC R0, c[0x0][0xda8] ;  /* 0x00036a00ff007b82 */ /* 0x002e620000000800 */
[----:B------:R-:W-:Y:S05]  /*b570*/  YIELD ;  /* 0x0000000000007946 */ /* 0x000fea0003800000 */
[----:B------:R-:W3:Y:S01]  /*b580*/  S2R R5, SR_CgaCtaId ;  /* 0x0000000000057919 */ /* 0x000ee20000008800 */
[----:B------:R-:W-:Y:S02]  /*b590*/  ULDC.64 UR4, c[0x0][0x3f8] ;  /* 0x0000fe0000047ab9 */ /* 0x000fe40000000a00 */
[----:B------:R-:W-:-:S03]  /*b5a0*/  UISETP.NE.U32.AND UP0, UPT, UR4, URZ, UPT ;  /* 0x0000003f0400728c */ /* 0x000fc6000bf05070 */
[----:B------:R-:W-:Y:S01]  /*b5b0*/  ULDC UR4, c[0x0][0x404] ;  /* 0x0001010000047ab9 */ /* 0x000fe20000000800 */
[----:B------:R-:W-:-:S04]  /*b5c0*/  UISETP.NE.AND.EX UP0, UPT, UR5, URZ, UPT, UP0 ;  /* 0x0000003f0500728c */ /* 0x000fc8000bf05300 */
[----:B------:R-:W-:Y:S01]  /*b5d0*/  USEL UR4, UR4, 0x1, UP0 ;  /* 0x0000000104047887 */ /* 0x000fe20008000000 */
[----:B-1----:R-:W-:Y:S02]  /*b5e0*/  ISETP.NE.AND P0, PT, R0, 0x1, PT ;  /* 0x000000010000780c */ /* 0x002fe40003f05270 */
[----:B------:R-:W1:Y:S11]  /*b5f0*/  LDC R0, c[0x0][0xdb4] ;  /* 0x00036d00ff007b82 */ /* 0x000e760000000800 */
[----:B------:R-:W2:Y:S08]  /*b600*/  @P0 LDC R2, c[0x0][0xdac] ;  /* 0x00036b00ff020b82 */ /* 0x000eb00000000800 */
[----:B------:R-:W4:Y:S01]  /*b610*/  @P0 LDC R3, c[0x0][0xdb0] ;  /* 0x00036c00ff030b82 */ /* 0x000f220000000800 */
[----:B-1----:R-:W-:Y:S01]  /*b620*/  ISETP.NE.AND P1, PT, R0, 0x1, PT ;  /* 0x000000010000780c */ /* 0x002fe20003f25270 */
[----:B--2---:R-:W-:Y:S01]  /*b630*/  @P0 IMAD.HI.U32 R2, R4, R2, RZ ;  /* 0x0000000204020227 */ /* 0x004fe200078e00ff */
[----:B------:R-:W-:-:S05]  /*b640*/  MOV R6, R4 ;  /* 0x0000000400067202 */ /* 0x000fca0000000f00 */
[----:B------:R-:W1:Y:S01]  /*b650*/  LDC R4, c[0x0][0x2e0] ;  /* 0x0000b800ff047b82 */ /* 0x000e620000000800 */
[----:B----4-:R-:W-:-:S05]  /*b660*/  @P0 SHF.R.U32.HI R6, RZ, R3, R2 ;  /* 0x00000003ff060219 */ /* 0x010fca0000011602 */
[----:B------:R-:W-:Y:S02]  /*b670*/  IMAD.MOV.U32 R19, RZ, RZ, R6 ;  /* 0x000000ffff137224 */ /* 0x000fe400078e0006 */
[----:B------:R-:W2:Y:S01]  /*b680*/  @P1 LDC.64 R2, c[0x0][0xdb8] ;  /* 0x00036e00ff021b82 */ /* 0x000ea20000000a00 */
[----:B------:R4:W-:Y:S01]  /*b690*/  STL [R1+0x8], R6 ;  /* 0x0000080601007387 */ /* 0x0009e20000100800 */
[----:B-1----:R-:W-:-:S05]  /*b6a0*/  IMAD R8, R4, UR4, RZ ;  /* 0x0000000404087c24 */ /* 0x002fca000f8e02ff */
[----:B------:R4:W-:Y:S01]  /*b6b0*/  STL [R1+0x14], R8 ;  /* 0x0000140801007387 */ /* 0x0009e20000100800 */
[----:B--2---:R-:W-:-:S05]  /*b6c0*/  @P1 IMAD.HI.U32 R2, R6, R2, RZ ;  /* 0x0000000206021227 */ /* 0x004fca00078e00ff */
[----:B------:R-:W-:Y:S01]  /*b6d0*/  @P1 SHF.R.U32.HI R19, RZ, R3, R2 ;  /* 0x00000003ff131219 */ /* 0x000fe20000011602 */
[----:B------:R-:W-:Y:S01]  /*b6e0*/  VIADD R3, R8, 0x6f ;  /* 0x0000006f08037836 */ /* 0x000fe20000000000 */
[----:B------:R-:W-:-:S04]  /*b6f0*/  MOV R2, 0x400 ;  /* 0x0000040000027802 */ /* 0x000fc80000000f00 */
[----:B---3--:R-:W-:Y:S01]  /*b700*/  LEA R7, R5, R2, 0x18 ;  /* 0x0000000205077211 */ /* 0x008fe200078ec0ff */
[----:B------:R-:W-:-:S04]  /*b710*/  IMAD.MOV.U32 R2, RZ, RZ, RZ ;  /* 0x000000ffff027224 */ /* 0x000fc800078e00ff */
[----:B------:R-:W-:Y:S01]  /*b720*/  IMAD.HI R2, R3, -0x6db6db6d, R2 ;  /* 0x9249249303027827 */ /* 0x000fe200078e0202 */
[----:B------:R-:W-:Y:S01]  /*b730*/  IADD3 R3, -R19, RZ, RZ ;  /* 0x000000ff13037210 */ /* 0x000fe20007ffe1ff */
[----:B------:R4:W-:Y:S02]  /*b740*/  STL [R1+0x4], R7 ;  /* 0x0000040701007387 */ /* 0x0009e40000100800 */
[----:B------:R-:W-:-:S05]  /*b750*/  VIADD R4, R7, 0x21400 ;  /* 0x0002140007047836 */ /* 0x000fca0000000000 */
[----:B------:R-:W-:Y:S01]  /*b760*/  LOP3.LUT P0, RZ, R4, 0x3ff, RZ, 0xc0, !PT ;  /* 0x000003ff04ff7812 */ /* 0x000fe2000780c0ff */
[----:B------:R-:W-:Y:S01]  /*b770*/  IMAD R4, R0, R3, R6 ;  /* 0x0000000300047224 */ /* 0x000fe200078e0206 */
[----:B------:R-:W-:-:S04]  /*b780*/  SHF.R.U32.HI R3, RZ, 0x1f, R2 ;  /* 0x0000001fff037819 */ /* 0x000fc80000011602 */
[----:B------:R-:W-:Y:S01]  /*b790*/  LEA.HI.SX32 R0, R2, R3, 0x1a ;  /* 0x0000000302007211 */ /* 0x000fe200078fd2ff */
[----:B------:R4:W-:Y:S04]  /*b7a0*/  STL [R1], R4 ;  /* 0x0000000401007387 */ /* 0x0009e80000100800 */
[----:B------:R4:W-:Y:S02]  /*b7b0*/  STL [R1+0xc], R0 ;  /* 0x00000c0001007387 */ /* 0x0009e40000100800 */
[----:B------:R-:W-:Y:S05]  /*b7c0*/  @!P0 BRA `(.L_x_33) ;  /* 0x0000000000408947 */ /* 0x000fea0003800000 */
[----:B------:R-:W-:Y:S01]  /*b7d0*/  MOV R2, 0x0 ;  /* 0x0000000000027802 */ /* 0x000fe20000000f00 */
[----:B------:R-:W-:Y:S01]  /*b7e0*/  ULDC.64 UR6, c[0x4][0xa8] ;  /* 0x01002a0000067ab9 */ /* 0x000fe20000000a00 */
[----:B------:R-:W-:Y:S01]  /*b7f0*/  ULDC.64 UR8, c[0x4][0xb0] ;  /* 0x01002c0000087ab9 */ /* 0x000fe20000000a00 */
[----:B------:R-:W-:Y:S01]  /*b800*/  ULDC.64 UR4, c[0x4][0x8] ;  /* 0x0100020000047ab9 */ /* 0x000fe20000000a00 */
[----:B----4-:R-:W-:Y:S01]  /*b810*/  IMAD.U32 R4, RZ, RZ, UR6 ;  /* 0x00000006ff047e24 */ /* 0x010fe2000f8e00ff */
[----:B------:R-:W-:Y:S01]  /*b820*/  MOV R10, UR4 ;  /* 0x00000004000a7c02 */ /* 0x000fe20008000f00 */
[----:B------:R-:W1:Y:S01]  /*b830*/  LDC.64 R2, c[0x4][R2] ;  /* 0x0100000002027b82 */ /* 0x000e620000000a00 */
[----:B------:R-:W-:Y:S02]  /*b840*/  IMAD.U32 R5, RZ, RZ, UR7 ;  /* 0x00000007ff057e24 */ /* 0x000fe4000f8e00ff */
[----:B------:R-:W-:Y:S02]  /*b850*/  IMAD.U32 R6, RZ, RZ, UR8 ;  /* 0x00000008ff067e24 */ /* 0x000fe4000f8e00ff */
[----:B------:R-:W-:-:S02]  /*b860*/  IMAD.U32 R7, RZ, RZ, UR9 ;  /* 0x00000009ff077e24 */ /* 0x000fc4000f8e00ff */
[----:B------:R-:W-:Y:S02]  /*b870*/  IMAD.U32 R11, RZ, RZ, UR5 ;  /* 0x00000005ff0b7e24 */ /* 0x000fe4000f8e00ff */
[----:B------:R-:W-:Y:S02]  /*b880*/  IMAD.MOV.U32 R8, RZ, RZ, 0x70 ;  /* 0x00000070ff087424 */ /* 0x000fe400078e00ff */
[----:B------:R-:W-:Y:S02]  /*b890*/  IMAD.MOV.U32 R12, RZ, RZ, 0x1 ;  /* 0x00000001ff0c7424 */ /* 0x000fe400078e00ff */
[----:B------:R-:W-:-:S07]  /*b8a0*/  IMAD.MOV.U32 R13, RZ, RZ, RZ ;  /* 0x000000ffff0d7224 */ /* 0x000fce00078e00ff */
[----:B------:R-:W-:-:S07]  /*b8b0*/  LEPC R20, `(.L_x_33) ;  /* 0x000000001014794e */ /* 0x000fce0000000000 */
[----:B-1----:R-:W-:Y:S05]  /*b8c0*/  CALL.ABS.NOINC R2 ;  /* 0x0000000002007343 */ /* 0x002fea0003c00000 */
.L_x_33:
[----:B------:R-:W4:Y:S02]  /*b8d0*/  LDL R2, [R1+0x4] ;  /* 0x0000040001027983 */ /* 0x000f240000100800 */
[----:B----4-:R-:W-:-:S04]  /*b8e0*/  IADD3 R0, R2, 0x400, RZ ;  /* 0x0000040002007810 */ /* 0x010fc80007ffe0ff */
[----:B------:R-:W-:-:S13]  /*b8f0*/  LOP3.LUT P0, RZ, R0, 0x3ff, RZ, 0xc0, !PT ;  /* 0x000003ff00ff7812 */ /* 0x000fda000780c0ff */
[----:B------:R-:W-:Y:S05]  /*b900*/  @!P0 BRA `(.L_x_34) ;  /* 0x0000000000808947 */ /* 0x000fea0003800000 */
[----:B------:R-:W-:Y:S01]  /*b910*/  MOV R0, 0x0 ;  /* 0x0000000000007802 */ /* 0x000fe20000000f00 */
[----:B------:R-:W-:Y:S01]  /*b920*/  ULDC.64 UR6, c[0x4][0xa8] ;  /* 0x01002a0000067ab9 */ /* 0x000fe20000000a00 */
[----:B------:R-:W-:Y:S01]  /*b930*/  ULDC.64 UR8, c[0x4][0xb0] ;  /* 0x01002c0000087ab9 */ /* 0x000fe20000000a00 */
[----:B------:R-:W-:Y:S01]  /*b940*/  ULDC.64 UR4, c[0x4][0x10] ;  /* 0x0100040000047ab9 */ /* 0x000fe20000000a00 */
[----:B------:R1:W2:Y:S01]  /*b950*/  LDC.64 R2, c[0x4][R0] ;  /* 0x0100000000027b82 */ /* 0x0002a20000000a00 */
[----:B------:R-:W-:Y:S01]  /*b960*/  IMAD.U32 R4, RZ, RZ, UR6 ;  /* 0x00000006ff047e24 */ /* 0x000fe2000f8e00ff */
[----:B------:R-:W-:Y:S01]  /*b970*/  MOV R10, UR4 ;  /* 0x00000004000a7c02 */ /* 0x000fe20008000f00 */
[----:B------:R-:W-:Y:S02]  /*b980*/  IMAD.U32 R5, RZ, RZ, UR7 ;  /* 0x00000007ff057e24 */ /* 0x000fe4000f8e00ff */
[----:B------:R-:W-:Y:S02]  /*b990*/  IMAD.U32 R6, RZ, RZ, UR8 ;  /* 0x00000008ff067e24 */ /* 0x000fe4000f8e00ff */
[----:B------:R-:W-:-:S02]  /*b9a0*/  IMAD.U32 R7, RZ, RZ, UR9 ;  /* 0x00000009ff077e24 */ /* 0x000fc4000f8e00ff */
[----:B------:R-:W-:Y:S02]  /*b9b0*/  IMAD.U32 R11, RZ, RZ, UR5 ;  /* 0x00000005ff0b7e24 */ /* 0x000fe4000f8e00ff */
[----:B------:R-:W-:Y:S02]  /*b9c0*/  IMAD.MOV.U32 R8, RZ, RZ, 0x70 ;  /* 0x00000070ff087424 */ /* 0x000fe400078e00ff */
[----:B------:R-:W-:Y:S02]  /*b9d0*/  IMAD.MOV.U32 R12, RZ, RZ, 0x1 ;  /* 0x00000001ff0c7424 */ /* 0x000fe400078e00ff */
[----:B-1----:R-:W-:-:S07]  /*b9e0*/  IMAD.MOV.U32 R13, RZ, RZ, RZ ;  /* 0x000000ffff0d7224 */ /* 0x002fce00078e00ff */
[----:B------:R-:W-:-:S07]  /*b9f0*/  LEPC R20, `(.L_x_35) ;  /* 0x000000001014794e */ /* 0x000fce0000000000 */
[----:B--2---:R-:W-:Y:S05]  /*ba00*/  CALL.ABS.NOINC R2 ;  /* 0x0000000002007343 */ /* 0x004fea0003c00000 */
.L_x_35:
[----:B------:R-:W-:Y:S01]  /*ba10*/  MOV R2, 0x0 ;  /* 0x0000000000027802 */ /* 0x000fe20000000f00 */
[----:B------:R-:W-:Y:S01]  /*ba20*/  ULDC.64 UR6, c[0x4][0xa8] ;  /* 0x01002a0000067ab9 */ /* 0x000fe20000000a00 */
[----:B------:R-:W-:Y:S01]  /*ba30*/  ULDC.64 UR8, c[0x4][0xb0] ;  /* 0x01002c0000087ab9 */ /* 0x000fe20000000a00 */
[----:B------:R-:W-:Y:S01]  /*ba40*/  ULDC.64 UR4, c[0x4][0x18] ;  /* 0x0100060000047ab9 */ /* 0x000fe20000000a00 */
[----:B------:R-:W-:Y:S01]  /*ba50*/  MOV R4, UR6 ;  /* 0x0000000600047c02 */ /* 0x000fe20008000f00 */
[----:B------:R-:W-:Y:S01]  /*ba60*/  IMAD.U32 R5, RZ, RZ, UR7 ;  /* 0x00000007ff057e24 */ /* 0x000fe2000f8e00ff */
[----:B------:R-:W1:Y:S01]  /*ba70*/  LDC.64 R2, c[0x4][R2] ;  /* 0x0100000002027b82 */ /* 0x000e620000000a00 */
[----:B------:R-:W-:Y:S01]  /*ba80*/  IMAD.U32 R6, RZ, RZ, UR8 ;  /* 0x00000008ff067e24 */ /* 0x000fe2000f8e00ff */
[----:B------:R-:W-:Y:S01]  /*ba90*/  MOV R11, UR5 ;  /* 0x00000005000b7c02 */ /* 0x000fe20008000f00 */
[----:B------:R-:W-:Y:S02]  /*baa0*/  IMAD.U32 R7, RZ, RZ, UR9 ;  /* 0x00000009ff077e24 */ /* 0x000fe4000f8e00ff */
[----:B------:R-:W-:-:S02]  /*bab0*/  IMAD.U32 R10, RZ, RZ, UR4 ;  /* 0x00000004ff0a7e24 */ /* 0x000fc4000f8e00ff */
[----:B------:R-:W-:Y:S02]  /*bac0*/  IMAD.MOV.U32 R8, RZ, RZ, 0x70 ;  /* 0x00000070ff087424 */ /* 0x000fe400078e00ff */
[----:B------:R-:W-:Y:S02]  /*bad0*/  IMAD.MOV.U32 R12, RZ, RZ, 0x1 ;  /* 0x00000001ff0c7424 */ /* 0x000fe400078e00ff */
[----:B------:R-:W-:-:S07]  /*bae0*/  IMAD.MOV.U32 R13, RZ, RZ, RZ ;  /* 0x000000ffff0d7224 */ /* 0x000fce00078e00ff */
[----:B------:R-:W-:-:S07]  /*baf0*/  LEPC R20, `(.L_x_34) ;  /* 0x000000001014794e */ /* 0x000fce0000000000 */
[----:B-1----:R-:W-:Y:S05]  /*bb00*/  CALL.ABS.NOINC R2 ;  /* 0x0000000002007343 */ /* 0x002fea0003c00000 */
.L_x_34:
[----:B------:R-:W2:Y:S01]  /*bb10*/  LDL R2, [R1] ;  /* 0x0000000001027983 */ /* 0x000ea20000100800 */
[----:B------:R-:W1:Y:S01]  /*bb20*/  LDC R0, c[0x0][0x428] ;  /* 0x00010a00ff007b82 */ /* 0x000e620000000800 */
[----:B------:R-:W-:Y:S02]  /*bb30*/  ULDC.64 UR4, c[0x0][0x9f8] ;  /* 0x00027e0000047ab9 */ /* 0x000fe40000000a00 */
[----:B------:R-:W3:Y:S01]  /*bb40*/  LDL.LU R6, [R1+0x8] ;  /* 0x0000080001067983 */ /* 0x000ee20000300800 */
[----:B-1----:R-:W-:-:S03]  /*bb50*/  ISETP.NE.AND P1, PT, R0, 0x1, PT ;  /* 0x000000010000780c */ /* 0x002fc60003f25270 */
[----:B------:R-:W4:Y:S01]  /*bb60*/  LDL R5, [R1+0x10] ;  /* 0x0000100001057983 */ /* 0x000f220000100800 */
[----:B------:R-:W-:Y:S01]  /*bb70*/  ISETP.NE.U32.AND P0, PT, RZ, UR4, PT ;  /* 0x00000004ff007c0c */ /* 0x000fe2000bf05070 */
[----:B------:R-:W-:Y:S01]  /*bb80*/  ULDC.64 UR6, c[0x0][0x208] ;  /* 0x0000820000067ab9 */ /* 0x000fe20000000a00 */
[----:B------:R-:W-:Y:S01]  /*bb90*/  ULDC UR4, c[0x0][0xda8] ;  /* 0x00036a0000047ab9 */ /* 0x000fe20000000800 */
[----:B------:R-:W1:Y:S01]  /*bba0*/  S2R R7, SR_TID.X ;  /* 0x0000000000077919 */ /* 0x000e620000002100 */
[----:B------:R-:W-:-:S05]  /*bbb0*/  ISETP.NE.AND.EX P0, PT, RZ, UR5, PT, P0 ;  /* 0x00000005ff007c0c */ /* 0x000fca000bf05300 */
[----:B------:R-:W2:Y:S08]  /*bbc0*/  @P1 LDC R0, c[0x0][0x42c] ;  /* 0x00010b00ff001b82 */ /* 0x000eb00000000800 */
[----:B------:R-:W2:Y:S01]  /*bbd0*/  @P1 LDC R3, c[0x0][0x430] ;  /* 0x00010c00ff031b82 */ /* 0x000ea20000000800 */
[----:B-1----:R-:W-:Y:S01]  /*bbe0*/  LOP3.LUT R7, R7, 0x1f, RZ, 0xc0, !PT ;  /* 0x0000001f07077812 */ /* 0x002fe200078ec0ff */
[----:B--2---:R-:W-:-:S04]  /*bbf0*/  @P1 IMAD.HI.U32 R0, R2, R0, RZ ;  /* 0x0000000002001227 */ /* 0x004fc800078e00ff */
[----:B------:R-:W-:Y:S01]  /*bc00*/  IMAD.MOV.U32 R4, RZ, RZ, R2 ;  /* 0x000000ffff047224 */ /* 0x000fe200078e0002 */
[----:B------:R-:W-:Y:S02]  /*bc10*/  @P1 SHF.R.U32.HI R4, RZ, R3, R0 ;  /* 0x00000003ff041219 */ /* 0x000fe40000011600 */
[----:B------:R-:W1:Y:S01]  /*bc20*/  @P0 LDC.64 R2, c[0x0][0x9f8] ;  /* 0x00027e00ff020b82 */ /* 0x000e620000000a00 */
[----:B------:R-:W-:Y:S01]  /*bc30*/  MOV R0, R19 ;  /* 0x0000001300007202 */ /* 0x000fe20000000f00 */
[----:B-1----:R-:W-:-:S05]  /*bc40*/  @P0 IMAD.WIDE R2, R19, 0x4, R2 ;  /* 0x0000000413020825 */ /* 0x002fca00078e0202 */
[----:B------:R1:W5:Y:S01]  /*bc50*/  @P0 LDG.E R0, desc[UR6][R2.64] ;  /* 0x0000000602000981 */ /* 0x000362000c1e1900 */
[----:B------:R-:W-:Y:S01]  /*bc60*/  ISETP.NE.AND P1, PT, R7, RZ, PT ;  /* 0x000000ff0700720c */ /* 0x000fe20003f25270 */
[----:B---3--:R-:W-:-:S03]  /*bc70*/  IMAD.MOV R8, RZ, RZ, -R6 ;  /* 0x000000ffff087224 */ /* 0x008fc600078e0a06 */
[----:B------:R-:W-:Y:S01]  /*bc80*/  PLOP3.LUT P2, PT, P1, PT, PT, 0x8, 0x0 ;  /* 0x000000000000781c */ /* 0x000fe20000f4e170 */
[----:B----4-:R-:W-:-:S04]  /*bc90*/  IMAD R8, R8, UR4, R5 ;  /* 0x0000000408087c24 */ /* 0x010fc8000f8e0205 */
[----:B------:R-:W-:-:S04]  /*bca0*/  IMAD.SHL.U32 R8, R8, 0x80, RZ ;  /* 0x0000008008087824 */ /* 0x000fc800078e00ff */
[----:B------:R-:W-:-:S05]  /*bcb0*/  VOTEU.ALL UP1, P1 ;  /* 0x00000000003f7886 */ /* 0x000fca0000820000 */
[----:B------:R-:W-:-:S04]  /*bcc0*/  @!UP1 UIADD3 UR8, UP0, UR36, 0x270, URZ ;  /* 0x0000027024089890 */ /* 0x000fc8000ff1e03f */
[----:B------:R-:W-:-:S03]  /*bcd0*/  @!UP1 UIADD3.X UR9, URZ, UR37, URZ, UP0, !UPT ;  /* 0x000000253f099290 */ /* 0x000fc600087fe43f */
[----:B-1----:R-:W-:-:S09]  /*bce0*/  VOTEU.ALL UP0, P1 ;  /* 0x00000000003f7886 */ /* 0x002fd20000800000 */
.L_x_36:
[----:B------:R-:W2:Y:S01]  /*bcf0*/  LDL R2, [R1] ;  /* 0x0000000001027983 */ /* 0x000ea20000100800 */
[----:B------:R-:W-:Y:S02]  /*bd00*/  PLOP3.LUT P0, PT, P0, P2, PT, 0xa2, 0x0 ;  /* 0x000000000000781c */ /* 0x000fe40000705472 */
[----:B------:R-:W-:Y:S01]  /*bd10*/  @P2 R2UR P0, UR7, R19 ;  /* 0x00000000130722ca */ /* 0x000fe20000000000 */
[----:B------:R-:W-:-:S07]  /*bd20*/  UMOV UR4, URZ ;  /* 0x0000003f00047c82 */ /* 0x000fce0008000000 */
[----:B------:R-:W-:Y:S02]  /*bd30*/  PLOP3.LUT P0, PT, P0, P2, PT, 0xa2, 0x0 ;  /* 0x000000000000781c */ /* 0x000fe40000705472 */
[----:B--2---:R-:W-:-:S08]  /*bd40*/  @P2 R2UR.OR P0, UR6, R2 ;  /* 0x00000000020622ca */ /* 0x004fd00000100000 */
[----:B------:R-:W-:Y:S02]  /*bd50*/  PLOP3.LUT P0, PT, P0, P2, PT, 0xa2, 0x0 ;  /* 0x000000000000781c */ /* 0x000fe40000705472 */
[----:B------:R-:W-:-:S08]  /*bd60*/  @P2 R2UR.OR P0, UR5, R8 ;  /* 0x00000000080522ca */ /* 0x000fd00000100000 */
[----:B------:R-:W-:-:S05]  /*bd70*/  @P2 PLOP3.LUT P2, PT, P0, PT, PT, 0x80, 0x0 ;  /* 0x000000000000281c */ /* 0x000fca000074f070 */
[----:B------:R1:W-:Y:S08]  /*bd80*/  @!UP0 UTMAPF.L2.4D [UR4], [UR8] ;  /* 0x00000004080085b8 */ /* 0x0003f00008018000 */
[----:B-1----:R-:W-:Y:S05]  /*bd90*/  @P2 BRA.U.ANY `(.L_x_36) ;  /* 0xfffffffd00d42947 */ /* 0x002fea000393ffff */
[----:B------:R-:W-:Y:S01]  /*bda0*/  PLOP3.LUT P2, PT, P1, PT, PT, 0x8, 0x0 ;  /* 0x000000000000781c */ /* 0x000fe20000f4e170 */
[----:B------:R-:W-:Y:S01]  /*bdb0*/  VOTEU.ALL UP0, P1 ;  /* 0x00000000003f7886 */ /* 0x000fe20000800000 */
[----:B------:R-:W-:-:S11]  /*bdc0*/  UMOV UR4, 0x40 ;  /* 0x0000004000047882 */ /* 0x000fd60000000000 */
.L_x_37:
[----:B------:R-:W2:Y:S01]  /*bdd0*/  LDL R2, [R1] ;  /* 0x0000000001027983 */ /* 0x000ea20000100800 */
[----:B------:R-:W-:Y:S02]  /*bde0*/  PLOP3.LUT P0, PT, P0, P2, PT, 0xa2, 0x0 ;  /* 0x000000000000781c */ /* 0x000fe40000705472 */
[----:B------:R-:W-:-:S08]  /*bdf0*/  @P2 R2UR P0, UR7, R19 ;  /* 0x00000000130722ca */ /* 0x000fd00000000000 */
        /* <DEDUP_REMOVED lines=10> */
.L_x_38:
        /* <DEDUP_REMOVED lines=10> */
[----:B------:R-:W1:Y:S01]  /*bf40*/  LDC.64 R2, c[0x0][0x3f8] ;  /* 0x0000fe00ff027b82 */ /* 0x000e620000000a00 */
[----:B------:R-:W-:Y:S01]  /*bf50*/  UMOV UR4, 0xffffffff ;  /* 0xffffffff00047882 */ /* 0x000fe20000000000 */
[----:B-1----:R-:W-:-:S04]  /*bf60*/  ISETP.NE.U32.AND P0, PT, R2, RZ, PT ;  /* 0x000000ff0200720c */ /* 0x002fc80003f05070 */
[----:B------:R-:W-:-:S04]  /*bf70*/  ISETP.NE.AND.EX P0, PT, R3, RZ, PT, P0 ;  /* 0x000000ff0300720c */ /* 0x000fc80003f05300 */
[----:B-----5:R-:W-:Y:S01]  /*bf80*/  SEL R5, R0, RZ, !P0 ;  /* 0x000000ff00057207 */ /* 0x020fe20004000000 */
[----:B------:R-:W-:Y:S08]  /*bf90*/  BRA.DIV UR4, `(.L_x_39) ;  /* 0x0000002a04587947 */ /* 0x000ff0000b800000 */
.L_x_92:
[----:B------:R-:W2:Y:S01]  /*bfa0*/  LDL R6, [R1+0xc] ;  /* 0x00000c0001067983 */ /* 0x000ea20000100800 */
[----:B------:R-:W-:Y:S01]  /*bfb0*/  UMOV UR4, 0xffffffff ;  /* 0xffffffff00047882 */ /* 0x000fe20000000000 */
[----:B------:R-:W-:Y:S01]  /*bfc0*/  SHF.R.S32.HI R11, RZ, 0x1f, R0 ;  /* 0x0000001fff0b7819 */ /* 0x000fe20000011400 */
[----:B--2---:R-:W-:Y:S01]  /*bfd0*/  VIADD R10, R6, 0xffffffff ;  /* 0xffffffff060a7836 */ /* 0x004fe20000000000 */
[----:B------:R-:W-:Y:S06]  /*bfe0*/  BRA.DIV UR4, `(.L_x_40) ;  /* 0x0000002a04787947 */ /* 0x000fec000b800000 */
[----:B------:R-:W-:-:S13]  /*bff0*/  ELECT P6, URZ, PT ;  /* 0x00000000003f782f */ /* 0x000fda00038c0000 */
.L_x_95:
[----:B------:R-:W-:Y:S05]  /*c000*/  @!P6 BRA `(.L_x_41) ;  /* 0x000000040018e947 */ /* 0x000fea0003800000 */
[----:B------:R-:W-:Y:S01]  /*c010*/  IMAD.MOV.U32 R18, RZ, RZ, R10 ;  /* 0x000000ffff127224 */ /* 0x000fe200078e000a */
[----:B------:R-:W-:Y:S01]  /*c020*/  MOV R5, R0 ;  /* 0x0000000000057202 */ /* 0x000fe20000000f00 */
[----:B------:R-:W-:Y:S06]  /*c030*/  @!P0 BRA `(.L_x_42) ;  /* 0x00000000004c8947 */ /* 0x000fec0003800000 */
[----:B------:R-:W1:Y:S01]  /*c040*/  LDC R9, c[0x0][0x41c] ;  /* 0x00010700ff097b82 */ /* 0x000e620000000800 */
[----:B------:R-:W-:Y:S01]  /*c050*/  IMAD.MOV.U32 R5, RZ, RZ, R10 ;  /* 0x000000ffff057224 */ /* 0x000fe200078e000a */
[----:B------:R-:W-:Y:S01]  /*c060*/  ULDC.64 UR4, c[0x0][0x408] ;  /* 0x0001020000047ab9 */ /* 0x000fe20000000a00 */
[----:B------:R-:W-:Y:S01]  /*c070*/  ULDC.64 UR6, c[0x0][0x208] ;  /* 0x0000820000067ab9 */ /* 0x000fe20000000a00 */
[----:B-1----:R-:W-:-:S13]  /*c080*/  ISETP.NE.AND P1, PT, R9, 0x1, PT ;  /* 0x000000010900780c */ /* 0x002fda0003f25270 */
[----:B------:R-:W1:Y:S02]  /*c090*/  @P1 LDC.64 R6, c[0x0][0x420] ;  /* 0x00010800ff061b82 */ /* 0x000e640000000a00 */
[----:B-1----:R-:W-:-:S05]  /*c0a0*/  @P1 IMAD.HI.U32 R6, R10, R6, RZ ;  /* 0x000000060a061227 */ /* 0x002fca00078e00ff */
[----:B------:R-:W-:Y:S01]  /*c0b0*/  @P1 SHF.R.U32.HI R5, RZ, R7, R6 ;  /* 0x00000007ff051219 */ /* 0x000fe20000011606 */
[----:B------:R-:W-:-:S03]  /*c0c0*/  IMAD R6, R11, UR4, RZ ;  /* 0x000000040b067c24 */ /* 0x000fc6000f8e02ff */
[--C-:B------:R-:W-:Y:S01]  /*c0d0*/  SHF.R.S32.HI R7, RZ, 0x1f, R5.reuse ;  /* 0x0000001fff077819 */ /* 0x100fe20000011405 */
[----:B------:R-:W-:-:S04]  /*c0e0*/  IMAD.MOV R18, RZ, RZ, -R5 ;  /* 0x000000ffff127224 */ /* 0x000fc800078e0a05 */
[----:B------:R-:W-:Y:S02]  /*c0f0*/  IMAD R18, R9, R18, R10 ;  /* 0x0000001209127224 */ /* 0x000fe400078e020a */
[----:B------:R-:W-:Y:S02]  /*c100*/  IMAD R9, R0, UR5, R6 ;  /* 0x0000000500097c24 */ /* 0x000fe4000f8e0206 */
[----:B------:R-:W-:-:S04]  /*c110*/  IMAD.MOV.U32 R6, RZ, RZ, R5 ;  /* 0x000000ffff067224 */ /* 0x000fc800078e0005 */
[----:B------:R-:W-:-:S04]  /*c120*/  IMAD.WIDE.U32 R6, R0, UR4, R6 ;  /* 0x0000000400067c25 */ /* 0x000fc8000f8e0006 */
[----:B------:R-:W-:Y:S01]  /*c130*/  IMAD.IADD R5, R7, 0x1, R9 ;  /* 0x0000000107057824 */ /* 0x000fe200078e0209 */
[----:B------:R-:W-:-:S04]  /*c140*/  LEA R12, P1, R6, R2, 0x2 ;  /* 0x00000002060c7211 */ /* 0x000fc800078210ff */
[----:B------:R-:W-:-:S05]  /*c150*/  LEA.HI.X R13, R6, R3, R5, 0x2, P1 ;  /* 0x00000003060d7211 */ /* 0x000fca00008f1405 */
[----:B------:R1:W5:Y:S04]  /*c160*/  LDG.E R5, desc[UR6][R12.64] ;  /* 0x000000060c057981 */ /* 0x000368000c1e1900 */
.L_x_42:
[----:B------:R-:W2:Y:S01]  /*c170*/  S2R R7, SR_CgaCtaId ;  /* 0x0000000000077919 */ /* 0x000ea20000008800 */
[----:B------:R-:W-:-:S04]  /*c180*/  MOV R6, 0x400 ;  /* 0x0000040000067802 */ /* 0x000fc80000000f00 */
[----:B--2---:R-:W-:Y:S02]  /*c190*/  LEA R6, R7, R6, 0x18 ;  /* 0x0000000607067211 */ /* 0x004fe400078ec0ff */
[----:B------:R-:W-:Y:S02]  /*c1a0*/  SHF.L.U32 R7, R17, 0x1f, RZ ;  /* 0x0000001f11077819 */ /* 0x000fe400000006ff */
[----:B------:R-:W-:-:S04]  /*c1b0*/  LEA R6, R16, R6, 0x3 ;  /* 0x0000000610067211 */ /* 0x000fc800078e18ff */
[----:B------:R-:W2:Y:S02]  /*c1c0*/  SYNCS.PHASECHK.TRANS64.TRYWAIT P1, [R6+URZ+0x36840], R7 ;  /* 0x03684007060075a7 */ /* 0x000ea4000802017f */
[----:B--2---:R-:W-:Y:S05]  /*c1d0*/  @!P1 BRA `(.L_x_43) ;  /* 0x00000028001c9947 */ /* 0x004fea0003800000 */
.L_x_96:
[----:B------:R-:W3:Y:S02]  /*c1e0*/  S2R R9, SR_TID.X ;  /* 0x0000000000097919 */ /* 0x000ee40000002100 */
[----:B---3--:R-:W-:-:S04]  /*c1f0*/  LOP3.LUT R9, R9, 0x7f, RZ, 0xc0, !PT ;  /* 0x0000007f09097812 */ /* 0x008fc800078ec0ff */
[----:B------:R-:W-:-:S13]  /*c200*/  ISETP.NE.AND P1, PT, R9, RZ, PT ;  /* 0x000000ff0900720c */ /* 0x000fda0003f25270 */
[----:B------:R-:W-:Y:S05]  /*c210*/  @P1 BRA `(.L_x_44) ;  /* 0x00000000001c1947 */ /* 0x000fea0003800000 */
[----:B------:R-:W3:Y:S01]  /*c220*/  S2R R9, SR_TID.X ;  /* 0x0000000000097919 */ /* 0x000ee20000002100 */
[----:B--2---:R-:W-:-:S04]  /*c230*/  IMAD.MOV.U32 R7, RZ, RZ, 0xa800 ;  /* 0x0000a800ff077424 */ /* 0x004fc800078e00ff */
[----:B------:R4:W-:Y:S01]  /*c240*/  SYNCS.ARRIVE.TRANS64 RZ, [R6+URZ+0x36830], R7 ;  /* 0x0368300706ff79a7 */ /* 0x0009e2000800003f */
[----:B---3--:R-:W-:-:S04]  /*c250*/  LOP3.LUT R9, R9, 0x1f, RZ, 0xc0, !PT ;  /* 0x0000001f09097812 */ /* 0x008fc800078ec0ff */
[----:B------:R-:W-:-:S13]  /*c260*/  ISETP.NE.AND P1, PT, R9, RZ, PT ;  /* 0x000000ff0900720c */ /* 0x000fda0003f25270 */
[----:B----4-:R-:W-:Y:S05]  /*c270*/  @!P1 BRA `(.L_x_44) ;  /* 0x0000000000049947 */ /* 0x010fea0003800000 */
[----:B------:R-:W-:Y:S01]  /*c280*/  BPT.TRAP 0x1 ;  /* 0x000000040000795c */ /* 0x000fe20000300000 */
.L_x_44:
[----:B------:R-:W3:Y:S01]  /*c290*/  S2R R9, SR_CgaCtaId ;  /* 0x0000000000097919 */ /* 0x000ee20000008800 */
[----:B--2---:R-:W-:Y:S01]  /*c2a0*/  MOV R7, 0x400 ;  /* 0x0000040000077802 */ /* 0x004fe20000000f00 */
[----:B------:R-:W-:Y:S01]  /*c2b0*/  UIADD3 UR4, UP0, UR36, 0x370, URZ ;  /* 0x0000037024047890 */ /* 0x000fe2000ff1e03f */
[----:B------:R-:W-:Y:S01]  /*c2c0*/  R2UR UR9, R6 ;  /* 0x00000000060972ca */ /* 0x000fe200000e0000 */
[----:B------:R-:W-:Y:S01]  /*c2d0*/  UMOV UR10, URZ ;  /* 0x0000003f000a7c82 */ /* 0x000fe20008000000 */
[----:B------:R-:W-:Y:S01]  /*c2e0*/  R2UR UR11, R18 ;  /* 0x00000000120b72ca */ /* 0x000fe200000e0000 */
[----:B------:R-:W-:Y:S01]  /*c2f0*/  UIADD3.X UR5, URZ, UR37, URZ, UP0, !UPT ;  /* 0x000000253f057290 */ /* 0x000fe200087fe43f */
[----:B------:R-:W-:Y:S01]  /*c300*/  R2UR UR12, R4 ;  /* 0x00000000040c72ca */ /* 0x000fe200000e0000 */
[----:B------:R-:W-:Y:S01]  /*c310*/  UMOV UR6, 0x0 ;  /* 0x0000000000067882 */ /* 0x000fe20000000000 */
[----:B-----5:R-:W-:Y:S01]  /*c320*/  R2UR UR13, R5 ;  /* 0x00000000050d72ca */ /* 0x020fe200000e0000 */
[----:B------:R-:W-:Y:S01]  /*c330*/  UMOV UR7, 0x14f00000 ;  /* 0x14f0000000077882 */ /* 0x000fe20000000000 */
[----:B------:R-:W-:-:S05]  /*c340*/  UMOV UR16, 0x40 ;  /* 0x0000004000107882 */ /* 0x000fca0000000000 */
[----:B------:R-:W-:Y:S02]  /*c350*/  UIADD3 UR9, UR9, 0x36830, URZ ;  /* 0x0003683009097890 */ /* 0x000fe4000fffe03f */
[----:B------:R-:W-:Y:S01]  /*c360*/  UIMAD UR11, UR11, 0x70, URZ ;  /* 0x000000700b0b78a4 */ /* 0x000fe2000f8e023f */
[----:B---3--:R-:W-:-:S05]  /*c370*/  LEA R7, R9, R7, 0x18 ;  /* 0x0000000709077211 */ /* 0x008fca00078ec0ff */
[----:B------:R-:W-:-:S05]  /*c380*/  IMAD R6, R16, 0xa800, R7 ;  /* 0x0000a80010067824 */ /* 0x000fca00078e0207 */
[----:B------:R-:W-:-:S13]  /*c390*/  R2UR UR8, R6 ;  /* 0x00000000060872ca */ /* 0x000fda00000e0000 */
[----:B------:R-:W-:Y:S02]  /*c3a0*/  UIADD3 UR14, UR8, 0x21400, URZ ;  /* 0x00021400080e7890 */ /* 0x000fe4000fffe03f */
[----:B------:R-:W-:Y:S02]  /*c3b0*/  UIADD3 UR15, UR8, 0x24c00, URZ ;  /* 0x00024c00080f7890 */ /* 0x000fe4000fffe03f */
[----:B------:R-:W-:-:S03]  /*c3c0*/  UIADD3 UR17, UR8, 0x28400, URZ ;  /* 0x0002840008117890 */ /* 0x000fc6000fffe03f */
[----:B------:R-:W-:Y:S01]  /*c3d0*/  UMOV UR8, UR14 ;  /* 0x0000000e00087c82 */ /* 0x000fe20008000000 */
[----:B------:R-:W-:Y:S01]  /*c3e0*/  UMOV UR14, 0x80 ;  /* 0x00000080000e7882 */ /* 0x000fe20000000000 */
[----:B------:R2:W-:Y:S02]  /*c3f0*/  UTMALDG.4D [UR8], [UR4], desc[UR6] ;  /* 0x00000608040075b4 */ /* 0x0005e40008019000 */
[----:B--2---:R-:W-:Y:S01]  /*c400*/  UMOV UR8, UR15 ;  /* 0x0000000f00087c82 */ /* 0x004fe20008000000 */
[----:B------:R-:W-:Y:S02]  /*c410*/  UMOV UR10, UR16 ;  /* 0x00000010000a7c82 */ /* 0x000fe40008000000 */
[----:B------:R2:W-:Y:S02]  /*c420*/  UTMALDG.4D [UR8], [UR4], desc[UR6] ;  /* 0x00000608040075b4 */ /* 0x0005e40008019000 */
[----:B--2---:R-:W-:Y:S01]  /*c430*/  UMOV UR8, UR17 ;  /* 0x0000001100087c82 */ /* 0x004fe20008000000 */
[----:B------:R-:W-:-:S02]  /*c440*/  UMOV UR10, UR14 ;  /* 0x0000000e000a7c82 */ /* 0x000fc40008000000 */
[----:B------:R2:W-:Y:S02]  /*c450*/  UTMALDG.4D [UR8], [UR4], desc[UR6] ;  /* 0x00000608040075b4 */ /* 0x0005e40008019000 */
[----:B--2---:R-:W-:Y:S01]  /*c460*/  NOP ;  /* 0x0000000000007918 */ /* 0x004fe20000000000 */
.L_x_41:
[----:B------:R-:W2:Y:S04]  /*c470*/  LDL.LU R14, [R1] ;  /* 0x00000000010e7983 */ /* 0x000ea80000300800 */
[----:B-1----:R-:W3:Y:S01]  /*c480*/  LDL R13, [R1+0x18] ;  /* 0x00001800010d7983 */ /* 0x002ee20000100800 */
[----:B------:R-:W-:-:S03]  /*c490*/  MOV R9, 0x400 ;  /* 0x0000040000097802 */ /* 0x000fc60000000f00 */
[----:B------:R-:W4:Y:S01]  /*c4a0*/  LDL.LU R7, [R1+0x14] ;  /* 0x0000140001077983 */ /* 0x000f220000300800 */
[----:B------:R-:W1:Y:S01]  /*c4b0*/  S2R R12, SR_CgaCtaId ;  /* 0x00000000000c7919 */ /* 0x000e620000008800 */
[----:B------:R-:W-:Y:S05]  /*c4c0*/  WARPSYNC.ALL ;  /* 0x0000000000007948 */ /* 0x000fea0003800000 */
[----:B------:R-:W-:-:S13]  /*c4d0*/  ELECT P1, URZ, PT ;  /* 0x00000000003f782f */ /* 0x000fda0003820000 */
[----:B------:R-:W-:Y:S01]  /*c4e0*/  @P1 R2UR UR13, R19 ;  /* 0x00000000130d12ca */ /* 0x000fe200000e0000 */
[----:B------:R-:W-:Y:S01]  /*c4f0*/  UIADD3 UR4, UP0, UR36, 0x270, URZ ;  /* 0x0000027024047890 */ /* 0x000fe2000ff1e03f */
[----:B------:R-:W-:-:S03]  /*c500*/  @P1 R2UR UR11, R8 ;  /* 0x00000000080b12ca */ /* 0x000fc600000e0000 */
[----:B------:R-:W-:Y:S01]  /*c510*/  UIADD3.X UR5, URZ, UR37, URZ, UP0, !UPT ;  /* 0x000000253f057290 */ /* 0x000fe200087fe43f */
[----:B-1----:R-:W-:-:S04]  /*c520*/  LEA R9, R12, R9, 0x18 ;  /* 0x000000090c097211 */ /* 0x002fc800078ec0ff */
[----:B------:R-:W-:Y:S01]  /*c530*/  R2UR UR24, R9 ;  /* 0x00000000091872ca */ /* 0x000fe200000e0000 */
[----:B------:R-:W-:Y:S01]  /*c540*/  @P1 IMAD.MOV.U32 R6, RZ, RZ, 0xc000 ;  /* 0x0000c000ff061424 */ /* 0x000fe200078e00ff */
[----:B------:R-:W-:Y:S01]  /*c550*/  BAR.SYNC.DEFER_BLOCKING 0x8, 0x120 ;  /* 0x0204800000007b1d */ /* 0x000fe20000010000 */
[----:B------:R-:W-:-:S10]  /*c560*/  @P1 R2UR UR21, R19 ;  /* 0x00000000131512ca */ /* 0x000fd400000e0000 */
[----:B------:R-:W-:Y:S02]  /*c570*/  UIADD3 UR8, UR24, 0x15400, URZ ;  /* 0x0001540018087890 */ /* 0x000fe4000fffe03f */
[----:B------:R-:W-:Y:S01]  /*c580*/  UIADD3 UR9, UR24, 0x36800, URZ ;  /* 0x0003680018097890 */ /* 0x000fe2000fffe03f */
[----:B------:R-:W-:Y:S01]  /*c590*/  UMOV UR6, 0x0 ;  /* 0x0000000000067882 */ /* 0x000fe20000000000 */
[----:B------:R-:W-:Y:S01]  /*c5a0*/  UMOV UR7, 0x12f00000 ;  /* 0x12f0000000077882 */ /* 0x000fe20000000000 */
[----:B------:R-:W-:Y:S01]  /*c5b0*/  UMOV UR10, URZ ;  /* 0x0000003f000a7c82 */ /* 0x000fe20008000000 */
[----:B------:R-:W-:Y:S01]  /*c5c0*/  @P1 R2UR UR19, R8 ;  /* 0x00000000081312ca */ /* 0x000fe200000e0000 */
[----:B------:R-:W-:Y:S01]  /*c5d0*/  UIADD3 UR16, UR24, 0x19400, URZ ;  /* 0x0001940018107890 */ /* 0x000fe2000fffe03f */
[----:B------:R3:W-:Y:S01]  /*c5e0*/  @P1 SYNCS.ARRIVE.TRANS64 RZ, [R9+URZ+0x36800], R6 ;  /* 0x0368000609ff19a7 */ /* 0x0007e2000800003f */
[----:B------:R-:W-:Y:S01]  /*c5f0*/  UMOV UR14, 0x0 ;  /* 0x00000000000e7882 */ /* 0x000fe20000000000 */
[----:B------:R-:W-:Y:S01]  /*c600*/  UMOV UR15, 0x12f00000 ;  /* 0x12f00000000f7882 */ /* 0x000fe20000000000 */
[----:B------:R-:W-:Y:S01]  /*c610*/  UMOV UR18, 0x40 ;  /* 0x0000004000127882 */ /* 0x000fe20000000000 */
[----:B------:R-:W-:Y:S01]  /*c620*/  UMOV UR17, UR9 ;  /* 0x0000000900117c82 */ /* 0x000fe20008000000 */
[----:B------:R-:W-:Y:S01]  /*c630*/  UMOV UR22, 0x0 ;  /* 0x0000000000167882 */ /* 0x000fe20000000000 */
[----:B------:R-:W-:Y:S01]  /*c640*/  UMOV UR23, 0x12f00000 ;  /* 0x12f0000000177882 */ /* 0x000fe20000000000 */
[----:B------:R-:W-:Y:S01]  /*c650*/  BSSY B0, `(.L_x_45) ;  /* 0x0000010000007945 */ /* 0x000fe20003800000 */
[----:B--2---:R-:W-:-:S02]  /*c660*/  @P1 R2UR UR12, R14 ;  /* 0x000000000e0c12ca */ /* 0x004fc400000e0000 */
[----:B------:R-:W-:Y:S02]  /*c670*/  @P1 R2UR UR20, R14 ;  /* 0x000000000e1412ca */ /* 0x000fe400000e0000 */
[----:B---3--:R-:W-:-:S09]  /*c680*/  LOP3.LUT R6, R13, 0x1, RZ, 0xc, !PT ;  /* 0x000000010d067812 */ /* 0x008fd200078e0cff */
[----:B------:R1:W-:Y:S01]  /*c690*/  UTMALDG.4D [UR8], [UR4], desc[UR6] ;  /* 0x00000608040075b4 */ /* 0x0003e20008019000 */
[----:B------:R-:W-:Y:S01]  /*c6a0*/  SHF.L.U32 R6, R6, 0x1f, RZ ;  /* 0x0000001f06067819 */ /* 0x000fe200000006ff */
[----:B------:R2:W-:Y:S01]  /*c6b0*/  UTMALDG.4D [UR16], [UR4], desc[UR14] ;  /* 0x00000e10040075b4 */ /* 0x0005e20008019000 */
[----:B-1----:R-:W-:Y:S02]  /*c6c0*/  @P1 R2UR UR13, R19 ;  /* 0x00000000130d12ca */ /* 0x002fe400000e0000 */
[----:B------:R-:W-:Y:S02]  /*c6d0*/  @P1 R2UR UR12, R14 ;  /* 0x000000000e0c12ca */ /* 0x000fe400000e0000 */
[----:B------:R-:W-:Y:S01]  /*c6e0*/  @P1 R2UR UR11, R8 ;  /* 0x00000000080b12ca */ /* 0x000fe200000e0000 */
[----:B------:R-:W-:Y:S01]  /*c6f0*/  UIADD3 UR8, UR24, 0x1d400, URZ ;  /* 0x0001d40018087890 */ /* 0x000fe2000fffe03f */
[----:B------:R-:W-:-:S11]  /*c700*/  UMOV UR10, 0x80 ;  /* 0x00000080000a7882 */ /* 0x000fd60000000000 */
[----:B------:R2:W-:Y:S01]  /*c710*/  UTMALDG.4D [UR8], [UR4], desc[UR22] ;  /* 0x00001608040075b4 */ /* 0x0005e20008019000 */
[----:B------:R-:W1:Y:S01]  /*c720*/  SYNCS.PHASECHK.TRANS64.TRYWAIT P1, [R9+URZ+0x36820], R6 ;  /* 0x03682006090075a7 */ /* 0x000e62000802017f */
[----:B----4-:R-:W-:Y:S01]  /*c730*/  ISETP.GE.AND P2, PT, R7, 0x71, PT ;  /* 0x000000710700780c */ /* 0x010fe20003f46270 */
[----:B-12---:R-:W-:-:S12]  /*c740*/  @!P1 BRA `(.L_x_46) ;  /* 0x0000002000d49947 */ /* 0x006fd80003800000 */
.L_x_97:
[----:B------:R-:W-:Y:S05]  /*c750*/  BSYNC B0 ;  /* 0x0000000000007941 */ /* 0x000fea0003800000 */
.L_x_45:
[----:B------:R-:W-:Y:S05]  /*c760*/  @!P2 BRA `(.L_x_47) ;  /* 0x000000180008a947 */ /* 0x000fea0003800000 */
[----:B------:R-:W2:Y:S01]  /*c770*/  LDL R8, [R1+0xc] ;  /* 0x00000c0001087983 */ /* 0x000ea20000100800 */
[----:B-1----:R-:W-:Y:S02]  /*c780*/  IMAD.MOV.U32 R7, RZ, RZ, 0x1 ;  /* 0x00000001ff077424 */ /* 0x002fe400078e00ff */
[----:B--2---:R-:W-:-:S05]  /*c790*/  IMAD.MOV R12, RZ, RZ, -R8 ;  /* 0x000000ffff0c7224 */ /* 0x004fca00078e0a08 */
[----:B------:R-:W-:-:S04]  /*c7a0*/  VIADDMNMX R12, R12, R7, 0xffffffff, !PT ;  /* 0xffffffff0c0c7446 */ /* 0x000fc80007800107 */
[----:B------:R-:W-:-:S04]  /*c7b0*/  IADD3 R6, R8, R12, RZ ;  /* 0x0000000c08067210 */ /* 0x000fc80007ffe0ff */
[----:B------:R-:W-:-:S04]  /*c7c0*/  LOP3.LUT R6, R6, 0x1, RZ, 0xc0, !PT ;  /* 0x0000000106067812 */ /* 0x000fc800078ec0ff */
[----:B------:R-:W-:Y:S01]  /*c7d0*/  ISETP.NE.U32.AND P1, PT, R6, 0x1, PT ;  /* 0x000000010600780c */ /* 0x000fe20003f25070 */
[----:B------:R-:W-:-:S12]  /*c7e0*/  VIADD R6, R8, 0xfffffffe ;  /* 0xfffffffe08067836 */ /* 0x000fd80000000000 */
[----:B------:R-:W-:Y:S05]  /*c7f0*/  @P1 BRA `(.L_x_48) ;  /* 0x0000000400fc1947 */ /* 0x000fea0003800000 */
[----:B------:R-:W-:Y:S01]  /*c800*/  VIADD R7, R16, 0x1 ;  /* 0x0000000110077836 */ /* 0x000fe20000000000 */
[----:B------:R-:W-:Y:S04]  /*c810*/  BSSY B0, `(.L_x_49) ;  /* 0x0000079000007945 */ /* 0x000fe80003800000 */
[----:B------:R-:W-:-:S04]  /*c820*/  ISETP.NE.AND P1, PT, R7, 0x2, PT ;  /* 0x000000020700780c */ /* 0x000fc80003f25270 */
[----:B------:R-:W-:Y:S02]  /*c830*/  SEL R13, RZ, 0x1, P1 ;  /* 0x00000001ff0d7807 */ /* 0x000fe40000800000 */
[----:B------:R-:W-:Y:S02]  /*c840*/  SEL R7, R7, RZ, P1 ;  /* 0x000000ff07077207 */ /* 0x000fe40000800000 */
[----:B------:R-:W-:Y:S01]  /*c850*/  LOP3.LUT R13, R17, R13, RZ, 0x3c, !PT ;  /* 0x0000000d110d7212 */ /* 0x000fe200078e3cff */
[----:B------:R-:W-:Y:S06]  /*c860*/  @!P6 BRA `(.L_x_50) ;  /* 0x0000000400cce947 */ /* 0x000fec0003800000 */
[----:B------:R-:W-:Y:S01]  /*c870*/  IMAD.MOV.U32 R8, RZ, RZ, R5 ;  /* 0x000000ffff087224 */ /* 0x000fe200078e0005 */
[----:B------:R-:W-:Y:S06]  /*c880*/  @!P0 BRA `(.L_x_51) ;  /* 0x0000000000488947 */ /* 0x000fec0003800000 */
[----:B------:R-:W1:Y:S01]  /*c890*/  LDC R15, c[0x0][0x41c] ;  /* 0x00010700ff0f7b82 */ /* 0x000e620000000800 */
[----:B------:R-:W-:Y:S01]  /*c8a0*/  ULDC.64 UR4, c[0x0][0x408] ;  /* 0x0001020000047ab9 */ /* 0x000fe20000000a00 */
[----:B------:R-:W-:Y:S01]  /*c8b0*/  ULDC.64 UR6, c[0x0][0x208] ;  /* 0x0000820000067ab9 */ /* 0x000fe20000000a00 */
[----:B-1----:R-:W-:-:S13]  /*c8c0*/  ISETP.NE.AND P1, PT, R15, 0x1, PT ;  /* 0x000000010f00780c */ /* 0x002fda0003f25270 */
[----:B------:R-:W1:Y:S02]  /*c8d0*/  @P1 LDC.64 R8, c[0x0][0x420] ;  /* 0x00010800ff081b82 */ /* 0x000e640000000a00 */
[----:B-1----:R-:W-:-:S04]  /*c8e0*/  @P1 IMAD.HI.U32 R14, R6, R8, RZ ;  /* 0x00000008060e1227 */ /* 0x002fc800078e00ff */
[----:B------:R-:W-:Y:S01]  /*c8f0*/  IMAD.MOV.U32 R8, RZ, RZ, R6 ;  /* 0x000000ffff087224 */ /* 0x000fe200078e0006 */
[----:B------:R-:W-:Y:S01]  /*c900*/  @P1 SHF.R.U32.HI R8, RZ, R9, R14 ;  /* 0x00000009ff081219 */ /* 0x000fe2000001160e */
[----:B------:R-:W-:-:S03]  /*c910*/  IMAD R14, R11, UR4, RZ ;  /* 0x000000040b0e7c24 */ /* 0x000fc6000f8e02ff */
[----:B------:R-:W-:Y:S01]  /*c920*/  IADD3 R9, -R8, RZ, RZ ;  /* 0x000000ff08097210 */ /* 0x000fe20007ffe1ff */
[----:B------:R-:W-:-:S04]  /*c930*/  IMAD R14, R0, UR5, R14 ;  /* 0x00000005000e7c24 */ /* 0x000fc8000f8e020e */
[----:B------:R-:W-:Y:S01]  /*c940*/  IMAD R6, R15, R9, R6 ;  /* 0x000000090f067224 */ /* 0x000fe200078e0206 */
[----:B------:R-:W-:-:S03]  /*c950*/  SHF.R.S32.HI R9, RZ, 0x1f, R8 ;  /* 0x0000001fff097819 */ /* 0x000fc60000011408 */
[----:B------:R-:W-:-:S04]  /*c960*/  IMAD.WIDE.U32 R8, R0, UR4, R8 ;  /* 0x0000000400087c25 */ /* 0x000fc8000f8e0008 */
[----:B------:R-:W-:Y:S01]  /*c970*/  IMAD.IADD R9, R14, 0x1, R9 ;  /* 0x000000010e097824 */ /* 0x000fe200078e0209 */
[----:B------:R-:W-:-:S04]  /*c980*/  LEA R2, P1, R8, R2, 0x2 ;  /* 0x0000000208027211 */ /* 0x000fc800078210ff */
[----:B------:R-:W-:-:S05]  /*c990*/  LEA.HI.X R3, R8, R3, R9, 0x2, P1 ;  /* 0x0000000308037211 */ /* 0x000fca00008f1409 */
[----:B------:R1:W5:Y:S04]  /*c9a0*/  LDG.E R8, desc[UR6][R2.64] ;  /* 0x0000000602087981 */ /* 0x000368000c1e1900 */
.L_x_51:
[----:B-1----:R-:W1:Y:S01]  /*c9b0*/  S2R R3, SR_CgaCtaId ;  /* 0x0000000000037919 */ /* 0x002e620000008800 */
[----:B------:R-:W-:-:S04]  /*c9c0*/  MOV R2, 0x400 ;  /* 0x0000040000027802 */ /* 0x000fc80000000f00 */
[----:B-1----:R-:W-:Y:S02]  /*c9d0*/  LEA R2, R3, R2, 0x18 ;  /* 0x0000000203027211 */ /* 0x002fe400078ec0ff */
[----:B------:R-:W-:-:S03]  /*c9e0*/  SHF.L.U32 R3, R13, 0x1f, RZ ;  /* 0x0000001f0d037819 */ /* 0x000fc600000006ff */
[----:B------:R-:W-:-:S04]  /*c9f0*/  IMAD R2, R7, 0x8, R2 ;  /* 0x0000000807027824 */ /* 0x000fc800078e0202 */
[----:B------:R-:W1:Y:S02]  /*ca00*/  SYNCS.PHASECHK.TRANS64.TRYWAIT P1, [R2+URZ+0x36840], R3 ;  /* 0x03684003020075a7 */ /* 0x000e64000802017f */
[----:B-1----:R-:W-:Y:S05]  /*ca10*/  @!P1 BRA `(.L_x_52) ;  /* 0x0000002000409947 */ /* 0x002fea0003800000 */
.L_x_98:
[----:B------:R-:W2:Y:S02]  /*ca20*/  S2R R9, SR_TID.X ;  /* 0x0000000000097919 */ /* 0x000ea40000002100 */
[----:B--2---:R-:W-:-:S04]  /*ca30*/  LOP3.LUT R9, R9, 0x7f, RZ, 0xc0, !PT ;  /* 0x0000007f09097812 */ /* 0x004fc800078ec0ff */
[----:B------:R-:W-:-:S13]  /*ca40*/  ISETP.NE.AND P2, PT, R9, RZ, PT ;  /* 0x000000ff0900720c */ /* 0x000fda0003f45270 */
[----:B------:R-:W-:Y:S05]  /*ca50*/  @P2 BRA `(.L_x_53) ;  /* 0x00000000001c2947 */ /* 0x000fea0003800000 */
[----:B------:R-:W2:Y:S01]  /*ca60*/  S2R R9, SR_TID.X ;  /* 0x0000000000097919 */ /* 0x000ea20000002100 */
[----:B-1----:R-:W-:-:S04]  /*ca70*/  IMAD.MOV.U32 R3, RZ, RZ, 0xa800 ;  /* 0x0000a800ff037424 */ /* 0x002fc800078e00ff */
[----:B------:R3:W-:Y:S01]  /*ca80*/  SYNCS.ARRIVE.TRANS64 RZ, [R2+URZ+0x36830], R3 ;  /* 0x0368300302ff79a7 */ /* 0x0007e2000800003f */
[----:B--2---:R-:W-:-:S04]  /*ca90*/  LOP3.LUT R9, R9, 0x1f, RZ, 0xc0, !PT ;  /* 0x0000001f09097812 */ /* 0x004fc800078ec0ff */
[----:B------:R-:W-:-:S13]  /*caa0*/  ISETP.NE.AND P1, PT, R9, RZ, PT ;  /* 0x000000ff0900720c */ /* 0x000fda0003f25270 */
[----:B---3--:R-:W-:Y:S05]  /*cab0*/  @!P1 BRA `(.L_x_53) ;  /* 0x0000000000049947 */ /* 0x008fea0003800000 */
[----:B------:R-:W-:Y:S01]  /*cac0*/  BPT.TRAP 0x1 ;  /* 0x000000040000795c */ /* 0x000fe20000300000 */
.L_x_53:
[----:B------:R-:W2:Y:S01]  /*cad0*/  S2R R14, SR_CgaCtaId ;  /* 0x00000000000e7919 */ /* 0x000ea20000008800 */
[----:B------:R-:W-:Y:S01]  /*cae0*/  MOV R9, 0x400 ;  /* 0x0000040000097802 */ /* 0x000fe20000000f00 */
        /* <DEDUP_REMOVED lines=9> */
[----:B------:R-:W-:Y:S01]  /*cb80*/  UMOV UR16, 0x40 ;  /* 0x0000004000107882 */ /* 0x000fe20000000000 */
[----:B------:R-:W-:Y:S01]  /*cb90*/  UMOV UR17, 0x80 ;  /* 0x0000008000117882 */ /* 0x000fe20000000000 */
[----:B-1----:R-:W-:-:S03]  /*cba0*/  SHF.L.U32 R3, R17, 0x1f, RZ ;  /* 0x0000001f11037819 */ /* 0x002fc600000006ff */
[----:B------:R-:W-:Y:S02]  /*cbb0*/  UIADD3 UR9, UR9, 0x36830, URZ ;  /* 0x0003683009097890 */ /* 0x000fe4000fffe03f */
[----:B------:R-:W-:Y:S01]  /*cbc0*/  UIMAD UR11, UR11, 0x70, URZ ;  /* 0x000000700b0b78a4 */ /* 0x000fe2000f8e023f */
[----:B--2---:R-:W-:-:S05]  /*cbd0*/  LEA R9, R14, R9, 0x18 ;  /* 0x000000090e097211 */ /* 0x004fca00078ec0ff */
[----:B------:R-:W-:-:S05]  /*cbe0*/  IMAD R2, R7, 0xa800, R9 ;  /* 0x0000a80007027824 */ /* 0x000fca00078e0209 */
[----:B------:R-:W-:Y:S01]  /*cbf0*/  R2UR UR14, R2 ;  /* 0x00000000020e72ca */ /* 0x000fe200000e0000 */
[----:B------:R-:W-:-:S05]  /*cc00*/  VIADD R2, R9, 0x36800 ;  /* 0x0003680009027836 */ /* 0x000fca0000000000 */
[----:B------:R-:W-:-:S07]  /*cc10*/  LEA R2, R16, R2, 0x3 ;  /* 0x0000000210027211 */ /* 0x000fce00078e18ff */
[----:B------:R-:W-:Y:S02]  /*cc20*/  UIADD3 UR8, UR14, 0x21400, URZ ;  /* 0x000214000e087890 */ /* 0x000fe4000fffe03f */
[----:B------:R-:W-:Y:S02]  /*cc30*/  UIADD3 UR15, UR14, 0x24c00, URZ ;  /* 0x00024c000e0f7890 */ /* 0x000fe4000fffe03f */
[----:B------:R-:W-:-:S05]  /*cc40*/  UIADD3 UR14, UR14, 0x28400, URZ ;  /* 0x000284000e0e7890 */ /* 0x000fca000fffe03f */
[----:B------:R1:W-:Y:S02]  /*cc50*/  UTMALDG.4D [UR8], [UR4], desc[UR6] ;  /* 0x00000608040075b4 */ /* 0x0003e40008019000 */
[----:B-1----:R-:W-:Y:S01]  /*cc60*/  UMOV UR8, UR15 ;  /* 0x0000000f00087c82 */ /* 0x002fe20008000000 */
[----:B------:R-:W-:Y:S02]  /*cc70*/  UMOV UR10, UR16 ;  /* 0x00000010000a7c82 */ /* 0x000fe40008000000 */
[----:B------:R1:W-:Y:S02]  /*cc80*/  UTMALDG.4D [UR8], [UR4], desc[UR6] ;  /* 0x00000608040075b4 */ /* 0x0003e40008019000 */
[----:B-1----:R-:W-:Y:S01]  /*cc90*/  UMOV UR8, UR14 ;  /* 0x0000000e00087c82 */ /* 0x002fe20008000000 */
[----:B------:R-:W-:Y:S02]  /*cca0*/  UMOV UR10, UR17 ;  /* 0x00000011000a7c82 */ /* 0x000fe40008000000 */
[----:B------:R1:W-:Y:S01]  /*ccb0*/  UTMALDG.4D [UR8], [UR4], desc[UR6] ;  /* 0x00000608040075b4 */ /* 0x0003e20008019000 */
[----:B------:R-:W2:Y:S02]  /*ccc0*/  SYNCS.PHASECHK.TRANS64.TRYWAIT P1, [R2+URZ+0x60], R3 ;  /* 0x00006003020075a7 */ /* 0x000ea4000802017f */
[----:B-12---:R-:W-:Y:S05]  /*ccd0*/  @!P1 BRA `(.L_x_54) ;  /* 0x0000001c00a49947 */ /* 0x006fea0003800000 */
.L_x_99:
[----:B------:R-:W-:Y:S05]  /*cce0*/  @P2 BRA `(.L_x_55) ;  /* 0x00000000002c2947 */ /* 0x000fea0003800000 */
[----:B------:R-:W2:Y:S01]  /*ccf0*/  S2R R9, SR_TID.X ;  /* 0x0000000000097919 */ /* 0x000ea20000002100 */
[----:B------:R-:W-:Y:S01]  /*cd00*/  MOV R14, 0x400 ;  /* 0x00000400000e7802 */ /* 0x000fe20000000f00 */
[----:B-1----:R-:W-:Y:S01]  /*cd10*/  IMAD.MOV.U32 R3, RZ, RZ, 0xa800 ;  /* 0x0000a800ff037424 */ /* 0x002fe200078e00ff */
[----:B------:R-:W1:Y:S01]  /*cd20*/  S2R R15, SR_CgaCtaId ;  /* 0x00000000000f7919 */ /* 0x000e620000008800 */
[----:B--2---:R-:W-:-:S04]  /*cd30*/  LOP3.LUT R9, R9, 0x1f, RZ, 0xc0, !PT ;  /* 0x0000001f09097812 */ /* 0x004fc800078ec0ff */
[----:B------:R-:W-:Y:S02]  /*cd40*/  ISETP.NE.AND P1, PT, R9, RZ, PT ;  /* 0x000000ff0900720c */ /* 0x000fe40003f25270 */
[----:B-1----:R-:W-:-:S05]  /*cd50*/  LEA R14, R15, R14, 0x18 ;  /* 0x0000000e0f0e7211 */ /* 0x002fca00078ec0ff */
[----:B------:R-:W-:-:S04]  /*cd60*/  IMAD R2, R16, 0x8, R14 ;  /* 0x0000000810027824 */ /* 0x000fc800078e020e */
[----:B------:R2:W-:Y:S02]  /*cd70*/  SYNCS.ARRIVE.TRANS64 RZ, [R2+URZ+0x36850], R3 ;  /* 0x0368500302ff79a7 */ /* 0x0005e4000800003f */
[----:B------:R-:W-:Y:S05]  /*cd80*/  @!P1 BRA `(.L_x_55) ;  /* 0x0000000000049947 */ /* 0x000fea0003800000 */
[----:B------:R-:W-:Y:S01]  /*cd90*/  BPT.TRAP 0x1 ;  /* 0x000000040000795c */ /* 0x000fe20000300000 */
.L_x_55:
[----:B------:R-:W3:Y:S01]  /*cda0*/  S2R R9, SR_CgaCtaId ;  /* 0x0000000000097919 */ /* 0x000ee20000008800 */
[----:B-12---:R-:W-:Y:S01]  /*cdb0*/  MOV R3, 0x400 ;  /* 0x0000040000037802 */ /* 0x006fe20000000f00 */
[----:B------:R-:W-:Y:S01]  /*cdc0*/  UIADD3 UR4, UP0, UR36, 0x470, URZ ;  /* 0x0000047024047890 */ /* 0x000fe2000ff1e03f */
[----:B------:R-:W-:Y:S01]  /*cdd0*/  R2UR UR11, R18 ;  /* 0x00000000120b72ca */ /* 0x000fe200000e0000 */
[----:B------:R-:W-:Y:S01]  /*cde0*/  UMOV UR10, URZ ;  /* 0x0000003f000a7c82 */ /* 0x000fe20008000000 */
[----:B------:R-:W-:Y:S01]  /*cdf0*/  R2UR UR13, R5 ;  /* 0x00000000050d72ca */ /* 0x000fe200000e0000 */
[----:B------:R-:W-:Y:S01]  /*ce00*/  UIADD3.X UR5, URZ, UR37, URZ, UP0, !UPT ;  /* 0x000000253f057290 */ /* 0x000fe200087fe43f */
[----:B------:R-:W-:Y:S01]  /*ce10*/  R2UR UR12, R4 ;  /* 0x00000000040c72ca */ /* 0x000fe200000e0000 */
[----:B------:R-:W-:Y:S01]  /*ce20*/  UMOV UR6, 0x0 ;  /* 0x0000000000067882 */ /* 0x000fe20000000000 */
[----:B------:R-:W-:Y:S01]  /*ce30*/  UMOV UR7, 0x14f00000 ;  /* 0x14f0000000077882 */ /* 0x000fe20000000000 */
[----:B------:R-:W-:Y:S01]  /*ce40*/  UMOV UR16, 0x40 ;  /* 0x0000004000107882 */ /* 0x000fe20000000000 */
[----:B------:R-:W-:Y:S01]  /*ce50*/  IMAD.MOV.U32 R5, RZ, RZ, R8 ;  /* 0x000000ffff057224 */ /* 0x000fe200078e0008 */
[----:B------:R-:W-:-:S04]  /*ce60*/  MOV R18, R6 ;  /* 0x0000000600127202 */ /* 0x000fc80000000f00 */
[----:B------:R-:W-:Y:S01]  /*ce70*/  UIMAD UR11, UR11, 0x70, URZ ;  /* 0x000000700b0b78a4 */ /* 0x000fe2000f8e023f */
[----:B---3--:R-:W-:-:S05]  /*ce80*/  LEA R3, R9, R3, 0x18 ;  /* 0x0000000309037211 */ /* 0x008fca00078ec0ff */
[----:B------:R-:W-:-:S05]  /*ce90*/  IMAD R2, R16, 0x8, R3 ;  /* 0x0000000810027824 */ /* 0x000fca00078e0203 */
[----:B------:R-:W-:Y:S01]  /*cea0*/  R2UR UR9, R2 ;  /* 0x00000000020972ca */ /* 0x000fe200000e0000 */
[----:B------:R-:W-:-:S05]  /*ceb0*/  IMAD R2, R16, 0xa800, R3 ;  /* 0x0000a80010027824 */ /* 0x000fca00078e0203 */
[----:B------:R-:W-:-:S07]  /*cec0*/  R2UR UR15, R2 ;  /* 0x00000000020f72ca */ /* 0x000fce00000e0000 */
[----:B------:R-:W-:-:S06]  /*ced0*/  UIADD3 UR9, UR9, 0x36850, URZ ;  /* 0x0003685009097890 */ /* 0x000fcc000fffe03f */
[----:B------:R-:W-:Y:S02]  /*cee0*/  UIADD3 UR8, UR15, 0x400, URZ ;  /* 0x000004000f087890 */ /* 0x000fe4000fffe03f */
[----:B------:R-:W-:Y:S02]  /*cef0*/  UIADD3 UR14, UR15, 0x3c00, URZ ;  /* 0x00003c000f0e7890 */ /* 0x000fe4000fffe03f */
[----:B------:R-:W-:-:S05]  /*cf00*/  UIADD3 UR15, UR15, 0x7400, URZ ;  /* 0x000074000f0f7890 */ /* 0x000fca000fffe03f */
[----:B------:R1:W-:Y:S02]  /*cf10*/  UTMALDG.4D [UR8], [UR4], desc[UR6] ;  /* 0x00000608040075b4 */ /* 0x0003e40008019000 */
[----:B-1----:R-:W-:Y:S01]  /*cf20*/  UMOV UR8, UR14 ;  /* 0x0000000e00087c82 */ /* 0x002fe20008000000 */
[----:B------:R-:W-:Y:S01]  /*cf30*/  UMOV UR10, UR16 ;  /* 0x00000010000a7c82 */ /* 0x000fe20008000000 */
[----:B------:R-:W-:Y:S01]  /*cf40*/  UMOV UR14, 0x80 ;  /* 0x00000080000e7882 */ /* 0x000fe20000000000 */
[----:B------:R1:W-:Y:S02]  /*cf50*/  UTMALDG.4D [UR8], [UR4], desc[UR6] ;  /* 0x00000608040075b4 */ /* 0x0003e40008019000 */
[----:B-1----:R-:W-:Y:S01]  /*cf60*/  UMOV UR8, UR15 ;  /* 0x0000000f00087c82 */ /* 0x002fe20008000000 */
[----:B------:R-:W-:Y:S02]  /*cf70*/  UMOV UR10, UR14 ;  /* 0x0000000e000a7c82 */ /* 0x000fe40008000000 */
[----:B------:R1:W-:Y:S02]  /*cf80*/  UTMALDG.4D [UR8], [UR4], desc[UR6] ;  /* 0x00000608040075b4 */ /* 0x0003e40008019000 */
[----:B-1----:R-:W-:Y:S01]  /*cf90*/  NOP ;  /* 0x0000000000007918 */ /* 0x002fe20000000000 */
.L_x_50:
[----:B------:R-:W-:Y:S05]  /*cfa0*/  BSYNC B0 ;  /* 0x0000000000007941 */ /* 0x000fea0003800000 */
.L_x_49:
[----:B------:R-:W2:Y:S01]  /*cfb0*/  LDL.LU R2, [R1+0xc] ;  /* 0x00000c0001027983 */ /* 0x000ea20000300800 */
[----:B------:R-:W-:Y:S02]  /*cfc0*/  IMAD.MOV.U32 R16, RZ, RZ, R7 ;  /* 0x000000ffff107224 */ /* 0x000fe400078e0007 */
[----:B------:R-:W-:Y:S02]  /*cfd0*/  IMAD.MOV.U32 R17, RZ, RZ, R13 ;  /* 0x000000ffff117224 */ /* 0x000fe400078e000d */
[----:B--2---:R-:W-:-:S07]  /*cfe0*/  VIADD R6, R2, 0xfffffffd ;  /* 0xfffffffd02067836 */ /* 0x004fce0000000000 */
.L_x_48:
[----:B------:R-:W-:Y:S01]  /*cff0*/  IMAD.MOV R3, RZ, RZ, -R12 ;  /* 0x000000ffff037224 */ /* 0x000fe200078e0a0c */
[----:B------:R-:W-:Y:S04]  /*d000*/  BSSY B0, `(.L_x_47) ;  /* 0x00000f8000007945 */ /* 0x000fe80003800000 */
[----:B------:R-:W-:-:S13]  /*d010*/  ISETP.NE.AND P1, PT, R10, R3, PT ;  /* 0x000000030a00720c */ /* 0x000fda0003f25270 */
[----:B------:R-:W-:Y:S05]  /*d020*/  @!P1 BRA `(.L_x_56) ;  /* 0x0000000c00d49947 */ /* 0x000fea0003800000 */
[----:B------:R-:W-:-:S07]  /*d030*/  MOV R8, R5 ;  /* 0x0000000500087202 */ /* 0x000fce0000000f00 */
.L_x_71:
        /* <DEDUP_REMOVED lines=12> */
[----:B------:R-:W-:-:S04]  /*d100*/  IMAD R13, R11, UR4, RZ ;  /* 0x000000040b0d7c24 */ /* 0x000fc8000f8e02ff */
[----:B------:R-:W-:Y:S01]  /*d110*/  IMAD R13, R0, UR5, R13 ;  /* 0x00000005000d7c24 */ /* 0x000fe2000f8e020d */
[----:B-1----:R-:W-:-:S13]  /*d120*/  ISETP.NE.AND P1, PT, R9, 0x1, PT ;  /* 0x000000010900780c */ /* 0x002fda0003f25270 */
[----:B------:R-:W1:Y:S02]  /*d130*/  @P1 LDC.64 R2, c[0x0][0x420] ;  /* 0x00010800ff021b82 */ /* 0x000e640000000a00 */
[----:B-1----:R-:W-:-:S04]  /*d140*/  @P1 IMAD.HI.U32 R8, R6, R2, RZ ;  /* 0x0000000206081227 */ /* 0x002fc800078e00ff */
[----:B------:R-:W-:Y:S01]  /*d150*/  IMAD.MOV.U32 R2, RZ, RZ, R6 ;  /* 0x000000ffff027224 */ /* 0x000fe200078e0006 */
[----:B------:R-:W-:-:S04]  /*d160*/  @P1 SHF.R.U32.HI R2, RZ, R3, R8 ;  /* 0x00000003ff021219 */ /* 0x000fc80000011608 */
[--C-:B------:R-:W-:Y:S01]  /*d170*/  SHF.R.S32.HI R3, RZ, 0x1f, R2.reuse ;  /* 0x0000001fff037819 */ /* 0x100fe20000011402 */
[----:B------:R-:W-:-:S04]  /*d180*/  IMAD.MOV R12, RZ, RZ, -R2 ;  /* 0x000000ffff0c7224 */ /* 0x000fc800078e0a02 */
[----:B------:R-:W-:Y:S02]  /*d190*/  IMAD R12, R9, R12, R6 ;  /* 0x0000000c090c7224 */ /* 0x000fe400078e0206 */
[----:B------:R-:W1:Y:S01]  /*d1a0*/  LDC.64 R8, c[0x0][0x3f8] ;  /* 0x0000fe00ff087b82 */ /* 0x000e620000000a00 */
[----:B------:R-:W-:-:S05]  /*d1b0*/  IMAD.WIDE.U32 R2, R0, UR4, R2 ;  /* 0x0000000400027c25 */ /* 0x000fca000f8e0002 */
[----:B------:R-:W-:Y:S02]  /*d1c0*/  IADD3 R13, R13, R3, RZ ;  /* 0x000000030d0d7210 */ /* 0x000fe40007ffe0ff */
[----:B-1----:R-:W-:-:S04]  /*d1d0*/  LEA R8, P1, R2, R8, 0x2 ;  /* 0x0000000802087211 */ /* 0x002fc800078210ff */
[----:B------:R-:W-:-:S05]  /*d1e0*/  LEA.HI.X R9, R2, R9, R13, 0x2, P1 ;  /* 0x0000000902097211 */ /* 0x000fca00008f140d */
[----:B------:R1:W5:Y:S04]  /*d1f0*/  LDG.E R8, desc[UR6][R8.64] ;  /* 0x0000000608087981 */ /* 0x000368000c1e1900 */
.L_x_59:
[----:B------:R-:W2:Y:S01]  /*d200*/  S2R R3, SR_CgaCtaId ;  /* 0x0000000000037919 */ /* 0x000ea20000008800 */
[----:B------:R-:W-:-:S04]  /*d210*/  MOV R2, 0x400 ;  /* 0x0000040000027802 */ /* 0x000fc80000000f00 */
[----:B--2---:R-:W-:Y:S02]  /*d220*/  LEA R2, R3, R2, 0x18 ;  /* 0x0000000203027211 */ /* 0x004fe400078ec0ff */
[----:B------:R-:W-:-:S03]  /*d230*/  SHF.L.U32 R3, R10, 0x1f, RZ ;  /* 0x0000001f0a037819 */ /* 0x000fc600000006ff */
[----:B------:R-:W-:-:S04]  /*d240*/  IMAD R2, R7, 0x8, R2 ;  /* 0x0000000807027824 */ /* 0x000fc800078e0202 */
[----:B------:R-:W2:Y:S02]  /*d250*/  SYNCS.PHASECHK.TRANS64.TRYWAIT P1, [R2+URZ+0x36840], R3 ;  /* 0x03684003020075a7 */ /* 0x000ea4000802017f */
[----:B--2---:R-:W-:Y:S05]  /*d260*/  @!P1 BRA `(.L_x_60) ;  /* 0x0000001800549947 */ /* 0x004fea0003800000 */
.L_x_100:
[----:B-1----:R-:W1:Y:S02]  /*d270*/  S2R R9, SR_TID.X ;  /* 0x0000000000097919 */ /* 0x002e640000002100 */
[----:B-1----:R-:W-:-:S04]  /*d280*/  LOP3.LUT R9, R9, 0x7f, RZ, 0xc0, !PT ;  /* 0x0000007f09097812 */ /* 0x002fc800078ec0ff */
[----:B------:R-:W-:-:S13]  /*d290*/  ISETP.NE.AND P2, PT, R9, RZ, PT ;  /* 0x000000ff0900720c */ /* 0x000fda0003f45270 */
[----:B------:R-:W-:Y:S05]  /*d2a0*/  @P2 BRA `(.L_x_61) ;  /* 0x00000000001c2947 */ /* 0x000fea0003800000 */
[----:B------:R-:W1:Y:S01]  /*d2b0*/  S2R R9, SR_TID.X ;  /* 0x0000000000097919 */ /* 0x000e620000002100 */
[----:B--2---:R-:W-:-:S04]  /*d2c0*/  IMAD.MOV.U32 R3, RZ, RZ, 0xa800 ;  /* 0x0000a800ff037424 */ /* 0x004fc800078e00ff */
[----:B------:R3:W-:Y:S01]  /*d2d0*/  SYNCS.ARRIVE.TRANS64 RZ, [R2+URZ+0x36830], R3 ;  /* 0x0368300302ff79a7 */ /* 0x0007e2000800003f */
[----:B-1----:R-:W-:-:S04]  /*d2e0*/  LOP3.LUT R9, R9, 0x1f, RZ, 0xc0, !PT ;  /* 0x0000001f09097812 */ /* 0x002fc800078ec0ff */
[----:B------:R-:W-:-:S13]  /*d2f0*/  ISETP.NE.AND P1, PT, R9, RZ, PT ;  /* 0x000000ff0900720c */ /* 0x000fda0003f25270 */
[----:B---3--:R-:W-:Y:S05]  /*d300*/  @!P1 BRA `(.L_x_61) ;  /* 0x0000000000049947 */ /* 0x008fea0003800000 */
[----:B------:R-:W-:Y:S01]  /*d310*/  BPT.TRAP 0x1 ;  /* 0x000000040000795c */ /* 0x000fe20000300000 */
.L_x_61:
[----:B------:R-:W1:Y:S01]  /*d320*/  S2R R9, SR_CgaCtaId ;  /* 0x0000000000097919 */ /* 0x000e620000008800 */
        /* <DEDUP_REMOVED lines=12> */
[----:B------:R-:W-:-:S03]  /*d3f0*/  SHF.L.U32 R17, R17, 0x1f, RZ ;  /* 0x0000001f11117819 */ /* 0x000fc600000006ff */
[----:B------:R-:W-:Y:S02]  /*d400*/  UIADD3 UR9, UR9, 0x36830, URZ ;  /* 0x0003683009097890 */ /* 0x000fe4000fffe03f */
[----:B------:R-:W-:Y:S01]  /*d410*/  UIMAD UR11, UR11, 0x70, URZ ;  /* 0x000000700b0b78a4 */ /* 0x000fe2000f8e023f */
[----:B-1----:R-:W-:-:S05]  /*d420*/  LEA R3, R9, R3, 0x18 ;  /* 0x0000000309037211 */ /* 0x002fca00078ec0ff */
[----:B------:R-:W-:Y:S02]  /*d430*/  IMAD R2, R7, 0xa800, R3 ;  /* 0x0000a80007027824 */ /* 0x000fe400078e0203 */
[----:B------:R-:W-:-:S03]  /*d440*/  VIADD R3, R3, 0x36800 ;  /* 0x0003680003037836 */ /* 0x000fc60000000000 */
[----:B------:R-:W-:Y:S01]  /*d450*/  R2UR UR14, R2 ;  /* 0x00000000020e72ca */ /* 0x000fe200000e0000 */
[----:B------:R-:W-:-:S12]  /*d460*/  IMAD R2, R16, 0x8, R3 ;  /* 0x0000000810027824 */ /* 0x000fd800078e0203 */
        /* <DEDUP_REMOVED lines=12> */
.L_x_101:
[----:B------:R-:W-:Y:S05]  /*d530*/  @P2 BRA `(.L_x_63) ;  /* 0x00000000001c2947 */ /* 0x000fea0003800000 */
[----:B------:R-:W2:Y:S01]  /*d540*/  S2R R9, SR_TID.X ;  /* 0x0000000000097919 */ /* 0x000ea20000002100 */
[----:B------:R-:W-:-:S04]  /*d550*/  MOV R3, 0xa800 ;  /* 0x0000a80000037802 */ /* 0x000fc80000000f00 */
[----:B------:R3:W-:Y:S01]  /*d560*/  SYNCS.ARRIVE.TRANS64 RZ, [R2+URZ+0x50], R3 ;  /* 0x0000500302ff79a7 */ /* 0x0007e2000800003f */
[----:B--2---:R-:W-:-:S04]  /*d570*/  LOP3.LUT R9, R9, 0x1f, RZ, 0xc0, !PT ;  /* 0x0000001f09097812 */ /* 0x004fc800078ec0ff */
[----:B------:R-:W-:-:S13]  /*d580*/  ISETP.NE.AND P1, PT, R9, RZ, PT ;  /* 0x000000ff0900720c */ /* 0x000fda0003f25270 */
[----:B---3--:R-:W-:Y:S05]  /*d590*/  @!P1 BRA `(.L_x_63) ;  /* 0x0000000000049947 */ /* 0x008fea0003800000 */
[----:B------:R-:W-:Y:S01]  /*d5a0*/  BPT.TRAP 0x1 ;  /* 0x000000040000795c */ /* 0x000fe20000300000 */
.L_x_63:
        /* <DEDUP_REMOVED lines=9> */
[----:B------:R-:W-:Y:S01]  /*d640*/  R2UR UR12, R4 ;  /* 0x00000000040c72ca */ /* 0x000fe200000e0000 */
[----:B------:R-:W-:Y:S01]  /*d650*/  UMOV UR7, 0x14f00000 ;  /* 0x14f0000000077882 */ /* 0x000fe20000000000 */
[----:B------:R-:W-:Y:S01]  /*d660*/  UMOV UR17, 0x40 ;  /* 0x0000004000117882 */ /* 0x000fe20000000000 */
[----:B------:R-:W-:-:S02]  /*d670*/  IMAD.MOV.U32 R18, RZ, RZ, R12 ;  /* 0x000000ffff127224 */ /* 0x000fc400078e000c */
[----:B------:R-:W-:Y:S02]  /*d680*/  IMAD.MOV.U32 R5, RZ, RZ, R8 ;  /* 0x000000ffff057224 */ /* 0x000fe400078e0008 */
[----:B------:R-:W-:Y:S02]  /*d690*/  UIMAD UR11, UR11, 0x70, URZ ;  /* 0x000000700b0b78a4 */ /* 0x000fe4000f8e023f */
[----:B------:R-:W-:Y:S01]  /*d6a0*/  UIADD3 UR9, UR9, 0x50, URZ ;  /* 0x0000005009097890 */ /* 0x000fe2000fffe03f */
[----:B--2---:R-:W-:-:S05]  /*d6b0*/  LEA R3, R9, R3, 0x18 ;  /* 0x0000000309037211 */ /* 0x004fca00078ec0ff */
        /* <DEDUP_REMOVED lines=15> */
.L_x_58:
[----:B------:R-:W-:Y:S05]  /*d7b0*/  BSYNC B1 ;  /* 0x0000000000017941 */ /* 0x000fea0003800000 */
.L_x_57:
[----:B------:R-:W-:Y:S01]  /*d7c0*/  VIADD R16, R7, 0x1 ;  /* 0x0000000107107836 */ /* 0x000fe20000000000 */
[----:B------:R-:W-:Y:S04]  /*d7d0*/  BSSY B1, `(.L_x_64) ;  /* 0x0000077000017945 */ /* 0x000fe80003800000 */
[----:B------:R-:W-:-:S04]  /*d7e0*/  ISETP.NE.AND P1, PT, R16, 0x2, PT ;  /* 0x000000021000780c */ /* 0x000fc80003f25270 */
[----:B-1----:R-:W-:Y:S02]  /*d7f0*/  SEL R17, RZ, 0x1, P1 ;  /* 0x00000001ff117807 */ /* 0x002fe40000800000 */
[----:B------:R-:W-:Y:S02]  /*d800*/  SEL R16, R16, RZ, P1 ;  /* 0x000000ff10107207 */ /* 0x000fe40000800000 */
[----:B------:R-:W-:Y:S01]  /*d810*/  LOP3.LUT R17, R10, R17, RZ, 0x3c, !PT ;  /* 0x000000110a117212 */ /* 0x000fe200078e3cff */
[----:B------:R-:W-:Y:S06]  /*d820*/  @!P6 BRA `(.L_x_65) ;  /* 0x0000000400c4e947 */ /* 0x000fec0003800000 */
[----:B------:R-:W-:Y:S01]  /*d830*/  VIADD R12, R6, 0xffffffff ;  /* 0xffffffff060c7836 */ /* 0x000fe20000000000 */
        /* <DEDUP_REMOVED lines=8> */
[----:B-1----:R-:W-:Y:S01]  /*d8c0*/  @P1 IMAD.HI.U32 R9, R12, R2, RZ ;  /* 0x000000020c091227 */ /* 0x002fe200078e00ff */
[----:B------:R-:W-:-:S04]  /*d8d0*/  MOV R2, R12 ;  /* 0x0000000c00027202 */ /* 0x000fc80000000f00 */
[----:B------:R-:W-:-:S05]  /*d8e0*/  @P1 SHF.R.U32.HI R2, RZ, R3, R9 ;  /* 0x00000003ff021219 */ /* 0x000fca0000011609 */
[----:B------:R-:W-:-:S04]  /*d8f0*/  IMAD.MOV R3, RZ, RZ, -R2 ;  /* 0x000000ffff037224 */ /* 0x000fc800078e0a02 */
[----:B------:R-:W-:Y:S01]  /*d900*/  IMAD R12, R8, R3, R12 ;  /* 0x00000003080c7224 */ /* 0x000fe200078e020c */
[--C-:B------:R-:W-:Y:S01]  /*d910*/  SHF.R.S32.HI R3, RZ, 0x1f, R2.reuse ;  /* 0x0000001fff037819 */ /* 0x100fe20000011402 */
[----:B------:R-:W1:Y:S02]  /*d920*/  LDC.64 R8, c[0x0][0x3f8] ;  /* 0x0000fe00ff087b82 */ /* 0x000e640000000a00 */
[----:B------:R-:W-:-:S04]  /*d930*/  IMAD.WIDE.U32 R2, R0, UR4, R2 ;  /* 0x0000000400027c25 */ /* 0x000fc8000f8e0002 */
[----:B------:R-:W-:Y:S01]  /*d940*/  IMAD.IADD R13, R13, 0x1, R3 ;  /* 0x000000010d0d7824 */ /* 0x000fe200078e0203 */
[----:B-1----:R-:W-:-:S04]  /*d950*/  LEA R8, P1, R2, R8, 0x2 ;  /* 0x0000000802087211 */ /* 0x002fc800078210ff */
[----:B------:R-:W-:-:S05]  /*d960*/  LEA.HI.X R9, R2, R9, R13, 0x2, P1 ;  /* 0x0000000902097211 */ /* 0x000fca00008f140d */
[----:B------:R1:W5:Y:S04]  /*d970*/  LDG.E R8, desc[UR6][R8.64] ;  /* 0x0000000608087981 */ /* 0x000368000c1e1900 */
.L_x_66:
[----:B------:R-:W2:Y:S01]  /*d980*/  S2R R3, SR_CgaCtaId ;  /* 0x0000000000037919 */ /* 0x000ea20000008800 */
[----:B------:R-:W-:-:S04]  /*d990*/  MOV R2, 0x400 ;  /* 0x0000040000027802 */ /* 0x000fc80000000f00 */
[----:B--2---:R-:W-:Y:S02]  /*d9a0*/  LEA R2, R3, R2, 0x18 ;  /* 0x0000000203027211 */ /* 0x004fe400078ec0ff */
[----:B------:R-:W-:-:S03]  /*d9b0*/  SHF.L.U32 R3, R17, 0x1f, RZ ;  /* 0x0000001f11037819 */ /* 0x000fc600000006ff */
[----:B------:R-:W-:-:S04]  /*d9c0*/  IMAD R2, R16, 0x8, R2 ;  /* 0x0000000810027824 */ /* 0x000fc800078e0202 */
[----:B------:R-:W2:Y:S02]  /*d9d0*/  SYNCS.PHASECHK.TRANS64.TRYWAIT P1, [R2+URZ+0x36840], R3 ;  /* 0x03684003020075a7 */ /* 0x000ea4000802017f */
[----:B--2---:R-:W-:Y:S05]  /*d9e0*/  @!P1 BRA `(.L_x_67) ;  /* 0x00000010009c9947 */ /* 0x004fea0003800000 */
.L_x_102:
        /* <DEDUP_REMOVED lines=11> */
.L_x_68:
[----:B------:R-:W1:Y:S01]  /*daa0*/  S2R R13, SR_CgaCtaId ;  /* 0x00000000000d7919 */ /* 0x000e620000008800 */
[----:B------:R-:W-:Y:S01]  /*dab0*/  MOV R9, 0x400 ;  /* 0x0000040000097802 */ /* 0x000fe20000000f00 */
[----:B------:R-:W-:Y:S01]  /*dac0*/  UIADD3 UR4, UP0, UR36, 0x370, URZ ;  /* 0x0000037024047890 */ /* 0x000fe2000ff1e03f */
[----:B------:R-:W-:Y:S01]  /*dad0*/  R2UR UR11, R12 ;  /* 0x000000000c0b72ca */ /* 0x000fe200000e0000 */
[----:B------:R-:W-:Y:S01]  /*dae0*/  UMOV UR10, URZ ;  /* 0x0000003f000a7c82 */ /* 0x000fe20008000000 */
[----:B------:R-:W-:Y:S01]  /*daf0*/  R2UR UR12, R4 ;  /* 0x00000000040c72ca */ /* 0x000fe200000e0000 */
[----:B------:R-:W-:Y:S01]  /*db00*/  UIADD3.X UR5, URZ, UR37, URZ, UP0, !UPT ;  /* 0x000000253f057290 */ /* 0x000fe200087fe43f */
[----:B-----5:R-:W-:Y:S01]  /*db10*/  R2UR UR13, R8 ;  /* 0x00000000080d72ca */ /* 0x020fe200000e0000 */
[----:B------:R-:W-:Y:S01]  /*db20*/  UMOV UR6, 0x0 ;  /* 0x0000000000067882 */ /* 0x000fe20000000000 */
[----:B------:R-:W-:Y:S01]  /*db30*/  UMOV UR7, 0x14f00000 ;  /* 0x14f0000000077882 */ /* 0x000fe20000000000 */
[----:B------:R-:W-:Y:S01]  /*db40*/  UMOV UR17, 0x40 ;  /* 0x0000004000117882 */ /* 0x000fe20000000000 */
[----:B------:R-:W-:-:S05]  /*db50*/  UMOV UR18, 0x80 ;  /* 0x0000008000127882 */ /* 0x000fca0000000000 */
[----:B------:R-:W-:Y:S01]  /*db60*/  UIMAD UR11, UR11, 0x70, URZ ;  /* 0x000000700b0b78a4 */ /* 0x000fe2000f8e023f */
[----:B-1----:R-:W-:-:S04]  /*db70*/  LEA R9, R13, R9, 0x18 ;  /* 0x000000090d097211 */ /* 0x002fc800078ec0ff */
[----:B--2---:R-:W-:-:S05]  /*db80*/  IADD3 R2, R9, 0x36800, RZ ;  /* 0x0003680009027810 */ /* 0x004fca0007ffe0ff */
[--C-:B------:R-:W-:Y:S02]  /*db90*/  IMAD R3, R16, 0x8, R2.reuse ;  /* 0x0000000810037824 */ /* 0x100fe400078e0202 */
[----:B------:R-:W-:-:S03]  /*dba0*/  IMAD R2, R7, 0x8, R2 ;  /* 0x0000000807027824 */ /* 0x000fc600078e0202 */
[----:B------:R-:W-:Y:S01]  /*dbb0*/  R2UR UR9, R3 ;  /* 0x00000000030972ca */ /* 0x000fe200000e0000 */
[----:B------:R-:W-:-:S05]  /*dbc0*/  IMAD R3, R16, 0xa800, R9 ;  /* 0x0000a80010037824 */ /* 0x000fca00078e0209 */
[----:B------:R-:W-:Y:S02]  /*dbd0*/  R2UR UR8, R3 ;  /* 0x00000000030872ca */ /* 0x000fe400000e0000 */
[----:B------:R-:W-:-:S05]  /*dbe0*/  SHF.L.U32 R3, R10, 0x1f, RZ ;  /* 0x0000001f0a037819 */ /* 0x000fca00000006ff */
[----:B------:R-:W-:-:S06]  /*dbf0*/  UIADD3 UR9, UR9, 0x30, URZ ;  /* 0x0000003009097890 */ /* 0x000fcc000fffe03f */
[----:B------:R-:W-:Y:S02]  /*dc00*/  UIADD3 UR14, UR8, 0x21400, URZ ;  /* 0x00021400080e7890 */ /* 0x000fe4000fffe03f */
[----:B------:R-:W-:Y:S02]  /*dc10*/  UIADD3 UR15, UR8, 0x24c00, URZ ;  /* 0x00024c00080f7890 */ /* 0x000fe4000fffe03f */
[----:B------:R-:W-:-:S03]  /*dc20*/  UIADD3 UR16, UR8, 0x28400, URZ ;  /* 0x0002840008107890 */ /* 0x000fc6000fffe03f */
[----:B------:R-:W-:Y:S02]  /*dc30*/  UMOV UR8, UR14 ;  /* 0x0000000e00087c82 */ /* 0x000fe40008000000 */
[----:B------:R1:W-:Y:S02]  /*dc40*/  UTMALDG.4D [UR8], [UR4], desc[UR6] ;  /* 0x00000608040075b4 */ /* 0x0003e40008019000 */
[----:B-1----:R-:W-:Y:S01]  /*dc50*/  UMOV UR8, UR15 ;  /* 0x0000000f00087c82 */ /* 0x002fe20008000000 */
[----:B------:R-:W-:Y:S02]  /*dc60*/  UMOV UR10, UR17 ;  /* 0x00000011000a7c82 */ /* 0x000fe40008000000 */
[----:B------:R1:W-:Y:S02]  /*dc70*/  UTMALDG.4D [UR8], [UR4], desc[UR6] ;  /* 0x00000608040075b4 */ /* 0x0003e40008019000 */
[----:B-1----:R-:W-:Y:S01]  /*dc80*/  UMOV UR8, UR16 ;  /* 0x0000001000087c82 */ /* 0x002fe20008000000 */
[----:B------:R-:W-:-:S02]  /*dc90*/  UMOV UR10, UR18 ;  /* 0x00000012000a7c82 */ /* 0x000fc40008000000 */
[----:B------:R1:W-:Y:S01]  /*dca0*/  UTMALDG.4D [UR8], [UR4], desc[UR6] ;  /* 0x00000608040075b4 */ /* 0x0003e20008019000 */
[----:B------:R-:W2:Y:S02]  /*dcb0*/  SYNCS.PHASECHK.TRANS64.TRYWAIT P1, [R2+URZ+0x60], R3 ;  /* 0x00006003020075a7 */ /* 0x000ea4000802017f */
[----:B-12---:R-:W-:Y:S05]  /*dcc0*/  @!P1 BRA `(.L_x_69) ;  /* 0x0000000c00f89947 */ /* 0x006fea0003800000 */
.L_x_103:
        /* <DEDUP_REMOVED lines=8> */
.L_x_70:
[----:B------:R-:W2:Y:S01]  /*dd50*/  S2R R9, SR_CgaCtaId ;  /* 0x0000000000097919 */ /* 0x000ea20000008800 */
[----:B-1----:R-:W-:Y:S01]  /*dd60*/  MOV R3, 0x400 ;  /* 0x0000040000037802 */ /* 0x002fe20000000f00 */
        /* <DEDUP_REMOVED lines=10> */
[----:B------:R-:W-:Y:S01]  /*de10*/  IMAD.MOV.U32 R18, RZ, RZ, R12 ;  /* 0x000000ffff127224 */ /* 0x000fe200078e000c */
[----:B------:R-:W-:-:S03]  /*de20*/  MOV R5, R8 ;  /* 0x0000000800057202 */ /* 0x000fc60000000f00 */
[----:B------:R-:W-:Y:S02]  /*de30*/  UIMAD UR11, UR11, 0x70, URZ ;  /* 0x000000700b0b78a4 */ /* 0x000fe4000f8e023f */
[----:B------:R-:W-:Y:S01]  /*de40*/  UIADD3 UR9, UR9, 0x50, URZ ;  /* 0x0000005009097890 */ /* 0x000fe2000fffe03f */
[----:B--2---:R-:W-:-:S05]  /*de50*/  LEA R3, R9, R3, 0x18 ;  /* 0x0000000309037211 */ /* 0x004fca00078ec0ff */
[----:B------:R-:W-:-:S05]  /*de60*/  IMAD R7, R7, 0xa800, R3 ;  /* 0x0000a80007077824 */ /* 0x000fca00078e0203 */
[----:B------:R-:W-:-:S13]  /*de70*/  R2UR UR15, R7 ;  /* 0x00000000070f72ca */ /* 0x000fda00000e0000 */
        /* <DEDUP_REMOVED lines=12> */
.L_x_65:
[----:B------:R-:W-:Y:S05]  /*df40*/  BSYNC B1 ;  /* 0x0000000000017941 */ /* 0x000fea0003800000 */
.L_x_64:
[C---:B------:R-:W-:Y:S01]  /*df50*/  ISETP.GT.AND P1, PT, R6.reuse, 0x1, PT ;  /* 0x000000010600780c */ /* 0x040fe20003f24270 */
[----:B------:R-:W-:-:S12]  /*df60*/  VIADD R6, R6, 0xfffffffe ;  /* 0xfffffffe06067836 */ /* 0x000fd80000000000 */
[----:B------:R-:W-:Y:S05]  /*df70*/  @P1 BRA `(.L_x_71) ;  /* 0xfffffff000301947 */ /* 0x000fea000383ffff */
.L_x_56:
[----:B------:R-:W-:Y:S05]  /*df80*/  BSYNC B0 ;  /* 0x0000000000007941 */ /* 0x000fea0003800000 */
.L_x_47:
[----:B------:R-:W-:Y:S04]  /*df90*/  BSSY B0, `(.L_x_72) ;  /* 0x0000032000007945 */ /* 0x000fe80003800000 */
[----:B------:R-:W-:Y:S05]  /*dfa0*/  @!P6 BRA `(.L_x_73) ;  /* 0x0000000000c0e947 */ /* 0x000fea0003800000 */
[----:B------:R-:W2:Y:S01]  /*dfb0*/  S2R R3, SR_CgaCtaId ;  /* 0x0000000000037919 */ /* 0x000ea20000008800 */
[----:B------:R-:W-:Y:S01]  /*dfc0*/  MOV R0, 0x400 ;  /* 0x0000040000007802 */ /* 0x000fe20000000f00 */
[----:B------:R-:W3:Y:S03]  /*dfd0*/  S2R R2, SR_TID.X ;  /* 0x0000000000027919 */ /* 0x000ee60000002100 */
[----:B--2---:R-:W-:Y:S02]  /*dfe0*/  LEA R0, R3, R0, 0x18 ;  /* 0x0000000003007211 */ /* 0x004fe400078ec0ff */
[----:B---3--:R-:W-:-:S03]  /*dff0*/  LOP3.LUT R2, R2, 0x7f, RZ, 0xc0, !PT ;  /* 0x0000007f02027812 */ /* 0x008fc600078ec0ff */
[----:B------:R-:W-:Y:S01]  /*e000*/  IMAD R3, R16, 0x8, R0 ;  /* 0x0000000810037824 */ /* 0x000fe200078e0200 */
[----:B------:R-:W-:Y:S02]  /*e010*/  SHF.L.U32 R0, R17, 0x1f, RZ ;  /* 0x0000001f11007819 */ /* 0x000fe400000006ff */
[----:B------:R-:W-:Y:S02]  /*e020*/  ISETP.NE.AND P1, PT, R2, RZ, PT ;  /* 0x000000ff0200720c */ /* 0x000fe40003f25270 */
[----:B------:R-:W2:Y:S02]  /*e030*/  SYNCS.PHASECHK.TRANS64.TRYWAIT P0, [R3+URZ+0x36860], R0 ;  /* 0x03686000030075a7 */ /* 0x000ea4000800017f */
[----:B--2---:R-:W-:Y:S09]  /*e040*/  @!P0 BRA `(.L_x_74) ;  /* 0x0000000c002c8947 */ /* 0x004ff20003800000 */
.L_x_104:
        /* <DEDUP_REMOVED lines=8> */
.L_x_75:
        /* <DEDUP_REMOVED lines=30> */
.L_x_73:
[----:B------:R-:W-:Y:S05]  /*e2b0*/  BSYNC B0 ;  /* 0x0000000000007941 */ /* 0x000fea0003800000 */
.L_x_72:
[----:B------:R-:W2:Y:S01]  /*e2c0*/  LDL.LU R0, [R1+0x10] ;  /* 0x0000100001007983 */ /* 0x000ea20000300800 */
[----:B------:R-:W-:-:S03]  /*e2d0*/  ULDC UR4, c[0x0][0xda4] ;  /* 0x0003690000047ab9 */ /* 0x000fc60000000800 */
[----:B------:R-:W3:Y:S01]  /*e2e0*/  LDL.LU R2, [R1+0x18] ;  /* 0x0000180001027983 */ /* 0x000ee20000300800 */
[----:B------:R-:W-:-:S05]  /*e2f0*/  VIADD R16, R16, 0x1 ;  /* 0x0000000110107836 */ /* 0x000fca0000000000 */
[----:B------:R-:W-:-:S04]  /*e300*/  ISETP.NE.AND P0, PT, R16, 0x2, PT ;  /* 0x000000021000780c */ /* 0x000fc80003f05270 */
[----:B------:R-:W-:Y:S02]  /*e310*/  SEL R16, R16, RZ, P0 ;  /* 0x000000ff10107207 */ /* 0x000fe40000000000 */
[----:B--2---:R-:W-:Y:S01]  /*e320*/  IADD3 R0, R0, UR38, RZ ;  /* 0x0000002600007c10 */ /* 0x004fe2000fffe0ff */
[----:B---3--:R-:W-:-:S04]  /*e330*/  VIADD R2, R2, 0x1 ;  /* 0x0000000102027836 */ /* 0x008fc80000000000 */
[----:B------:R2:W-:Y:S01]  /*e340*/  STL [R1+0x10], R0 ;  /* 0x0000100001007387 */ /* 0x0005e20000100800 */
[----:B------:R-:W-:-:S03]  /*e350*/  ISETP.GE.AND P1, PT, R0, UR4, PT ;  /* 0x0000000400007c0c */ /* 0x000fc6000bf26270 */
[----:B------:R3:W-:Y:S01]  /*e360*/  STL [R1+0x18], R2 ;  /* 0x0000180201007387 */ /* 0x0007e20000100800 */
[----:B--2---:R-:W-:-:S04]  /*e370*/  SEL R0, RZ, 0x1, P0 ;  /* 0x00000001ff007807 */ /* 0x004fc80000000000 */
[----:B------:R-:W-:-:S05]  /*e380*/  LOP3.LUT R17, R17, R0, RZ, 0x3c, !PT ;  /* 0x0000000011117212 */ /* 0x000fca00078e3cff */
[----:B---3--:R-:W-:Y:S05]  /*e390*/  @!P1 BRA `(.L_x_76) ;  /* 0xffffffd0006c9947 */ /* 0x008fea000383ffff */
[----:B------:R-:W-:-:S07]  /*e3a0*/  LOP3.LUT R2, R2, 0x1, RZ, 0xc, !PT ;  /* 0x0000000102027812 */ /* 0x000fce00078e0cff */
.L_x_32:
[----:B------:R-:W2:Y:S01]  /*e3b0*/  S2R R3, SR_CgaCtaId ;  /* 0x0000000000037919 */ /* 0x000ea20000008800 */
[----:B------:R-:W-:Y:S01]  /*e3c0*/  MOV R0, 0x400 ;  /* 0x0000040000007802 */ /* 0x000fe20000000f00 */
[----:B------:R-:W-:Y:S03]  /*e3d0*/  BSSY B0, `(.L_x_77) ;  /* 0x0000005000007945 */ /* 0x000fe60003800000 */
[----:B--2---:R-:W-:Y:S02]  /*e3e0*/  LEA R0, R3, R0, 0x18 ;  /* 0x0000000003007211 */ /* 0x004fe400078ec0ff */
[----:B------:R-:W-:-:S04]  /*e3f0*/  SHF.L.U32 R3, R2, 0x1f, RZ ;  /* 0x0000001f02037819 */ /* 0x000fc800000006ff */
[----:B------:R-:W2:Y:S02]  /*e400*/  SYNCS.PHASECHK.TRANS64.TRYWAIT P0, [R0+URZ+0x36820], R3 ;  /* 0x03682003000075a7 */ /* 0x000ea4000800017f */
[----:B--2---:R-:W-:Y:S05]  /*e410*/  @!P0 BRA `(.L_x_78) ;  /* 0x00000008004c8947 */ /* 0x004fea0003800000 */
.L_x_105:
[----:B------:R-:W-:Y:S05]  /*e420*/  BSYNC B0 ;  /* 0x0000000000007941 */ /* 0x000fea0003800000 */
.L_x_77:
[----:B------:R-:W-:-:S03]  /*e430*/  UMOV UR4, 0xffffffff ;  /* 0xffffffff00047882 */ /* 0x000fc60000000000 */
[----:B------:R-:W-:Y:S05]  /*e440*/  BRA.DIV UR4, `(.L_x_79) ;  /* 0x0000000a04547947 */ /* 0x000fea000b800000 */
[----:B------:R-:W3:Y:S02]  /*e450*/  S2R R2, SR_TID.X ;  /* 0x0000000000027919 */ /* 0x000ee40000002100 */
[----:B---3--:R-:W-:-:S04]  /*e460*/  SHF.R.U32.HI R2, RZ, 0x5, R2 ;  /* 0x00000005ff027819 */ /* 0x008fc80000011602 */
[----:B------:R-:W-:-:S05]  /*e470*/  LOP3.LUT R2, R2, 0x3, RZ, 0xc0, !PT ;  /* 0x0000000302027812 */ /* 0x000fca00078ec0ff */
[----:B------:R3:W4:Y:S02]  /*e480*/  SHFL.IDX PT, R14, R2, RZ, 0x1f ;  /* 0x00001fff020e7589 */ /* 0x00072400000e0000 */
.L_x_108:
[----:B----4-:R-:W-:Y:S01]  /*e490*/  ISETP.NE.AND P0, PT, R14, RZ, PT ;  /* 0x000000ff0e00720c */ /* 0x010fe20003f05270 */
[----:B------:R-:W-:-:S12]  /*e4a0*/  BSSY B0, `(.L_x_80) ;  /* 0x0000026000007945 */ /* 0x000fd80003800000 */
[----:B------:R-:W-:Y:S05]  /*e4b0*/  @P0 BRA `(.L_x_81) ;  /* 0x0000000000900947 */ /* 0x000fea0003800000 */
[----:B------:R-:W-:-:S03]  /*e4c0*/  UMOV UR4, 0xffffffff ;  /* 0xffffffff00047882 */ /* 0x000fc60000000000 */
[----:B------:R-:W-:Y:S05]  /*e4d0*/  BRA.DIV UR4, `(.L_x_82) ;  /* 0x0000000a04647947 */ /* 0x000fea000b800000 */
[----:B------:R-:W-:-:S13]  /*e4e0*/  ELECT P6, URZ, PT ;  /* 0x00000000003f782f */ /* 0x000fda00038c0000 */
.L_x_111:
[----:B------:R-:W-:Y:S05]  /*e4f0*/  @!P6 BRA `(.L_x_81) ;  /* 0x000000000080e947 */ /* 0x000fea0003800000 */
[----:B---3--:R-:W3:Y:S02]  /*e500*/  LDL R2, [R1+0x1c] ;  /* 0x00001c0001027983 */ /* 0x008ee40000100800 */
[----:B---3--:R-:W-:-:S13]  /*e510*/  R2UR UR4, R2 ;  /* 0x00000000020472ca */ /* 0x008fda00000e0000 */
[----:B------:R-:W-:-:S06]  /*e520*/  ULOP3.LUT UR4, UR4, 0x2, URZ, 0xfc, !UPT ;  /* 0x0000000204047892 */ /* 0x000fcc000f8efc3f */
[----:B------:R-:W-:-:S05]  /*e530*/  IMAD.U32 R2, RZ, RZ, UR4 ;  /* 0x00000004ff027e24 */ /* 0x000fca000f8e00ff */
[----:B------:R-:W-:-:S13]  /*e540*/  ISETP.NE.AND P2, PT, R2, 0x3, PT ;  /* 0x000000030200780c */ /* 0x000fda0003f45270 */
[----:B------:R-:W-:Y:S05]  /*e550*/  @!P2 BRA `(.L_x_83) ;  /* 0x000000000004a947 */ /* 0x000fea0003800000 */
[----:B------:R-:W-:Y:S01]  /*e560*/  BPT.TRAP 0x1 ;  /* 0x000000040000795c */ /* 0x000fe20000300000 */
.L_x_83:
[----:B--2---:R-:W-:Y:S01]  /*e570*/  VIADD R3, R0, 0x36840 ;  /* 0x0003684000037836 */ /* 0x004fe20000000000 */
[----:B------:R-:W-:Y:S02]  /*e580*/  SHF.L.U32 R5, R17, 0x1f, RZ ;  /* 0x0000001f11057819 */ /* 0x000fe400000006ff */
[C---:B------:R-:W-:Y:S01]  /*e590*/  IADD3 R2, R16.reuse, 0x1, RZ ;  /* 0x0000000110027810 */ /* 0x040fe20007ffe0ff */
[----:B-1----:R-:W-:-:S03]  /*e5a0*/  IMAD R6, R16, 0x8, R3 ;  /* 0x0000000810067824 */ /* 0x002fc600078e0203 */
[----:B------:R-:W-:Y:S01]  /*e5b0*/  ISETP.NE.AND P1, PT, R2, 0x2, PT ;  /* 0x000000020200780c */ /* 0x000fe20003f25270 */
[----:B------:R-:W1:Y:S03]  /*e5c0*/  SYNCS.PHASECHK.TRANS64.TRYWAIT P0, [R6+URZ], R5 ;  /* 0x00000005060075a7 */ /* 0x000e66000800017f */
[----:B------:R-:W-:-:S04]  /*e5d0*/  SEL R4, RZ, 0x1, P1 ;  /* 0x00000001ff047807 */ /* 0x000fc80000800000 */
[----:B------:R-:W-:Y:S02]  /*e5e0*/  LOP3.LUT R17, R17, R4, RZ, 0x3c, !PT ;  /* 0x0000000411117212 */ /* 0x000fe400078e3cff */
[----:B------:R-:W-:Y:S02]  /*e5f0*/  SEL R4, R2, RZ, P1 ;  /* 0x000000ff02047207 */ /* 0x000fe40000800000 */
[----:B------:R-:W-:-:S03]  /*e600*/  SHF.L.U32 R2, R17, 0x1f, RZ ;  /* 0x0000001f11027819 */ /* 0x000fc600000006ff */
[----:B------:R-:W-:Y:S01]  /*e610*/  IMAD R3, R4, 0x8, R3 ;  /* 0x0000000804037824 */ /* 0x000fe200078e0203 */
[----:B-1----:R-:W-:Y:S06]  /*e620*/  @!P0 BRA `(.L_x_84) ;  /* 0x0000000800308947 */ /* 0x002fec0003800000 */
.L_x_112:
[----:B------:R-:W2:Y:S02]  /*e630*/  SYNCS.PHASECHK.TRANS64.TRYWAIT P0, [R3+URZ], R2 ;  /* 0x00000002030075a7 */ /* 0x000ea4000800017f */
[----:B--2---:R-:W-:Y:S05]  /*e640*/  @!P0 BRA `(.L_x_85) ;  /* 0x00000008003c8947 */ /* 0x004fea0003800000 */
.L_x_113:
[----:B------:R-:W-:Y:S05]  /*e650*/  @!P2 BRA `(.L_x_86) ;  /* 0x000000000004a947 */ /* 0x000fea0003800000 */
[----:B------:R-:W-:Y:S01]  /*e660*/  BPT.TRAP 0x1 ;  /* 0x000000040000795c */ /* 0x000fe20000300000 */
.L_x_86:
[----:B--2---:R-:W-:-:S04]  /*e670*/  VIADD R3, R0, 0x36860 ;  /* 0x0003686000037836 */ /* 0x004fc80000000000 */
[----:B------:R-:W-:-:S04]  /*e680*/  IMAD R16, R16, 0x8, R3 ;  /* 0x0000000810107824 */ /* 0x000fc800078e0203 */
[----:B------:R-:W2:Y:S02]  /*e690*/  SYNCS.PHASECHK.TRANS64.TRYWAIT P0, [R16+URZ], R5 ;  /* 0x00000005100075a7 */ /* 0x000ea4000800017f */
[----:B--2---:R-:W-:Y:S05]  /*e6a0*/  @!P0 BRA `(.L_x_87) ;  /* 0x0000000800388947 */ /* 0x004fea0003800000 */
.L_x_114:
[----:B------:R-:W-:-:S07]  /*e6b0*/  IMAD R3, R4, 0x8, R3 ;  /* 0x0000000804037824 */ /* 0x000fce00078e0203 */
.L_x_88:
[----:B---3--:R3:W4:Y:S02]  /*e6c0*/  SYNCS.PHASECHK.TRANS64.TRYWAIT P0, [R3+URZ], R2 ;  /* 0x00000002030075a7 */ /* 0x008724000800017f */
[----:B----4-:R-:W-:Y:S05]  /*e6d0*/  @!P0 NANOSLEEP.SYNCS 0x989680 ;  /* 0x009896800000895d */ /* 0x010fea0003900000 */
[----:B------:R-:W4:Y:S02]  /*e6e0*/  @!P0 SYNCS.PHASECHK.TRANS64 P0, [R3+URZ], R2 ;  /* 0x00000002030085a7 */ /* 0x000f24000800007f */
[----:B----4-:R-:W-:Y:S05]  /*e6f0*/  @!P0 BRA `(.L_x_88) ;  /* 0xfffffffc00f08947 */ /* 0x010fea000383ffff */
.L_x_81:
[----:B------:R-:W-:Y:S05]  /*e700*/  BSYNC B0 ;  /* 0x0000000000007941 */ /* 0x000fea0003800000 */
.L_x_80:
[----:B------:R-:W-:Y:S05]  /*e710*/  EXIT ;  /* 0x000000000000794d */ /* 0x000fea0003800000 */
.L_x_10:
[----:B------:R-:W-:-:S13]  /*e720*/  R2UR UR4, R16 ;  /* 0x00000000100472ca */ /* 0x000fda00000e0000 */
[----:B-1----:R-:W-:-:S04]  /*e730*/  MOV R3, UR4 ;  /* 0x0000000400037c02 */ /* 0x002fc80008000f00 */
[----:B------:R1:W2:Y:S03]  /*e740*/  SYNCS.PHASECHK.TRANS64.TRYWAIT P1, [R3+URZ+0x36800], R0 ;  /* 0x03680000030075a7 */ /* 0x0002a6000802017f */
[----:B--2---:R-:W-:Y:S05]  /*e750*/  @!P1 NANOSLEEP.SYNCS 0x989680 ;  /* 0x009896800000995d */ /* 0x004fea0003900000 */
[----:B------:R-:W2:Y:S02]  /*e760*/  @!P1 SYNCS.PHASECHK.TRANS64 P1, [R3+URZ+0x36800], R0 ;  /* 0x03680000030095a7 */ /* 0x000ea4000802007f */
[----:B--2---:R-:W-:Y:S05]  /*e770*/  @!P1 BRA `(.L_x_10) ;  /* 0xfffffffc00e89947 */ /* 0x004fea000383ffff */
[----:B------:R-:W-:Y:S05]  /*e780*/  BRA `(.L_x_89) ;  /* 0xffffff2800987947 */ /* 0x000fea000383ffff */
.L_x_14:
[----:B--2---:R2:W3:Y:S02]  /*e790*/  SYNCS.PHASECHK.TRANS64.TRYWAIT P2, [R2+URZ+0x36830], R3 ;  /* 0x03683003020075a7 */ /* 0x0044e4000804017f */
[----:B---3--:R-:W-:Y:S05]  /*e7a0*/  @!P2 NANOSLEEP.SYNCS 0x989680 ;  /* 0x009896800000a95d */ /* 0x008fea0003900000 */
[----:B------:R-:W3:Y:S02]  /*e7b0*/  @!P2 SYNCS.PHASECHK.TRANS64 P2, [R2+URZ+0x36830], R3 ;  /* 0x036830030200a5a7 */ /* 0x000ee4000804007f */
[----:B---3--:R-:W-:Y:S05]  /*e7c0*/  @!P2 BRA `(.L_x_14) ;  /* 0xfffffffc00f0a947 */ /* 0x008fea000383ffff */
[----:B------:R-:W-:Y:S05]  /*e7d0*/  BRA `(.L_x_13) ;  /* 0xffffff2800cc7947 */ /* 0x000fea000383ffff */
.L_x_19:
[----:B--2---:R-:W-:-:S04]  /*e7e0*/  IMAD.U32 R3, RZ, RZ, UR39 ;  /* 0x00000027ff037e24 */ /* 0x004fc8000f8e00ff */
[----:B------:R2:W3:Y:S03]  /*e7f0*/  SYNCS.PHASECHK.TRANS64.TRYWAIT P2, [R3+URZ+0x36830], R0 ;  /* 0x03683000030075a7 */ /* 0x0004e6000804017f */
[----:B---3--:R-:W-:Y:S05]  /*e800*/  @!P2 NANOSLEEP.SYNCS 0x989680 ;  /* 0x009896800000a95d */ /* 0x008fea0003900000 */
[----:B------:R-:W3:Y:S02]  /*e810*/  @!P2 SYNCS.PHASECHK.TRANS64 P2, [R3+URZ+0x36830], R0 ;  /* 0x036830000300a5a7 */ /* 0x000ee4000804007f */
[----:B---3--:R-:W-:Y:S05]  /*e820*/  @!P2 BRA `(.L_x_19) ;  /* 0xfffffffc00eca947 */ /* 0x008fea000383ffff */
[----:B------:R-:W-:Y:S05]  /*e830*/  BRA `(.L_x_18) ;  /* 0xffffff7000747947 */ /* 0x000fea000383ffff */
.L_x_23:
[----:B--2---:R-:W-:-:S04]  /*e840*/  IMAD.U32 R3, RZ, RZ, UR4 ;  /* 0x00000004ff037e24 */ /* 0x004fc8000f8e00ff */
[----:B------:R2:W3:Y:S03]  /*e850*/  SYNCS.PHASECHK.TRANS64.TRYWAIT P2, [R3+URZ+0x36850], R0 ;  /* 0x03685000030075a7 */ /* 0x0004e6000804017f */
[----:B---3--:R-:W-:Y:S05]  /*e860*/  @!P2 NANOSLEEP.SYNCS 0x989680 ;  /* 0x009896800000a95d */ /* 0x008fea0003900000 */
[----:B------:R-:W3:Y:S02]  /*e870*/  @!P2 SYNCS.PHASECHK.TRANS64 P2, [R3+URZ+0x36850], R0 ;  /* 0x036850000300a5a7 */ /* 0x000ee4000804007f */
[----:B---3--:R-:W-:Y:S05]  /*e880*/  @!P2 BRA `(.L_x_23) ;  /* 0xfffffffc00eca947 */ /* 0x008fea000383ffff */
[----:B------:R-:W-:Y:S05]  /*e890*/  BRA `(.L_x_22) ;  /* 0xffffff9400d47947 */ /* 0x000fea000383ffff */
.L_x_28:
[----:B--2---:R-:W-:-:S04]  /*e8a0*/  IMAD.U32 R9, RZ, RZ, UR7 ;  /* 0x00000007ff097e24 */ /* 0x004fc8000f8e00ff */
[----:B------:R2:W3:Y:S03]  /*e8b0*/  SYNCS.PHASECHK.TRANS64.TRYWAIT P0, [R9+URZ+0x36850], R2 ;  /* 0x03685002090075a7 */ /* 0x0004e6000800017f */
[----:B---3--:R-:W-:Y:S05]  /*e8c0*/  @!P0 NANOSLEEP.SYNCS 0x989680 ;  /* 0x009896800000895d */ /* 0x008fea0003900000 */
[----:B------:R-:W3:Y:S02]  /*e8d0*/  @!P0 SYNCS.PHASECHK.TRANS64 P0, [R9+URZ+0x36850], R2 ;  /* 0x03685002090085a7 */ /* 0x000ee4000800007f */
[----:B---3--:R-:W-:Y:S05]  /*e8e0*/  @!P0 BRA `(.L_x_28) ;  /* 0xfffffffc00ec8947 */ /* 0x008fea000383ffff */
[----:B------:R-:W-:Y:S05]  /*e8f0*/  BRA `(.L_x_27) ;  /* 0xffffffb0008c7947 */ /* 0x000fea000383ffff */
.L_x_39:
[----:B------:R-:W1:Y:S01]  /*e900*/  S2R R6, SR_TID.X ;  /* 0x0000000000067919 */ /* 0x000e620000002100 */
[----:B------:R-:W-:Y:S01]  /*e910*/  BSSY B0, `(.L_x_90) ;  /* 0x000000a000007945 */ /* 0x000fe20003800000 */
[----:B------:R-:W-:Y:S01]  /*e920*/  MOV R12, RZ ;  /* 0x000000ff000c7202 */ /* 0x000fe20000000f00 */
[----:B------:R-:W-:Y:S02]  /*e930*/  IMAD.MOV.U32 R11, RZ, RZ, 0x1f ;  /* 0x0000001fff0b7424 */ /* 0x000fe400078e00ff */
[----:B------:R-:W-:Y:S01]  /*e940*/  IMAD.MOV.U32 R15, RZ, RZ, -0x1 ;  /* 0xffffffffff0f7424 */ /* 0x000fe200078e00ff */
[----:B-1----:R-:W-:-:S04]  /*e950*/  SHF.R.U32.HI R6, RZ, 0x5, R6 ;  /* 0x00000005ff067819 */ /* 0x002fc80000011606 */
[----:B------:R-:W-:-:S05]  /*e960*/  LOP3.LUT R6, R6, 0x3, RZ, 0xc0, !PT ;  /* 0x0000000306067812 */ /* 0x000fca00078ec0ff */
[----:B------:R-:W-:-:S07]  /*e970*/  IMAD.MOV.U32 R13, RZ, RZ, R6 ;  /* 0x000000ffff0d7224 */ /* 0x000fce00078e0006 */
[----:B------:R-:W-:Y:S05]  /*e980*/  WARPSYNC.COLLECTIVE R15, `(.L_x_91) ;  /* 0x000000000f087348 */ /* 0x000fea0003c00000 */
[----:B------:R1:W2:Y:S02]  /*e990*/  SHFL.IDX P6, R14, R13, R12, R11 ;  /* 0x0000000c0d0e7389 */ /* 0x0002a400000c000b */
[----:B-12---:R-:W-:Y:S01]  /*e9a0*/  ENDCOLLECTIVE ;  /* 0x000000000000791b */ /* 0x006fe20003800000 */
.L_x_91:
[----:B------:R-:W-:Y:S05]  /*e9b0*/  BSYNC B0 ;  /* 0x0000000000007941 */ /* 0x000fea0003800000 */
.L_x_90:
[----:B------:R-:W-:Y:S05]  /*e9c0*/  BRA `(.L_x_92) ;  /* 0xffffffd400747947 */ /* 0x000fea000383ffff */
.L_x_40:
[----:B------:R-:W-:Y:S01]  /*e9d0*/  BSSY B0, `(.L_x_93) ;  /* 0x0000006000007945 */ /* 0x000fe20003800000 */
[----:B------:R-:W-:-:S07]  /*e9e0*/  IMAD.MOV.U32 R15, RZ, RZ, -0x1 ;  /* 0xffffffffff0f7424 */ /* 0x000fce00078e00ff */
[----:B------:R-:W-:Y:S05]  /*e9f0*/  WARPSYNC.COLLECTIVE R15, `(.L_x_94) ;  /* 0x000000000f0c7348 */ /* 0x000fea0003c00000 */
[----:B------:R-:W-:Y:S02]  /*ea00*/  ELECT P6, UR62, PT ;  /* 0x00000000003e782f */ /* 0x000fe400038c0000 */
[----:B------:R-:W-:Y:S01]  /*ea10*/  MOV R14, UR62 ;  /* 0x0000003e000e7c02 */ /* 0x000fe20008000f00 */
[----:B------:R-:W-:Y:S10]  /*ea20*/  ENDCOLLECTIVE ;  /* 0x000000000000791b */ /* 0x000ff40003800000 */
.L_x_94:
[----:B------:R-:W-:Y:S05]  /*ea30*/  BSYNC B0 ;  /* 0x0000000000007941 */ /* 0x000fea0003800000 */
.L_x_93:
[----:B------:R-:W-:Y:S05]  /*ea40*/  BRA `(.L_x_95) ;  /* 0xffffffd4006c7947 */ /* 0x000fea000383ffff */
.L_x_43:
[----:B--2---:R2:W3:Y:S02]  /*ea50*/  SYNCS.PHASECHK.TRANS64.TRYWAIT P1, [R6+URZ+0x36840], R7 ;  /* 0x03684007060075a7 */ /* 0x0044e4000802017f */
[----:B---3--:R-:W-:Y:S05]  /*ea60*/  @!P1 NANOSLEEP.SYNCS 0x989680 ;  /* 0x009896800000995d */ /* 0x008fea0003900000 */
[----:B------:R-:W3:Y:S02]  /*ea70*/  @!P1 SYNCS.PHASECHK.TRANS64 P1, [R6+URZ+0x36840], R7 ;  /* 0x03684007060095a7 */ /* 0x000ee4000802007f */
[----:B---3--:R-:W-:Y:S05]  /*ea80*/  @!P1 BRA `(.L_x_43) ;  /* 0xfffffffc00f09947 */ /* 0x008fea000383ffff */
[----:B------:R-:W-:Y:S05]  /*ea90*/  BRA `(.L_x_96) ;  /* 0xffffffd400d07947 */ /* 0x000fea000383ffff */
.L_x_46:
[----:B-1----:R-:W1:Y:S01]  /*eaa0*/  S2R R8, SR_CgaCtaId ;  /* 0x0000000000087919 */ /* 0x002e620000008800 */
[----:B------:R-:W-:-:S04]  /*eab0*/  MOV R7, 0x400 ;  /* 0x0000040000077802 */ /* 0x000fc80000000f00 */
[----:B-1----:R-:W-:-:S04]  /*eac0*/  LEA R7, R8, R7, 0x18 ;  /* 0x0000000708077211 */ /* 0x002fc800078ec0ff */
[----:B------:R1:W2:Y:S03]  /*ead0*/  SYNCS.PHASECHK.TRANS64.TRYWAIT P1, [R7+URZ+0x36820], R6 ;  /* 0x03682006070075a7 */ /* 0x0002a6000802017f */
[----:B--2---:R-:W-:Y:S05]  /*eae0*/  @!P1 NANOSLEEP.SYNCS 0x989680 ;  /* 0x009896800000995d */ /* 0x004fea0003900000 */
[----:B------:R-:W2:Y:S02]  /*eaf0*/  @!P1 SYNCS.PHASECHK.TRANS64 P1, [R7+URZ+0x36820], R6 ;  /* 0x03682006070095a7 */ /* 0x000ea4000802007f */
[----:B--2---:R-:W-:Y:S05]  /*eb00*/  @!P1 BRA `(.L_x_46) ;  /* 0xfffffffc00e49947 */ /* 0x004fea000383ffff */
[----:B------:R-:W-:Y:S05]  /*eb10*/  BRA `(.L_x_97) ;  /* 0xffffffdc000c7947 */ /* 0x000fea000383ffff */
.L_x_52:
[----:B-1----:R1:W2:Y:S02]  /*eb20*/  SYNCS.PHASECHK.TRANS64.TRYWAIT P1, [R2+URZ+0x36840], R3 ;  /* 0x03684003020075a7 */ /* 0x0022a4000802017f */
[----:B--2---:R-:W-:Y:S05]  /*eb30*/  @!P1 NANOSLEEP.SYNCS 0x989680 ;  /* 0x009896800000995d */ /* 0x004fea0003900000 */
[----:B------:R-:W2:Y:S02]  /*eb40*/  @!P1 SYNCS.PHASECHK.TRANS64 P1, [R2+URZ+0x36840], R3 ;  /* 0x03684003020095a7 */ /* 0x000ea4000802007f */
[----:B--2---:R-:W-:Y:S05]  /*eb50*/  @!P1 BRA `(.L_x_52) ;  /* 0xfffffffc00f09947 */ /* 0x004fea000383ffff */
[----:B------:R-:W-:Y:S05]  /*eb60*/  BRA `(.L_x_98) ;  /* 0xffffffdc00ac7947 */ /* 0x000fea000383ffff */
.L_x_54:
[----:B-1----:R1:W2:Y:S02]  /*eb70*/  SYNCS.PHASECHK.TRANS64.TRYWAIT P1, [R2+URZ+0x60], R3 ;  /* 0x00006003020075a7 */ /* 0x0022a4000802017f */
[----:B--2---:R-:W-:Y:S05]  /*eb80*/  @!P1 NANOSLEEP.SYNCS 0x989680 ;  /* 0x009896800000995d */ /* 0x004fea0003900000 */
[----:B------:R-:W2:Y:S02]  /*eb90*/  @!P1 SYNCS.PHASECHK.TRANS64 P1, [R2+URZ+0x60], R3 ;  /* 0x00006003020095a7 */ /* 0x000ea4000802007f */
[----:B--2---:R-:W-:Y:S05]  /*eba0*/  @!P1 BRA `(.L_x_54) ;  /* 0xfffffffc00f09947 */ /* 0x004fea000383ffff */
[----:B------:R-:W-:Y:S05]  /*ebb0*/  BRA `(.L_x_99) ;  /* 0xffffffe000487947 */ /* 0x000fea000383ffff */
.L_x_60:
[----:B--2---:R2:W3:Y:S02]  /*ebc0*/  SYNCS.PHASECHK.TRANS64.TRYWAIT P1, [R2+URZ+0x36840], R3 ;  /* 0x03684003020075a7 */ /* 0x0044e4000802017f */
[----:B---3--:R-:W-:Y:S05]  /*ebd0*/  @!P1 NANOSLEEP.SYNCS 0x989680 ;  /* 0x009896800000995d */ /* 0x008fea0003900000 */
[----:B------:R-:W3:Y:S02]  /*ebe0*/  @!P1 SYNCS.PHASECHK.TRANS64 P1, [R2+URZ+0x36840], R3 ;  /* 0x03684003020095a7 */ /* 0x000ee4000802007f */
[----:B---3--:R-:W-:Y:S05]  /*ebf0*/  @!P1 BRA `(.L_x_60) ;  /* 0xfffffffc00f09947 */ /* 0x008fea000383ffff */
[----:B------:R-:W-:Y:S05]  /*ec00*/  BRA `(.L_x_100) ;  /* 0xffffffe400987947 */ /* 0x000fea000383ffff */
.L_x_62:
[----:B-1----:R1:W2:Y:S02]  /*ec10*/  SYNCS.PHASECHK.TRANS64.TRYWAIT P1, [R2+URZ+0x60], R17 ;  /* 0x00006011020075a7 */ /* 0x0022a4000802017f */
[----:B--2---:R-:W-:Y:S05]  /*ec20*/  @!P1 NANOSLEEP.SYNCS 0x989680 ;  /* 0x009896800000995d */ /* 0x004fea0003900000 */
[----:B------:R-:W2:Y:S02]  /*ec30*/  @!P1 SYNCS.PHASECHK.TRANS64 P1, [R2+URZ+0x60], R17 ;  /* 0x00006011020095a7 */ /* 0x000ea4000802007f */
[----:B--2---:R-:W-:Y:S05]  /*ec40*/  @!P1 BRA `(.L_x_62) ;  /* 0xfffffffc00f09947 */ /* 0x004fea000383ffff */
[----:B------:R-:W-:Y:S05]  /*ec50*/  BRA `(.L_x_101) ;  /* 0xffffffe800347947 */ /* 0x000fea000383ffff */
.L_x_67:
[----:B--2---:R2:W3:Y:S02]  /*ec60*/  SYNCS.PHASECHK.TRANS64.TRYWAIT P1, [R2+URZ+0x36840], R3 ;  /* 0x03684003020075a7 */ /* 0x0044e4000802017f */
[----:B---3--:R-:W-:Y:S05]  /*ec70*/  @!P1 NANOSLEEP.SYNCS 0x989680 ;  /* 0x009896800000995d */ /* 0x008fea0003900000 */
[----:B------:R-:W3:Y:S02]  /*ec80*/  @!P1 SYNCS.PHASECHK.TRANS64 P1, [R2+URZ+0x36840], R3 ;  /* 0x03684003020095a7 */ /* 0x000ee4000802007f */
[----:B---3--:R-:W-:Y:S05]  /*ec90*/  @!P1 BRA `(.L_x_67) ;  /* 0xfffffffc00f09947 */ /* 0x008fea000383ffff */
[----:B------:R-:W-:Y:S05]  /*eca0*/  BRA `(.L_x_102) ;  /* 0xffffffec00507947 */ /* 0x000fea000383ffff */
.L_x_69:
[----:B-1----:R1:W2:Y:S02]  /*ecb0*/  SYNCS.PHASECHK.TRANS64.TRYWAIT P1, [R2+URZ+0x60], R3 ;  /* 0x00006003020075a7 */ /* 0x0022a4000802017f */
[----:B--2---:R-:W-:Y:S05]  /*ecc0*/  @!P1 NANOSLEEP.SYNCS 0x989680 ;  /* 0x009896800000995d */ /* 0x004fea0003900000 */
[----:B------:R-:W2:Y:S02]  /*ecd0*/  @!P1 SYNCS.PHASECHK.TRANS64 P1, [R2+URZ+0x60], R3 ;  /* 0x00006003020095a7 */ /* 0x000ea4000802007f */
[----:B--2---:R-:W-:Y:S05]  /*ece0*/  @!P1 BRA `(.L_x_69) ;  /* 0xfffffffc00f09947 */ /* 0x004fea000383ffff */
[----:B------:R-:W-:Y:S05]  /*ecf0*/  BRA `(.L_x_103) ;  /* 0xffffffec00f47947 */ /* 0x000fea000383ffff */
.L_x_74:
[----:B--2---:R2:W3:Y:S02]  /*ed00*/  SYNCS.PHASECHK.TRANS64.TRYWAIT P0, [R3+URZ+0x36860], R0 ;  /* 0x03686000030075a7 */ /* 0x0044e4000800017f */
[----:B---3--:R-:W-:Y:S05]  /*ed10*/  @!P0 NANOSLEEP.SYNCS 0x989680 ;  /* 0x009896800000895d */ /* 0x008fea0003900000 */
[----:B------:R-:W3:Y:S02]  /*ed20*/  @!P0 SYNCS.PHASECHK.TRANS64 P0, [R3+URZ+0x36860], R0 ;  /* 0x03686000030085a7 */ /* 0x000ee4000800007f */
[----:B---3--:R-:W-:Y:S05]  /*ed30*/  @!P0 BRA `(.L_x_74) ;  /* 0xfffffffc00f08947 */ /* 0x008fea000383ffff */
[----:B------:R-:W-:Y:S05]  /*ed40*/  BRA `(.L_x_104) ;  /* 0xfffffff000c07947 */ /* 0x000fea000383ffff */
.L_x_78:
[----:B--2---:R2:W3:Y:S02]  /*ed50*/  SYNCS.PHASECHK.TRANS64.TRYWAIT P0, [R0+URZ+0x36820], R3 ;  /* 0x03682003000075a7 */ /* 0x0044e4000800017f */
[----:B---3--:R-:W-:Y:S05]  /*ed60*/  @!P0 NANOSLEEP.SYNCS 0x989680 ;  /* 0x009896800000895d */ /* 0x008fea0003900000 */
[----:B------:R-:W3:Y:S02]  /*ed70*/  @!P0 SYNCS.PHASECHK.TRANS64 P0, [R0+URZ+0x36820], R3 ;  /* 0x03682003000085a7 */ /* 0x000ee4000800007f */
[----:B---3--:R-:W-:Y:S05]  /*ed80*/  @!P0 BRA `(.L_x_78) ;  /* 0xfffffffc00f08947 */ /* 0x008fea000383ffff */
[----:B------:R-:W-:Y:S05]  /*ed90*/  BRA `(.L_x_105) ;  /* 0xfffffff400a07947 */ /* 0x000fea000383ffff */
.L_x_79:
[----:B------:R-:W3:Y:S01]  /*eda0*/  S2R R2, SR_TID.X ;  /* 0x0000000000027919 */ /* 0x000ee20000002100 */
[----:B------:R-:W-:Y:S01]  /*edb0*/  BSSY B0, `(.L_x_106) ;  /* 0x000000a000007945 */ /* 0x000fe20003800000 */
[----:B------:R-:W-:Y:S01]  /*edc0*/  MOV R12, RZ ;  /* 0x000000ff000c7202 */ /* 0x000fe20000000f00 */
[----:B------:R-:W-:Y:S02]  /*edd0*/  IMAD.MOV.U32 R11, RZ, RZ, 0x1f ;  /* 0x0000001fff0b7424 */ /* 0x000fe400078e00ff */
[----:B------:R-:W-:Y:S01]  /*ede0*/  IMAD.MOV.U32 R15, RZ, RZ, -0x1 ;  /* 0xffffffffff0f7424 */ /* 0x000fe200078e00ff */
[----:B---3--:R-:W-:-:S04]  /*edf0*/  SHF.R.U32.HI R2, RZ, 0x5, R2 ;  /* 0x00000005ff027819 */ /* 0x008fc80000011602 */
[----:B------:R-:W-:-:S05]  /*ee00*/  LOP3.LUT R2, R2, 0x3, RZ, 0xc0, !PT ;  /* 0x0000000302027812 */ /* 0x000fca00078ec0ff */
[----:B------:R-:W-:-:S07]  /*ee10*/  IMAD.MOV.U32 R13, RZ, RZ, R2 ;  /* 0x000000ffff0d7224 */ /* 0x000fce00078e0002 */
[----:B-12---:R-:W-:Y:S05]  /*ee20*/  WARPSYNC.COLLECTIVE R15, `(.L_x_107) ;  /* 0x000000000f087348 */ /* 0x006fea0003c00000 */
[----:B------:R3:W4:Y:S02]  /*ee30*/  SHFL.IDX P6, R14, R13, R12, R11 ;  /* 0x0000000c0d0e7389 */ /* 0x00072400000c000b */
[----:B-1234-:R-:W-:Y:S01]  /*ee40*/  ENDCOLLECTIVE ;  /* 0x000000000000791b */ /* 0x01efe20003800000 */
.L_x_107:
[----:B------:R-:W-:Y:S05]  /*ee50*/  BSYNC B0 ;  /* 0x0000000000007941 */ /* 0x000fea0003800000 */
.L_x_106:
[----:B------:R-:W-:Y:S05]  /*ee60*/  BRA `(.L_x_108) ;  /* 0xfffffff400887947 */ /* 0x000fea000383ffff */
.L_x_82:
[----:B------:R-:W-:Y:S01]  /*ee70*/  BSSY B1, `(.L_x_109) ;  /* 0x0000006000017945 */ /* 0x000fe20003800000 */
[----:B------:R-:W-:-:S07]  /*ee80*/  IMAD.MOV.U32 R15, RZ, RZ, -0x1 ;  /* 0xffffffffff0f7424 */ /* 0x000fce00078e00ff */
[----:B-123--:R-:W-:Y:S05]  /*ee90*/  WARPSYNC.COLLECTIVE R15, `(.L_x_110) ;  /* 0x000000000f0c7348 */ /* 0x00efea0003c00000 */
[----:B------:R-:W-:Y:S02]  /*eea0*/  ELECT P6, UR62, PT ;  /* 0x00000000003e782f */ /* 0x000fe400038c0000 */
[----:B------:R-:W-:Y:S01]  /*eeb0*/  MOV R14, UR62 ;  /* 0x0000003e000e7c02 */ /* 0x000fe20008000f00 */
[----:B-123--:R-:W-:Y:S10]  /*eec0*/  ENDCOLLECTIVE ;  /* 0x000000000000791b */ /* 0x00eff40003800000 */
.L_x_110:
[----:B------:R-:W-:Y:S05]  /*eed0*/  BSYNC B1 ;  /* 0x0000000000017941 */ /* 0x000fea0003800000 */
.L_x_109:
[----:B------:R-:W-:Y:S05]  /*eee0*/  BRA `(.L_x_111) ;  /* 0xfffffff400807947 */ /* 0x000fea000383ffff */
.L_x_84:
[----:B-1----:R1:W2:Y:S02]  /*eef0*/  SYNCS.PHASECHK.TRANS64.TRYWAIT P0, [R6+URZ], R5 ;  /* 0x00000005060075a7 */ /* 0x0022a4000800017f */
[----:B--2---:R-:W-:Y:S05]  /*ef00*/  @!P0 NANOSLEEP.SYNCS 0x989680 ;  /* 0x009896800000895d */ /* 0x004fea0003900000 */
[----:B------:R-:W2:Y:S02]  /*ef10*/  @!P0 SYNCS.PHASECHK.TRANS64 P0, [R6+URZ], R5 ;  /* 0x00000005060085a7 */ /* 0x000ea4000800007f */
[----:B--2---:R-:W-:Y:S05]  /*ef20*/  @!P0 BRA `(.L_x_84) ;  /* 0xfffffffc00f08947 */ /* 0x004fea000383ffff */
[----:B------:R-:W-:Y:S05]  /*ef30*/  BRA `(.L_x_112) ;  /* 0xfffffff400bc7947 */ /* 0x000fea000383ffff */
.L_x_85:
[----:B--2---:R2:W3:Y:S02]  /*ef40*/  SYNCS.PHASECHK.TRANS64.TRYWAIT P0, [R3+URZ], R2 ;  /* 0x00000002030075a7 */ /* 0x0044e4000800017f */
[----:B---3--:R-:W-:Y:S05]  /*ef50*/  @!P0 NANOSLEEP.SYNCS 0x989680 ;  /* 0x009896800000895d */ /* 0x008fea0003900000 */
[----:B------:R-:W3:Y:S02]  /*ef60*/  @!P0 SYNCS.PHASECHK.TRANS64 P0, [R3+URZ], R2 ;  /* 0x00000002030085a7 */ /* 0x000ee4000800007f */
[----:B---3--:R-:W-:Y:S05]  /*ef70*/  @!P0 BRA `(.L_x_85) ;  /* 0xfffffffc00f08947 */ /* 0x008fea000383ffff */
[----:B------:R-:W-:Y:S05]  /*ef80*/  BRA `(.L_x_113) ;  /* 0xfffffff400b07947 */ /* 0x000fea000383ffff */
.L_x_87:
[----:B--2---:R2:W3:Y:S02]  /*ef90*/  SYNCS.PHASECHK.TRANS64.TRYWAIT P0, [R16+URZ], R5 ;  /* 0x00000005100075a7 */ /* 0x0044e4000800017f */
[----:B---3--:R-:W-:Y:S05]  /*efa0*/  @!P0 NANOSLEEP.SYNCS 0x989680 ;  /* 0x009896800000895d */ /* 0x008fea0003900000 */
[----:B------:R-:W3:Y:S02]  /*efb0*/  @!P0 SYNCS.PHASECHK.TRANS64 P0, [R16+URZ], R5 ;  /* 0x00000005100085a7 */ /* 0x000ee4000800007f */
[----:B---3--:R-:W-:Y:S05]  /*efc0*/  @!P0 BRA `(.L_x_87) ;  /* 0xfffffffc00f08947 */ /* 0x008fea000383ffff */
[----:B------:R-:W-:Y:S05]  /*efd0*/  BRA `(.L_x_114) ;  /* 0xfffffff400b47947 */ /* 0x000fea000383ffff */
.L_x_115:
[----:B------:R-:W-:-:S00]  /*efe0*/  BRA `(.L_x_115) ;  /* 0xfffffffc00fc7947 */ /* 0x000fc0000383ffff */
[----:B------:R-:W-:-:S00]  /*eff0*/  NOP ;  /* 0x0000000000007918 */ /* 0x000fc00000000000 */
        /* <DEDUP_REMOVED lines=8> */
.L_x_2655:


//--------------------- .text._ZN7cutlass13device_kernelIN5flash11enable_sm90INS1_16FlashAttnFwdSm90INS1_25CollectiveMainloopFwdSm90ILi2EN4cute5tupleIJNS5_1CILi2EEENS7_ILi1EEES9_EEENS6_IJNS7_ILi128EEENS7_ILi112EEENS7_ILi192EEEEEELi192ENS_6half_tEfNS_4arch4Sm90ELb0ELb0ELb0ELb0ELb0ELb0ELb0ELb1ELb1ELb0ELb0ELb0EEENS1_21CollectiveEpilogueFwdINS6_IJSB_SD_SC_EEESA_SF_SH_Li256ELb0ELb0ELb0ELb0EEENS1_29StaticPersistentTileSchedulerILb0EEEEEEEEEvNT_6ParamsE --------------------------
	.section	.text._ZN7cutlass13device_kernelIN5flash11enable_sm90INS1_16FlashAttnFwdSm90INS1_25CollectiveMainloopFwdSm90ILi2EN4cute5tupleIJNS5_1CILi2EEENS7_ILi1EEES9_EEENS6_IJNS7_ILi128EEENS7_ILi112EEENS7_ILi192EEEEEELi192ENS_6half_tEfNS_4arch4Sm90ELb0ELb0ELb0ELb0ELb0ELb0ELb0ELb1ELb1ELb0ELb0ELb0EEENS1_21CollectiveEpilogueFwdINS6_IJSB_SD_SC_EEESA_SF_SH_Li256ELb0ELb0ELb0ELb0EEENS1_29StaticPersistentTileSchedulerILb0EEEEEEEEEvNT_6ParamsE,"ax",@progbits
	.align	128
.text._ZN7cutlass13device_kernelIN5flash11enable_sm90INS1_16FlashAttnFwdSm90INS1_25CollectiveMainloopFwdSm90ILi2EN4cute5tupleIJNS5_1CILi2EEENS7_ILi1EEES9_EEENS6_IJNS7_ILi128EEENS7_ILi112EEENS7_ILi192EEEEEELi192ENS_6half_tEfNS_4arch4Sm90ELb0ELb0ELb0ELb0ELb0ELb0ELb0ELb1ELb1ELb0ELb0ELb0EEENS1_21CollectiveEpilogueFwdINS6_IJSB_SD_SC_EEESA_SF_SH_Li256ELb0ELb0ELb0ELb0EEENS1_29StaticPersistentTileSchedulerILb0EEEEEEEEEvNT_6ParamsE:
        .type           _ZN7cutlass13device_kernelIN5flash11enable_sm90INS1_16FlashAttnFwdSm90INS1_25CollectiveMainloopFwdSm90ILi2EN4cute5tupleIJNS5_1CILi2EEENS7_ILi1EEES9_EEENS6_IJNS7_ILi128EEENS7_ILi112EEENS7_ILi192EEEEEELi192ENS_6half_tEfNS_4arch4Sm90ELb0ELb0ELb0ELb0ELb0ELb0ELb0ELb1ELb1ELb0ELb0ELb0EEENS1_21CollectiveEpilogueFwdINS6_IJSB_SD_SC_EEESA_SF_SH_Li256ELb0ELb0ELb0ELb0EEENS1_29StaticPersistentTileSchedulerILb0EEEEEEEEEvNT_6ParamsE,@function
        .size           _ZN7cutlass13device_kernelIN5flash11enable_sm90INS1_16FlashAttnFwdSm90INS1_25CollectiveMainloopFwdSm90ILi2EN4cute5tupleIJNS5_1CILi2EEENS7_ILi1EEES9_EEENS6_IJNS7_ILi128EEENS7_ILi112EEENS7_ILi192EEEEEELi192ENS_6half_tEfNS_4arch4Sm90ELb0ELb0ELb0ELb0ELb0ELb0ELb0ELb1ELb1ELb0ELb0ELb0EEENS1_21CollectiveEpilogueFwdINS6_IJSB_SD_SC_EEESA_SF_SH_Li256ELb0ELb0ELb0ELb0EEENS1_29StaticPersistentTileSchedulerILb0EEEEEEEEEvNT_6ParamsE,(.L_x_2656 - _ZN7cutlass13device_kernelIN5flash11enable_sm90INS1_16FlashAttnFwdSm90INS1_25CollectiveMainloopFwdSm90ILi2EN4cute5tupleIJNS5_1CILi2EEENS7_ILi1EEES9_EEENS6_IJNS7_ILi128EEENS7_ILi112EEENS7_ILi192EEEEEELi192ENS_6half_tEfNS_4arch4Sm90ELb0ELb0ELb0ELb0ELb0ELb0ELb0ELb1ELb1ELb0ELb0ELb0EEENS1_21CollectiveEpilogueFwdINS6_IJSB_SD_SC_EEESA_SF_SH_Li256ELb0ELb0ELb0ELb0EEENS1_29StaticPersistentTileSchedulerILb0EEEEEEEEEvNT_6ParamsE)
        .other          _ZN7cutlass13device_kernelIN5flash11enable_sm90INS1_16FlashAttnFwdSm90INS1_25CollectiveMainloopFwdSm90ILi2EN4cute5tupleIJNS5_1CILi2EEENS7_ILi1EEES9_EEENS6_IJNS7_ILi128EEENS7_ILi112EEENS7_ILi192EEEEEELi192ENS_6half_tEfNS_4arch4Sm90ELb0ELb0ELb0ELb0ELb0ELb0ELb0ELb1ELb1ELb0ELb0ELb0EEENS1_21CollectiveEpilogueFwdINS6_IJSB_SD_SC_EEESA_SF_SH_Li256ELb0ELb0ELb0ELb0EEENS1_29StaticPersistentTileSchedulerILb0EEEEEEEEEvNT_6ParamsE,@"STO_CUDA_ENTRY STV_DEFAULT"
_ZN7cutlass13device_kernelIN5flash11enable_sm90INS1_16FlashAttnFwdSm90INS1_25CollectiveMainloopFwdSm90ILi2EN4cute5tupleIJNS5_1CILi2EEENS7_ILi1EEES9_EEENS6_IJNS7_ILi128EEENS7_ILi112EEENS7_ILi192EEEEEELi192ENS_6half_tEfNS_4arch4Sm90ELb0ELb0ELb0ELb0ELb0ELb0ELb0ELb1ELb1ELb0ELb0ELb0EEENS1_21CollectiveEpilogueFwdINS6_IJSB_SD_SC_EEESA_SF_SH_Li256ELb0ELb0ELb0ELb0EEENS1_29StaticPersistentTileSchedulerILb0EEEEEEEEEvNT_6ParamsE:
[----:B------:R-:W1:Y:S02]  /*0000*/  LDC R1, c[0x0][0x28] ;  /* 0x00000a00ff017b82 */ /* 0x000e640000000800 */
[----:B-1----:R-:W-:Y:S01]  /*0010*/  VIADD R1, R1, 0xffffffd0 ;  /* 0xffffffd001017836 */ /* 0x002fe20000000000 */
[----:B------:R-:W1:Y:S01]  /*0020*/  S2R R11, SR_TID.X ;  /* 0x00000000000b7919 */ /* 0x000e620000002100 */
[----:B------:R-:W-:Y:S01]  /*0030*/  ELECT P0, URZ, PT ;  /* 0x00000000003f782f */ /* 0x000fe20003800000 */
[----:B------:R-:W-:Y:S01]  /*0040*/  BSSY B0, `(.L_x_116) ;  /* 0x0000013000007945 */ /* 0x000fe20003800000 */
[----:B-1----:R-:W-:-:S05]  /*0050*/  SHF.R.U32.HI R0, RZ, 0x5, R11 ;  /* 0x00000005ff007819 */ /* 0x002fca000001160b */
[----:B------:R-:W1:Y:S02]  /*0060*/  SHFL.IDX PT, R2, R0, RZ, 0x1f ;  /* 0x00001fff00027589 */ /* 0x000e6400000e0000 */
[----:B-1----:R-:W-:-:S13]  /*0070*/  ISETP.EQ.AND P0, PT, R2, RZ, P0 ;  /* 0x000000ff0200720c */ /* 0x002fda0000702270 */
        /* <DEDUP_REMOVED lines=15> */
.L_x_117:
[----:B------:R-:W-:Y:S05]  /*0170*/  BSYNC B0 ;  /* 0x0000000000007941 */ /* 0x000fea0003800000 */
.L_x_116:
[----:B------:R-:W-:Y:S01]  /*0180*/  VOTEU.ANY UP0, P0 ;  /* 0x00000000003f7886 */ /* 0x000fe20000000100 */
[----:B------:R-:W1:Y:S01]  /*0190*/  SHFL.IDX PT, R3, R0, RZ, 0x1f ;  /* 0x00001fff00037589 */ /* 0x000e6200000e0000 */
[----:B------:R-:W-:Y:S01]  /*01a0*/  UMOV UR4, 0x1 ;  /* 0x0000000100047882 */ /* 0x000fe20000000000 */
[----:B------:R-:W-:Y:S01]  /*01b0*/  UMOV UR7, 0x2 ;  /* 0x0000000200077882 */ /* 0x000fe20000000000 */
[----:B------:R-:W-:Y:S01]  /*01c0*/  SHF.R.U32.HI R2, RZ, 0x7, R11 ;  /* 0x00000007ff027819 */ /* 0x000fe2000001160b */
[----:B------:R-:W2:Y:S01]  /*01d0*/  @UP0 S2UR UR8, SR_CgaCtaId ;  /* 0x00000000000809c3 */ /* 0x000ea20000008800 */
[----:B------:R-:W-:Y:S01]  /*01e0*/  @UP0 UMOV UR6, 0x400 ;  /* 0x0000040000060882 */ /* 0x000fe20000000000 */
[----:B------:R-:W-:-:S04]  /*01f0*/  @UP0 UIADD3 UR4, -UR4, 0x100000, URZ ;  /* 0x0010000004040890 */ /* 0x000fc8000fffe13f */
[----:B------:R-:W-:Y:S02]  /*0200*/  @UP0 USHF.L.U32 UR5, UR4, 0xb, URZ ;  /* 0x0000000b04050899 */ /* 0x000fe4000800063f */
[----:B------:R-:W-:Y:S01]  /*0210*/  @UP0 USHF.L.U32 UR4, UR4, 0x1, URZ ;  /* 0x0000000104040899 */ /* 0x000fe2000800063f */
[----:B------:R-:W-:Y:S01]  /*0220*/  VOTEU.ANY UP1, P0 ;  /* 0x00000000003f7886 */ /* 0x000fe20000020100 */
[----:B------:R-:W3:Y:S01]  /*0230*/  SHFL.IDX PT, R2, R2, RZ, 0x1f ;  /* 0x00001fff02027589 */ /* 0x000ee200000e0000 */
[----:B-1----:R-:W-:Y:S01]  /*0240*/  ISETP.NE.AND P1, PT, R3, RZ, PT ;  /* 0x000000ff0300720c */ /* 0x002fe20003f25270 */
[----:B--2---:R-:W-:Y:S02]  /*0250*/  @UP0 ULEA UR8, UR8, UR6, 0x18 ;  /* 0x0000000608080291 */ /* 0x004fe4000f8ec03f */
[----:B------:R-:W-:-:S04]  /*0260*/  @UP0 UIADD3 UR6, -UR7, 0x100000, URZ ;  /* 0x0010000007060890 */ /* 0x000fc8000fffe13f */
[----:B------:R-:W-:Y:S02]  /*0270*/  @UP0 USHF.L.U32 UR7, UR6, 0xb, URZ ;  /* 0x0000000b06070899 */ /* 0x000fe4000800063f */
[----:B------:R-:W-:Y:S01]  /*0280*/  @UP0 USHF.L.U32 UR6, UR6, 0x1, URZ ;  /* 0x0000000106060899 */ /* 0x000fe2000800063f */
[----:B------:R-:W-:Y:S01]  /*0290*/  VOTEU.ANY UP0, P0 ;  /* 0x00000000003f7886 */ /* 0x000fe20000000100 */
[----:B------:R-:W1:Y:S04]  /*02a0*/  FENCE.VIEW.ASYNC.S ;  /* 0x00000000000073c6 */ /* 0x000e680000000000 */
[----:B-1----:R1:W2:Y:S06]  /*02b0*/  @UP0 SYNCS.EXCH.64 URZ, [UR8+0x36800], UR4 ;  /* 0x03680004083f05b2 */ /* 0x0022ac0008000100 */
[----:B------:R1:W4:Y:S01]  /*02c0*/  @UP1 SYNCS.EXCH.64 URZ, [UR8+0x36820], UR6 ;  /* 0x03682006083f15b2 */ /* 0x0003220008000100 */
[----:B---3--:R-:W-:Y:S05]  /*02d0*/  @P1 BRA `(.L_x_118) ;  /* 0x0000000000481947 */ /* 0x008fea0003800000 */
        /* <DEDUP_REMOVED lines=17> */
[----:B---3--:R-:W-:Y:S01]  /*03f0*/  NOP ;  /* 0x0000000000007918 */ /* 0x008fe20000000000 */
.L_x_118:
[----:B-1----:R-:W1:Y:S01]  /*0400*/  S2UR UR4, SR_CTAID.Y ;  /* 0x00000000000479c3 */ /* 0x002e620000002600 */
[----:B------:R-:W3:Y:S01]  /*0410*/  SHFL.IDX PT, R7, R0, RZ, 0x1f ;  /* 0x00001fff00077589 */ /* 0x000ee200000e0000 */
[----:B------:R-:W-:Y:S01]  /*0420*/  ULDC UR5, c[0x0][0x154] ;  /* 0x0000550000057ab9 */ /* 0x000fe20000000800 */
[----:B------:R-:W-:-:S05]  /*0430*/  NOP ;  /* 0x0000000000007918 */ /* 0x000fca0000000000 */
[----:B------:R-:W5:Y:S08]  /*0440*/  S2UR UR6, SR_CTAID.X ;  /* 0x00000000000679c3 */ /* 0x000f700000002500 */
[----:B------:R-:W2:Y:S01]  /*0450*/  LDC R8, c[0x0][0x148] ;  /* 0x00005200ff087b82 */ /* 0x000ea20000000800 */
[----:B-1----:R-:W-:Y:S02]  /*0460*/  I2FP.F32.U32 R4, UR4 ;  /* 0x0000000400047c45 */ /* 0x002fe40008201000 */
[----:B---3--:R-:W-:-:S03]  /*0470*/  ISETP.NE.AND P0, PT, R7, RZ, PT ;  /* 0x000000ff0700720c */ /* 0x008fc60003f05270 */
[----:B------:R-:W-:Y:S01]  /*0480*/  FMUL R6, R4, UR5 ;  /* 0x0000000504067c20 */ /* 0x000fe20008400000 */
[----:B------:R-:W-:Y:S02]  /*0490*/  SHF.R.S32.HI R4, RZ, 0x1f, R11 ;  /* 0x0000001fff047819 */ /* 0x000fe4000001140b */
[----:B-----5:R-:W-:Y:S02]  /*04a0*/  I2FP.F32.U32 R5, UR6 ;  /* 0x0000000600057c45 */ /* 0x020fe40008201000 */
[----:B------:R-:W-:Y:S01]  /*04b0*/  LEA.HI R4, R4, R11, RZ, 0x7 ;  /* 0x0000000b04047211 */ /* 0x000fe200078f38ff */
[----:B------:R-:W1:Y:S02]  /*04c0*/  F2I.U32.TRUNC.NTZ R6, R6 ;  /* 0x0000000600067305 */ /* 0x000e64000020f000 */
[----:B-1----:R-:W-:-:S04]  /*04d0*/  IMAD.MOV R9, RZ, RZ, -R6 ;  /* 0x000000ffff097224 */ /* 0x002fc800078e0a06 */
[----:B--2---:R-:W-:Y:S01]  /*04e0*/  IMAD R12, R8, R9, UR4 ;  /* 0x00000004080c7e24 */ /* 0x004fe2000f8e0209 */
[----:B------:R-:W-:Y:S02]  /*04f0*/  ULDC UR4, c[0x0][0x150] ;  /* 0x0000540000047ab9 */ /* 0x000fe40000000800 */
[----:B------:R-:W-:Y:S01]  /*0500*/  FMUL R9, R5, UR4 ;  /* 0x0000000405097c20 */ /* 0x000fe20008400000 */
[----:B------:R-:W-:Y:S06]  /*0510*/  @P0 BRA `(.L_x_119) ;  /* 0x0000000000480947 */ /* 0x000fec0003800000 */
[----:B------:R-:W1:Y:S01]  /*0520*/  S2UR UR5, SR_CgaCtaId ;  /* 0x00000000000579c3 */ /* 0x000e620000008800 */
        /* <DEDUP_REMOVED lines=12> */
[----:B-1----:R1:W2:Y:S08]  /*05f0*/  SYNCS.EXCH.64 URZ, [UR8+0x36850], UR4 ;  /* 0x03685004083f75b2 */ /* 0x0022b00008000100 */
[----:B------:R1:W3:Y:S01]  /*0600*/  SYNCS.EXCH.64 URZ, [UR8+0x36860], UR6 ;  /* 0x03686006083f75b2 */ /* 0x0002e20008000100 */
[----:B------:R1:W1:Y:S01]  /*0610*/  SYNCS.EXCH.64 URZ, [UR8+0x36858], UR4 ;  /* 0x03685804083f75b2 */ /* 0x0002620008000100 */
[----:B------:R1:W1:Y:S01]  /*0620*/  SYNCS.EXCH.64 URZ, [UR8+0x36868], UR6 ;  /* 0x03686806083f75b2 */ /* 0x0002620008000100 */
[----:B------:R-:W-:Y:S01]  /*0630*/  NOP ;  /* 0x0000000000007918 */ /* 0x000fe20000000000 */
.L_x_119:
[----:B------:R-:W5:Y:S01]  /*0640*/  SHFL.IDX PT, R10, R0, RZ, 0x1f ;  /* 0x00001fff000a7589 */ /* 0x000f6200000e0000 */
[----:B------:R-:W-:Y:S01]  /*0650*/  LOP3.LUT R4, R4, 0xffffff80, RZ, 0xc0, !PT ;  /* 0xffffff8004047812 */ /* 0x000fe200078ec0ff */
[----:B------:R-:W1:Y:S01]  /*0660*/  F2I.U32.TRUNC.NTZ R9, R9 ;  /* 0x0000000900097305 */ /* 0x000e62000020f000 */
[----:B------:R-:W-:Y:S01]  /*0670*/  SHF.R.S32.HI R8, RZ, 0x1f, R3 ;  /* 0x0000001fff087819 */ /* 0x000fe20000011403 */
[----:B------:R-:W-:Y:S02]  /*0680*/  NOP ;  /* 0x0000000000007918 */ /* 0x000fe40000000000 */
[----:B------:R-:W-:Y:S01]  /*0690*/  IMAD.IADD R4, R11, 0x1, -R4 ;  /* 0x000000010b047824 */ /* 0x000fe200078e0a04 */
[----:B------:R-:W-:Y:S01]  /*06a0*/  LEA.HI R8, R8, R3, RZ, 0x2 ;  /* 0x0000000308087211 */ /* 0x000fe200078f10ff */
[----:B------:R-:W1:Y:S03]  /*06b0*/  LDC R11, c[0x0][0x144] ;  /* 0x00005100ff0b7b82 */ /* 0x000e660000000800 */
[----:B------:R-:W-:-:S02]  /*06c0*/  SHF.R.S32.HI R5, RZ, 0x1f, R4 ;  /* 0x0000001fff057819 */ /* 0x000fc40000011404 */
[----:B------:R-:W-:Y:S02]  /*06d0*/  LOP3.LUT R8, R8, 0x3ffffffc, RZ, 0xc0, !PT ;  /* 0x3ffffffc08087812 */ /* 0x000fe400078ec0ff */
[----:B------:R-:W-:-:S04]  /*06e0*/  LEA.HI R5, R5, R4, RZ, 0x3 ;  /* 0x0000000405057211 */ /* 0x000fc800078f18ff */
[--C-:B------:R-:W-:Y:S02]  /*06f0*/  SHF.R.S32.HI R6, RZ, 0x3, R5.reuse ;  /* 0x00000003ff067819 */ /* 0x100fe40000011405 */
[----:B------:R-:W-:Y:S02]  /*0700*/  SHF.R.S32.HI R5, RZ, 0x1f, R5 ;  /* 0x0000001fff057819 */ /* 0x000fe40000011405 */
[----:B-----5:R-:W-:Y:S02]  /*0710*/  ISETP.NE.AND P0, PT, R10, RZ, PT ;  /* 0x000000ff0a00720c */ /* 0x020fe40003f05270 */
[----:B------:R-:W-:Y:S02]  /*0720*/  LEA.HI R5, R5, R6, RZ, 0x2 ;  /* 0x0000000605057211 */ /* 0x000fe400078f10ff */
[----:B------:R-:W-:Y:S02]  /*0730*/  SHF.R.S32.HI R10, RZ, 0x1f, R7 ;  /* 0x0000001fff0a7819 */ /* 0x000fe40000011407 */
[----:B------:R-:W-:-:S02]  /*0740*/  LOP3.LUT R5, R5, 0xfffffffc, RZ, 0xc0, !PT ;  /* 0xfffffffc05057812 */ /* 0x000fc400078ec0ff */
[----:B------:R-:W-:-:S05]  /*0750*/  LEA.HI R10, R10, R7, RZ, 0x2 ;  /* 0x000000070a0a7211 */ /* 0x000fca00078f10ff */
        /* <DEDUP_REMOVED lines=17> */
[----:B------:R1:W1:Y:S01]  /*0870*/  SYNCS.EXCH.64 URZ, [UR8+0x36888], UR6 ;  /* 0x03688806083f75b2 */ /* 0x0002620008000100 */
[----:B------:R-:W-:Y:S01]  /*0880*/  NOP ;  /* 0x0000000000007918 */ /* 0x000fe20000000000 */
.L_x_120:
[----:B------:R-:W5:Y:S01]  /*0890*/  SHFL.IDX PT, R13, R0, RZ, 0x1f ;  /* 0x00001fff000d7589 */ /* 0x000f6200000e0000 */
[----:B-1----:R-:W1:Y:S01]  /*08a0*/  S2UR UR4, SR_CTAID.X ;  /* 0x00000000000479c3 */ /* 0x002e620000002500 */
[----:B------:R-:W-:Y:S01]  /*08b0*/  LOP3.LUT R10, R10, 0x3ffffffc, RZ, 0xc0, !PT ;  /* 0x3ffffffc0a0a7812 */ /* 0x000fe200078ec0ff */
[----:B------:R-:W-:Y:S01]  /*08c0*/  IMAD.IADD R5, R6, 0x1, -R5 ;  /* 0x0000000106057824 */ /* 0x000fe200078e0a05 */
[----:B------:R-:W-:Y:S01]  /*08d0*/  NOP ;  /* 0x0000000000007918 */ /* 0x000fe20000000000 */
[----:B------:R-:W-:Y:S02]  /*08e0*/  IMAD.IADD R8, R3, 0x1, -R8 ;  /* 0x0000000103087824 */ /* 0x000fe400078e0a08 */
[----:B------:R-:W-:Y:S02]  /*08f0*/  IMAD.IADD R10, R7, 0x1, -R10 ;  /* 0x00000001070a7824 */ /* 0x000fe400078e0a0a */
[----:B------:R-:W2:Y:S01]  /*0900*/  LDC R7, c[0x0][0x140] ;  /* 0x00005000ff077b82 */ /* 0x000ea20000000800 */
[----:B------:R-:W-:-:S02]  /*0910*/  IMAD R8, R8, 0x4, R5 ;  /* 0x0000000408087824 */ /* 0x000fc400078e0205 */
[----:B------:R-:W-:Y:S02]  /*0920*/  IMAD R10, R10, 0x4, R5 ;  /* 0x000000040a0a7824 */ /* 0x000fe400078e0205 */
[----:B------:R-:W-:Y:S01]  /*0930*/  IMAD.MOV R6, RZ, RZ, -R9 ;  /* 0x000000ffff067224 */ /* 0x000fe200078e0a09 */
[----:B------:R-:W-:Y:S02]  /*0940*/  LEA.HI R3, R8, R8, RZ, 0x1 ;  /* 0x0000000808037211 */ /* 0x000fe400078f08ff */
[----:B------:R-:W-:Y:S02]  /*0950*/  LEA.HI R5, R10, R10, RZ, 0x1 ;  /* 0x0000000a0a057211 */ /* 0x000fe400078f08ff */
[----:B------:R-:W-:Y:S02]  /*0960*/  LOP3.LUT R3, R3, 0xfffffffe, RZ, 0xc0, !PT ;  /* 0xfffffffe03037812 */ /* 0x000fe400078ec0ff */
[----:B------:R-:W-:Y:S02]  /*0970*/  LOP3.LUT R5, R5, 0xfffffffe, RZ, 0xc0, !PT ;  /* 0xfffffffe05057812 */ /* 0x000fe400078ec0ff */
[----:B-----5:R-:W-:Y:S01]  /*0980*/  ISETP.NE.AND P0, PT, R13, RZ, PT ;  /* 0x000000ff0d00720c */ /* 0x020fe20003f05270 */
[----:B-1----:R-:W-:-:S02]  /*0990*/  IMAD R6, R11, R6, UR4 ;  /* 0x000000040b067e24 */ /* 0x002fc4000f8e0206 */
[----:B------:R-:W-:Y:S02]  /*09a0*/  IMAD.IADD R3, R8, 0x1, -R3 ;  /* 0x0000000108037824 */ /* 0x000fe400078e0a03 */
[----:B------:R-:W-:-:S03]  /*09b0*/  IMAD.IADD R5, R10, 0x1, -R5 ;  /* 0x000000010a057824 */ /* 0x000fc600078e0a05 */
[-C--:B------:R-:W-:Y:S02]  /*09c0*/  ISETP.NE.AND P3, PT, R3, R6.reuse, PT ;  /* 0x000000060300720c */ /* 0x080fe40003f65270 */
[----:B------:R-:W-:-:S03]  /*09d0*/  ISETP.NE.AND P5, PT, R5, R6, PT ;  /* 0x000000060500720c */ /* 0x000fc60003fa5270 */
[----:B------:R-:W-:Y:S10]  /*09e0*/  @P0 BRA `(.L_x_121) ;  /* 0x0000000000480947 */ /* 0x000ff40003800000 */
        /* <DEDUP_REMOVED lines=18> */
.L_x_121:
[----:B------:R-:W5:Y:S01]  /*0b10*/  SHFL.IDX PT, R6, R0, RZ, 0x1f ;  /* 0x00001fff00067589 */ /* 0x000f6200000e0000 */
[----:B------:R-:W-:Y:S01]  /*0b20*/  IMAD.SHL.U32 R3, R8, 0x4, RZ ;  /* 0x0000000408037824 */ /* 0x000fe200078e00ff */
[----:B------:R-:W-:Y:S01]  /*0b30*/  LOP3.LUT P0, RZ, R4, 0x7, RZ, 0xc0, !PT ;  /* 0x0000000704ff7812 */ /* 0x000fe2000780c0ff */
[----:B------:R-:W-:Y:S01]  /*0b40*/  IMAD.SHL.U32 R5, R10, 0x4, RZ ;  /* 0x000000040a057824 */ /* 0x000fe200078e00ff */
[----:B------:R-:W-:Y:S01]  /*0b50*/  ISETP.NE.AND P2, PT, R2, RZ, PT ;  /* 0x000000ff0200720c */ /* 0x000fe20003f45270 */
[----:B------:R-:W-:Y:S01]  /*0b60*/  IMAD.MOV.U32 R23, RZ, RZ, 0x1 ;  /* 0x00000001ff177424 */ /* 0x000fe200078e00ff */
[----:B------:R-:W-:Y:S01]  /*0b70*/  LOP3.LUT R11, R8, 0xc, R3, 0x78, !PT ;  /* 0x0000000c080b7812 */ /* 0x000fe200078e7803 */
[----:B------:R-:W-:Y:S01]  /*0b80*/  IMAD.MOV.U32 R22, RZ, RZ, 0x1 ;  /* 0x00000001ff167424 */ /* 0x000fe200078e00ff */
[----:B------:R-:W-:Y:S01]  /*0b90*/  LOP3.LUT R9, R10, 0xc, R5, 0x78, !PT ;  /* 0x0000000c0a097812 */ /* 0x000fe200078e7805 */
[----:B------:R-:W-:Y:S01]  /*0ba0*/  NOP ;  /* 0x0000000000007918 */ /* 0x000fe20000000000 */
[----:B------:R-:W-:Y:S01]  /*0bb0*/  @P3 LEA.HI R3, R11, R11, RZ, 0x1 ;  /* 0x0000000b0b033211 */ /* 0x000fe200078f08ff */
[----:B------:R1:W-:Y:S01]  /*0bc0*/  STL [R1+0x4], R11 ;  /* 0x0000040b01007387 */ /* 0x0003e20000100800 */
[----:B------:R-:W-:-:S02]  /*0bd0*/  @P5 LEA.HI R5, R9, R9, RZ, 0x1 ;  /* 0x0000000909055211 */ /* 0x000fc400078f08ff */
[----:B------:R-:W-:Y:S01]  /*0be0*/  @P3 SHF.R.S32.HI R3, RZ, 0x1, R3 ;  /* 0x00000001ff033819 */ /* 0x000fe20000011403 */
[----:B------:R1:W-:Y:S01]  /*0bf0*/  STL [R1], R9 ;  /* 0x0000000901007387 */ /* 0x0003e20000100800 */
[----:B------:R-:W-:Y:S02]  /*0c00*/  @P5 SHF.R.S32.HI R5, RZ, 0x1, R5 ;  /* 0x00000001ff055819 */ /* 0x000fe40000011405 */
[-C--:B------:R-:W-:Y:S02]  /*0c10*/  @P3 ISETP.NE.AND P6, PT, R3, R12.reuse, PT ;  /* 0x0000000c0300320c */ /* 0x080fe40003fc5270 */
[----:B------:R-:W-:Y:S02]  /*0c20*/  @P5 ISETP.NE.AND P4, PT, R5, R12, PT ;  /* 0x0000000c0500520c */ /* 0x000fe40003f85270 */
[----:B------:R-:W-:Y:S02]  /*0c30*/  @P3 SEL R23, RZ, 0x1, P6 ;  /* 0x00000001ff173807 */ /* 0x000fe40003000000 */
[----:B-----5:R-:W-:-:S02]  /*0c40*/  ISETP.NE.AND P3, PT, R6, RZ, PT ;  /* 0x000000ff0600720c */ /* 0x020fc40003f65270 */
[----:B------:R-:W-:Y:S02]  /*0c50*/  ISETP.LT.U32.AND P6, PT, R11, 0x2, !P0 ;  /* 0x000000020b00780c */ /* 0x000fe400047c1070 */
[----:B------:R-:W-:Y:S02]  /*0c60*/  ISETP.LT.U32.AND P0, PT, R9, 0x2, !P0 ;  /* 0x000000020900780c */ /* 0x000fe40004701070 */
[----:B--2---:R-:W-:Y:S02]  /*0c70*/  ISETP.EQ.U32.AND P1, PT, R7, 0x1, PT ;  /* 0x000000010700780c */ /* 0x004fe40003f22070 */
[----:B------:R-:W-:Y:S02]  /*0c80*/  SEL R2, RZ, 0x1, !P6 ;  /* 0x00000001ff027807 */ /* 0x000fe40007000000 */
[----:B------:R-:W-:Y:S02]  /*0c90*/  SEL R3, RZ, 0x1, !P0 ;  /* 0x00000001ff037807 */ /* 0x000fe40004000000 */
[----:B------:R-:W-:Y:S01]  /*0ca0*/  @P5 SEL R22, RZ, 0x1, P4 ;  /* 0x00000001ff165807 */ /* 0x000fe20002000000 */
[----:B-1----:R-:W-:Y:S06]  /*0cb0*/  @P3 BRA `(.L_x_122) ;  /* 0x0000000000483947 */ /* 0x002fec0003800000 */
        /* <DEDUP_REMOVED lines=14> */
[----:B------:R1:W1:Y:S01]  /*0da0*/  SYNCS.EXCH.64 URZ, [UR8+0x368c0], UR6 ;  /* 0x0368c006083f75b2 */ /* 0x0002620008000100 */
[----:B------:R1:W1:Y:S01]  /*0db0*/  SYNCS.EXCH.64 URZ, [UR8+0x368b8], UR4 ;  /* 0x0368b804083f75b2 */ /* 0x0002620008000100 */
[----:B------:R1:W1:Y:S01]  /*0dc0*/  SYNCS.EXCH.64 URZ, [UR8+0x368c8], UR6 ;  /* 0x0368c806083f75b2 */ /* 0x0002620008000100 */
[----:B------:R-:W-:Y:S01]  /*0dd0*/  NOP ;  /* 0x0000000000007918 */ /* 0x000fe20000000000 */
.L_x_122:
[----:B------:R-:W-:Y:S01]  /*0de0*/  LOP3.LUT R23, R23, R2, RZ, 0xc0, !PT ;  /* 0x0000000217177212 */ /* 0x000fe200078ec0ff */
[----:B------:R-:W-:Y:S01]  /*0df0*/  NOP ;  /* 0x0000000000007918 */ /* 0x000fe20000000000 */
[----:B------:R-:W-:Y:S01]  /*0e00*/  LOP3.LUT R22, R22, R3, RZ, 0xc0, !PT ;  /* 0x0000000316167212 */ /* 0x000fe200078ec0ff */
[----:B------:R-:W-:Y:S06]  /*0e10*/  @!P1 BRA `(.L_x_123) ;  /* 0x0000000000089947 */ /* 0x000fec0003800000 */
[----:B-1234-:R-:W-:Y:S01]  /*0e20*/  UCGABAR_ARV ;  /* 0x00000000000079c7 */ /* 0x01efe20008000000 */
[----:B------:R-:W-:Y:S05]  /*0e30*/  BRA `(.L_x_124) ;  /* 0x0000000000047947 */ /* 0x000fea0003800000 */
.L_x_123:
[----:B-1234-:R-:W-:Y:S01]  /*0e40*/  NOP ;  /* 0x0000000000007918 */ /* 0x01efe20000000000 */
.L_x_124:
[----:B------:R-:W-:Y:S05]  /*0e50*/  @!P1 BRA `(.L_x_125) ;  /* 0x00000000000c9947 */ /* 0x000fea0003800000 */
[----:B------:R-:W-:Y:S01]  /*0e60*/  UCGABAR_WAIT ;  /* 0x0000000000007dc7 */ /* 0x000fe20008000000 */
[----:B------:R-:W-:Y:S01]  /*0e70*/  CCTL.IVALL ;  /* 0x00000000ff00798f */ /* 0x000fe20002000000 */
[----:B------:R-:W-:Y:S05]  /*0e80*/  BRA `(.L_x_126) ;  /* 0x0000000000047947 */ /* 0x000fea0003800000 */
.L_x_125:
[----:B------:R-:W-:Y:S06]  /*0e90*/  BAR.SYNC.DEFER_BLOCKING 0x0 ;  /* 0x0000000000007b1d */ /* 0x000fec0000010000 */
.L_x_126:
[----:B------:R-:W-:-:S05]  /*0ea0*/  IMAD.MOV.U32 R2, RZ, RZ, 0x1 ;  /* 0x00000001ff027424 */ /* 0x000fca00078e00ff */
[----:B------:R-:W-:-:S05]  /*0eb0*/  SEL R2, R2, 0x2, !P2 ;  /* 0x0000000202027807 */ /* 0x000fca0005000000 */
[----:B------:R1:W-:Y:S01]  /*0ec0*/  STL [R1+0x1c], R2 ;  /* 0x00001c0201007387 */ /* 0x0003e20000100800 */
[----:B------:R-:W-:Y:S05]  /*0ed0*/  @!P2 BRA `(.L_x_127) ;  /* 0x000000a00098a947 */ /* 0x000fea0003800000 */
.L_x_128:
        /* <DEDUP_REMOVED lines=9> */
[----:B------:R-:W2:Y:S01]  /*0f70*/  LDL.LU R8, [R1+0x1c] ;  /* 0x00001c0001087983 */ /* 0x000ea20000300800 */
[----:B-1----:R-:W1:Y:S01]  /*0f80*/  S2R R2, SR_TID.X ;  /* 0x0000000000027919 */ /* 0x002e620000002100 */
[----:B------:R-:W3:Y:S01]  /*0f90*/  S2UR UR5, SR_CgaCtaId ;  /* 0x00000000000579c3 */ /* 0x000ee20000008800 */
[----:B-1----:R-:W-:-:S05]  /*0fa0*/  VIADD R0, R2, 0xffffff80 ;  /* 0xffffff8002007836 */ /* 0x002fca0000000000 */
[----:B------:R-:W-:-:S04]  /*0fb0*/  SHF.R.S32.HI R3, RZ, 0x1f, R0 ;  /* 0x0000001fff037819 */ /* 0x000fc80000011400 */
[----:B------:R-:W-:-:S04]  /*0fc0*/  LEA.HI R2, R3, R0, RZ, 0x7 ;  /* 0x0000000003027211 */ /* 0x000fc800078f38ff */
[----:B------:R-:W-:Y:S02]  /*0fd0*/  LOP3.LUT R5, R2, 0xffffff80, RZ, 0xc0, !PT ;  /* 0xffffff8002057812 */ /* 0x000fe400078ec0ff */
[----:B------:R-:W-:-:S03]  /*0fe0*/  LEA.HI R6, R3, R0, RZ, 0x4 ;  /* 0x0000000003067211 */ /* 0x000fc600078f20ff */
[----:B------:R-:W-:Y:S01]  /*0ff0*/  IMAD.IADD R206, R0, 0x1, -R5 ;  /* 0x0000000100ce7824 */ /* 0x000fe200078e0a05 */
[----:B------:R-:W1:Y:S01]  /*1000*/  S2UR UR6, SR_SWINHI ;  /* 0x00000000000679c3 */ /* 0x000e620000002f00 */
[----:B------:R-:W-:-:S03]  /*1010*/  LOP3.LUT R7, R6, 0x3fffff0, RZ, 0xc0, !PT ;  /* 0x03fffff006077812 */ /* 0x000fc600078ec0ff */
[----:B------:R-:W-:Y:S02]  /*1020*/  SHF.R.S32.HI R5, RZ, 0x1f, R206 ;  /* 0x0000001fff057819 */ /* 0x000fe400000114ce */
[----:B------:R-:W-:Y:S02]  /*1030*/  SHF.R.S32.HI R9, RZ, 0x4, R6 ;  /* 0x00000004ff097819 */ /* 0x000fe40000011406 */
[----:B------:R-:W-:Y:S01]  /*1040*/  LEA.HI R4, R5, R206, RZ, 0x2 ;  /* 0x000000ce05047211 */ /* 0x000fe200078f10ff */
[----:B------:R-:W-:Y:S01]  /*1050*/  IMAD.IADD R7, R0, 0x1, -R7 ;  /* 0x0000000100077824 */ /* 0x000fe200078e0a07 */
[----:B------:R-:W-:Y:S02]  /*1060*/  LEA.HI R210, R3, R0, RZ, 0x5 ;  /* 0x0000000003d27211 */ /* 0x000fe400078f28ff */
[----:B------:R-:W-:Y:S02]  /*1070*/  LEA.HI R6, R6, R9, RZ, 0x1 ;  /* 0x0000000906067211 */ /* 0x000fe400078f08ff */
[----:B------:R-:W-:-:S02]  /*1080*/  SHF.R.S32.HI R0, RZ, 0x2, R4 ;  /* 0x00000002ff007819 */ /* 0x000fc40000011404 */
[----:B------:R-:W-:Y:S02]  /*1090*/  SHF.R.S32.HI R3, RZ, 0x1f, R4 ;  /* 0x0000001fff037819 */ /* 0x000fe40000011404 */
[----:B------:R-:W-:Y:S02]  /*10a0*/  LOP3.LUT R6, R6, 0x1ffffffe, RZ, 0xc0, !PT ;  /* 0x1ffffffe06067812 */ /* 0x000fe400078ec0ff */
[----:B------:R-:W-:Y:S02]  /*10b0*/  SHF.R.S32.HI R210, RZ, 0x5, R210 ;  /* 0x00000005ffd27819 */ /* 0x000fe400000114d2 */
[----:B------:R-:W-:Y:S02]  /*10c0*/  LEA.HI R3, R3, R0, RZ, 0x3 ;  /* 0x0000000003037211 */ /* 0x000fe400078f18ff */
[----:B------:R-:W-:Y:S01]  /*10d0*/  SHF.R.S32.HI R209, RZ, 0x7, R2 ;  /* 0x00000007ffd17819 */ /* 0x000fe20000011402 */
[----:B------:R-:W-:Y:S01]  /*10e0*/  UMOV UR4, 0x400 ;  /* 0x0000040000047882 */ /* 0x000fe20000000000 */
[----:B------:R-:W-:Y:S01]  /*10f0*/  IMAD.IADD R6, R9, 0x1, -R6 ;  /* 0x0000000109067824 */ /* 0x000fe200078e0a06 */
[----:B------:R-:W-:Y:S01]  /*1100*/  LOP3.LUT R3, R3, 0xfffffff8, RZ, 0xc0, !PT ;  /* 0xfffffff803037812 */ /* 0x000fe200078ec0ff */
[----:B------:R-:W-:Y:S01]  /*1110*/  IMAD R7, R210, 0x10, R7 ;  /* 0x00000010d2077824 */ /* 0x000fe200078e0207 */
[----:B---3--:R-:W-:Y:S01]  /*1120*/  ULEA UR8, UR5, UR4, 0x18 ;  /* 0x0000000405087291 */ /* 0x008fe2000f8ec03f */
[----:B------:R-:W-:-:S02]  /*1130*/  LEA.HI R5, R5, R206, RZ, 0x5 ;  /* 0x000000ce05057211 */ /* 0x000fc400078f28ff */
[----:B------:R-:W-:Y:S01]  /*1140*/  LEA.HI R2, R2, R209, RZ, 0x1 ;  /* 0x000000d102027211 */ /* 0x000fe200078f08ff */
[----:B------:R-:W-:Y:S02]  /*1150*/  IMAD R6, R7, 0x8, R6 ;  /* 0x0000000807067824 */ /* 0x000fe400078e0206 */
[----:B------:R-:W-:Y:S01]  /*1160*/  IMAD.IADD R7, R0, 0x1, -R3 ;  /* 0x0000000100077824 */ /* 0x000fe200078e0a03 */
[----:B------:R-:W-:Y:S02]  /*1170*/  LOP3.LUT R3, R4, 0x7ffffffc, RZ, 0xc0, !PT ;  /* 0x7ffffffc04037812 */ /* 0x000fe400078ec0ff */
[----:B------:R-:W-:Y:S02]  /*1180*/  SHF.R.S32.HI R0, RZ, 0x5, R5 ;  /* 0x00000005ff007819 */ /* 0x000fe40000011405 */
[----:B------:R-:W-:Y:S01]  /*1190*/  LOP3.LUT R2, R2, 0x3fffffe, RZ, 0xc0, !PT ;  /* 0x03fffffe02027812 */ /* 0x000fe200078ec0ff */
[----:B------:R-:W-:Y:S01]  /*11a0*/  UMOV UR4, UR8 ;  /* 0x0000000800047c82 */ /* 0x000fe20008000000 */
[----:B-1----:R-:W-:Y:S01]  /*11b0*/  UMOV UR5, UR6 ;  /* 0x0000000600057c82 */ /* 0x002fe20008000000 */
[----:B------:R-:W-:-:S02]  /*11c0*/  IMAD.MOV.U32 R212, RZ, RZ, -0x2 ;  /* 0xfffffffeffd47424 */ /* 0x000fc400078e00ff */
[----:B------:R-:W-:Y:S02]  /*11d0*/  IMAD.U32 R18, RZ, RZ, UR4 ;  /* 0x00000004ff127e24 */ /* 0x000fe4000f8e00ff */
[----:B------:R-:W-:Y:S02]  /*11e0*/  IMAD.U32 R19, RZ, RZ, UR5 ;  /* 0x00000005ff137e24 */ /* 0x000fe4000f8e00ff */
[----:B------:R-:W-:Y:S02]  /*11f0*/  IMAD.IADD R3, R206, 0x1, -R3 ;  /* 0x00000001ce037824 */ /* 0x000fe400078e0a03 */
[----:B------:R-:W-:Y:S02]  /*1200*/  IMAD.SHL.U32 R5, R6, 0x8, RZ ;  /* 0x0000000806057824 */ /* 0x000fe400078e00ff */
[----:B------:R-:W-:Y:S02]  /*1210*/  IMAD R7, R0, 0x10, R7 ;  /* 0x0000001000077824 */ /* 0x000fe400078e0207 */
[----:B------:R-:W-:-:S02]  /*1220*/  IMAD.IADD R2, R209, 0x1, -R2 ;  /* 0x00000001d1027824 */ /* 0x000fc400078e0a02 */
[----:B------:R-:W-:Y:S02]  /*1230*/  IMAD.U32 R16, RZ, RZ, UR8 ;  /* 0x00000008ff107e24 */ /* 0x000fe4000f8e00ff */
[----:B------:R-:W-:Y:S02]  /*1240*/  IMAD R212, R3, R212, 0x70 ;  /* 0x0000007003d47424 */ /* 0x000fe400078e02d4 */
[----:B------:R-:W-:Y:S01]  /*1250*/  IMAD.WIDE R18, R5, 0x2, R18 ;  /* 0x0000000205127825 */ /* 0x000fe200078e0212 */
[----:B------:R-:W-:-:S03]  /*1260*/  UMOV UR61, URZ ;  /* 0x0000003f003d7c82 */ /* 0x000fc60008000000 */
[----:B------:R-:W-:Y:S02]  /*1270*/  IMAD R211, R2, 0x40, R7 ;  /* 0x0000004002d37824 */ /* 0x000fe400078e0207 */
[----:B------:R-:W-:Y:S02]  /*1280*/  IMAD.U32 R204, RZ, RZ, UR7 ;  /* 0x00000007ffcc7e24 */ /* 0x000fe4000f8e00ff */
[----:B------:R-:W-:Y:S01]  /*1290*/  IMAD.MOV.U32 R205, RZ, RZ, RZ ;  /* 0x000000ffffcd7224 */ /* 0x000fe200078e00ff */
[----:B------:R-:W-:Y:S01]  /*12a0*/  UMOV UR38, URZ ;  /* 0x0000003f00267c82 */ /* 0x000fe20008000000 */
[----:B--2---:R-:W-:-:S07]  /*12b0*/  LOP3.LUT R17, R8, 0x1, RZ, 0xfc, !PT ;  /* 0x0000000108117812 */ /* 0x004fce00078efcff */
.L_x_155:
[----:B------:R-:W1:Y:S01]  /*12c0*/  SHFL.IDX PT, R0, R209, RZ, 0x1f ;  /* 0x00001fffd1007589 */ /* 0x000e6200000e0000 */
[----:B--2---:R-:W2:Y:S01]  /*12d0*/  LDC R81, c[0x0][0x2e0] ;  /* 0x0000b800ff517b82 */ /* 0x004ea20000000800 */
[----:B------:R-:W-:Y:S01]  /*12e0*/  R2UR UR12, R16 ;  /* 0x00000000100c72ca */ /* 0x000fe200000e0000 */
[----:B------:R-:W-:Y:S01]  /*12f0*/  ULDC UR4, c[0x0][0xda8] ;  /* 0x00036a0000047ab9 */ /* 0x000fe20000000800 */
[----:B------:R-:W-:Y:S01]  /*1300*/  ULDC.64 UR8, c[0x0][0x3f8] ;  /* 0x0000fe0000087ab9 */ /* 0x000fe20000000a00 */
[----:B------:R-:W-:Y:S01]  /*1310*/  R2UR UR10, R204 ;  /* 0x00000000cc0a72ca */ /* 0x000fe200000e0000 */
[----:B------:R-:W-:Y:S01]  /*1320*/  UISETP.NE.AND UP1, UPT, UR4, 0x1, UPT ;  /* 0x000000010400788c */ /* 0x000fe2000bf25270 */
[----:B------:R-:W-:Y:S01]  /*1330*/  IMAD.MOV.U32 R2, RZ, RZ, RZ ;  /* 0x000000ffff027224 */ /* 0x000fe200078e00ff */
[----:B------:R-:W-:Y:S01]  /*1340*/  UISETP.NE.U32.AND UP0, UPT, UR8, URZ, UPT ;  /* 0x0000003f0800728c */ /* 0x000fe2000bf05070 */
[----:B------:R-:W-:Y:S01]  /*1350*/  ULDC UR5, c[0x0][0xdb4] ;  /* 0x00036d0000057ab9 */ /* 0x000fe20000000800 */
[----:B------:R-:W-:-:S02]  /*1360*/  ULDC UR6, c[0x0][0x404] ;  /* 0x0001010000067ab9 */ /* 0x000fc40000000800 */
[----:B------:R-:W-:Y:S02]  /*1370*/  UISETP.NE.AND.EX UP0, UPT, UR9, URZ, UPT, UP0 ;  /* 0x0000003f0900728c */ /* 0x000fe4000bf05300 */
[----:B------:R-:W-:Y:S02]  /*1380*/  UISETP.NE.AND UP2, UPT, UR5, 0x1, UPT ;  /* 0x000000010500788c */ /* 0x000fe4000bf45270 */
[----:B------:R-:W-:Y:S02]  /*1390*/  UIADD3 UR9, UR12, 0x15400, URZ ;  /* 0x000154000c097890 */ /* 0x000fe4000fffe03f */
[----:B------:R-:W-:Y:S01]  /*13a0*/  USEL UR6, UR6, 0x1, UP0 ;  /* 0x0000000106067887 */ /* 0x000fe20008000000 */
[----:B------:R-:W-:Y:S01]  /*13b0*/  @UP1 ULDC UR5, c[0x0][0xdac] ;  /* 0x00036b0000051ab9 */ /* 0x000fe20000000800 */
[----:B------:R-:W-:Y:S01]  /*13c0*/  ULOP3.LUT UP0, URZ, UR9, 0x9f, URZ, 0xc0, !UPT ;  /* 0x0000009f093f7892 */ /* 0x000fe2000f80c03f */
[----:B------:R-:W-:Y:S01]  /*13d0*/  UMOV UR11, UR10 ;  /* 0x0000000a000b7c82 */ /* 0x000fe20008000000 */
[----:B-1----:R-:W-:-:S02]  /*13e0*/  R2UR UR7, R0 ;  /* 0x00000000000772ca */ /* 0x002fc400000e0000 */
[----:B--2---:R-:W-:Y:S01]  /*13f0*/  IMAD R81, R81, UR6, RZ ;  /* 0x0000000651517c24 */ /* 0x004fe2000f8e02ff */
[----:B------:R-:W-:Y:S01]  /*1400*/  @UP1 ULDC UR6, c[0x0][0xdb0] ;  /* 0x00036c0000061ab9 */ /* 0x000fe20000000800 */
[----:B------:R-:W-:Y:S02]  /*1410*/  PLOP3.LUT P0, PT, PT, PT, UP0, 0x80, 0x0 ;  /* 0x000000000000781c */ /* 0x000fe40003f0f008 */
[----:B------:R-:W-:-:S04]  /*1420*/  VIADD R3, R81, 0x6f ;  /* 0x0000006f51037836 */ /* 0x000fc80000000000 */
[----:B------:R-:W-:-:S03]  /*1430*/  IMAD.HI R2, R3, -0x6db6db6d, R2 ;  /* 0x9249249303027827 */ /* 0x000fc600078e0202 */
[----:B------:R-:W-:Y:S02]  /*1440*/  ULEA.HI UR4, UR7, UR7, URZ, 0x1 ;  /* 0x0000000707047291 */ /* 0x000fe4000f8f083f */
[----:B------:R-:W-:Y:S02]  /*1450*/  SHF.R.U32.HI R3, RZ, 0x1f, R2 ;  /* 0x0000001fff037819 */ /* 0x000fe40000011602 */
[----:B------:R-:W-:Y:S02]  /*1460*/  ULOP3.LUT UR8, UR4, 0x1e, URZ, 0xc0, !UPT ;  /* 0x0000001e04087892 */ /* 0x000fe4000f8ec03f */
[----:B------:R-:W-:Y:S01]  /*1470*/  LEA.HI.SX32 R120, R2, R3, 0x1a ;  /* 0x0000000302787211 */ /* 0x000fe200078fd2ff */
[----:B------:R-:W-:Y:S02]  /*1480*/  UIMAD.WIDE.U32 UR4, UR10, UR5, URZ ;  /* 0x000000050a0472a5 */ /* 0x000fe4000f8e003f */
[----:B------:R-:W-:Y:S02]  /*1490*/  UIADD3 UR8, UR7, -UR8, URZ ;  /* 0x8000000807087290 */ /* 0x000fe4000fffe03f */
[----:B------:R-:W-:-:S02]  /*14a0*/  @UP1 USHF.R.U32.HI UR11, URZ, UR6, UR5 ;  /* 0x000000063f0b1299 */ /* 0x000fc40008011605 */
[----:B------:R-:W-:Y:S01]  /*14b0*/  ULEA UR8, UR8, UR9, 0xd ;  /* 0x0000000908087291 */ /* 0x000fe2000f8e683f */
[----:B------:R-:W-:Y:S02]  /*14c0*/  @UP2 ULDC.64 UR6, c[0x0][0xdb8] ;  /* 0x00036e0000062ab9 */ /* 0x000fe40000000a00 */
[----:B------:R-:W-:Y:S02]  /*14d0*/  UIMAD.WIDE.U32 UR4, UR11, UR6, URZ ;  /* 0x000000060b0472a5 */ /* 0x000fe4000f8e003f */
[----:B------:R-:W-:Y:S01]  /*14e0*/  IMAD.U32 R208, RZ, RZ, UR11 ;  /* 0x0000000bffd07e24 */ /* 0x000fe2000f8e00ff */
[----:B------:R-:W-:Y:S01]  /*14f0*/  USHF.R.U32.HI UR8, URZ, 0x4, UR8 ;  /* 0x000000043f087899 */ /* 0x000fe20008011608 */
[----:B------:R-:W-:Y:S01]  /*1500*/  UMOV UR36, UR11 ;  /* 0x0000000b00247c82 */ /* 0x000fe20008000000 */
[----:B------:R-:W-:Y:S02]  /*1510*/  @UP2 USHF.R.U32.HI UR36, URZ, UR7, UR5 ;  /* 0x000000073f242299 */ /* 0x000fe40008011605 */
[----:B------:R-:W-:Y:S01]  /*1520*/  UMOV UR4, UR10 ;  /* 0x0000000a00047c82 */ /* 0x000fe20008000000 */
[----:B------:R-:W-:Y:S01]  /*1530*/  ULOP3.LUT UR37, UR8, 0x3fff, URZ, 0xc0, !UPT ;  /* 0x00003fff08257892 */ /* 0x000fe2000f8ec03f */
[----:B------:R-:W-:Y:S01]  /*1540*/  IMAD.U32 R207, RZ, RZ, UR4 ;  /* 0x00000004ffcf7e24 */ /* 0x000fe2000f8e00ff */
        /* <DEDUP_REMOVED lines=17> */
.L_x_129:
[----:B------:R-:W-:Y:S02]  /*1660*/  R2UR UR4, R16 ;  /* 0x00000000100472ca */ /* 0x000fe400000e0000 */
[----:B------:R-:W-:Y:S02]  /*1670*/  LOP3.LUT R0, R205, 0x1, RZ, 0xc0, !PT ;  /* 0x00000001cd007812 */ /* 0x000fe400078ec0ff */
[----:B------:R-:W-:Y:S02]  /*1680*/  ISETP.NE.AND P0, PT, R17, 0x3, PT ;  /* 0x000000031100780c */ /* 0x000fe40003f05270 */
[----:B------:R-:W-:-:S07]  /*1690*/  SHF.L.U32 R0, R0, 0x1f, RZ ;  /* 0x0000001f00007819 */ /* 0x000fce00000006ff */
[----:B------:R-:W1:Y:S02]  /*16a0*/  SYNCS.PHASECHK.TRANS64.TRYWAIT P1, [UR4+0x36800], R0 ;  /* 0x03680000ff0075a7 */ /* 0x000e640008020144 */
[----:B-1----:R-:W-:Y:S05]  /*16b0*/  @!P1 BRA `(.L_x_130) ;  /* 0x000000d0001c9947 */ /* 0x002fea0003800000 */
.L_x_221:
[----:B------:R-:W-:Y:S05]  /*16c0*/  @!P0 BRA `(.L_x_131) ;  /* 0x0000000000048947 */ /* 0x000fea0003800000 */
[----:B------:R-:W-:Y:S01]  /*16d0*/  BPT.TRAP 0x1 ;  /* 0x000000040000795c */ /* 0x000fe20000300000 */
.L_x_131:
[----:B------:R-:W-:Y:S01]  /*16e0*/  R2UR UR4, R16 ;  /* 0x00000000100472ca */ /* 0x000fe200000e0000 */
[----:B------:R-:W-:Y:S02]  /*16f0*/  IMAD.U32 R2, RZ, RZ, UR38 ;  /* 0x00000026ff027e24 */ /* 0x000fe4000f8e00ff */
[----:B-1----:R-:W-:-:S05]  /*1700*/  IMAD.U32 R3, RZ, RZ, UR61 ;  /* 0x0000003dff037e24 */ /* 0x002fca000f8e00ff */
[----:B------:R-:W-:-:S05]  /*1710*/  SHF.L.U32 R3, R3, 0x1f, RZ ;  /* 0x0000001f03037819 */ /* 0x000fca00000006ff */
[----:B------:R-:W-:-:S04]  /*1720*/  LEA R2, R2, UR4, 0x3 ;  /* 0x0000000402027c11 */ /* 0x000fc8000f8e18ff */
[----:B------:R1:W2:Y:S01]  /*1730*/  SYNCS.PHASECHK.TRANS64.TRYWAIT P1, [R2+URZ+0x36830], R3 ;  /* 0x03683003020075a7 */ /* 0x0002a2000802017f */
[----:B------:R-:W-:Y:S05]  /*1740*/  @!P0 BRA `(.L_x_132) ;  /* 0x0000000000048947 */ /* 0x000fea0003800000 */
[----:B------:R-:W-:Y:S01]  /*1750*/  BPT.TRAP 0x1 ;  /* 0x000000040000795c */ /* 0x000fe20000300000 */
.L_x_132:
[----:B--2---:R-:W-:Y:S05]  /*1760*/  @P1 BRA `(.L_x_133) ;  /* 0x0000000000081947 */ /* 0x004fea0003800000 */
[----:B------:R-:W2:Y:S02]  /*1770*/  SYNCS.PHASECHK.TRANS64.TRYWAIT P1, [R2+URZ+0x36830], R3 ;  /* 0x03683003020075a7 */ /* 0x000ea4000802017f */
[----:B--2---:R-:W-:Y:S05]  /*1780*/  @!P1 BRA `(.L_x_134) ;  /* 0x000000d000049947 */ /* 0x004fea0003800000 */
.L_x_133:
[----:B------:R-:W-:Y:S05]  /*1790*/  WARPSYNC.ALL ;  /* 0x0000000000007948 */ /* 0x000fea0003800000 */
[----:B------:R-:W-:Y:S01]  /*17a0*/  R2UR UR4, R16 ;  /* 0x00000000100472ca */ /* 0x000fe200000e0000 */
[----:B------:R-:W-:Y:S01]  /*17b0*/  WARPGROUP.ARRIVE ;  /* 0x00000000000079c5 */ /* 0x000fe20000000000 */
[----:B------:R-:W-:Y:S01]  /*17c0*/  UMOV UR57, 0x40000040 ;  /* 0x4000004000397882 */ /* 0x000fe20000000000 */
[----:B------:R-:W-:Y:S01]  /*17d0*/  UMOV UR59, 0x40000040 ;  /* 0x40000040003b7882 */ /* 0x000fe20000000000 */
[----:B------:R-:W-:Y:S01]  /*17e0*/  UMOV UR9, UR57 ;  /* 0x0000003900097c82 */ /* 0x000fe20008000000 */
[----:B------:R-:W-:Y:S01]  /*17f0*/  UMOV UR11, 0x40000040 ;  /* 0x40000040000b7882 */ /* 0x000fe20000000000 */
[----:B------:R-:W-:Y:S01]  /*1800*/  UMOV UR13, UR57 ;  /* 0x00000039000d7c82 */ /* 0x000fe20008000000 */
[----:B------:R-:W-:Y:S01]  /*1810*/  UMOV UR15, 0x40000040 ;  /* 0x40000040000f7882 */ /* 0x000fe20000000000 */
[----:B------:R-:W-:Y:S01]  /*1820*/  UMOV UR17, UR57 ;  /* 0x0000003900117c82 */ /* 0x000fe20008000000 */
[----:B------:R-:W-:Y:S01]  /*1830*/  UMOV UR19, 0x40000040 ;  /* 0x4000004000137882 */ /* 0x000fe20000000000 */
[----:B------:R-:W-:Y:S01]  /*1840*/  UMOV UR21, UR57 ;  /* 0x0000003900157c82 */ /* 0x000fe20008000000 */
[----:B------:R-:W-:Y:S01]  /*1850*/  UMOV UR23, 0x40000040 ;  /* 0x4000004000177882 */ /* 0x000fe20000000000 */
[----:B------:R-:W-:Y:S01]  /*1860*/  UMOV UR27, 0x40000040 ;  /* 0x40000040001b7882 */ /* 0x000fe20000000000 */
[----:B------:R-:W-:Y:S01]  /*1870*/  UIADD3 UR4, UR4, 0x21400, URZ ;  /* 0x0002140004047890 */ /* 0x000fe2000fffe03f */
[----:B------:R-:W-:Y:S01]  /*1880*/  MOV R4, UR38 ;  /* 0x0000002600047c02 */ /* 0x000fe20008000f00 */
[----:B------:R-:W-:Y:S01]  /*1890*/  UMOV UR31, 0x40000040 ;  /* 0x40000040001f7882 */ /* 0x000fe20000000000 */
[----:B------:R-:W-:Y:S01]  /*18a0*/  UMOV UR35, 0x40000040 ;  /* 0x4000004000237882 */ /* 0x000fe20000000000 */
[----:B------:R-:W-:Y:S01]  /*18b0*/  USHF.R.U32.HI UR5, URZ, 0x4, UR4 ;  /* 0x000000043f057899 */ /* 0x000fe20008011604 */
[----:B------:R-:W-:Y:S01]  /*18c0*/  MOV R5, UR36 ;  /* 0x0000002400057c02 */ /* 0x000fe20008000f00 */
[----:B------:R-:W-:Y:S01]  /*18d0*/  ULOP3.LUT UR4, UR37, 0x10000, URZ, 0xfc, !UPT ;  /* 0x0001000025047892 */ /* 0x000fe2000f8efc3f */
[----:B------:R-:W-:Y:S01]  /*18e0*/  MOV R0, UR57 ;  /* 0x0000003900007c02 */ /* 0x000fe20008000f00 */
[----:B------:R-:W-:Y:S01]  /*18f0*/  ULOP3.LUT UR5, UR5, 0x3fff, URZ, 0xc0, !UPT ;  /* 0x00003fff05057892 */ /* 0x000fe2000f8ec03f */
[----:B------:R-:W-:Y:S01]  /*1900*/  UMOV UR43, 0x40000040 ;  /* 0x40000040002b7882 */ /* 0x000fe20000000000 */
[----:B------:R-:W-:-:S02]  /*1910*/  UMOV UR47, 0x40000040 ;  /* 0x40000040002f7882 */ /* 0x000fc40000000000 */
[----:B------:R-:W-:Y:S01]  /*1920*/  ULOP3.LUT UR6, UR5, 0x10000, URZ, 0xfc, !UPT ;  /* 0x0001000005067892 */ /* 0x000fe2000f8efc3f */
[----:B------:R-:W-:Y:S01]  /*1930*/  UMOV UR56, UR4 ;  /* 0x0000000400387c82 */ /* 0x000fe20008000000 */
[----:B------:R-:W-:Y:S01]  /*1940*/  UMOV UR51, 0x40000040 ;  /* 0x4000004000337882 */ /* 0x000fe20000000000 */
[----:B------:R-:W-:Y:S01]  /*1950*/  UMOV UR8, UR56 ;  /* 0x0000003800087c82 */ /* 0x000fe20008000000 */
[----:B------:R-:W-:Y:S02]  /*1960*/  UMOV UR12, UR56 ;  /* 0x00000038000c7c82 */ /* 0x000fe40008000000 */
[----:B------:R-:W-:Y:S01]  /*1970*/  IMAD.U32 R8, RZ, RZ, UR6 ;  /* 0x00000006ff087e24 */ /* 0x000fe2000f8e00ff */
[----:B------:R-:W-:Y:S01]  /*1980*/  UIMAD UR6, UR38, 0xa80, UR6 ;  /* 0x00000a80260678a4 */ /* 0x000fe2000f8e0206 */
[----:B-12---:R-:W-:Y:S01]  /*1990*/  MOV R3, UR56 ;  /* 0x0000003800037c02 */ /* 0x006fe20008000f00 */
[----:B------:R-:W-:Y:S01]  /*19a0*/  UMOV UR16, UR56 ;  /* 0x0000003800107c82 */ /* 0x000fe20008000000 */
[----:B------:R-:W-:Y:S01]  /*19b0*/  UMOV UR20, UR56 ;  /* 0x0000003800147c82 */ /* 0x000fe20008000000 */
[----:B------:R-:W-:-:S02]  /*19c0*/  UIADD3 UR10, UR6, 0x80, URZ ;  /* 0x00000080060a7890 */ /* 0x000fc4000fffe03f */
[----:B------:R-:W-:Y:S02]  /*19d0*/  UIADD3 UR14, UR6, 0x100, URZ ;  /* 0x00000100060e7890 */ /* 0x000fe4000fffe03f */
[----:B------:R-:W-:Y:S01]  /*19e0*/  UMOV UR58, UR6 ;  /* 0x00000006003a7c82 */ /* 0x000fe20008000000 */
[----:B------:R-:W-:Y:S01]  /*19f0*/  UIADD3 UR18, UR6, 0x180, URZ ;  /* 0x0000018006127890 */ /* 0x000fe2000fffe03f */
[----:B------:R-:W-:Y:S01]  /*1a00*/  HGMMA.64x16x16.F32 R72, gdesc[UR56], RZ, !UPT, gsb0 ;  /* 0x00200000384879f0 */ /* 0x000fe2000c0008ff */
[----:B------:R-:W-:Y:S02]  /*1a10*/  UIADD3 UR22, UR6, 0x200, URZ ;  /* 0x0000020006167890 */ /* 0x000fe4000fffe03f */
[----:B------:R-:W-:Y:S01]  /*1a20*/  UIADD3 UR58, UR6, 0x280, URZ ;  /* 0x00000280063a7890 */ /* 0x000fe2000fffe03f */
[----:B------:R-:W-:Y:S01]  /*1a30*/  UMOV UR59, 0x40000040 ;  /* 0x40000040003b7882 */ /* 0x000fe20000000000 */
[----:B------:R-:W-:Y:S02]  /*1a40*/  UIADD3 UR5, UR6, 0x300, URZ ;  /* 0x0000030006057890 */ /* 0x000fe4000fffe03f */
[----:B------:R-:W-:-:S02]  /*1a50*/  UIADD3 UR26, UR6, 0x204, URZ ;  /* 0x00000204061a7890 */ /* 0x000fc4000fffe03f */
[----:B------:R-:W-:Y:S02]  /*1a60*/  UIADD3 UR30, UR6, 0x206, URZ ;  /* 0x00000206061e7890 */ /* 0x000fe4000fffe03f */
[----:B------:R-:W-:Y:S02]  /*1a70*/  UIADD3 UR34, UR6, 0x580, URZ ;  /* 0x0000058006227890 */ /* 0x000fe4000fffe03f */
[----:B------:R-:W-:Y:S02]  /*1a80*/  UIADD3 UR42, UR6, 0x582, URZ ;  /* 0x00000582062a7890 */ /* 0x000fe4000fffe03f */
[----:B------:R-:W-:Y:S02]  /*1a90*/  UIADD3 UR46, UR6, 0x584, URZ ;  /* 0x00000584062e7890 */ /* 0x000fe4000fffe03f */
[----:B------:R-:W-:Y:S02]  /*1aa0*/  UIADD3 UR50, UR6, 0x586, URZ ;  /* 0x0000058606327890 */ /* 0x000fe4000fffe03f */
[----:B------:R-:W-:Y:S01]  /*1ab0*/  UIADD3 UR54, UR6, 0x780, URZ ;  /* 0x0000078006367890 */ /* 0x000fe2000fffe03f */
[----:B------:R-:W-:Y:S01]  /*1ac0*/  UMOV UR55, 0x40000040 ;  /* 0x4000004000377882 */ /* 0x000fe20000000000 */
[----:B------:R-:W-:Y:S01]  /*1ad0*/  UMOV UR39, 0x40000040 ;  /* 0x4000004000277882 */ /* 0x000fe20000000000 */
[----:B------:R-:W-:Y:S01]  /*1ae0*/  UIADD3 UR7, UR6, 0xa02, URZ ;  /* 0x00000a0206077890 */ /* 0x000fe2000fffe03f */
[----:B------:R-:W-:-:S02]  /*1af0*/  WARPGROUP.DEPBAR.LE gsb0, 0x0 ;  /* 0x00008000000079c5 */ /* 0x000fc40000010000 */
[----:B------:R-:W-:-:S06]  /*1b00*/  WARPGROUP.ARRIVE ;  /* 0x00000000000079c5 */ /* 0x000fcc0000000000 */
[----:B------:R-:W-:Y:S01]  /*1b10*/  HGMMA.64x16x16.F32 R64, gdesc[UR8], RZ, !UPT, gsb0 ;  /* 0x00200000084079f0 */ /* 0x000fe2000c0008ff */
[----:B------:R-:W-:Y:S02]  /*1b20*/  UIADD3 UR8, UR4, 0x2, URZ ;  /* 0x0000000204087890 */ /* 0x000fe4000fffe03f */
[----:B------:R-:W-:Y:S01]  /*1b30*/  UIADD3 UR10, UR6, 0x2, URZ ;  /* 0x00000002060a7890 */ /* 0x000fe2000fffe03f */
[----:B------:R-:W-:Y:S01]  /*1b40*/  UMOV UR9, 0x40000040 ;  /* 0x4000004000097882 */ /* 0x000fe20000000000 */
        /* <DEDUP_REMOVED lines=31> */
[----:B------:R-:W-:Y:S02]  /*1d40*/  UMOV UR59, 0x40000040 ;  /* 0x40000040003b7882 */ /* 0x000fe40000000000 */
        /* <DEDUP_REMOVED lines=14> */
[----:B------:R-:W-:Y:S02]  /*1e30*/  UIADD3 UR12, UR4, 0x4, URZ ;  /* 0x00000004040c7890 */ /* 0x000fe4000fffe03f */
[----:B------:R-:W-:Y:S01]  /*1e40*/  UIADD3 UR14, UR6, 0x4, URZ ;  /* 0x00000004060e7890 */ /* 0x000fe2000fffe03f */
[----:B------:R-:W-:Y:S01]  /*1e50*/  UMOV UR13, 0x40000040 ;  /* 0x40000040000d7882 */ /* 0x000fe20000000000 */
[----:B------:R-:W-:Y:S01]  /*1e60*/  UMOV UR15, 0x40000040 ;  /* 0x40000040000f7882 */ /* 0x000fe20000000000 */
[----:B------:R-:W-:Y:S02]  /*1e70*/  UMOV UR25, UR13 ;  /* 0x0000000d00197c82 */ /* 0x000fe40008000000 */
        /* <DEDUP_REMOVED lines=310> */
[----:B------:R-:W-:Y:S01]  /*31e0*/  UMOV UR52, UR44 ;  /* 0x0000002c00347c82 */ /* 0x000fe20008000000 */
[----:B------:R-:W-:Y:S01]  /*31f0*/  UMOV UR53, UR45 ;  /* 0x0000002d00357c82 */ /* 0x000fe20008000000 */
        /* <DEDUP_REMOVED lines=12> */
[----:B------:R-:W-:-:S07]  /*32c0*/  UIADD3 UR5, UR6, 0x782, URZ ;  /* 0x0000078206057890 */ /* 0x000fce000fffe03f */
[----:B------:R-:W-:Y:S01]  /*32d0*/  UMOV UR38, UR5 ;  /* 0x0000000500267c82 */ /* 0x000fe20008000000 */
        /* <DEDUP_REMOVED lines=12> */
[----:B------:R-:W-:Y:S02]  /*33a0*/  UMOV UR39, 0x40000040 ;  /* 0x4000004000277882 */ /* 0x000fe40000000000 */
        /* <DEDUP_REMOVED lines=24> */
[----:B------:R-:W-:Y:S01]  /*3530*/  UMOV UR52, UR48 ;  /* 0x0000003000347c82 */ /* 0x000fe20008000000 */
[----:B------:R-:W-:Y:S01]  /*3540*/  UMOV UR53, UR49 ;  /* 0x0000003100357c82 */ /* 0x000fe20008000000 */
[----:B------:R-:W-:-:S02]  /*3550*/  WARPGROUP.DEPBAR.LE gsb0, 0x0 ;  /* 0x00008000000079c5 */ /* 0x000fc40000010000 */
        /* <DEDUP_REMOVED lines=48> */
[----:B------:R-:W-:-:S07]  /*3860*/  UIADD3 UR7, UR6, 0x786, URZ ;  /* 0x0000078606077890 */ /* 0x000fce000fffe03f */
        /* <DEDUP_REMOVED lines=9> */
[----:B------:R-:W-:Y:S02]  /*3900*/  UMOV UR55, 0x40000040 ;  /* 0x4000004000377882 */ /* 0x000fe40000000000 */
[----:B------:R-:W-:Y:S01]  /*3910*/  UMOV UR6, UR11 ;  /* 0x0000000b00067c82 */ /* 0x000fe20008000000 */
[----:B------:R-:W-:Y:S02]  /*3920*/  WARPGROUP.DEPBAR.LE gsb0, 0x0 ;  /* 0x00008000000079c5 */ /* 0x000fe40000010000 */
[----:B------:R-:W-:-:S06]  /*3930*/  WARPGROUP.ARRIVE ;  /* 0x00000000000079c5 */ /* 0x000fcc0000000000 */
[----:B------:R-:W-:Y:S01]  /*3940*/  HGMMA.64x16x16.F32 R64, gdesc[UR56], R64, gsb0 ;  /* 0x00200000384079f0 */ /* 0x000fe20008000840 */
[----:B------:R-:W-:Y:S02]  /*3950*/  R2UR UR57, R0 ;  /* 0x00000000003972ca */ /* 0x000fe400000e0000 */
[----:B------:R-:W-:Y:S01]  /*3960*/  R2UR UR56, R3 ;  /* 0x00000000033872ca */ /* 0x000fe200000e0000 */
[----:B------:R-:W-:Y:S02]  /*3970*/  WARPGROUP.DEPBAR.LE gsb0, 0x0 ;  /* 0x00008000000079c5 */ /* 0x000fe40000010000 */
[----:B------:R-:W-:-:S06]  /*3980*/  WARPGROUP.ARRIVE ;  /* 0x00000000000079c5 */ /* 0x000fcc0000000000 */
[----:B------:R-:W-:Y:S01]  /*3990*/  HGMMA.64x16x16.F32 R56, gdesc[UR36], R56, gsb0 ;  /* 0x00200000243879f0 */ /* 0x000fe20008000838 */
[----:B------:R-:W-:Y:S02]  /*39a0*/  R2UR UR38, R4 ;  /* 0x00000000042672ca */ /* 0x000fe400000e0000 */
[----:B------:R-:W-:Y:S01]  /*39b0*/  R2UR UR36, R5 ;  /* 0x00000000052472ca */ /* 0x000fe200000e0000 */
        /* <DEDUP_REMOVED lines=23> */
.L_x_135:
[----:B------:R-:W-:Y:S01]  /*3b30*/  IMAD.IADD R3, R212, 0x1, R81 ;  /* 0x00000001d4037824 */ /* 0x000fe200078e0251 */
[----:B------:R-:W2:Y:S01]  /*3b40*/  LDL R82, [R1+0x4] ;  /* 0x0000040001527983 */ /* 0x000ea20000100800 */
[----:B------:R-:W-:Y:S01]  /*3b50*/  P2R R80, PR, RZ, 0x1 ;  /* 0x00000001ff507803 */ /* 0x000fe20000000000 */
[----:B------:R-:W-:Y:S01]  /*3b60*/  ULDC UR4, c[0x0][0x988] ;  /* 0x0002620000047ab9 */ /* 0x000fe20000000800 */
[----:B------:R-:W-:-:S05]  /*3b70*/  IMAD R3, R120, -0x70, R3 ;  /* 0xffffff9078037824 */ /* 0x000fca00078e0203 */
[C---:B------:R-:W-:Y:S02]  /*3b80*/  ISETP.GT.AND P6, PT, R3.reuse, RZ, PT ;  /* 0x000000ff0300720c */ /* 0x040fe40003fc4270 */
[C---:B------:R-:W-:Y:S02]  /*3b90*/  ISETP.GT.AND P5, PT, R3.reuse, 0x1, PT ;  /* 0x000000010300780c */ /* 0x040fe40003fa4270 */
[----:B------:R-:W-:Y:S02]  /*3ba0*/  ISETP.GT.AND P4, PT, R3, 0x8, PT ;  /* 0x000000080300780c */ /* 0x000fe40003f84270 */
[----:B------:R-:W-:Y:S02]  /*3bb0*/  FSEL R21, R72, -INF , P6 ;  /* 0xff80000048157808 */ /* 0x000fe40003000000 */
[----:B------:R-:W-:Y:S02]  /*3bc0*/  FSEL R73, R73, -INF , P5 ;  /* 0xff80000049497808 */ /* 0x000fe40002800000 */
[----:B------:R-:W-:-:S02]  /*3bd0*/  ISETP.GT.AND P3, PT, R3, 0x9, PT ;  /* 0x000000090300780c */ /* 0x000fc40003f64270 */
[----:B------:R-:W-:Y:S02]  /*3be0*/  FSEL R83, R76, -INF , P4 ;  /* 0xff8000004c537808 */ /* 0x000fe40002000000 */
[----:B------:R-:W-:Y:S02]  /*3bf0*/  FMNMX.FTZ R0, R21, R73, !PT ;  /* 0x0000004915007209 */ /* 0x000fe40007810000 */
[----:B------:R-:W-:Y:S02]  /*3c00*/  ISETP.GT.AND P1, PT, R3, 0x10, PT ;  /* 0x000000100300780c */ /* 0x000fe40003f24270 */
[----:B------:R-:W-:Y:S02]  /*3c10*/  FSEL R77, R77, -INF , P3 ;  /* 0xff8000004d4d7808 */ /* 0x000fe40001800000 */
[----:B------:R-:W-:Y:S02]  /*3c20*/  FMNMX.FTZ R0, R83, R0, !PT ;  /* 0x0000000053007209 */ /* 0x000fe40007810000 */
[----:B------:R-:W-:-:S02]  /*3c30*/  ISETP.GT.AND P2, PT, R3, 0x11, PT ;  /* 0x000000110300780c */ /* 0x000fc40003f44270 */
[----:B------:R-:W-:Y:S02]  /*3c40*/  FSEL R85, R64, -INF , P1 ;  /* 0xff80000040557808 */ /* 0x000fe40000800000 */
[----:B------:R-:W-:Y:S02]  /*3c50*/  FMNMX.FTZ R0, R77, R0, !PT ;  /* 0x000000004d007209 */ /* 0x000fe40007810000 */
[----:B------:R-:W-:Y:S02]  /*3c60*/  FSEL R5, R74, -INF , P6 ;  /* 0xff8000004a057808 */ /* 0x000fe40003000000 */
[----:B------:R-:W-:Y:S02]  /*3c70*/  ISETP.GT.AND P6, PT, R3, 0x18, PT ;  /* 0x000000180300780c */ /* 0x000fe40003fc4270 */
[----:B------:R-:W-:Y:S02]  /*3c80*/  FSEL R65, R65, -INF , P2 ;  /* 0xff80000041417808 */ /* 0x000fe40001000000 */
[----:B------:R-:W-:-:S02]  /*3c90*/  FMNMX.FTZ R0, R85, R0, !PT ;  /* 0x0000000055007209 */ /* 0x000fc40007810000 */
[----:B------:R-:W-:Y:S02]  /*3ca0*/  FSEL R75, R75, -INF , P5 ;  /* 0xff8000004b4b7808 */ /* 0x000fe40002800000 */
[----:B------:R-:W-:Y:S02]  /*3cb0*/  ISETP.GT.AND P5, PT, R3, 0x19, PT ;  /* 0x000000190300780c */ /* 0x000fe40003fa4270 */
[----:B------:R-:W-:Y:S02]  /*3cc0*/  FSEL R87, R68, -INF , P6 ;  /* 0xff80000044577808 */ /* 0x000fe40003000000 */
[----:B------:R-:W-:Y:S02]  /*3cd0*/  FMNMX.FTZ R0, R65, R0, !PT ;  /* 0x0000000041007209 */ /* 0x000fe40007810000 */
[----:B------:R-:W-:Y:S02]  /*3ce0*/  FSEL R7, R78, -INF , P4 ;  /* 0xff8000004e077808 */ /* 0x000fe40002000000 */
        /* <DEDUP_REMOVED lines=43> */
[----:B------:R-:W-:Y:S02]  /*3fa0*/  ISETP.GT.AND P0, PT, R3, 0x49, PT ;  /* 0x000000490300780c */ /* 0x000fe40003f04270 */
[----:B------:R-:W-:Y:S02]  /*3fb0*/  FSEL R105, R44, -INF , P6 ;  /* 0xff8000002c697808 */ /* 0x000fe40003000000 */
[----:B------:R-:W-:Y:S02]  /*3fc0*/  FMNMX.FTZ R0, R103, R0, !PT ;  /* 0x0000000067007209 */ /* 0x000fe40007810000 */
[----:B------:R-:W-:Y:S02]  /*3fd0*/  FSEL R51, R51, -INF , P5 ;  /* 0xff80000033337808 */ /* 0x000fe40002800000 */
[----:B------:R-:W-:Y:S02]  /*3fe0*/  ISETP.GT.AND P5, PT, R3, 0x50, PT ;  /* 0x000000500300780c */ /* 0x000fe40003fa4270 */
[----:B------:R-:W-:-:S02]  /*3ff0*/  FSEL R107, R45, -INF , P0 ;  /* 0xff8000002d6b7808 */ /* 0x000fc40000000000 */
[----:B------:R-:W-:Y:S02]  /*4000*/  FMNMX.FTZ R0, R105, R0, !PT ;  /* 0x0000000069007209 */ /* 0x000fe40007810000 */
        /* <DEDUP_REMOVED lines=12> */
[----:B------:R-:W-:Y:S02]  /*40d0*/  FSEL R115, R37, -INF , P2 ;  /* 0xff80000025737808 */ /* 0x000fe40001000000 */
[----:B------:R-:W-:Y:S02]  /*40e0*/  FMNMX.FTZ R0, R113, R0, !PT ;  /* 0x0000000071007209 */ /* 0x000fe40007810000 */
[----:B------:R-:W-:Y:S02]  /*40f0*/  ISETP.GT.AND P3, PT, R3, 0x60, PT ;  /* 0x000000600300780c */ /* 0x000fe40003f64270 */
[----:B------:R-:W-:Y:S02]  /*4100*/  FSEL R53, R54, -INF , P4 ;  /* 0xff80000036357808 */ /* 0x000fe40002000000 */
[----:B------:R-:W-:-:S02]  /*4110*/  FSEL R117, R24, -INF , P3 ;  /* 0xff80000018757808 */ /* 0x000fc40001800000 */
[----:B------:R-:W-:Y:S02]  /*4120*/  FMNMX.FTZ R0, R115, R0, !PT ;  /* 0x0000000073007209 */ /* 0x000fe40007810000 */
[----:B------:R-:W-:Y:S02]  /*4130*/  ISETP.GT.AND P4, PT, R3, 0x61, PT ;  /* 0x000000610300780c */ /* 0x000fe40003f84270 */
[----:B------:R-:W-:Y:S02]  /*4140*/  FMNMX.FTZ R0, R117, R0, !PT ;  /* 0x0000000075007209 */ /* 0x000fe40007810000 */
[----:B------:R-:W-:Y:S02]  /*4150*/  FSEL R119, R25, -INF , P4 ;  /* 0xff80000019777808 */ /* 0x000fe40002000000 */
[----:B------:R-:W-:Y:S02]  /*4160*/  ISETP.GT.AND P5, PT, R3, 0x68, PT ;  /* 0x000000680300780c */ /* 0x000fe40003fa4270 */
[----:B------:R-:W-:-:S02]  /*4170*/  FMNMX.FTZ R0, R119, R0, !PT ;  /* 0x0000000077007209 */ /* 0x000fc40007810000 */
[----:B------:R-:W-:Y:S02]  /*4180*/  FSEL R121, R28, -INF , P5 ;  /* 0xff8000001c797808 */ /* 0x000fe40002800000 */
[----:B------:R-:W-:Y:S02]  /*4190*/  ISETP.GT.AND P6, PT, R3, 0x69, PT ;  /* 0x000000690300780c */ /* 0x000fe40003fc4270 */
[----:B------:R-:W-:Y:S02]  /*41a0*/  FMNMX.FTZ R0, R121, R0, !PT ;  /* 0x0000000079007209 */ /* 0x000fe40007810000 */
[----:B------:R-:W-:Y:S02]  /*41b0*/  FSEL R123, R29, -INF , P6 ;  /* 0xff8000001d7b7808 */ /* 0x000fe40003000000 */
[----:B------:R-:W-:Y:S02]  /*41c0*/  P2R R20, PR, RZ, 0x4 ;  /* 0x00000004ff147803 */ /* 0x000fe40000000000 */
[----:B------:R-:W-:Y:S01]  /*41d0*/  FMNMX.FTZ R6, R123, R0, !PT ;  /* 0x000000007b067209 */ /* 0x000fe20007810000 */
[----:B------:R-:W-:Y:S01]  /*41e0*/  IMAD.U32 R0, RZ, RZ, UR4 ;  /* 0x00000004ff007e24 */ /* 0x000fe2000f8e00ff */
[----:B------:R-:W-:-:S02]  /*41f0*/  ISETP.GT.AND P2, PT, R3, 0x48, PT ;  /* 0x000000480300780c */ /* 0x000fc40003f44270 */
[----:B------:R-:W-:Y:S01]  /*4200*/  P2R R32, PR, RZ, 0x2 ;  /* 0x00000002ff207803 */ /* 0x000fe20000000000 */
[----:B------:R-:W1:Y:S01]  /*4210*/  SHFL.BFLY PT, R25, R6, 0x2, 0x1f ;  /* 0x0c401f0006197f89 */ /* 0x000e6200000e0000 */
[C---:B------:R-:W-:Y:S02]  /*4220*/  ISETP.GT.AND P1, PT, R3.reuse, 0x49, PT ;  /* 0x000000490300780c */ /* 0x040fe40003f24270 */
[----:B------:R-:W-:Y:S02]  /*4230*/  FSEL R45, R46, -INF , P2 ;  /* 0xff8000002e2d7808 */ /* 0x000fe40001000000 */
[----:B------:R-:W-:Y:S02]  /*4240*/  P2R R33, PR, RZ, 0x1 ;  /* 0x00000001ff217803 */ /* 0x000fe40000000000 */
[----:B------:R-:W-:Y:S02]  /*4250*/  ISETP.GT.AND P0, PT, R3, 0x50, PT ;  /* 0x000000500300780c */ /* 0x000fe40003f04270 */
[----:B------:R-:W-:-:S02]  /*4260*/  FSEL R47, R47, -INF , P1 ;  /* 0xff8000002f2f7808 */ /* 0x000fc40000800000 */
[----:B------:R-:W-:Y:S02]  /*4270*/  P2R R14, PR, RZ, 0x8 ;  /* 0x00000008ff0e7803 */ /* 0x000fe40000000000 */
[----:B------:R-:W-:Y:S02]  /*4280*/  FSEL R37, R34, -INF , P0 ;  /* 0xff80000022257808 */ /* 0x000fe40000000000 */
[----:B------:R-:W-:Y:S02]  /*4290*/  ISETP.NE.AND P0, PT, R33, RZ, PT ;  /* 0x000000ff2100720c */ /* 0x000fe40003f05270 */
[----:B------:R-:W-:Y:S02]  /*42a0*/  ISETP.NE.AND P1, PT, R32, RZ, PT ;  /* 0x000000ff2000720c */ /* 0x000fe40003f25270 */
[----:B------:R-:W-:Y:S02]  /*42b0*/  FSEL R35, R35, -INF , P0 ;  /* 0xff80000023237808 */ /* 0x000fe40000000000 */
[----:B------:R-:W-:-:S02]  /*42c0*/  ISETP.NE.AND P2, PT, R20, RZ, PT ;  /* 0x000000ff1400720c */ /* 0x000fc40003f45270 */
[----:B------:R-:W-:Y:S02]  /*42d0*/  FSEL R27, R27, -INF , P4 ;  /* 0xff8000001b1b7808 */ /* 0x000fe40002000000 */
[----:B-1----:R-:W-:Y:S02]  /*42e0*/  FMNMX.FTZ R25, R6, R25, !PT ;  /* 0x0000001906197209 */ /* 0x002fe40007810000 */
[----:B------:R-:W-:Y:S02]  /*42f0*/  FMNMX.FTZ R6, R5, R75, !PT ;  /* 0x0000004b05067209 */ /* 0x000fe40007810000 */
[----:B------:R-:W-:Y:S01]  /*4300*/  FSEL R39, R39, -INF , P2 ;  /* 0xff80000027277808 */ /* 0x000fe20001000000 */
[----:B------:R-:W1:Y:S01]  /*4310*/  SHFL.BFLY PT, R4, R25, 0x1, 0x1f ;  /* 0x0c201f0019047f89 */ /* 0x000e6200000e0000 */
[----:B------:R-:W-:Y:S02]  /*4320*/  FMNMX.FTZ R6, R7, R6, !PT ;  /* 0x0000000607067209 */ /* 0x000fe40007810000 */
[----:B------:R-:W-:-:S02]  /*4330*/  FSEL R31, R31, -INF , P6 ;  /* 0xff8000001f1f7808 */ /* 0x000fc40003000000 */
[----:B------:R-:W-:Y:S02]  /*4340*/  FMNMX.FTZ R6, R79, R6, !PT ;  /* 0x000000064f067209 */ /* 0x000fe40007810000 */
[----:B------:R-:W-:Y:S02]  /*4350*/  ISETP.GE.AND P2, PT, R81, 0x71, PT ;  /* 0x000000715100780c */ /* 0x000fe40003f46270 */
[----:B------:R-:W-:Y:S02]  /*4360*/  FMNMX.FTZ R6, R9, R6, !PT ;  /* 0x0000000609067209 */ /* 0x000fe40007810000 */
[----:B------:R-:W-:Y:S02]  /*4370*/  ISETP.NE.AND P0, PT, R80, RZ, PT ;  /* 0x000000ff5000720c */ /* 0x000fe40003f05270 */
[----:B------:R-:W-:Y:S02]  /*4380*/  CS2R R80, SRZ ;  /* 0x0000000000507805 */ /* 0x000fe4000001ff00 */
[----:B------:R-:W-:-:S04]  /*4390*/  FMNMX.FTZ R6, R67, R6, !PT ;  /* 0x0000000643067209 */ /* 0x000fc80007810000 */
[----:B------:R-:W-:-:S04]  /*43a0*/  FMNMX.FTZ R6, R11, R6, !PT ;  /* 0x000000060b067209 */ /* 0x000fc80007810000 */
[----:B------:R-:W-:Y:S02]  /*43b0*/  FMNMX.FTZ R6, R71, R6, !PT ;  /* 0x0000000647067209 */ /* 0x000fe40007810000 */
[----:B-1----:R-:W-:Y:S02]  /*43c0*/  FMNMX.FTZ R4, R25, R4, !PT ;  /* 0x0000000419047209 */ /* 0x002fe40007810000 */
        /* <DEDUP_REMOVED lines=10> */
[-CC-:B------:R-:W-:Y:S01]  /*4470*/  FFMA.FTZ R10, R61, R0.reuse, -R12.reuse ;  /* 0x000000003d0a7223 */ /* 0x180fe2000001080c */
[----:B------:R-:W-:Y:S01]  /*4480*/  FSEL R57, R38, -INF , P1 ;  /* 0xff80000026397808 */ /* 0x000fe20000800000 */
        /* <DEDUP_REMOVED lines=15> */
[-CC-:B------:R-:W-:Y:S01]  /*4580*/  FFMA.FTZ R198, R87, R0.reuse, -R12.reuse ;  /* 0x0000000057c67223 */ /* 0x180fe2000001080c */
        /* <DEDUP_REMOVED lines=24> */
[--C-:B------:R-:W-:Y:S01]  /*4710*/  FFMA.FTZ R119, R119, R0, -R12.reuse ;  /* 0x0000000077777223 */ /* 0x100fe2000001080c */
[----:B------:R-:W-:Y:S01]  /*4720*/  FMNMX.FTZ R6, R39, R6, !PT ;  /* 0x0000000627067209 */ /* 0x000fe20007810000 */
[-CC-:B------:R-:W-:Y:S01]  /*4730*/  FFMA.FTZ R121, R121, R0.reuse, -R12.reuse ;  /* 0x0000000079797223 */ /* 0x180fe2000001080c */
[----:B------:R-:W-:Y:S01]  /*4740*/  FFMA.FTZ R12, R123, R0, -R12 ;  /* 0x000000007b0c7223 */ /* 0x000fe2000001080c */
[----:B------:R-:W2:Y:S01]  /*4750*/  MUFU.EX2 R25, R25 ;  /* 0x0000001900197308 */ /* 0x000ea20000000800 */
[----:B------:R-:W-:-:S02]  /*4760*/  FMNMX.FTZ R6, R61, R6, !PT ;  /* 0x000000063d067209 */ /* 0x000fc40007810000 */
[----:B------:R-:W-:Y:S02]  /*4770*/  CS2R R88, SRZ ;  /* 0x0000000000587805 */ /* 0x000fe4000001ff00 */
[----:B------:R-:W-:Y:S02]  /*4780*/  CS2R R86, SRZ ;  /* 0x0000000000567805 */ /* 0x000fe4000001ff00 */
[----:B------:R-:W-:Y:S02]  /*4790*/  CS2R R84, SRZ ;  /* 0x0000000000547805 */ /* 0x000fe4000001ff00 */
[----:B------:R-:W-:Y:S02]  /*47a0*/  FMNMX.FTZ R6, R27, R6, !PT ;  /* 0x000000061b067209 */ /* 0x000fe40007810000 */
[----:B------:R-:W-:Y:S02]  /*47b0*/  CS2R R76, SRZ ;  /* 0x00000000004c7805 */ /* 0x000fe4000001ff00 */
[----:B------:R-:W-:Y:S01]  /*47c0*/  CS2R R72, SRZ ;  /* 0x0000000000487805 */ /* 0x000fe2000001ff00 */
[----:B------:R-:W-:Y:S01]  /*47d0*/  MUFU.EX2 R196, R196 ;  /* 0x000000c400c47308 */ /* 0x000fe20000000800 */
[----:B------:R-:W-:-:S04]  /*47e0*/  FMNMX.FTZ R6, R65, R6, !PT ;  /* 0x0000000641067209 */ /* 0x000fc80007810000 */
[----:B------:R-:W-:-:S03]  /*47f0*/  FMNMX.FTZ R6, R31, R6, !PT ;  /* 0x000000061f067209 */ /* 0x000fc60007810000 */
[----:B------:R-:W-:Y:S02]  /*4800*/  MUFU.EX2 R29, R29 ;  /* 0x0000001d001d7308 */ /* 0x000fe40000000800 */
[----:B-1----:R-:W3:Y:S06]  /*4810*/  SHFL.BFLY PT, R3, R6, 0x2, 0x1f ;  /* 0x0c401f0006037f89 */ /* 0x002eec00000e0000 */
[----:B------:R-:W-:Y:S08]  /*4820*/  MUFU.EX2 R198, R198 ;  /* 0x000000c600c67308 */ /* 0x000ff00000000800 */
[----:B------:R-:W-:Y:S08]  /*4830*/  MUFU.EX2 R33, R33 ;  /* 0x0000002100217308 */ /* 0x000ff00000000800 */
[----:B------:R-:W-:Y:S01]  /*4840*/  MUFU.EX2 R192, R192 ;  /* 0x000000c000c07308 */ /* 0x000fe20000000800 */
[----:B---3--:R-:W-:-:S05]  /*4850*/  FMNMX.FTZ R10, R6, R3, !PT ;  /* 0x00000003060a7209 */ /* 0x008fca0007810000 */
[----:B------:R-:W1:Y:S02]  /*4860*/  SHFL.BFLY PT, R3, R10, 0x1, 0x1f ;  /* 0x0c201f000a037f89 */ /* 0x000e6400000e0000 */
[----:B------:R-:W-:Y:S08]  /*4870*/  MUFU.EX2 R91, R91 ;  /* 0x0000005b005b7308 */ /* 0x000ff00000000800 */
[----:B------:R-:W-:Y:S08]  /*4880*/  MUFU.EX2 R93, R93 ;  /* 0x0000005d005d7308 */ /* 0x000ff00000000800 */
[----:B------:R3:W-:Y:S01]  /*4890*/  MUFU.EX2 R188, R95 ;  /* 0x0000005f00bc7308 */ /* 0x0007e20000000800 */
[----:B-1----:R-:W-:-:S07]  /*48a0*/  FMNMX.FTZ R3, R10, R3, !PT ;  /* 0x000000030a037209 */ /* 0x002fce0007810000 */
[----:B------:R-:W-:Y:S01]  /*48b0*/  MUFU.EX2 R97, R97 ;  /* 0x0000006100617308 */ /* 0x000fe20000000800 */
[----:B---3--:R-:W-:Y:S02]  /*48c0*/  CS2R R94, SRZ ;  /* 0x00000000005e7805 */ /* 0x008fe4000001ff00 */
[C---:B------:R-:W-:Y:S01]  /*48d0*/  FSETP.NEU.FTZ.AND P1, PT, R3.reuse, -INF , PT ;  /* 0xff8000000300780b */ /* 0x040fe20003f3d000 */
[----:B------:R-:W-:-:S04]  /*48e0*/  FMUL.FTZ R6, R3, R0 ;  /* 0x0000000003067220 */ /* 0x000fc80000410000 */
[----:B------:R-:W-:Y:S01]  /*48f0*/  MUFU.EX2 R190, R99 ;  /* 0x0000006300be7308 */ /* 0x000fe20000000800 */
[----:B------:R-:W-:Y:S02]  /*4900*/  FSEL R6, R6, RZ, P1 ;  /* 0x000000ff06067208 */ /* 0x000fe40000800000 */
[----:B------:R-:W-:-:S03]  /*4910*/  ISETP.NE.AND P1, PT, R23, RZ, PT ;  /* 0x000000ff1700720c */ /* 0x000fc60003f25270 */
        /* <DEDUP_REMOVED lines=14> */
[----:B----4-:R-:W-:Y:S01]  /*4a00*/  FADD.FTZ R67, R200, R21 ;  /* 0x00000015c8437221 */ /* 0x010fe20000010000 */
[-CC-:B------:R-:W-:Y:S01]  /*4a10*/  FFMA.FTZ R43, R43, R0.reuse, -R6.reuse ;  /* 0x000000002b2b7223 */ /* 0x180fe20000010806 */
[-CC-:B------:R-:W-:Y:S01]  /*4a20*/  FFMA.FTZ R63, R63, R0.reuse, -R6.reuse ;  /* 0x000000003f3f7223 */ /* 0x180fe20000010806 */
[----:B------:R-:W-:Y:S01]  /*4a30*/  FFMA.FTZ R49, R49, R0, -R6 ;  /* 0x0000000031317223 */ /* 0x000fe20000010806 */
[----:B-----5:R-:W-:Y:S01]  /*4a40*/  FADD.FTZ R32, R202, R67 ;  /* 0x00000043ca207221 */ /* 0x020fe20000010000 */
[----:B------:R-:W-:-:S02]  /*4a50*/  @P1 VIADD R2, R2, 0x36840 ;  /* 0x0003684002021836 */ /* 0x000fc40000000000 */
[-CC-:B------:R-:W-:Y:S01]  /*4a60*/  FFMA.FTZ R53, R53, R0.reuse, -R6.reuse ;  /* 0x0000000035357223 */ /* 0x180fe20000010806 */
[----:B------:R-:W1:Y:S01]  /*4a70*/  MUFU.EX2 R10, R75 ;  /* 0x0000004b000a7308 */ /* 0x000e620000000800 */
[-CC-:B------:R-:W-:Y:S01]  /*4a80*/  FFMA.FTZ R55, R55, R0.reuse, -R6.reuse ;  /* 0x0000000037377223 */ /* 0x180fe20000010806 */
[-C--:B------:R-:W-:Y:S01]  /*4a90*/  FFMA.FTZ R41, R41, R0.reuse, -R6 ;  /* 0x0000000029297223 */ /* 0x080fe20000010806 */
[----:B--2---:R-:W-:Y:S01]  /*4aa0*/  @P1 PRMT R2, R82, 0x654, R2 ;  /* 0x0000065452021816 */ /* 0x004fe20000000002 */
[-CC-:B------:R-:W-:Y:S01]  /*4ab0*/  FFMA.FTZ R47, R47, R0.reuse, -R6.reuse ;  /* 0x000000002f2f7223 */ /* 0x180fe20000010806 */
[--C-:B------:R-:W-:Y:S01]  /*4ac0*/  FFMA.FTZ R45, R45, R0, -R6.reuse ;  /* 0x000000002d2d7223 */ /* 0x100fe20000010806 */
[----:B------:R-:W-:Y:S01]  /*4ad0*/  F2FP.F16.F32.PACK_AB R200, R21, R200 ;  /* 0x000000c815c8723e */ /* 0x000fe200000000ff */
[----:B------:R2:W-:Y:S01]  /*4ae0*/  @P1 SYNCS.ARRIVE.TRANS64.RED.A1T0 RZ, [R2+URZ], RZ ;  /* 0x000000ff02ff19a7 */ /* 0x0005e2000810043f */
        /* <DEDUP_REMOVED lines=9> */
[----:B------:R-:W-:Y:S01]  /*4b80*/  FFMA.FTZ R31, R31, R0, -R6 ;  /* 0x000000001f1f7223 */ /* 0x000fe20000010806 */
[----:B------:R-:W-:-:S02]  /*4b90*/  F2FP.F16.F32.PACK_AB R202, R25, R202 ;  /* 0x000000ca19ca723e */ /* 0x000fc400000000ff */
[----:B------:R-:W-:Y:S02]  /*4ba0*/  CS2R R98, SRZ ;  /* 0x0000000000627805 */ /* 0x000fe4000001ff00 */
[----:B-1----:R-:W-:Y:S02]  /*4bb0*/  F2FP.F16.F32.PACK_AB R201, R10, R5 ;  /* 0x000000050ac9723e */ /* 0x002fe400000000ff */
[----:B------:R-:W-:Y:S02]  /*4bc0*/  CS2R R82, SRZ ;  /* 0x0000000000527805 */ /* 0x000fe4000001ff00 */
[----:B------:R-:W-:Y:S02]  /*4bd0*/  CS2R R74, SRZ ;  /* 0x00000000004a7805 */ /* 0x000fe4000001ff00 */
[----:B------:R-:W-:Y:S01]  /*4be0*/  CS2R R66, SRZ ;  /* 0x0000000000427805 */ /* 0x000fe2000001ff00 */
[----:B------:R1:W4:Y:S01]  /*4bf0*/  MUFU.EX2 R14, R79 ;  /* 0x0000004f000e7308 */ /* 0x0003220000000800 */
[----:B---3--:R-:W-:-:S04]  /*4c00*/  FADD.FTZ R59, R25, R32 ;  /* 0x00000020193b7221 */ /* 0x008fc80000010000 */
[----:B------:R-:W-:Y:S01]  /*4c10*/  FADD.FTZ R34, R196, R59 ;  /* 0x0000003bc4227221 */ /* 0x000fe20000010000 */
[C---:B------:R-:W-:Y:S02]  /*4c20*/  F2FP.F16.F32.PACK_AB R196, R29.reuse, R196 ;  /* 0x000000c41dc4723e */ /* 0x040fe400000000ff */
[----:B------:R-:W3:Y:S01]  /*4c30*/  MUFU.EX2 R9, R9 ;  /* 0x0000000900097308 */ /* 0x000ee20000000800 */
[----:B------:R-:W-:Y:S01]  /*4c40*/  FADD.FTZ R59, R29, R34 ;  /* 0x000000221d3b7221 */ /* 0x000fe20000010000 */
[----:B------:R-:W-:Y:S01]  /*4c50*/  FADD.FTZ R34, R5, R10 ;  /* 0x0000000a05227221 */ /* 0x000fe20000010000 */
[----:B-1----:R-:W-:Y:S02]  /*4c60*/  CS2R R78, SRZ ;  /* 0x00000000004e7805 */ /* 0x002fe4000001ff00 */
[----:B------:R-:W-:Y:S01]  /*4c70*/  FADD.FTZ R36, R198, R59 ;  /* 0x0000003bc6247221 */ /* 0x000fe20000010000 */
[C---:B------:R-:W-:Y:S02]  /*4c80*/  F2FP.F16.F32.PACK_AB R198, R33.reuse, R198 ;  /* 0x000000c621c6723e */ /* 0x040fe400000000ff */
[----:B------:R-:W-:Y:S01]  /*4c90*/  MUFU.EX2 R11, R11 ;  /* 0x0000000b000b7308 */ /* 0x000fe20000000800 */
[----:B------:R-:W-:Y:S01]  /*4ca0*/  FADD.FTZ R59, R33, R36 ;  /* 0x00000024213b7221 */ /* 0x000fe20000010000 */
[----:B----4-:R-:W-:-:S03]  /*4cb0*/  F2FP.F16.F32.PACK_AB R203, R14, R7 ;  /* 0x000000070ecb723e */ /* 0x010fc600000000ff */
[----:B------:R-:W-:Y:S01]  /*4cc0*/  FADD.FTZ R38, R192, R59 ;  /* 0x0000003bc0267221 */ /* 0x000fe20000010000 */
[C---:B------:R-:W-:Y:S02]  /*4cd0*/  F2FP.F16.F32.PACK_AB R192, R69.reuse, R192 ;  /* 0x000000c045c0723e */ /* 0x040fe400000000ff */
[----:B------:R-:W-:Y:S01]  /*4ce0*/  CS2R R58, SRZ ;  /* 0x00000000003a7805 */ /* 0x000fe2000001ff00 */
[----:B------:R1:W-:Y:S01]  /*4cf0*/  MUFU.EX2 R30, R51 ;  /* 0x00000033001e7308 */ /* 0x0003e20000000800 */
[----:B------:R-:W-:Y:S01]  /*4d00*/  FADD.FTZ R38, R69, R38 ;  /* 0x0000002645267221 */ /* 0x000fe20000010000 */
[----:B---3--:R-:W-:Y:S02]  /*4d10*/  F2FP.F16.F32.PACK_AB R197, R20, R9 ;  /* 0x0000000914c5723e */ /* 0x008fe400000000ff */
[----:B------:R-:W-:-:S04]  /*4d20*/  CS2R R68, SRZ ;  /* 0x0000000000447805 */ /* 0x000fc8000001ff00 */
[----:B------:R3:W4:Y:S01]  /*4d30*/  MUFU.EX2 R24, R71 ;  /* 0x0000004700187308 */ /* 0x0007220000000800 */
[----:B-1----:R-:W-:Y:S01]  /*4d40*/  FADD.FTZ R51, R7, R34 ;  /* 0x0000002207337221 */ /* 0x002fe20000010000 */
[----:B------:R-:W-:-:S03]  /*4d50*/  IMAD.MOV.U32 R7, RZ, RZ, 0x3f800000 ;  /* 0x3f800000ff077424 */ /* 0x000fc600078e00ff */
[----:B------:R-:W-:-:S03]  /*4d60*/  FADD.FTZ R36, R14, R51 ;  /* 0x000000330e247221 */ /* 0x000fc60000010000 */
[----:B------:R-:W1:Y:S01]  /*4d70*/  MUFU.EX2 R13, R13 ;  /* 0x0000000d000d7308 */ /* 0x000e620000000800 */
[----:B------:R-:W-:Y:S01]  /*4d80*/  FADD.FTZ R51, R9, R36 ;  /* 0x0000002409337221 */ /* 0x000fe20000010000 */
[----:B---3--:R-:W-:-:S03]  /*4d90*/  CS2R R70, SRZ ;  /* 0x0000000000467805 */ /* 0x008fc6000001ff00 */
[----:B------:R-:W-:Y:S01]  /*4da0*/  FADD.FTZ R36, R20, R51 ;  /* 0x0000003314247221 */ /* 0x000fe20000010000 */
[----:B------:R-:W-:Y:S02]  /*4db0*/  FADD.FTZ R51, R91, R38 ;  /* 0x000000265b337221 */ /* 0x000fe40000010000 */
[----:B------:R-:W3:Y:S01]  /*4dc0*/  MUFU.EX2 R15, R15 ;  /* 0x0000000f000f7308 */ /* 0x000ee20000000800 */
[----:B----4-:R-:W-:Y:S01]  /*4dd0*/  F2FP.F16.F32.PACK_AB R199, R24, R11 ;  /* 0x0000000b18c7723e */ /* 0x010fe200000000ff */
[C---:B------:R-:W-:Y:S01]  /*4de0*/  FADD.FTZ R40, R194.reuse, R51 ;  /* 0x00000033c2287221 */ /* 0x040fe20000010000 */
[----:B------:R-:W-:Y:S02]  /*4df0*/  F2FP.F16.F32.PACK_AB R194, R194, R91 ;  /* 0x0000005bc2c2723e */ /* 0x000fe400000000ff */
[----:B------:R-:W-:Y:S01]  /*4e00*/  CS2R R90, SRZ ;  /* 0x00000000005a7805 */ /* 0x000fe2000001ff00 */
[----:B------:R-:W-:Y:S02]  /*4e10*/  FADD.FTZ R51, R93, R40 ;  /* 0x000000285d337221 */ /* 0x000fe40000010000 */
[----:B------:R4:W-:Y:S01]  /*4e20*/  MUFU.EX2 R34, R43 ;  /* 0x0000002b00227308 */ /* 0x0009e20000000800 */
[----:B-1----:R-:W-:-:S07]  /*4e30*/  F2FP.F16.F32.PACK_AB R193, R26, R13 ;  /* 0x0000000d1ac1723e */ /* 0x002fce00000000ff */
[----:B------:R1:W5:Y:S01]  /*4e40*/  MUFU.EX2 R28, R63 ;  /* 0x0000003f001c7308 */ /* 0x0003620000000800 */
[----:B----4-:R-:W-:-:S04]  /*4e50*/  FADD.FTZ R43, R11, R36 ;  /* 0x000000240b2b7221 */ /* 0x010fc80000010000 */
[----:B------:R-:W-:-:S03]  /*4e60*/  FADD.FTZ R38, R24, R43 ;  /* 0x0000002b18267221 */ /* 0x000fc60000010000 */
[----:B------:R-:W-:Y:S01]  /*4e70*/  MUFU.EX2 R101, R101 ;  /* 0x0000006500657308 */ /* 0x000fe20000000800 */
[----:B------:R-:W-:Y:S01]  /*4e80*/  FADD.FTZ R43, R13, R38 ;  /* 0x000000260d2b7221 */ /* 0x000fe20000010000 */
[C---:B------:R-:W-:Y:S01]  /*4e90*/  FADD.FTZ R38, R188.reuse, R51 ;  /* 0x00000033bc267221 */ /* 0x040fe20000010000 */
[----:B------:R-:W-:Y:S02]  /*4ea0*/  F2FP.F16.F32.PACK_AB R188, R188, R93 ;  /* 0x0000005dbcbc723e */ /* 0x000fe400000000ff */
[----:B------:R-:W-:Y:S01]  /*4eb0*/  CS2R R92, SRZ ;  /* 0x00000000005c7805 */ /* 0x000fe2000001ff00 */
[----:B--2---:R-:W-:Y:S01]  /*4ec0*/  FADD.FTZ R2, R26, R43 ;  /* 0x0000002b1a027221 */ /* 0x004fe20000010000 */
[----:B------:R-:W-:Y:S01]  /*4ed0*/  FADD.FTZ R51, R97, R38 ;  /* 0x0000002661337221 */ /* 0x000fe20000010000 */
[----:B-1----:R-:W-:Y:S01]  /*4ee0*/  CS2R R62, SRZ ;  /* 0x00000000003e7805 */ /* 0x002fe2000001ff00 */
[----:B------:R-:W1:Y:S01]  /*4ef0*/  MUFU.EX2 R49, R49 ;  /* 0x0000003100317308 */ /* 0x000e620000000800 */
[----:B---3--:R-:W-:Y:S01]  /*4f00*/  FADD.FTZ R43, R15, R2 ;  /* 0x000000020f2b7221 */ /* 0x008fe20000010000 */
[C---:B------:R-:W-:Y:S01]  /*4f10*/  FADD.FTZ R40, R190.reuse, R51 ;  /* 0x00000033be287221 */ /* 0x040fe20000010000 */
[----:B------:R-:W-:-:S02]  /*4f20*/  F2FP.F16.F32.PACK_AB R190, R190, R97 ;  /* 0x00000061bebe723e */ /* 0x000fc400000000ff */
[----:B------:R-:W-:Y:S01]  /*4f30*/  CS2R R96, SRZ ;  /* 0x0000000000607805 */ /* 0x000fe2000001ff00 */
[C---:B-----5:R-:W-:Y:S01]  /*4f40*/  FADD.FTZ R38, R28.reuse, R43 ;  /* 0x0000002b1c267221 */ /* 0x060fe20000010000 */
[----:B------:R-:W-:Y:S02]  /*4f50*/  F2FP.F16.F32.PACK_AB R195, R28, R15 ;  /* 0x0000000f1cc3723e */ /* 0x000fe400000000ff */
[----:B------:R-:W-:Y:S01]  /*4f60*/  CS2R R50, SRZ ;  /* 0x0000000000327805 */ /* 0x000fe2000001ff00 */
[----:B------:R2:W-:Y:S01]  /*4f70*/  MUFU.EX2 R184, R103 ;  /* 0x0000006700b87308 */ /* 0x0005e20000000800 */
[----:B------:R-:W-:-:S07]  /*4f80*/  CS2R R28, SRZ ;  /* 0x00000000001c7805 */ /* 0x000fce000001ff00 */
[----:B------:R-:W-:Y:S01]  /*4f90*/  MUFU.EX2 R105, R105 ;  /* 0x0000006900697308 */ /* 0x000fe20000000800 */
[----:B-1----:R-:W-:Y:S01]  /*4fa0*/  FADD.FTZ R43, R49, R38 ;  /* 0x00000026312b7221 */ /* 0x002fe20000010000 */
[C---:B------:R-:W-:Y:S02]  /*4fb0*/  F2FP.F16.F32.PACK_AB R189, R30.reuse, R49 ;  /* 0x000000311ebd723e */ /* 0x040fe400000000ff */
[----:B--2---:R-:W-:Y:S02]  /*4fc0*/  CS2R R102, SRZ ;  /* 0x0000000000667805 */ /* 0x004fe4000001ff00 */
[----:B------:R-:W-:Y:S01]  /*4fd0*/  CS2R R48, SRZ ;  /* 0x0000000000307805 */ /* 0x000fe2000001ff00 */
[----:B------:R-:W-:Y:S01]  /*4fe0*/  FADD.FTZ R38, R30, R43 ;  /* 0x0000002b1e267221 */ /* 0x000fe20000010000 */
[----:B------:R-:W1:Y:S08]  /*4ff0*/  MUFU.EX2 R53, R53 ;  /* 0x0000003500357308 */ /* 0x000e700000000800 */
[----:B------:R2:W-:Y:S08]  /*5000*/  MUFU.EX2 R186, R107 ;  /* 0x0000006b00ba7308 */ /* 0x0005f00000000800 */
[----:B------:R3:W4:Y:S01]  /*5010*/  MUFU.EX2 R32, R55 ;  /* 0x0000003700207308 */ /* 0x0007220000000800 */
[----:B-1----:R-:W-:Y:S01]  /*5020*/  FADD.FTZ R21, R53, R38 ;  /* 0x0000002635157221 */ /* 0x002fe20000010000 */
[----:B--2---:R-:W-:-:S06]  /*5030*/  CS2R R106, SRZ ;  /* 0x00000000006a7805 */ /* 0x004fcc000001ff00 */
[----:B------:R-:W1:Y:S01]  /*5040*/  MUFU.EX2 R109, R109 ;  /* 0x0000006d006d7308 */ /* 0x000e620000000800 */
[----:B---3--:R-:W-:-:S07]  /*5050*/  CS2R R54, SRZ ;  /* 0x0000000000367805 */ /* 0x008fce000001ff00 */
[----:B------:R2:W-:Y:S01]  /*5060*/  MUFU.EX2 R36, R47 ;  /* 0x0000002f00247308 */ /* 0x0005e20000000800 */
[C---:B----4-:R-:W-:Y:S01]  /*5070*/  FADD.FTZ R6, R32.reuse, R21 ;  /* 0x0000001520067221 */ /* 0x050fe20000010000 */
[----:B------:R-:W-:Y:S02]  /*5080*/  F2FP.F16.F32.PACK_AB R191, R32, R53 ;  /* 0x0000003520bf723e */ /* 0x000fe400000000ff */
[----:B------:R-:W-:Y:S02]  /*5090*/  CS2R R52, SRZ ;  /* 0x0000000000347805 */ /* 0x000fe4000001ff00 */
[----:B------:R-:W-:Y:S02]  /*50a0*/  CS2R R32, SRZ ;  /* 0x0000000000207805 */ /* 0x000fe4000001ff00 */
[----:B------:R-:W3:Y:S01]  /*50b0*/  MUFU.EX2 R41, R41 ;  /* 0x0000002900297308 */ /* 0x000ee20000000800 */
[----:B--2---:R-:W-:-:S04]  /*50c0*/  FADD.FTZ R47, R101, R40 ;  /* 0x00000028652f7221 */ /* 0x004fc80000010000 */
[C---:B------:R-:W-:Y:S01]  /*50d0*/  FADD.FTZ R40, R184.reuse, R47 ;  /* 0x0000002fb8287221 */ /* 0x040fe20000010000 */
[----:B------:R-:W-:Y:S02]  /*50e0*/  F2FP.F16.F32.PACK_AB R184, R184, R101 ;  /* 0x00000065b8b8723e */ /* 0x000fe400000000ff */
[----:B------:R-:W-:Y:S01]  /*50f0*/  CS2R R100, SRZ ;  /* 0x0000000000647805 */ /* 0x000fe2000001ff00 */
[----:B------:R2:W4:Y:S01]  /*5100*/  MUFU.EX2 R180, R111 ;  /* 0x0000006f00b47308 */ /* 0x0005220000000800 */
[----:B------:R-:W-:Y:S01]  /*5110*/  FADD.FTZ R43, R105, R40 ;  /* 0x00000028692b7221 */ /* 0x000fe20000010000 */
[----:B------:R-:W-:-:S03]  /*5120*/  CS2R R46, SRZ ;  /* 0x00000000002e7805 */ /* 0x000fc6000001ff00 */
[C---:B------:R-:W-:Y:S01]  /*5130*/  FADD.FTZ R40, R186.reuse, R43 ;  /* 0x0000002bba287221 */ /* 0x040fe20000010000 */
[----:B------:R-:W-:Y:S02]  /*5140*/  F2FP.F16.F32.PACK_AB R186, R186, R105 ;  /* 0x00000069baba723e */ /* 0x000fe400000000ff */
[----:B------:R-:W-:Y:S01]  /*5150*/  CS2R R104, SRZ ;  /* 0x0000000000687805 */ /* 0x000fe2000001ff00 */
[----:B------:R-:W5:Y:S01]  /*5160*/  MUFU.EX2 R113, R113 ;  /* 0x0000007100717308 */ /* 0x000f620000000800 */
[----:B-1----:R-:W-:Y:S01]  /*5170*/  FADD.FTZ R25, R109, R40 ;  /* 0x000000286d197221 */ /* 0x002fe20000010000 */
[----:B---3--:R-:W-:Y:S01]  /*5180*/  FADD.FTZ R21, R41, R6 ;  /* 0x0000000629157221 */ /* 0x008fe20000010000 */
[C---:B------:R-:W-:Y:S02]  /*5190*/  F2FP.F16.F32.PACK_AB R185, R34.reuse, R41 ;  /* 0x0000002922b9723e */ /* 0x040fe400000000ff */
[----:B--2---:R-:W-:Y:S01]  /*51a0*/  CS2R R110, SRZ ;  /* 0x00000000006e7805 */ /* 0x004fe2000001ff00 */
[----:B------:R-:W-:-:S02]  /*51b0*/  FADD.FTZ R6, R34, R21 ;  /* 0x0000001522067221 */ /* 0x000fc40000010000 */
[----:B------:R-:W1:Y:S01]  /*51c0*/  MUFU.EX2 R45, R45 ;  /* 0x0000002d002d7308 */ /* 0x000e620000000800 */
[C---:B----4-:R-:W-:Y:S01]  /*51d0*/  FADD.FTZ R40, R180.reuse, R25 ;  /* 0x00000019b4287221 */ /* 0x050fe20000010000 */
[----:B------:R-:W-:Y:S02]  /*51e0*/  F2FP.F16.F32.PACK_AB R180, R180, R109 ;  /* 0x0000006db4b4723e */ /* 0x000fe400000000ff */
[----:B------:R-:W-:-:S04]  /*51f0*/  CS2R R108, SRZ ;  /* 0x00000000006c7805 */ /* 0x000fc8000001ff00 */
[----:B------:R2:W3:Y:S01]  /*5200*/  MUFU.EX2 R182, R115 ;  /* 0x0000007300b67308 */ /* 0x0004e20000000800 */
[----:B-----5:R-:W-:-:S07]  /*5210*/  FADD.FTZ R25, R113, R40 ;  /* 0x0000002871197221 */ /* 0x020fce0000010000 */
[----:B------:R-:W4:Y:S01]  /*5220*/  MUFU.EX2 R117, R117 ;  /* 0x0000007500757308 */ /* 0x000f220000000800 */
[----:B-1----:R-:W-:Y:S01]  /*5230*/  FADD.FTZ R21, R45, R6 ;  /* 0x000000062d157221 */ /* 0x002fe20000010000 */
[C---:B------:R-:W-:Y:S02]  /*5240*/  F2FP.F16.F32.PACK_AB R187, R36.reuse, R45 ;  /* 0x0000002d24bb723e */ /* 0x040fe400000000ff */
[----:B--2---:R-:W-:Y:S02]  /*5250*/  CS2R R114, SRZ ;  /* 0x0000000000727805 */ /* 0x004fe4000001ff00 */
[----:B------:R-:W-:Y:S01]  /*5260*/  CS2R R44, SRZ ;  /* 0x00000000002c7805 */ /* 0x000fe2000001ff00 */
[----:B------:R-:W-:Y:S01]  /*5270*/  FADD.FTZ R6, R36, R21 ;  /* 0x0000001524067221 */ /* 0x000fe20000010000 */
[----:B------:R-:W1:Y:S01]  /*5280*/  MUFU.EX2 R37, R37 ;  /* 0x0000002500257308 */ /* 0x000e620000000800 */
[C---:B---3--:R-:W-:Y:S01]  /*5290*/  FADD.FTZ R42, R182.reuse, R25 ;  /* 0x00000019b62a7221 */ /* 0x048fe20000010000 */
[----:B------:R-:W-:-:S02]  /*52a0*/  F2FP.F16.F32.PACK_AB R182, R182, R113 ;  /* 0x00000071b6b6723e */ /* 0x000fc400000000ff */
[----:B------:R-:W-:-:S04]  /*52b0*/  CS2R R112, SRZ ;  /* 0x0000000000707805 */ /* 0x000fc8000001ff00 */
[----:B------:R2:W3:Y:S01]  /*52c0*/  MUFU.EX2 R176, R119 ;  /* 0x0000007700b07308 */ /* 0x0004e20000000800 */
[----:B----4-:R-:W-:-:S07]  /*52d0*/  FADD.FTZ R25, R117, R42 ;  /* 0x0000002a75197221 */ /* 0x010fce0000010000 */
[----:B------:R4:W5:Y:S01]  /*52e0*/  MUFU.EX2 R2, R35 ;  /* 0x0000002300027308 */ /* 0x0009620000000800 */
[----:B-1----:R-:W-:Y:S01]  /*52f0*/  FADD.FTZ R21, R37, R6 ;  /* 0x0000000625157221 */ /* 0x002fe20000010000 */
[----:B--2---:R-:W-:-:S06]  /*5300*/  CS2R R118, SRZ ;  /* 0x0000000000767805 */ /* 0x004fcc000001ff00 */
[----:B------:R-:W1:Y:S01]  /*5310*/  MUFU.EX2 R121, R121 ;  /* 0x0000007900797308 */ /* 0x000e620000000800 */
[C---:B---3--:R-:W-:Y:S01]  /*5320*/  FADD.FTZ R42, R176.reuse, R25 ;  /* 0x00000019b02a7221 */ /* 0x048fe20000010000 */
[----:B------:R-:W-:Y:S02]  /*5330*/  F2FP.F16.F32.PACK_AB R176, R176, R117 ;  /* 0x00000075b0b0723e */ /* 0x000fe400000000ff */
[----:B------:R-:W-:Y:S02]  /*5340*/  CS2R R116, SRZ ;  /* 0x0000000000747805 */ /* 0x000fe4000001ff00 */
[----:B----4-:R-:W-:Y:S02]  /*5350*/  CS2R R34, SRZ ;  /* 0x0000000000227805 */ /* 0x010fe4000001ff00 */
[----:B------:R-:W2:Y:S01]  /*5360*/  MUFU.EX2 R57, R57 ;  /* 0x0000003900397308 */ /* 0x000ea20000000800 */
[C---:B-----5:R-:W-:Y:S01]  /*5370*/  FADD.FTZ R6, R2.reuse, R21 ;  /* 0x0000001502067221 */ /* 0x060fe20000010000 */
[----:B------:R-:W-:Y:S01]  /*5380*/  F2FP.F16.F32.PACK_AB R181, R2, R37 ;  /* 0x0000002502b5723e */ /* 0x000fe200000000ff */
[----:B------:R-:W-:Y:S01]  /*5390*/  IMAD.MOV.U32 R2, RZ, RZ, 0x3f800000 ;  /* 0x3f800000ff027424 */ /* 0x000fe200078e00ff */
[----:B------:R-:W-:-:S04]  /*53a0*/  CS2R R36, SRZ ;  /* 0x0000000000247805 */ /* 0x000fc8000001ff00 */
[----:B------:R-:W3:Y:S01]  /*53b0*/  MUFU.EX2 R12, R12 ;  /* 0x0000000c000c7308 */ /* 0x000ee20000000800 */
[----:B-1----:R-:W-:Y:S01]  /*53c0*/  FADD.FTZ R25, R121, R42 ;  /* 0x0000002a79197221 */ /* 0x002fe20000010000 */
[----:B------:R-:W-:-:S06]  /*53d0*/  CS2R R42, SRZ ;  /* 0x00000000002a7805 */ /* 0x000fcc000001ff00 */
[----:B------:R-:W1:Y:S01]  /*53e0*/  MUFU.EX2 R38, R39 ;  /* 0x0000002700267308 */ /* 0x000e620000000800 */
[----:B--2---:R-:W-:-:S07]  /*53f0*/  FADD.FTZ R21, R57, R6 ;  /* 0x0000000639157221 */ /* 0x004fce0000010000 */
[----:B------:R-:W2:Y:S01]  /*5400*/  MUFU.EX2 R61, R61 ;  /* 0x0000003d003d7308 */ /* 0x000ea20000000800 */
[C---:B---3--:R-:W-:Y:S01]  /*5410*/  FADD.FTZ R6, R12.reuse, R25 ;  /* 0x000000190c067221 */ /* 0x048fe20000010000 */
[----:B------:R-:W-:Y:S02]  /*5420*/  F2FP.F16.F32.PACK_AB R178, R12, R121 ;  /* 0x000000790cb2723e */ /* 0x000fe400000000ff */
[----:B------:R-:W-:-:S04]  /*5430*/  CS2R R24, SRZ ;  /* 0x0000000000187805 */ /* 0x000fc8000001ff00 */
[----:B------:R3:W4:Y:S01]  /*5440*/  MUFU.EX2 R40, R27 ;  /* 0x0000001b00287308 */ /* 0x0007220000000800 */
[C---:B-1----:R-:W-:Y:S01]  /*5450*/  FADD.FTZ R12, R38.reuse, R21 ;  /* 0x00000015260c7221 */ /* 0x042fe20000010000 */
[----:B------:R-:W-:Y:S02]  /*5460*/  F2FP.F16.F32.PACK_AB R183, R38, R57 ;  /* 0x0000003926b7723e */ /* 0x000fe400000000ff */
[----:B------:R-:W-:Y:S02]  /*5470*/  CS2R R56, SRZ ;  /* 0x0000000000387805 */ /* 0x000fe4000001ff00 */
[----:B------:R-:W-:Y:S02]  /*5480*/  CS2R R38, SRZ ;  /* 0x0000000000267805 */ /* 0x000fe4000001ff00 */
[----:B------:R-:W1:Y:S01]  /*5490*/  MUFU.EX2 R65, R65 ;  /* 0x0000004100417308 */ /* 0x000e620000000800 */
[----:B--2---:R-:W-:Y:S01]  /*54a0*/  FADD.FTZ R5, R61, R12 ;  /* 0x0000000c3d057221 */ /* 0x004fe20000010000 */
[----:B---3--:R-:W-:-:S06]  /*54b0*/  CS2R R26, SRZ ;  /* 0x00000000001a7805 */ /* 0x008fcc000001ff00 */
[----:B------:R2:W3:Y:S01]  /*54c0*/  MUFU.EX2 R10, R31 ;  /* 0x0000001f000a7308 */ /* 0x0004e20000000800 */
[C---:B----4-:R-:W-:Y:S01]  /*54d0*/  FADD.FTZ R12, R40.reuse, R5 ;  /* 0x00000005280c7221 */ /* 0x050fe20000010000 */
[----:B------:R-:W-:Y:S02]  /*54e0*/  F2FP.F16.F32.PACK_AB R177, R40, R61 ;  /* 0x0000003d28b1723e */ /* 0x000fe400000000ff */
[----:B------:R-:W-:Y:S02]  /*54f0*/  CS2R R60, SRZ ;  /* 0x00000000003c7805 */ /* 0x000fe4000001ff00 */
[----:B------:R-:W-:Y:S01]  /*5500*/  CS2R R40, SRZ ;  /* 0x0000000000287805 */ /* 0x000fe2000001ff00 */
[----:B-1----:R-:W-:Y:S01]  /*5510*/  FADD.FTZ R5, R65, R12 ;  /* 0x0000000c41057221 */ /* 0x002fe20000010000 */
[----:B--2---:R-:W-:Y:S02]  /*5520*/  CS2R R30, SRZ ;  /* 0x00000000001e7805 */ /* 0x004fe4000001ff00 */
[C---:B---3--:R-:W-:Y:S01]  /*5530*/  F2FP.F16.F32.PACK_AB R179, R10.reuse, R65 ;  /* 0x000000410ab3723e */ /* 0x048fe200000000ff */
[----:B------:R-:W-:Y:S01]  /*5540*/  FADD.FTZ R5, R10, R5 ;  /* 0x000000050a057221 */ /* 0x000fe20000010000 */
[----:B------:R-:W-:Y:S01]  /*5550*/  CS2R R64, SRZ ;  /* 0x0000000000407805 */ /* 0x000fe2000001ff00 */
[----:B------:R-:W-:Y:S06]  /*5560*/  @!P2 BRA `(.L_x_136) ;  /* 0x0000003c0010a947 */ /* 0x000fec0003800000 */
[----:B------:R-:W-:Y:S01]  /*5570*/  VIADD R9, R120, 0xfffffffe ;  /* 0xfffffffe78097836 */ /* 0x000fe20000000000 */
[----:B------:R-:W-:Y:S01]  /*5580*/  UMOV UR60, UR61 ;  /* 0x0000003d003c7c82 */ /* 0x000fe20008000000 */
[----:B------:R-:W-:Y:S01]  /*5590*/  IMAD.MOV.U32 R10, RZ, RZ, R3 ;  /* 0x000000ffff0a7224 */ /* 0x000fe200078e0003 */
[----:B------:R-:W-:Y:S01]  /*55a0*/  UMOV UR37, UR38 ;  /* 0x0000002600257c82 */ /* 0x000fe20008000000 */
[----:B------:R-:W-:Y:S02]  /*55b0*/  IMAD.MOV.U32 R11, RZ, RZ, R4 ;  /* 0x000000ffff0b7224 */ /* 0x000fe400078e0004 */
[----:B------:R-:W-:Y:S02]  /*55c0*/  IMAD.MOV.U32 R2, RZ, RZ, 0x3f800000 ;  /* 0x3f800000ff027424 */ /* 0x000fe400078e00ff */
[----:B------:R-:W-:-:S07]  /*55d0*/  IMAD.MOV.U32 R119, RZ, RZ, RZ ;  /* 0x000000ffff777224 */ /* 0x000fce00078e00ff */
.L_x_147:
[----:B------:R-:W-:-:S04]  /*55e0*/  UIADD3 UR4, UR37, 0x1, URZ ;  /* 0x0000000125047890 */ /* 0x000fc8000fffe03f */
[----:B------:R-:W-:-:S04]  /*55f0*/  UISETP.NE.AND UP0, UPT, UR4, 0x2, UPT ;  /* 0x000000020400788c */ /* 0x000fc8000bf05270 */
[----:B------:R-:W-:Y:S02]  /*5600*/  USEL UR61, URZ, 0x1, UP0 ;  /* 0x000000013f3d7887 */ /* 0x000fe40008000000 */
[----:B------:R-:W-:Y:S02]  /*5610*/  USEL UR38, UR4, URZ, UP0 ;  /* 0x0000003f04267287 */ /* 0x000fe40008000000 */
[----:B------:R-:W-:Y:S01]  /*5620*/  ULOP3.LUT UR61, UR60, UR61, URZ, 0x3c, !UPT ;  /* 0x0000003d3c3d7292 */ /* 0x000fe2000f8e3c3f */
[----:B------:R-:W-:Y:S11]  /*5630*/  @!P0 BRA `(.L_x_137) ;  /* 0x0000000000048947 */ /* 0x000ff60003800000 */
[----:B------:R-:W-:Y:S01]  /*5640*/  BPT.TRAP 0x1 ;  /* 0x000000040000795c */ /* 0x000fe20000300000 */
.L_x_137:
[----:B------:R-:W-:Y:S01]  /*5650*/  R2UR UR4, R16 ;  /* 0x00000000100472ca */ /* 0x000fe200000e0000 */
[----:B------:R-:W-:-:S05]  /*5660*/  IMAD.U32 R0, RZ, RZ, UR61 ;  /* 0x0000003dff007e24 */ /* 0x000fca000f8e00ff */
[----:B------:R-:W-:-:S07]  /*5670*/  SHF.L.U32 R0, R0, 0x1f, RZ ;  /* 0x0000001f00007819 */ /* 0x000fce00000006ff */
[----:B------:R-:W-:-:S09]  /*5680*/  ULEA UR39, UR38, UR4, 0x3 ;  /* 0x0000000426277291 */ /* 0x000fd2000f8e183f */
[----:B------:R1:W2:Y:S01]  /*5690*/  SYNCS.PHASECHK.TRANS64.TRYWAIT P1, [UR39+0x36830], R0 ;  /* 0x03683000ff0075a7 */ /* 0x0002a20008020167 */
[----:B------:R-:W-:Y:S05]  /*56a0*/  @!P0 BRA `(.L_x_138) ;  /* 0x0000000000048947 */ /* 0x000fea0003800000 */
[----:B------:R-:W-:Y:S01]  /*56b0*/  BPT.TRAP 0x1 ;  /* 0x000000040000795c */ /* 0x000fe20000300000 */
.L_x_138:
[----:B--2---:R-:W-:Y:S05]  /*56c0*/  @P1 BRA `(.L_x_139) ;  /* 0x0000000000081947 */ /* 0x004fea0003800000 */
[----:B------:R-:W2:Y:S02]  /*56d0*/  SYNCS.PHASECHK.TRANS64.TRYWAIT P1, [UR39+0x36830], R0 ;  /* 0x03683000ff0075a7 */ /* 0x000ea40008020167 */
[----:B--2---:R-:W-:Y:S05]  /*56e0*/  @!P1 BRA `(.L_x_140) ;  /* 0x0000009000409947 */ /* 0x004fea0003800000 */
.L_x_139:
        /* <DEDUP_REMOVED lines=596> */
.L_x_141:
[----:B------:R-:W-:Y:S01]  /*7c30*/  R2UR UR4, R16 ;  /* 0x00000000100472ca */ /* 0x000fe200000e0000 */
[----:B-12---:R-:W-:-:S05]  /*7c40*/  IMAD.U32 R0, RZ, RZ, UR60 ;  /* 0x0000003cff007e24 */ /* 0x006fca000f8e00ff */
[----:B------:R-:W-:-:S07]  /*7c50*/  SHF.L.U32 R0, R0, 0x1f, RZ ;  /* 0x0000001f00007819 */ /* 0x000fce00000006ff */
[----:B------:R-:W-:-:S09]  /*7c60*/  ULEA UR5, UR37, UR4, 0x3 ;  /* 0x0000000425057291 */ /* 0x000fd2000f8e183f */
[----:B------:R1:W2:Y:S01]  /*7c70*/  SYNCS.PHASECHK.TRANS64.TRYWAIT P1, [UR5+0x36850], R0 ;  /* 0x03685000ff0075a7 */ /* 0x0002a20008020145 */
[----:B------:R-:W-:Y:S05]  /*7c80*/  @!P0 BRA `(.L_x_142) ;  /* 0x0000000000048947 */ /* 0x000fea0003800000 */
[----:B------:R-:W-:Y:S01]  /*7c90*/  BPT.TRAP 0x1 ;  /* 0x000000040000795c */ /* 0x000fe20000300000 */
.L_x_142:
[----:B--2---:R-:W-:Y:S05]  /*7ca0*/  @P1 BRA `(.L_x_143) ;  /* 0x0000000000081947 */ /* 0x004fea0003800000 */
[----:B------:R-:W2:Y:S02]  /*7cb0*/  SYNCS.PHASECHK.TRANS64.TRYWAIT P1, [UR5+0x36850], R0 ;  /* 0x03685000ff0075a7 */ /* 0x000ea40008020145 */
[----:B--2---:R-:W-:Y:S05]  /*7cc0*/  @!P1 BRA `(.L_x_144) ;  /* 0x0000006800e09947 */ /* 0x004fea0003800000 */
.L_x_143:
[----:B------:R-:W-:Y:S01]  /*7cd0*/  R2UR UR4, R16 ;  /* 0x00000000100472ca */ /* 0x000fe200000e0000 */
[----:B------:R-:W-:Y:S01]  /*7ce0*/  WARPGROUP.ARRIVE ;  /* 0x00000000000079c5 */ /* 0x000fe20000000000 */
[----:B------:R-:W-:-:S11]  /*7cf0*/  UMOV UR7, 0x40000040 ;  /* 0x4000004000077882 */ /* 0x000fd60000000000 */
[----:B------:R-:W-:-:S04]  /*7d00*/  UIADD3 UR4, UR4, 0x400, URZ ;  /* 0x0000040004047890 */ /* 0x000fc8000fffe03f */
[----:B------:R-:W-:-:S04]  /*7d10*/  USHF.R.U32.HI UR4, URZ, 0x4, UR4 ;  /* 0x000000043f047899 */ /* 0x000fc80008011604 */
[----:B------:R-:W-:-:S04]  /*7d20*/  ULOP3.LUT UR4, UR4, 0x3fff, URZ, 0xc0, !UPT ;  /* 0x00003fff04047892 */ /* 0x000fc8000f8ec03f */
[----:B------:R-:W-:-:S04]  /*7d30*/  ULOP3.LUT UR4, UR4, 0x3800000, URZ, 0xfc, !UPT ;  /* 0x0380000004047892 */ /* 0x000fc8000f8efc3f */
[----:B------:R-:W-:-:S07]  /*7d40*/  UIMAD UR4, UR37, 0xa80, UR4 ;  /* 0x00000a80250478a4 */ /* 0x000fce000f8e0204 */
[----:B------:R-:W-:Y:S02]  /*7d50*/  UMOV UR6, UR4 ;  /* 0x0000000400067c82 */ /* 0x000fe40008000000 */
        /* <DEDUP_REMOVED lines=23> */
[----:B------:R-:W-:Y:S01]  /*7ed0*/  UIADD3 UR4, UR4, 0x300, URZ ;  /* 0x0000030004047890 */ /* 0x000fe2000fffe03f */
[----:B------:R-:W-:Y:S02]  /*7ee0*/  WARPGROUP.DEPBAR.LE gsb0, 0x0 ;  /* 0x00008000000079c5 */ /* 0x000fe40000010000 */
[----:B------:R-:W-:-:S14]  /*7ef0*/  WARPGROUP.ARRIVE ;  /* 0x00000000000079c5 */ /* 0x000fdc0000000000 */
[----:B------:R-:W-:Y:S01]  /*7f00*/  HGMMA.64x192x16.F32 R24, R180, gdesc[UR4].tnspB, R24, gsb0 ;  /* 0x42e00004b4187df0 */ /* 0x000fe20008000818 */
[----:B------:R-:W-:Y:S01]  /*7f10*/  UMOV UR6, UR4 ;  /* 0x0000000400067c82 */ /* 0x000fe20008000000 */
[----:B------:R-:W-:Y:S01]  /*7f20*/  UMOV UR7, 0x40000040 ;  /* 0x4000004000077882 */ /* 0x000fe20000000000 */
[----:B------:R-:W-:Y:S02]  /*7f30*/  WARPGROUP.DEPBAR.LE gsb0, 0x0 ;  /* 0x00008000000079c5 */ /* 0x000fe40000010000 */
[----:B------:R-:W-:-:S15]  /*7f40*/  WARPGROUP.ARRIVE ;  /* 0x00000000000079c5 */ /* 0x000fde0000000000 */
[----:B------:R-:W-:Y:S03]  /*7f50*/  HGMMA.64x192x16.F32 R24, R176, gdesc[UR4].tnspB, R24, gsb0 ;  /* 0x42e00004b0187df0 */ /* 0x000fe60008000818 */
[----:B------:R-:W-:Y:S02]  /*7f60*/  WARPGROUP.DEPBAR.LE gsb0, 0x0 ;  /* 0x00008000000079c5 */ /* 0x000fe40000010000 */
[----:B------:R-:W-:Y:S05]  /*7f70*/  @!P0 BRA `(.L_x_145) ;  /* 0x0000000000048947 */ /* 0x000fea0003800000 */
[----:B------:R-:W-:Y:S01]  /*7f80*/  BPT.TRAP 0x1 ;  /* 0x000000040000795c */ /* 0x000fe20000300000 */
.L_x_145:
[----:B------:R-:W3:Y:S01]  /*7f90*/  LDL R213, [R1+0x4] ;  /* 0x0000040001d57983 */ /* 0x000ee20000100800 */
[----:B-12---:R-:W-:Y:S02]  /*7fa0*/  FMNMX.FTZ R0, R168, R11, !PT ;  /* 0x0000000ba8007209 */ /* 0x006fe40007810000 */
[----:B------:R-:W-:Y:S02]  /*7fb0*/  FMNMX.FTZ R2, R170, R10, !PT ;  /* 0x0000000aaa027209 */ /* 0x000fe40007810000 */
[----:B------:R-:W-:Y:S02]  /*7fc0*/  FMNMX.FTZ R3, R169, R0, !PT ;  /* 0x00000000a9037209 */ /* 0x000fe40007810000 */
[----:B------:R-:W-:Y:S02]  /*7fd0*/  FMNMX.FTZ R7, R171, R2, !PT ;  /* 0x00000002ab077209 */ /* 0x000fe40007810000 */
[----:B------:R-:W-:Y:S02]  /*7fe0*/  FMNMX.FTZ R0, R172, R3, !PT ;  /* 0x00000003ac007209 */ /* 0x000fe40007810000 */
[----:B------:R-:W-:-:S02]  /*7ff0*/  FMNMX.FTZ R2, R174, R7, !PT ;  /* 0x00000007ae027209 */ /* 0x000fc40007810000 */
[----:B------:R-:W-:Y:S02]  /*8000*/  FMNMX.FTZ R3, R173, R0, !PT ;  /* 0x00000000ad037209 */ /* 0x000fe40007810000 */
        /* <DEDUP_REMOVED lines=49> */
[----:B------:R-:W-:Y:S01]  /*8320*/  ISETP.NE.AND P1, PT, R23, RZ, PT ;  /* 0x000000ff1700720c */ /* 0x000fe20003f25270 */
[----:B------:R-:W1:Y:S04]  /*8330*/  SHFL.BFLY PT, R0, R7, 0x2, 0x1f ;  /* 0x0c401f0007007f89 */ /* 0x000e6800000e0000 */
[----:B------:R-:W2:Y:S01]  /*8340*/  SHFL.BFLY PT, R3, R2, 0x2, 0x1f ;  /* 0x0c401f0002037f89 */ /* 0x000ea200000e0000 */
[----:B-1----:R-:W-:-:S02]  /*8350*/  FMNMX.FTZ R12, R7, R0, !PT ;  /* 0x00000000070c7209 */ /* 0x002fc40007810000 */
[----:B------:R-:W1:Y:S01]  /*8360*/  LDC R0, c[0x0][0x988] ;  /* 0x00026200ff007b82 */ /* 0x000e620000000800 */
[----:B--2---:R-:W-:Y:S02]  /*8370*/  FMNMX.FTZ R13, R2, R3, !PT ;  /* 0x00000003020d7209 */ /* 0x004fe40007810000 */
[----:B------:R-:W2:Y:S04]  /*8380*/  SHFL.BFLY PT, R3, R12, 0x1, 0x1f ;  /* 0x0c201f000c037f89 */ /* 0x000ea800000e0000 */
[----:B------:R-:W4:Y:S01]  /*8390*/  SHFL.BFLY PT, R14, R13, 0x1, 0x1f ;  /* 0x0c201f000d0e7f89 */ /* 0x000f2200000e0000 */
[----:B--2---:R-:W-:Y:S02]  /*83a0*/  FMNMX.FTZ R4, R12, R3, !PT ;  /* 0x000000030c047209 */ /* 0x004fe40007810000 */
[----:B----4-:R-:W-:-:S03]  /*83b0*/  FMNMX.FTZ R3, R13, R14, !PT ;  /* 0x0000000e0d037209 */ /* 0x010fc60007810000 */
[C---:B------:R-:W-:Y:S01]  /*83c0*/  FADD.FTZ R11, -R4.reuse, R11 ;  /* 0x0000000b040b7221 */ /* 0x040fe20000010100 */
[----:B-1----:R-:W-:-:S03]  /*83d0*/  FMUL.FTZ R177, R4, R0 ;  /* 0x0000000004b17220 */ /* 0x002fc60000410000 */
[-C--:B------:R-:W-:Y:S01]  /*83e0*/  FMUL.FTZ R14, R11, R0.reuse ;  /* 0x000000000b0e7220 */ /* 0x080fe20000410000 */
[-CC-:B------:R-:W-:Y:S01]  /*83f0*/  FFMA.FTZ R15, R161, R0.reuse, -R177.reuse ;  /* 0x00000000a10f7223 */ /* 0x180fe200000108b1 */
[C---:B------:R-:W-:Y:S01]  /*8400*/  FADD.FTZ R11, -R3.reuse, R10 ;  /* 0x0000000a030b7221 */ /* 0x040fe20000010100 */
[-C--:B------:R-:W-:Y:S01]  /*8410*/  FMUL.FTZ R161, R3, R0.reuse ;  /* 0x0000000003a17220 */ /* 0x080fe20000410000 */
[-C--:B------:R-:W-:Y:S01]  /*8420*/  FFMA.FTZ R200, R168, R0.reuse, -R177 ;  /* 0x00000000a8c87223 */ /* 0x080fe200000108b1 */
[----:B------:R1:W-:Y:S01]  /*8430*/  MUFU.EX2 R7, R14 ;  /* 0x0000000e00077308 */ /* 0x0003e20000000800 */
[-C--:B------:R-:W-:Y:S01]  /*8440*/  FMUL.FTZ R2, R11, R0.reuse ;  /* 0x000000000b027220 */ /* 0x080fe20000410000 */
[-C--:B------:R-:W-:Y:S01]  /*8450*/  FFMA.FTZ R201, R170, R0.reuse, -R161 ;  /* 0x00000000aac97223 */ /* 0x080fe200000108a1 */
[-C--:B------:R-:W-:Y:S01]  /*8460*/  FFMA.FTZ R11, R169, R0.reuse, -R177 ;  /* 0x00000000a90b7223 */ /* 0x080fe200000108b1 */
[-C--:B------:R-:W-:Y:S01]  /*8470*/  FFMA.FTZ R10, R171, R0.reuse, -R161 ;  /* 0x00000000ab0a7223 */ /* 0x080fe200000108a1 */
[-C--:B------:R-:W-:Y:S01]  /*8480*/  FFMA.FTZ R202, R172, R0.reuse, -R177 ;  /* 0x00000000acca7223 */ /* 0x080fe200000108b1 */
[-C--:B------:R-:W-:Y:S01]  /*8490*/  FFMA.FTZ R203, R174, R0.reuse, -R161 ;  /* 0x00000000aecb7223 */ /* 0x080fe200000108a1 */
[-C--:B------:R-:W-:Y:S01]  /*84a0*/  FFMA.FTZ R13, R173, R0.reuse, -R177 ;  /* 0x00000000ad0d7223 */ /* 0x080fe200000108b1 */
[----:B------:R-:W2:Y:S01]  /*84b0*/  MUFU.EX2 R200, R200 ;  /* 0x000000c800c87308 */ /* 0x000ea20000000800 */
[-C--:B------:R-:W-:Y:S01]  /*84c0*/  FFMA.FTZ R12, R175, R0.reuse, -R161 ;  /* 0x00000000af0c7223 */ /* 0x080fe200000108a1 */
[-C--:B------:R-:W-:Y:S01]  /*84d0*/  FFMA.FTZ R196, R160, R0.reuse, -R177 ;  /* 0x00000000a0c47223 */ /* 0x080fe200000108b1 */
[-CC-:B------:R-:W-:Y:S01]  /*84e0*/  FFMA.FTZ R197, R162, R0.reuse, -R161.reuse ;  /* 0x00000000a2c57223 */ /* 0x180fe200000108a1 */
[-C--:B-1----:R-:W-:Y:S01]  /*84f0*/  FFMA.FTZ R14, R163, R0.reuse, -R161 ;  /* 0x00000000a30e7223 */ /* 0x082fe200000108a1 */
[-CC-:B------:R-:W-:Y:S01]  /*8500*/  FFMA.FTZ R198, R164, R0.reuse, -R177.reuse ;  /* 0x00000000a4c67223 */ /* 0x180fe200000108b1 */
[-C--:B------:R-:W-:Y:S01]  /*8510*/  FFMA.FTZ R180, R128, R0.reuse, -R177 ;  /* 0x0000000080b47223 */ /* 0x080fe200000108b1 */
[-CC-:B------:R-:W-:Y:S01]  /*8520*/  FFMA.FTZ R199, R166, R0.reuse, -R161.reuse ;  /* 0x00000000a6c77223 */ /* 0x180fe200000108a1 */
[----:B------:R-:W-:Y:S01]  /*8530*/  MUFU.EX2 R2, R2 ;  /* 0x0000000200027308 */ /* 0x000fe20000000800 */
[-C--:B------:R-:W-:Y:S01]  /*8540*/  FFMA.FTZ R128, R147, R0.reuse, -R161 ;  /* 0x0000000093807223 */ /* 0x080fe200000108a1 */
[-C--:B------:R-:W-:Y:S01]  /*8550*/  FFMA.FTZ R21, R165, R0.reuse, -R177 ;  /* 0x00000000a5157223 */ /* 0x080fe200000108b1 */
[-CC-:B------:R-:W-:Y:S01]  /*8560*/  FFMA.FTZ R20, R167, R0.reuse, -R161.reuse ;  /* 0x00000000a7147223 */ /* 0x180fe200000108a1 */
[-C--:B------:R-:W-:Y:S01]  /*8570*/  FFMA.FTZ R185, R138, R0.reuse, -R161 ;  /* 0x000000008ab97223 */ /* 0x080fe200000108a1 */
[-CC-:B------:R-:W-:Y:S01]  /*8580*/  FFMA.FTZ R192, R152, R0.reuse, -R177.reuse ;  /* 0x0000000098c07223 */ /* 0x180fe200000108b1 */
[-C--:B------:R-:W-:Y:S01]  /*8590*/  FFMA.FTZ R184, R136, R0.reuse, -R177 ;  /* 0x0000000088b87223 */ /* 0x080fe200000108b1 */
[--C-:B------:R-:W-:Y:S01]  /*85a0*/  FFMA.FTZ R193, R154, R0, -R161.reuse ;  /* 0x000000009ac17223 */ /* 0x100fe200000108a1 */
[----:B------:R-:W1:Y:S01]  /*85b0*/  MUFU.EX2 R201, R201 ;  /* 0x000000c900c97308 */ /* 0x000e620000000800 */
[----:B--2---:R-:W-:Y:S01]  /*85c0*/  FFMA.FTZ R6, R7, R6, R200 ;  /* 0x0000000607067223 */ /* 0x004fe200000100c8 */
[-C--:B------:R-:W-:Y:S01]  /*85d0*/  FFMA.FTZ R136, R139, R0.reuse, -R161 ;  /* 0x000000008b887223 */ /* 0x080fe200000108a1 */
[-CC-:B------:R-:W-:Y:S01]  /*85e0*/  FFMA.FTZ R153, R153, R0.reuse, -R177.reuse ;  /* 0x0000000099997223 */ /* 0x180fe200000108b1 */
[-C--:B------:R-:W-:Y:S01]  /*85f0*/  FFMA.FTZ R176, R120, R0.reuse, -R177 ;  /* 0x0000000078b07223 */ /* 0x080fe200000108b1 */
[-C--:B------:R-:W-:Y:S01]  /*8600*/  FFMA.FTZ R120, R155, R0.reuse, -R161 ;  /* 0x000000009b787223 */ /* 0x080fe200000108a1 */
[-C--:B------:R-:W-:Y:S01]  /*8610*/  FFMA.FTZ R194, R156, R0.reuse, -R177 ;  /* 0x000000009cc27223 */ /* 0x080fe200000108b1 */
[-C--:B------:R-:W-:Y:S01]  /*8620*/  FFMA.FTZ R195, R158, R0.reuse, -R161 ;  /* 0x000000009ec37223 */ /* 0x080fe200000108a1 */
[----:B------:R-:W2:Y:S01]  /*8630*/  MUFU.EX2 R11, R11 ;  /* 0x0000000b000b7308 */ /* 0x000ea20000000800 */
[-CC-:B------:R-:W-:Y:S01]  /*8640*/  FFMA.FTZ R157, R157, R0.reuse, -R177.reuse ;  /* 0x000000009d9d7223 */ /* 0x180fe200000108b1 */
[-C--:B------:R-:W-:Y:S01]  /*8650*/  FFMA.FTZ R178, R124, R0.reuse, -R177 ;  /* 0x000000007cb27223 */ /* 0x080fe200000108b1 */
[-C--:B------:R-:W-:Y:S01]  /*8660*/  FFMA.FTZ R124, R159, R0.reuse, -R161 ;  /* 0x000000009f7c7223 */ /* 0x080fe200000108a1 */
[-CC-:B------:R-:W-:Y:S01]  /*8670*/  FFMA.FTZ R186, R140, R0.reuse, -R177.reuse ;  /* 0x000000008cba7223 */ /* 0x180fe200000108b1 */
[-C--:B------:R-:W-:Y:S01]  /*8680*/  FFMA.FTZ R188, R144, R0.reuse, -R177 ;  /* 0x0000000090bc7223 */ /* 0x080fe200000108b1 */
[-C--:B------:R-:W-:Y:S01]  /*8690*/  FFMA.FTZ R189, R146, R0.reuse, -R161 ;  /* 0x0000000092bd7223 */ /* 0x080fe200000108a1 */
[-C--:B------:R-:W-:Y:S01]  /*86a0*/  FFMA.FTZ R145, R145, R0.reuse, -R177 ;  /* 0x0000000091917223 */ /* 0x080fe200000108b1 */
[----:B------:R-:W4:Y:S01]  /*86b0*/  MUFU.EX2 R10, R10 ;  /* 0x0000000a000a7308 */ /* 0x000f220000000800 */
[----:B-1----:R-:W-:Y:S01]  /*86c0*/  FFMA.FTZ R5, R2, R5, R201 ;  /* 0x0000000502057223 */ /* 0x002fe200000100c9 */
[-C--:B------:R-:W-:Y:S01]  /*86d0*/  FFMA.FTZ R181, R130, R0.reuse, -R161 ;  /* 0x0000000082b57223 */ /* 0x080fe200000108a1 */
[-C--:B------:R-:W-:Y:S01]  /*86e0*/  FFMA.FTZ R190, R148, R0.reuse, -R177 ;  /* 0x0000000094be7223 */ /* 0x080fe200000108b1 */
[-C--:B------:R-:W-:Y:S01]  /*86f0*/  FFMA.FTZ R191, R150, R0.reuse, -R161 ;  /* 0x0000000096bf7223 */ /* 0x080fe200000108a1 */
[-CC-:B------:R-:W-:Y:S01]  /*8700*/  FFMA.FTZ R149, R149, R0.reuse, -R177.reuse ;  /* 0x0000000095957223 */ /* 0x180fe200000108b1 */
[-C--:B------:R-:W-:Y:S01]  /*8710*/  FFMA.FTZ R182, R132, R0.reuse, -R177 ;  /* 0x0000000084b67223 */ /* 0x080fe200000108b1 */
[-C--:B------:R-:W-:Y:S01]  /*8720*/  FFMA.FTZ R132, R151, R0.reuse, -R161 ;  /* 0x0000000097847223 */ /* 0x080fe200000108a1 */
[----:B------:R-:W1:Y:S01]  /*8730*/  MUFU.EX2 R202, R202 ;  /* 0x000000ca00ca7308 */ /* 0x000e620000000800 */
[----:B--2---:R-:W-:Y:S01]  /*8740*/  FADD.FTZ R147, R11, R6 ;  /* 0x000000060b937221 */ /* 0x004fe20000010000 */
[-C--:B------:R-:W-:Y:S01]  /*8750*/  FFMA.FTZ R137, R137, R0.reuse, -R177 ;  /* 0x0000000089897223 */ /* 0x080fe200000108b1 */
[-CC-:B------:R-:W-:Y:S01]  /*8760*/  FFMA.FTZ R183, R134, R0.reuse, -R161.reuse ;  /* 0x0000000086b77223 */ /* 0x180fe200000108a1 */
[-C--:B------:R-:W-:Y:S01]  /*8770*/  FFMA.FTZ R187, R142, R0.reuse, -R161 ;  /* 0x000000008ebb7223 */ /* 0x080fe200000108a1 */
[-CC-:B------:R-:W-:Y:S01]  /*8780*/  FFMA.FTZ R141, R141, R0.reuse, -R177.reuse ;  /* 0x000000008d8d7223 */ /* 0x180fe200000108b1 */
[-CC-:B------:R-:W-:Y:S01]  /*8790*/  FFMA.FTZ R129, R129, R0.reuse, -R177.reuse ;  /* 0x0000000081817223 */ /* 0x180fe200000108b1 */
[-C--:B------:R-:W-:Y:S01]  /*87a0*/  FFMA.FTZ R133, R133, R0.reuse, -R177 ;  /* 0x0000000085857223 */ /* 0x080fe200000108b1 */
[----:B------:R-:W2:Y:S01]  /*87b0*/  MUFU.EX2 R203, R203 ;  /* 0x000000cb00cb7308 */ /* 0x000ea20000000800 */
[----:B----4-:R-:W-:Y:S01]  /*87c0*/  FADD.FTZ R6, R10, R5 ;  /* 0x000000050a067221 */ /* 0x010fe20000010000 */
[-CC-:B------:R-:W-:Y:S01]  /*87d0*/  FFMA.FTZ R121, R121, R0.reuse, -R177.reuse ;  /* 0x0000000079797223 */ /* 0x180fe200000108b1 */
[-C--:B------:R-:W-:Y:S01]  /*87e0*/  FFMA.FTZ R125, R125, R0.reuse, -R177 ;  /* 0x000000007d7d7223 */ /* 0x080fe200000108b1 */
[-CC-:B------:R-:W-:Y:S01]  /*87f0*/  FFMA.FTZ R177, R122, R0.reuse, -R161.reuse ;  /* 0x000000007ab17223 */ /* 0x180fe200000108a1 */
[-CC-:B------:R-:W-:Y:S01]  /*8800*/  FFMA.FTZ R123, R123, R0.reuse, -R161.reuse ;  /* 0x000000007b7b7223 */ /* 0x180fe200000108a1 */
[-CC-:B------:R-:W-:Y:S01]  /*8810*/  FFMA.FTZ R126, R126, R0.reuse, -R161.reuse ;  /* 0x000000007e7e7223 */ /* 0x180fe200000108a1 */
[----:B------:R-:W-:Y:S01]  /*8820*/  FFMA.FTZ R127, R127, R0, -R161 ;  /* 0x000000007f7f7223 */ /* 0x000fe200000108a1 */
[----:B------:R-:W4:Y:S01]  /*8830*/  MUFU.EX2 R13, R13 ;  /* 0x0000000d000d7308 */ /* 0x000f220000000800 */
[----:B-1----:R-:W-:-:S07]  /*8840*/  FADD.FTZ R138, R202, R147 ;  /* 0x00000093ca8a7221 */ /* 0x002fce0000010000 */
[----:B------:R-:W1:Y:S01]  /*8850*/  MUFU.EX2 R12, R12 ;  /* 0x0000000c000c7308 */ /* 0x000e620000000800 */
[----:B--2---:R-:W-:-:S07]  /*8860*/  FADD.FTZ R5, R203, R6 ;  /* 0x00000006cb057221 */ /* 0x004fce0000010000 */
[----:B------:R-:W2:Y:S01]  /*8870*/  MUFU.EX2 R196, R196 ;  /* 0x000000c400c47308 */ /* 0x000ea20000000800 */
[----:B----4-:R-:W-:-:S07]  /*8880*/  FADD.FTZ R139, R13, R138 ;  /* 0x0000008a0d8b7221 */ /* 0x010fce0000010000 */
[----:B------:R-:W4:Y:S01]  /*8890*/  MUFU.EX2 R197, R197 ;  /* 0x000000c500c57308 */ /* 0x000f220000000800 */
[----:B-1----:R-:W-:-:S07]  /*88a0*/  FADD.FTZ R6, R12, R5 ;  /* 0x000000050c067221 */ /* 0x002fce0000010000 */
[----:B------:R-:W1:Y:S01]  /*88b0*/  MUFU.EX2 R15, R15 ;  /* 0x0000000f000f7308 */ /* 0x000e620000000800 */
[----:B--2---:R-:W-:-:S07]  /*88c0*/  FADD.FTZ R138, R196, R139 ;  /* 0x0000008bc48a7221 */ /* 0x004fce0000010000 */
[----:B------:R-:W2:Y:S01]  /*88d0*/  MUFU.EX2 R14, R14 ;  /* 0x0000000e000e7308 */ /* 0x000ea20000000800 */
[----:B----4-:R-:W-:-:S07]  /*88e0*/  FADD.FTZ R5, R197, R6 ;  /* 0x00000006c5057221 */ /* 0x010fce0000010000 */
[----:B------:R-:W4:Y:S01]  /*88f0*/  MUFU.EX2 R198, R198 ;  /* 0x000000c600c67308 */ /* 0x000f220000000800 */
[----:B-1----:R-:W-:Y:S01]  /*8900*/  FADD.FTZ R139, R15, R138 ;  /* 0x0000008a0f8b7221 */ /* 0x002fe20000010000 */
[----:B------:R-:W-:-:S06]  /*8910*/  FFMA.FTZ R138, R143, R0, -R161 ;  /* 0x000000008f8a7223 */ /* 0x000fcc00000108a1 */
        /* <DEDUP_REMOVED lines=15> */
[----:B----4-:R-:W-:Y:S01]  /*8a10*/  FADD.FTZ R139, R153, R130 ;  /* 0x00000082998b7221 */ /* 0x010fe20000010000 */
[----:B------:R-:W-:-:S06]  /*8a20*/  FFMA.FTZ R130, R131, R0, -R161 ;  /* 0x0000000083827223 */ /* 0x000fcc00000108a1 */
        /* <DEDUP_REMOVED lines=15> */
[----:B--2---:R-:W-:Y:S01]  /*8b20*/  FADD.FTZ R131, R145, R134 ;  /* 0x0000008691837221 */ /* 0x004fe20000010000 */
[----:B------:R-:W-:-:S06]  /*8b30*/  FFMA.FTZ R134, R135, R0, -R161 ;  /* 0x0000000087867223 */ /* 0x000fcc00000108a1 */
        /* <DEDUP_REMOVED lines=26> */
[----:B------:R-:W-:-:S04]  /*8ce0*/  IMAD.U32 R5, RZ, RZ, UR39 ;  /* 0x00000027ff057e24 */ /* 0x000fc8000f8e00ff */
[----:B------:R-:W-:Y:S02]  /*8cf0*/  @P1 VIADD R5, R5, 0x36840 ;  /* 0x0003684005051836 */ /* 0x000fe40000000000 */
[----:B------:R-:W4:Y:S01]  /*8d00*/  MUFU.EX2 R129, R129 ;  /* 0x0000008100817308 */ /* 0x000f220000000800 */
[----:B-1----:R-:W-:Y:S02]  /*8d10*/  FADD.FTZ R122, R180, R131 ;  /* 0x00000083b47a7221 */ /* 0x002fe40000010000 */
[----:B---3--:R-:W-:-:S04]  /*8d20*/  @P1 PRMT R5, R213, 0x654, R5 ;  /* 0x00000654d5051816 */ /* 0x008fc80000000005 */
[----:B------:R1:W-:Y:S01]  /*8d30*/  @P1 SYNCS.ARRIVE.TRANS64.RED.A1T0 RZ, [R5+URZ], RZ ;  /* 0x000000ff05ff19a7 */ /* 0x0003e2000810043f */
[----:B------:R-:W3:Y:S01]  /*8d40*/  MUFU.EX2 R130, R130 ;  /* 0x0000008200827308 */ /* 0x000ee20000000800 */
[----:B--2---:R-:W-:-:S07]  /*8d50*/  FADD.FTZ R131, R181, R6 ;  /* 0x00000006b5837221 */ /* 0x004fce0000010000 */
[----:B------:R-:W2:Y:S01]  /*8d60*/  MUFU.EX2 R182, R182 ;  /* 0x000000b600b67308 */ /* 0x000ea20000000800 */
[----:B----4-:R-:W-:-:S07]  /*8d70*/  FADD.FTZ R135, R129, R122 ;  /* 0x0000007a81877221 */ /* 0x010fce0000010000 */
[----:B------:R-:W-:Y:S01]  /*8d80*/  MUFU.EX2 R183, R183 ;  /* 0x000000b700b77308 */ /* 0x000fe20000000800 */
[----:B---3--:R-:W-:-:S07]  /*8d90*/  FADD.FTZ R6, R130, R131 ;  /* 0x0000008382067221 */ /* 0x008fce0000010000 */
[----:B------:R-:W1:Y:S01]  /*8da0*/  MUFU.EX2 R133, R133 ;  /* 0x0000008500857308 */ /* 0x000e620000000800 */
[----:B--2---:R-:W-:-:S07]  /*8db0*/  FADD.FTZ R122, R182, R135 ;  /* 0x00000087b67a7221 */ /* 0x004fce0000010000 */
[----:B------:R-:W-:Y:S08]  /*8dc0*/  MUFU.EX2 R134, R134 ;  /* 0x0000008600867308 */ /* 0x000ff00000000800 */
[----:B------:R-:W2:Y:S01]  /*8dd0*/  MUFU.EX2 R176, R176 ;  /* 0x000000b000b07308 */ /* 0x000ea20000000800 */
[----:B-1----:R-:W-:-:S07]  /*8de0*/  FADD.FTZ R5, R133, R122 ;  /* 0x0000007a85057221 */ /* 0x002fce0000010000 */
[----:B------:R-:W-:Y:S08]  /*8df0*/  MUFU.EX2 R177, R177 ;  /* 0x000000b100b17308 */ /* 0x000ff00000000800 */
[----:B------:R-:W1:Y:S01]  /*8e00*/  MUFU.EX2 R121, R121 ;  /* 0x0000007900797308 */ /* 0x000e620000000800 */
[----:B--2---:R-:W-:-:S07]  /*8e10*/  FADD.FTZ R122, R176, R5 ;  /* 0x00000005b07a7221 */ /* 0x004fce0000010000 */
[----:B------:R2:W3:Y:S08]  /*8e20*/  MUFU.EX2 R139, R123 ;  /* 0x0000007b008b7308 */ /* 0x0004f00000000800 */
[----:B------:R-:W4:Y:S01]  /*8e30*/  MUFU.EX2 R178, R178 ;  /* 0x000000b200b27308 */ /* 0x000f220000000800 */
[----:B--2---:R-:W-:Y:S01]  /*8e40*/  FADD.FTZ R123, R183, R6 ;  /* 0x00000006b77b7221 */ /* 0x004fe20000010000 */
[----:B-1----:R-:W-:-:S03]  /*8e50*/  FADD.FTZ R5, R121, R122 ;  /* 0x0000007a79057221 */ /* 0x002fc60000010000 */
[----:B------:R-:W-:-:S03]  /*8e60*/  FADD.FTZ R6, R134, R123 ;  /* 0x0000007b86067221 */ /* 0x000fc60000010000 */
[----:B------:R-:W1:Y:S01]  /*8e70*/  MUFU.EX2 R179, R126 ;  /* 0x0000007e00b37308 */ /* 0x000e620000000800 */
[----:B------:R-:W-:-:S04]  /*8e80*/  FADD.FTZ R6, R177, R6 ;  /* 0x00000006b1067221 */ /* 0x000fc80000010000 */
[----:B---3--:R-:W-:-:S03]  /*8e90*/  FADD.FTZ R6, R139, R6 ;  /* 0x000000068b067221 */ /* 0x008fc60000010000 */
[----:B------:R-:W2:Y:S01]  /*8ea0*/  MUFU.EX2 R125, R125 ;  /* 0x0000007d007d7308 */ /* 0x000ea20000000800 */
[----:B----4-:R-:W-:-:S07]  /*8eb0*/  FADD.FTZ R122, R178, R5 ;  /* 0x00000005b27a7221 */ /* 0x010fce0000010000 */
[----:B------:R-:W3:Y:S01]  /*8ec0*/  MUFU.EX2 R140, R127 ;  /* 0x0000007f008c7308 */ /* 0x000ee20000000800 */
[----:B-1----:R-:W-:Y:S01]  /*8ed0*/  FADD.FTZ R5, R179, R6 ;  /* 0x00000006b3057221 */ /* 0x002fe20000010000 */
[----:B--2---:R-:W-:-:S03]  /*8ee0*/  FADD.FTZ R6, R125, R122 ;  /* 0x0000007a7d067221 */ /* 0x004fc60000010000 */
[----:B---3--:R-:W-:Y:S01]  /*8ef0*/  FADD.FTZ R5, R140, R5 ;  /* 0x000000058c057221 */ /* 0x008fe20000010000 */
[----:B------:R-:W-:Y:S06]  /*8f00*/  @!P0 BRA `(.L_x_146) ;  /* 0x0000000000048947 */ /* 0x000fec0003800000 */
[----:B------:R-:W-:Y:S01]  /*8f10*/  BPT.TRAP 0x1 ;  /* 0x000000040000795c */ /* 0x000fe20000300000 */
.L_x_146:
[----:B------:R-:W2:Y:S01]  /*8f20*/  LDL R123, [R1] ;  /* 0x00000000017b7983 */ /* 0x000ea20000100800 */
[----:B------:R-:W-:Y:S01]  /*8f30*/  ISETP.NE.AND P1, PT, R22, RZ, PT ;  /* 0x000000ff1600720c */ /* 0x000fe20003f25270 */
[----:B------:R-:W-:Y:S01]  /*8f40*/  IMAD.U32 R122, RZ, RZ, UR5 ;  /* 0x00000005ff7a7e24 */ /* 0x000fe2000f8e00ff */
[----:B------:R-:W-:Y:S01]  /*8f50*/  UMOV UR60, UR61 ;  /* 0x0000003d003c7c82 */ /* 0x000fe20008000000 */
[----:B------:R-:W-:Y:S01]  /*8f60*/  UMOV UR37, UR38 ;  /* 0x0000002600257c82 */ /* 0x000fe20008000000 */
[----:B------:R-:W-:Y:S01]  /*8f70*/  F2FP.F16.F32.PACK_AB R200, R11, R200 ;  /* 0x000000c80bc8723e */ /* 0x000fe200000000ff */
[----:B------:R-:W-:Y:S01]  /*8f80*/  IMAD.MOV.U32 R11, RZ, RZ, R4 ;  /* 0x000000ffff0b7224 */ /* 0x000fe200078e0004 */
[----:B------:R-:W-:Y:S01]  /*8f90*/  F2FP.F16.F32.PACK_AB R201, R10, R201 ;  /* 0x000000c90ac9723e */ /* 0x000fe200000000ff */
[----:B------:R-:W-:Y:S01]  /*8fa0*/  IMAD.MOV.U32 R10, RZ, RZ, R3 ;  /* 0x000000ffff0a7224 */ /* 0x000fe200078e0003 */
[----:B------:R-:W-:Y:S02]  /*8fb0*/  F2FP.F16.F32.PACK_AB R202, R13, R202 ;  /* 0x000000ca0dca723e */ /* 0x000fe400000000ff */
[----:B------:R-:W-:-:S02]  /*8fc0*/  F2FP.F16.F32.PACK_AB R203, R12, R203 ;  /* 0x000000cb0ccb723e */ /* 0x000fc400000000ff */
[----:B------:R-:W-:Y:S01]  /*8fd0*/  F2FP.F16.F32.PACK_AB R196, R15, R196 ;  /* 0x000000c40fc4723e */ /* 0x000fe200000000ff */
[----:B------:R-:W-:Y:S01]  /*8fe0*/  @P1 VIADD R122, R122, 0x36860 ;  /* 0x000368607a7a1836 */ /* 0x000fe20000000000 */
[----:B------:R-:W-:Y:S02]  /*8ff0*/  F2FP.F16.F32.PACK_AB R197, R14, R197 ;  /* 0x000000c50ec5723e */ /* 0x000fe400000000ff */
[----:B------:R-:W-:Y:S02]  /*9000*/  F2FP.F16.F32.PACK_AB R198, R21, R198 ;  /* 0x000000c615c6723e */ /* 0x000fe400000000ff */
[----:B------:R-:W-:Y:S02]  /*9010*/  F2FP.F16.F32.PACK_AB R199, R20, R199 ;  /* 0x000000c714c7723e */ /* 0x000fe400000000ff */
[----:B------:R-:W-:Y:S02]  /*9020*/  F2FP.F16.F32.PACK_AB R192, R153, R192 ;  /* 0x000000c099c0723e */ /* 0x000fe400000000ff */
[----:B------:R-:W-:-:S02]  /*9030*/  F2FP.F16.F32.PACK_AB R193, R120, R193 ;  /* 0x000000c178c1723e */ /* 0x000fc400000000ff */
[----:B------:R-:W-:Y:S02]  /*9040*/  F2FP.F16.F32.PACK_AB R194, R157, R194 ;  /* 0x000000c29dc2723e */ /* 0x000fe400000000ff */
        /* <DEDUP_REMOVED lines=17> */
[----:B--2---:R-:W-:-:S04]  /*9160*/  @P1 PRMT R122, R123, 0x654, R122 ;  /* 0x000006547b7a1816 */ /* 0x004fc8000000007a */
[----:B------:R1:W-:Y:S01]  /*9170*/  @P1 SYNCS.ARRIVE.TRANS64.RED.A1T0 RZ, [R122+URZ], RZ ;  /* 0x000000ff7aff19a7 */ /* 0x0003e2000810043f */
[C---:B------:R-:W-:Y:S01]  /*9180*/  ISETP.GT.AND P1, PT, R9.reuse, RZ, PT ;  /* 0x000000ff0900720c */ /* 0x040fe20003f24270 */
[----:B------:R-:W-:-:S12]  /*9190*/  VIADD R9, R9, 0xffffffff ;  /* 0xffffffff09097836 */ /* 0x000fd80000000000 */
[----:B-1----:R-:W-:Y:S05]  /*91a0*/  @P1 BRA `(.L_x_147) ;  /* 0xffffffc4000c1947 */ /* 0x002fea000383ffff */
.L_x_136:
        /* <DEDUP_REMOVED lines=99> */
.L_x_148:
[----:B------:R-:W-:Y:S01]  /*97e0*/  R2UR UR4, R16 ;  /* 0x00000000100472ca */ /* 0x000fe200000e0000 */
[----:B------:R-:W-:-:S05]  /*97f0*/  IMAD.U32 R2, RZ, RZ, UR61 ;  /* 0x0000003dff027e24 */ /* 0x000fca000f8e00ff */
[----:B------:R-:W-:-:S07]  /*9800*/  SHF.L.U32 R2, R2, 0x1f, RZ ;  /* 0x0000001f02027819 */ /* 0x000fce00000006ff */
[----:B------:R-:W-:-:S09]  /*9810*/  ULEA UR5, UR38, UR4, 0x3 ;  /* 0x0000000426057291 */ /* 0x000fd2000f8e183f */
[----:B------:R1:W2:Y:S01]  /*9820*/  SYNCS.PHASECHK.TRANS64.TRYWAIT P1, [UR5+0x36850], R2 ;  /* 0x03685002ff0075a7 */ /* 0x0002a20008020145 */
[----:B------:R-:W-:Y:S05]  /*9830*/  @!P0 BRA `(.L_x_149) ;  /* 0x0000000000048947 */ /* 0x000fea0003800000 */
[----:B------:R-:W-:Y:S01]  /*9840*/  BPT.TRAP 0x1 ;  /* 0x000000040000795c */ /* 0x000fe20000300000 */
.L_x_149:
[----:B--2---:R-:W-:Y:S05]  /*9850*/  @P1 BRA `(.L_x_150) ;  /* 0x0000000000081947 */ /* 0x004fea0003800000 */
[----:B------:R-:W2:Y:S02]  /*9860*/  SYNCS.PHASECHK.TRANS64.TRYWAIT P1, [UR5+0x36850], R2 ;  /* 0x03685002ff0075a7 */ /* 0x000ea40008020145 */
[----:B--2---:R-:W-:Y:S05]  /*9870*/  @!P1 BRA `(.L_x_151) ;  /* 0x00000050000c9947 */ /* 0x004fea0003800000 */
.L_x_150:
[----:B------:R-:W-:Y:S01]  /*9880*/  R2UR UR4, R16 ;  /* 0x00000000100472ca */ /* 0x000fe200000e0000 */
[----:B------:R-:W-:Y:S01]  /*9890*/  WARPGROUP.ARRIVE ;  /* 0x00000000000079c5 */ /* 0x000fe20000000000 */
[----:B------:R-:W-:Y:S01]  /*98a0*/  UMOV UR7, 0x40000040 ;  /* 0x4000004000077882 */ /* 0x000fe20000000000 */
[----:B--2---:R-:W2:Y:S01]  /*98b0*/  SHFL.BFLY PT, R7, R6, 0x2, 0x1f ;  /* 0x0c401f0006077f89 */ /* 0x004ea200000e0000 */
[----:B------:R-:W-:Y:S02]  /*98c0*/  IMAD.MOV.U32 R10, RZ, RZ, RZ ;  /* 0x000000ffff0a7224 */ /* 0x000fe400078e00ff */
[----:B------:R-:W-:Y:S01]  /*98d0*/  IMAD.MOV.U32 R20, RZ, RZ, -0x800000 ;  /* 0xff800000ff147424 */ /* 0x000fe200078e00ff */
[----:B-1----:R-:W1:Y:S06]  /*98e0*/  SHFL.BFLY PT, R2, R5, 0x2, 0x1f ;  /* 0x0c401f0005027f89 */ /* 0x002e6c00000e0000 */
[----:B------:R-:W-:-:S04]  /*98f0*/  UIADD3 UR4, UR4, 0x400, URZ ;  /* 0x0000040004047890 */ /* 0x000fc8000fffe03f */
[----:B------:R-:W-:-:S04]  /*9900*/  USHF.R.U32.HI UR4, URZ, 0x4, UR4 ;  /* 0x000000043f047899 */ /* 0x000fc80008011604 */
[----:B------:R-:W-:-:S04]  /*9910*/  ULOP3.LUT UR4, UR4, 0x3fff, URZ, 0xc0, !UPT ;  /* 0x00003fff04047892 */ /* 0x000fc8000f8ec03f */
[----:B------:R-:W-:Y:S01]  /*9920*/  ULOP3.LUT UR4, UR4, 0x3800000, URZ, 0xfc, !UPT ;  /* 0x0380000004047892 */ /* 0x000fe2000f8efc3f */
[----:B--2---:R-:W-:-:S03]  /*9930*/  FADD.FTZ R7, R7, R6 ;  /* 0x0000000607077221 */ /* 0x004fc60000010000 */
[----:B------:R-:W-:Y:S01]  /*9940*/  UIMAD UR4, UR38, 0xa80, UR4 ;  /* 0x00000a80260478a4 */ /* 0x000fe2000f8e0204 */
[----:B-1----:R-:W-:Y:S01]  /*9950*/  FADD.FTZ R8, R2, R5 ;  /* 0x0000000502087221 */ /* 0x002fe20000010000 */
[----:B------:R-:W-:Y:S01]  /*9960*/  IMAD.MOV.U32 R5, RZ, RZ, RZ ;  /* 0x000000ffff057224 */ /* 0x000fe200078e00ff */
[----:B------:R-:W1:Y:S04]  /*9970*/  SHFL.BFLY PT, R2, R7, 0x1, 0x1f ;  /* 0x0c201f0007027f89 */ /* 0x000e6800000e0000 */
[----:B------:R-:W-:Y:S01]  /*9980*/  UMOV UR6, UR4 ;  /* 0x0000000400067c82 */ /* 0x000fe20008000000 */
[----:B------:R-:W2:Y:S01]  /*9990*/  SHFL.BFLY PT, R9, R8, 0x1, 0x1f ;  /* 0x0c201f0008097f89 */ /* 0x000ea200000e0000 */
[----:B------:R-:W-:Y:S01]  /*99a0*/  HGMMA.64x192x16.F32 R24, R200, gdesc[UR4].tnspB, R24, gsb0 ;  /* 0x42e00004c8187df0 */ /* 0x000fe20008000818 */
[----:B------:R-:W-:Y:S01]  /*99b0*/  UIADD3 UR6, UR4, 0x80, URZ ;  /* 0x0000008004067890 */ /* 0x000fe2000fffe03f */
[----:B------:R-:W-:Y:S01]  /*99c0*/  UMOV UR7, 0x40000040 ;  /* 0x4000004000077882 */ /* 0x000fe20000000000 */
[----:B-1----:R-:W-:Y:S01]  /*99d0*/  FADD.FTZ R11, R7, R2 ;  /* 0x00000002070b7221 */ /* 0x002fe20000010000 */
[----:B------:R-:W-:-:S02]  /*99e0*/  IMAD.MOV.U32 R2, RZ, RZ, -0x800000 ;  /* 0xff800000ff027424 */ /* 0x000fc400078e00ff */
[----:B--2---:R-:W-:Y:S02]  /*99f0*/  FADD.FTZ R12, R8, R9 ;  /* 0x00000009080c7221 */ /* 0x004fe40000010000 */
[----:B------:R-:W-:-:S03]  /*9a00*/  FSETP.NE.FTZ.AND P1, PT, R11, RZ, PT ;  /* 0x000000ff0b00720b */ /* 0x000fc60003f35000 */
[----:B------:R-:W-:-:S10]  /*9a10*/  FSETP.NE.FTZ.AND P2, PT, R12, RZ, PT ;  /* 0x000000ff0c00720b */ /* 0x000fd40003f55000 */
[----:B------:R-:W1:Y:S01]  /*9a20*/  @P1 MUFU.LG2 R9, R11 ;  /* 0x0000000b00091308 */ /* 0x000e620000000c00 */
[C---:B------:R-:W-:Y:S02]  /*9a30*/  @P1 FMUL.FTZ R7, R0.reuse, 0.69314718246459960938 ;  /* 0x3f31721800071820 */ /* 0x040fe40000410000 */
[----:B------:R-:W-:-:S05]  /*9a40*/  @P2 FMUL.FTZ R13, R0, 0.69314718246459960938 ;  /* 0x3f317218000d2820 */ /* 0x000fca0000410000 */
[----:B------:R-:W2:Y:S08]  /*9a50*/  @P2 MUFU.LG2 R6, R12 ;  /* 0x0000000c00062308 */ /* 0x000eb00000000c00 */
[----:B------:R3:W4:Y:S01]  /*9a60*/  @P1 MUFU.RCP R5, R11 ;  /* 0x0000000b00051308 */ /* 0x0007220000001000 */
[----:B-1----:R-:W-:-:S04]  /*9a70*/  @P1 FMUL.FTZ R0, R9, 0.69314718246459960938 ;  /* 0x3f31721809001820 */ /* 0x002fc80000410000 */
[----:B------:R-:W-:-:S03]  /*9a80*/  @P1 FFMA.FTZ R20, R7, R4, R0 ;  /* 0x0000000407141223 */ /* 0x000fc60000010000 */
[----:B------:R3:W1:Y:S01]  /*9a90*/  @P2 MUFU.RCP R10, R12 ;  /* 0x0000000c000a2308 */ /* 0x0006620000001000 */
[----:B--2---:R-:W-:-:S04]  /*9aa0*/  @P2 FMUL.FTZ R6, R6, 0.69314718246459960938 ;  /* 0x3f31721806062820 */ /* 0x004fc80000410000 */
[----:B------:R-:W-:Y:S01]  /*9ab0*/  @P2 FFMA.FTZ R2, R13, R3, R6 ;  /* 0x000000030d022223 */ /* 0x000fe20000010006 */
        /* <DEDUP_REMOVED lines=30> */
[----:B-1-34-:R-:W-:Y:S05]  /*9ca0*/  @!P0 BRA `(.L_x_152) ;  /* 0x0000000000048947 */ /* 0x01afea0003800000 */
[----:B------:R-:W-:Y:S01]  /*9cb0*/  BPT.TRAP 0x1 ;  /* 0x000000040000795c */ /* 0x000fe20000300000 */
.L_x_152:
[----:B------:R-:W2:Y:S01]  /*9cc0*/  LDL R8, [R1] ;  /* 0x0000000001087983 */ /* 0x000ea20000100800 */
[----:B------:R-:W-:Y:S01]  /*9cd0*/  ISETP.NE.AND P0, PT, R22, RZ, PT ;  /* 0x000000ff1600720c */ /* 0x000fe20003f05270 */
[----:B------:R-:W-:Y:S02]  /*9ce0*/  IMAD.U32 R4, RZ, RZ, UR5 ;  /* 0x00000005ff047e24 */ /* 0x000fe4000f8e00ff */
        /* <DEDUP_REMOVED lines=11> */
[----:B------:R-:W-:-:S02]  /*9da0*/  @P0 VIADD R4, R4, 0x36860 ;  /* 0x0003686004040836 */ /* 0x000fc40000000000 */
        /* <DEDUP_REMOVED lines=37> */
[C---:B------:R-:W-:Y:S01]  /*a000*/  LOP3.LUT R5, R18.reuse, 0x380, RZ, 0xc0, !PT ;  /* 0x0000038012057812 */ /* 0x040fe200078ec0ff */
[-C--:B------:R-:W-:Y:S01]  /*a010*/  FMUL.FTZ R27, R27, R10.reuse ;  /* 0x0000000a1b1b7220 */ /* 0x080fe20000410000 */
[----:B------:R-:W-:Y:S01]  /*a020*/  IADD3 R9, P2, R18, 0x20, RZ ;  /* 0x0000002012097810 */ /* 0x000fe20007f5e0ff */
[-C--:B------:R-:W-:Y:S01]  /*a030*/  FMUL.FTZ R120, R26, R10.reuse ;  /* 0x0000000a1a787220 */ /* 0x080fe20000410000 */
[----:B------:R-:W-:Y:S01]  /*a040*/  SHF.R.U64 R5, R5, 0x3, RZ ;  /* 0x0000000305057819 */ /* 0x000fe200000012ff */
[-C--:B------:R-:W-:Y:S01]  /*a050*/  FMUL.FTZ R7, R31, R10.reuse ;  /* 0x0000000a1f077220 */ /* 0x080fe20000410000 */
[----:B------:R-:W-:Y:S01]  /*a060*/  IADD3 R11, P1, R18, 0x40, RZ ;  /* 0x00000040120b7810 */ /* 0x000fe20007f3e0ff */
        /* <DEDUP_REMOVED lines=45> */
[----:B------:R-:W-:Y:S01]  /*a340*/  IADD3 R13, P6, R18, 0x60, RZ ;  /* 0x00000060120d7810 */ /* 0x000fe20007fde0ff */
[----:B------:R-:W-:Y:S01]  /*a350*/  ULDC UR4, c[0x0][0xda8] ;  /* 0x00036a0000047ab9 */ /* 0x000fe20000000800 */
[----:B------:R-:W-:Y:S01]  /*a360*/  LOP3.LUT R10, R11, 0x380, RZ, 0xc0, !PT ;  /* 0x000003800b0a7812 */ /* 0x000fe200078ec0ff */
[----:B------:R-:W-:Y:S01]  /*a370*/  UIADD3 UR35, -UR36, URZ, URZ ;  /* 0x0000003f24237290 */ /* 0x000fe2000fffe13f */
[----:B------:R-:W-:Y:S01]  /*a380*/  R2UR UR6, R208 ;  /* 0x00000000d00672ca */ /* 0x000fe200000e0000 */
[----:B------:R-:W-:Y:S01]  /*a390*/  ULDC UR10, c[0x0][0xa88] ;  /* 0x0002a200000a7ab9 */ /* 0x000fe20000000800 */
[----:B------:R-:W-:Y:S01]  /*a3a0*/  LOP3.LUT R12, R13, 0x380, RZ, 0xc0, !PT ;  /* 0x000003800d0c7812 */ /* 0x000fe200078ec0ff */
[----:B------:R-:W-:Y:S01]  /*a3b0*/  ULDC.64 UR8, c[0x0][0xb70] ;  /* 0x0002dc0000087ab9 */ /* 0x000fe20000000a00 */
[----:B------:R-:W-:Y:S01]  /*a3c0*/  SHF.R.U64 R10, R10, 0x3, RZ ;  /* 0x000000030a0a7819 */ /* 0x000fe200000012ff */
[----:B------:R-:W-:Y:S01]  /*a3d0*/  ULDC.64 UR12, c[0x0][0x208] ;  /* 0x00008200000c7ab9 */ /* 0x000fe20000000a00 */
[----:B------:R-:W-:-:S02]  /*a3e0*/  R2UR UR7, R207 ;  /* 0x00000000cf0772ca */ /* 0x000fc400000e0000 */
[----:B------:R-:W-:Y:S02]  /*a3f0*/  IADD3 R15, P5, R18, 0x4000, RZ ;  /* 0x00004000120f7810 */ /* 0x000fe40007fbe0ff */
[----:B------:R-:W-:Y:S02]  /*a400*/  F2FP.F16.F32.PACK_AB R6, R6, R3 ;  /* 0x000000030606723e */ /* 0x000fe400000000ff */
[----:B------:R-:W-:Y:S01]  /*a410*/  F2FP.F16.F32.PACK_AB R7, R7, R122 ;  /* 0x0000007a0707723e */ /* 0x000fe200000000ff */
[----:B------:R-:W-:Y:S01]  /*a420*/  UIADD3 UR34, -UR6, URZ, URZ ;  /* 0x0000003f06227290 */ /* 0x000fe2000fffe13f */
[----:B------:R-:W-:Y:S02]  /*a430*/  SHF.R.U64 R12, R12, 0x3, RZ ;  /* 0x000000030c0c7819 */ /* 0x000fe400000012ff */
[----:B------:R-:W-:Y:S02]  /*a440*/  LOP3.LUT R10, R10, R11, RZ, 0x3c, !PT ;  /* 0x0000000b0a0a7212 */ /* 0x000fe400078e3cff */
[----:B------:R-:W-:Y:S01]  /*a450*/  LOP3.LUT R14, R15, 0x380, RZ, 0xc0, !PT ;  /* 0x000003800f0e7812 */ /* 0x000fe200078ec0ff */
[----:B------:R-:W-:Y:S01]  /*a460*/  UIMAD UR34, UR4, UR34, UR7 ;  /* 0x00000022042272a4 */ /* 0x000fe2000f8e0207 */
[----:B------:R-:W-:Y:S01]  /*a470*/  LOP3.LUT R12, R12, R13, RZ, 0x3c, !PT ;  /* 0x0000000d0c0c7212 */ /* 0x000fe200078e3cff */
[----:B------:R-:W-:Y:S01]  /*a480*/  USHF.R.S32.HI UR7, URZ, 0x1f, UR36 ;  /* 0x0000001f3f077899 */ /* 0x000fe20008011424 */
[----:B------:R-:W-:Y:S01]  /*a490*/  SHF.R.U64 R14, R14, 0x3, RZ ;  /* 0x000000030e0e7819 */ /* 0x000fe200000012ff */
[----:B------:R-:W-:Y:S01]  /*a4a0*/  USHF.L.U32 UR34, UR34, 0x7, URZ ;  /* 0x0000000722227899 */ /* 0x000fe2000800063f */
[----:B------:R-:W-:Y:S01]  /*a4b0*/  IADD3 R13, P4, R18, 0x4040, RZ ;  /* 0x00004040120d7810 */ /* 0x000fe20007f9e0ff */
[----:B------:R-:W-:Y:S01]  /*a4c0*/  ULDC UR4, c[0x0][0xdb4] ;  /* 0x00036d0000047ab9 */ /* 0x000fe20000000800 */
[----:B------:R-:W-:Y:S01]  /*a4d0*/  LOP3.LUT R14, R14, R15, RZ, 0x3c, !PT ;  /* 0x0000000f0e0e7212 */ /* 0x000fe200078e3cff */
[----:B------:R-:W-:Y:S01]  /*a4e0*/  IMAD.X R15, RZ, RZ, R19, P5 ;  /* 0x000000ffff0f7224 */ /* 0x000fe200028e0613 */
[----:B------:R-:W-:Y:S01]  /*a4f0*/  LOP3.LUT R26, R13, 0x380, RZ, 0xc0, !PT ;  /* 0x000003800d1a7812 */ /* 0x000fe200078ec0ff */
[----:B------:R-:W-:Y:S01]  /*a500*/  UIMAD UR35, UR4, UR35, UR6 ;  /* 0x00000023042372a4 */ /* 0x000fe2000f8e0206 */
[----:B------:R-:W-:-:S02]  /*a510*/  IADD3 R29, P3, R18, 0x4060, RZ ;  /* 0x00004060121d7810 */ /* 0x000fc40007f7e0ff */
[----:B------:R-:W-:Y:S01]  /*a520*/  SHF.R.U64 R26, R26, 0x3, RZ ;  /* 0x000000031a1a7819 */ /* 0x000fe200000012ff */
[----:B------:R-:W-:Y:S01]  /*a530*/  USHF.R.S32.HI UR4, URZ, 0x1f, UR35 ;  /* 0x0000001f3f047899 */ /* 0x000fe20008011423 */
[----:B------:R-:W-:Y:S02]  /*a540*/  LOP3.LUT R28, R29, 0x380, RZ, 0xc0, !PT ;  /* 0x000003801d1c7812 */ /* 0x000fe400078ec0ff */
[----:B------:R-:W-:Y:S01]  /*a550*/  LOP3.LUT R26, R26, R13, RZ, 0x3c, !PT ;  /* 0x0000000d1a1a7212 */ /* 0x000fe200078e3cff */
[----:B------:R-:W-:Y:S01]  /*a560*/  IMAD.X R13, RZ, RZ, R19, P6 ;  /* 0x000000ffff0d7224 */ /* 0x000fe200030e0613 */
[----:B------:R-:W-:Y:S01]  /*a570*/  IADD3 R39, P6, R18, 0x8040, RZ ;  /* 0x0000804012277810 */ /* 0x000fe20007fde0ff */
[----:B------:R-:W-:Y:S01]  /*a580*/  UIMAD UR6, UR4, UR8, URZ ;  /* 0x00000008040672a4 */ /* 0x000fe2000f8e023f */
[----:B------:R-:W-:Y:S01]  /*a590*/  SHF.R.U64 R28, R28, 0x3, RZ ;  /* 0x000000031c1c7819 */ /* 0x000fe200000012ff */
[----:B------:R-:W-:Y:S01]  /*a5a0*/  UIMAD.WIDE.U32 UR4, UR35, UR8, URZ ;  /* 0x00000008230472a5 */ /* 0x000fe2000f8e003f */
[----:B------:R-:W-:Y:S01]  /*a5b0*/  LOP3.LUT R38, R39, 0x380, RZ, 0xc0, !PT ;  /* 0x0000038027267812 */ /* 0x000fe200078ec0ff */
[----:B------:R-:W-:Y:S01]  /*a5c0*/  UIMAD UR6, UR35, UR9, UR6 ;  /* 0x00000009230672a4 */ /* 0x000fe2000f8e0206 */
[----:B------:R-:W-:-:S02]  /*a5d0*/  MOV R125, R12 ;  /* 0x0000000c007d7202 */ /* 0x000fc40000000f00 */
[----:B------:R-:W-:Y:S01]  /*a5e0*/  SHF.R.U64 R38, R38, 0x3, RZ ;  /* 0x0000000326267819 */ /* 0x000fe200000012ff */
[----:B------:R-:W-:Y:S01]  /*a5f0*/  UIADD3 UR6, UR5, UR6, URZ ;  /* 0x0000000605067290 */ /* 0x000fe2000fffe03f */
[----:B------:R-:W-:Y:S01]  /*a600*/  LOP3.LUT R28, R28, R29, RZ, 0x3c, !PT ;  /* 0x0000001d1c1c7212 */ /* 0x000fe200078e3cff */
[----:B------:R-:W-:Y:S01]  /*a610*/  IMAD.X R29, RZ, RZ, R19, P3 ;  /* 0x000000ffff1d7224 */ /* 0x000fe200018e0613 */
[----:B------:R-:W-:Y:S02]  /*a620*/  MOV R122, R14 ;  /* 0x0000000e007a7202 */ /* 0x000fe40000000f00 */
[----:B------:R-:W-:Y:S02]  /*a630*/  F2FP.F16.F32.PACK_AB R13, R51, R50 ;  /* 0x00000032330d723e */ /* 0x000fe400000000ff */
[----:B------:R-:W-:Y:S02]  /*a640*/  F2FP.F16.F32.PACK_AB R14, R53, R52 ;  /* 0x00000034350e723e */ /* 0x000fe400000000ff */
[----:B------:R-:W-:-:S02]  /*a650*/  F2FP.F16.F32.PACK_AB R15, R55, R54 ;  /* 0x00000036370f723e */ /* 0x000fc400000000ff */
[----:B------:R-:W-:Y:S01]  /*a660*/  LOP3.LUT R38, R38, R39, RZ, 0x3c, !PT ;  /* 0x0000002726267212 */ /* 0x000fe200078e3cff */
[----:B------:R-:W-:Y:S01]  /*a670*/  IMAD.X R39, RZ, RZ, R19, P6 ;  /* 0x000000ffff277224 */ /* 0x000fe200030e0613 */
        /* <DEDUP_REMOVED lines=15> */
[----:B------:R-:W-:Y:S02]  /*a770*/  MOV R38, R38 ;  /* 0x0000002600267202 */ /* 0x000fe40000000f00 */
[----:B------:R-:W-:-:S02]  /*a780*/  F2FP.F16.F32.PACK_AB R106, R109, R108 ;  /* 0x0000006c6d6a723e */ /* 0x000fc400000000ff */
[----:B------:R-:W-:Y:S02]  /*a790*/  F2FP.F16.F32.PACK_AB R107, R111, R110 ;  /* 0x0000006e6f6b723e */ /* 0x000fe400000000ff */
[----:B------:R-:W-:Y:S02]  /*a7a0*/  F2FP.F16.F32.PACK_AB R113, R115, R114 ;  /* 0x000000727371723e */ /* 0x000fe400000000ff */
[----:B------:R-:W-:Y:S02]  /*a7b0*/  F2FP.F16.F32.PACK_AB R114, R117, R116 ;  /* 0x000000747572723e */ /* 0x000fe400000000ff */
[----:B------:R-:W-:Y:S02]  /*a7c0*/  F2FP.F16.F32.PACK_AB R115, R119, R118 ;  /* 0x000000767773723e */ /* 0x000fe400000000ff */
[----:B------:R-:W-:Y:S02]  /*a7d0*/  R2UR UR11, R204 ;  /* 0x00000000cc0b72ca */ /* 0x000fe400000e0000 */
[----:B--2---:R-:W-:-:S02]  /*a7e0*/  @P0 PRMT R4, R8, 0x654, R4 ;  /* 0x0000065408040816 */ /* 0x004fc40000000004 */
[----:B------:R-:W-:Y:S02]  /*a7f0*/  LOP3.LUT R8, R9, 0x380, RZ, 0xc0, !PT ;  /* 0x0000038009087812 */ /* 0x000fe400078ec0ff */
[----:B------:R1:W-:Y:S01]  /*a800*/  @P0 SYNCS.ARRIVE.TRANS64.RED.A1T0 RZ, [R4+URZ], RZ ;  /* 0x000000ff04ff09a7 */ /* 0x0003e2000810043f */
[----:B------:R-:W-:Y:S01]  /*a810*/  BAR.SYNC.DEFER_BLOCKING 0x1, 0x100 ;  /* 0x0044000000007b1d */ /* 0x000fe20000010000 */
[----:B------:R-:W-:Y:S02]  /*a820*/  SHF.R.U64 R8, R8, 0x3, RZ ;  /* 0x0000000308087819 */ /* 0x000fe400000012ff */
[----:B------:R-:W-:Y:S02]  /*a830*/  IADD3 R11, P0, R18, 0x4020, RZ ;  /* 0x00004020120b7810 */ /* 0x000fe40007f1e0ff */
[----:B------:R-:W-:Y:S01]  /*a840*/  LOP3.LUT R8, R8, R9, RZ, 0x3c, !PT ;  /* 0x0000000908087212 */ /* 0x000fe200078e3cff */
[--C-:B------:R-:W-:Y:S01]  /*a850*/  IMAD.X R9, RZ, RZ, R19.reuse, P2 ;  /* 0x000000ffff097224 */ /* 0x100fe200010e0613 */
[----:B-1----:R-:W-:Y:S01]  /*a860*/  LOP3.LUT R4, R5, R18, RZ, 0x3c, !PT ;  /* 0x0000001205047212 */ /* 0x002fe200078e3cff */
[----:B------:R-:W-:Y:S01]  /*a870*/  IMAD.MOV.U32 R5, RZ, RZ, R19 ;  /* 0x000000ffff057224 */ /* 0x000fe200078e0013 */
[----:B------:R-:W-:-:S02]  /*a880*/  IADD3 R31, P2, R18, 0x8000, RZ ;  /* 0x00008000121f7810 */ /* 0x000fc40007f5e0ff */
[----:B------:R-:W-:Y:S02]  /*a890*/  LOP3.LUT R24, R11, 0x380, RZ, 0xc0, !PT ;  /* 0x000003800b187812 */ /* 0x000fe400078ec0ff */
[----:B------:R-:W-:Y:S02]  /*a8a0*/  MOV R35, R4 ;  /* 0x0000000400237202 */ /* 0x000fe40000000f00 */
[----:B------:R-:W-:Y:S02]  /*a8b0*/  F2FP.F16.F32.PACK_AB R4, R25, R0 ;  /* 0x000000001904723e */ /* 0x000fe400000000ff */
[----:B------:R-:W-:Y:S01]  /*a8c0*/  F2FP.F16.F32.PACK_AB R5, R27, R120 ;  /* 0x000000781b05723e */ /* 0x000fe200000000ff */
[----:B------:R-:W-:Y:S01]  /*a8d0*/  IMAD.X R27, RZ, RZ, R19, P4 ;  /* 0x000000ffff1b7224 */ /* 0x000fe200020e0613 */
[----:B------:R-:W-:Y:S02]  /*a8e0*/  LOP3.LUT R30, R31, 0x380, RZ, 0xc0, !PT ;  /* 0x000003801f1e7812 */ /* 0x000fe400078ec0ff */
[----:B------:R-:W-:-:S02]  /*a8f0*/  SHF.R.U64 R24, R24, 0x3, RZ ;  /* 0x0000000318187819 */ /* 0x000fc400000012ff */
[----:B------:R-:W-:Y:S01]  /*a900*/  SHF.R.U64 R30, R30, 0x3, RZ ;  /* 0x000000031e1e7819 */ /* 0x000fe200000012ff */
[----:B------:R1:W-:Y:S01]  /*a910*/  STSM.16.M88.4 [R35], R4 ;  /* 0x0000000423007844 */ /* 0x0003e20000000200 */
[----:B------:R-:W-:Y:S02]  /*a920*/  IADD3 R25, P5, R18, 0x8060, RZ ;  /* 0x0000806012197810 */ /* 0x000fe40007fbe0ff */
[----:B------:R-:W-:Y:S01]  /*a930*/  LOP3.LUT R24, R24, R11, RZ, 0x3c, !PT ;  /* 0x0000000b18187212 */ /* 0x000fe200078e3cff */
[--C-:B------:R-:W-:Y:S01]  /*a940*/  IMAD.X R11, RZ, RZ, R19.reuse, P1 ;  /* 0x000000ffff0b7224 */ /* 0x100fe200008e0613 */
[----:B------:R-:W-:Y:S01]  /*a950*/  LOP3.LUT R30, R30, R31, RZ, 0x3c, !PT ;  /* 0x0000001f1e1e7212 */ /* 0x000fe200078e3cff */
[----:B------:R-:W-:Y:S01]  /*a960*/  IMAD.X R31, RZ, RZ, R19, P2 ;  /* 0x000000ffff1f7224 */ /* 0x000fe200010e0613 */
[----:B------:R-:W-:Y:S02]  /*a970*/  IADD3 R43, P1, R18, 0x8020, RZ ;  /* 0x00008020122b7810 */ /* 0x000fe40007f3e0ff */
[----:B------:R-:W-:-:S02]  /*a980*/  LOP3.LUT R34, R25, 0x380, RZ, 0xc0, !PT ;  /* 0x0000038019227812 */ /* 0x000fc400078ec0ff */
[----:B------:R-:W-:Y:S02]  /*a990*/  LOP3.LUT R42, R43, 0x380, RZ, 0xc0, !PT ;  /* 0x000003802b2a7812 */ /* 0x000fe400078ec0ff */
[----:B------:R-:W-:Y:S02]  /*a9a0*/  SHF.R.U64 R34, R34, 0x3, RZ ;  /* 0x0000000322227819 */ /* 0x000fe400000012ff */
[----:B------:R-:W-:Y:S01]  /*a9b0*/  MOV R30, R30 ;  /* 0x0000001e001e7202 */ /* 0x000fe20000000f00 */
[----:B------:R-:W-:Y:S01]  /*a9c0*/  VIADD R31, R211, UR34 ;  /* 0x00000022d31f7c36 */ /* 0x000fe20008000000 */
[----:B-1----:R-:W-:Y:S01]  /*a9d0*/  F2FP.F16.F32.PACK_AB R4, R33, R32 ;  /* 0x000000202104723e */ /* 0x002fe200000000ff */
[----:B------:R-:W-:Y:S01]  /*a9e0*/  IMAD.X R35, RZ, RZ, R19, P5 ;  /* 0x000000ffff237224 */ /* 0x000fe200028e0613 */
[----:B------:R-:W1:Y:S01]  /*a9f0*/  LDC.64 R32, c[0x0][0xb78] ;  /* 0x0002de00ff207b82 */ /* 0x000e620000000a00 */
[----:B------:R-:W-:Y:S01]  /*aa00*/  MOV R129, R8 ;  /* 0x0000000800817202 */ /* 0x000fe20000000f00 */
[----:B------:R-:W-:Y:S01]  /*aa10*/  VIADD R12, R31, 0x8 ;  /* 0x000000081f0c7836 */ /* 0x000fe20000000000 */
[----:B------:R-:W-:-:S02]  /*aa20*/  MOV R127, R10 ;  /* 0x0000000a007f7202 */ /* 0x000fc40000000f00 */
[----:B------:R-:W-:Y:S02]  /*aa30*/  F2FP.F16.F32.PACK_AB R5, R21, R124 ;  /* 0x0000007c1505723e */ /* 0x000fe400000000ff */
[----:B------:R-:W-:Y:S02]  /*aa40*/  F2FP.F16.F32.PACK_AB R6, R37, R36 ;  /* 0x000000242506723e */ /* 0x000fe400000000ff */
[----:B------:R-:W-:Y:S02]  /*aa50*/  F2FP.F16.F32.PACK_AB R7, R121, R126 ;  /* 0x0000007e7907723e */ /* 0x000fe400000000ff */
[----:B------:R-:W-:Y:S02]  /*aa60*/  F2FP.F16.F32.PACK_AB R8, R41, R40 ;  /* 0x000000282908723e */ /* 0x000fe400000000ff */
[----:B------:R-:W-:Y:S01]  /*aa70*/  F2FP.F16.F32.PACK_AB R9, R123, R128 ;  /* 0x000000807b09723e */ /* 0x000fe200000000ff */
[----:B------:R-:W-:Y:S01]  /*aa80*/  STSM.16.M88.4 [R129], R4 ;  /* 0x0000000481007844 */ /* 0x000fe20000000200 */
[----:B------:R-:W-:-:S02]  /*aa90*/  F2FP.F16.F32.PACK_AB R10, R45, R44 ;  /* 0x0000002c2d0a723e */ /* 0x000fc400000000ff */
[----:B------:R-:W-:Y:S02]  /*aaa0*/  F2FP.F16.F32.PACK_AB R11, R47, R46 ;  /* 0x0000002e2f0b723e */ /* 0x000fe400000000ff */
[----:B------:R-:W-:Y:S02]  /*aab0*/  SHF.R.U64 R42, R42, 0x3, RZ ;  /* 0x000000032a2a7819 */ /* 0x000fe400000012ff */
[----:B------:R-:W-:Y:S01]  /*aac0*/  LOP3.LUT R34, R34, R25, RZ, 0x3c, !PT ;  /* 0x0000001922227212 */ /* 0x000fe200078e3cff */
[--C-:B------:R-:W-:Y:S01]  /*aad0*/  IMAD.X R25, RZ, RZ, R19.reuse, P0 ;  /* 0x000000ffff197224 */ /* 0x100fe200000e0613 */
[----:B------:R-:W-:Y:S01]  /*aae0*/  LOP3.LUT P0, RZ, R206, 0x3, RZ, 0xc0, !PT ;  /* 0x00000003ceff7812 */ /* 0x000fe2000780c0ff */
[----:B------:R1:W-:Y:S01]  /*aaf0*/  STSM.16.M88.4 [R127], R8 ;  /* 0x000000087f007844 */ /* 0x0003e20000000200 */
[----:B------:R-:W-:Y:S01]  /*ab00*/  LOP3.LUT R42, R42, R43, RZ, 0x3c, !PT ;  /* 0x0000002b2a2a7212 */ /* 0x000fe200078e3cff */
[----:B------:R-:W-:Y:S01]  /*ab10*/  IMAD.X R43, RZ, RZ, R19, P1 ;  /* 0x000000ffff2b7224 */ /* 0x000fe200008e0613 */
[----:B------:R-:W-:-:S02]  /*ab20*/  ISETP.GE.OR P1, PT, R12, UR10, P0 ;  /* 0x0000000a0c007c0c */ /* 0x000fc40008726670 */
[----:B------:R-:W-:Y:S02]  /*ab30*/  MOV R120, R24 ;  /* 0x0000001800787202 */ /* 0x000fe40000000f00 */
[----:B------:R-:W-:Y:S02]  /*ab40*/  MOV R3, R26 ;  /* 0x0000001a00037202 */ /* 0x000fe40000000f00 */
[----:B------:R-:W-:Y:S02]  /*ab50*/  F2FP.F16.F32.PACK_AB R12, R49, R48 ;  /* 0x00000030310c723e */ /* 0x000fe400000000ff */
[----:B------:R-:W-:Y:S02]  /*ab60*/  F2FP.F16.F32.PACK_AB R24, R57, R56 ;  /* 0x000000383918723e */ /* 0x000fe400000000ff */
[----:B------:R-:W-:Y:S01]  /*ab70*/  F2FP.F16.F32.PACK_AB R25, R59, R58 ;  /* 0x0000003a3b19723e */ /* 0x000fe200000000ff */
[----:B------:R-:W-:Y:S01]  /*ab80*/  STSM.16.M88.4 [R125], R12 ;  /* 0x0000000c7d007844 */ /* 0x000fe20000000200 */
[----:B------:R-:W-:Y:S01]  /*ab90*/  F2FP.F16.F32.PACK_AB R26, R61, R60 ;  /* 0x0000003c3d1a723e */ /* 0x000fe200000000ff */
[----:B-1----:R-:W-:Y:S01]  /*aba0*/  IMAD R8, R32, UR7, RZ ;  /* 0x0000000720087c24 */ /* 0x002fe2000f8e02ff */
[----:B------:R-:W-:-:S02]  /*abb0*/  F2FP.F16.F32.PACK_AB R27, R63, R62 ;  /* 0x0000003e3f1b723e */ /* 0x000fc400000000ff */
[----:B------:R-:W-:Y:S01]  /*abc0*/  F2FP.F16.F32.PACK_AB R4, R65, R64 ;  /* 0x000000404104723e */ /* 0x000fe200000000ff */
[----:B------:R-:W-:Y:S01]  /*abd0*/  IMAD R21, R33, UR36, R8 ;  /* 0x0000002421157c24 */ /* 0x000fe2000f8e0208 */
[----:B------:R-:W-:Y:S01]  /*abe0*/  F2FP.F16.F32.PACK_AB R5, R67, R66 ;  /* 0x000000424305723e */ /* 0x000fe200000000ff */
[----:B------:R-:W-:Y:S01]  /*abf0*/  STSM.16.M88.4 [R122], R24 ;  /* 0x000000187a007844 */ /* 0x000fe20000000200 */
[----:B------:R-:W-:Y:S02]  /*ac00*/  F2FP.F16.F32.PACK_AB R6, R69, R68 ;  /* 0x000000444506723e */ /* 0x000fe400000000ff */
[----:B------:R-:W-:Y:S02]  /*ac10*/  F2FP.F16.F32.PACK_AB R7, R71, R70 ;  /* 0x000000464707723e */ /* 0x000fe400000000ff */
[----:B------:R-:W-:Y:S02]  /*ac20*/  F2FP.F16.F32.PACK_AB R8, R73, R72 ;  /* 0x000000484908723e */ /* 0x000fe400000000ff */
[----:B------:R-:W-:Y:S01]  /*ac30*/  F2FP.F16.F32.PACK_AB R9, R75, R74 ;  /* 0x0000004a4b09723e */ /* 0x000fe200000000ff */
[----:B------:R1:W-:Y:S01]  /*ac40*/  STSM.16.M88.4 [R120], R4 ;  /* 0x0000000478007844 */ /* 0x0003e20000000200 */
[----:B------:R-:W-:-:S02]  /*ac50*/  F2FP.F16.F32.PACK_AB R10, R77, R76 ;  /* 0x0000004c4d0a723e */ /* 0x000fc400000000ff */
[----:B------:R-:W-:Y:S02]  /*ac60*/  F2FP.F16.F32.PACK_AB R11, R79, R78 ;  /* 0x0000004e4f0b723e */ /* 0x000fe400000000ff */
[----:B------:R-:W-:Y:S01]  /*ac70*/  MOV R0, R28 ;  /* 0x0000001c00007202 */ /* 0x000fe20000000f00 */
[----:B------:R-:W-:Y:S01]  /*ac80*/  IMAD.U32 R29, RZ, RZ, UR5 ;  /* 0x00000005ff1d7e24 */ /* 0x000fe2000f8e00ff */
[----:B------:R-:W-:Y:S01]  /*ac90*/  MOV R42, R42 ;  /* 0x0000002a002a7202 */ /* 0x000fe20000000f00 */
[----:B------:R-:W-:Y:S01]  /*aca0*/  STSM.16.M88.4 [R3], R8 ;  /* 0x0000000803007844 */ /* 0x000fe20000000200 */
[----:B------:R-:W-:Y:S01]  /*acb0*/  MOV R34, R34 ;  /* 0x0000002200227202 */ /* 0x000fe20000000f00 */
[----:B------:R-:W-:Y:S01]  /*acc0*/  IMAD.U32 R28, RZ, RZ, UR4 ;  /* 0x00000004ff1c7e24 */ /* 0x000fe2000f8e00ff */
[----:B------:R-:W-:Y:S01]  /*acd0*/  ISETP.GE.OR P0, PT, R31, UR10, P0 ;  /* 0x0000000a1f007c0c */ /* 0x000fe20008706670 */
[----:B------:R-:W-:Y:S01]  /*ace0*/  STSM.16.M88.4 [R0], R80 ;  /* 0x0000005000007844 */ /* 0x000fe20000000200 */
[----:B------:R-:W-:Y:S01]  /*acf0*/  IMAD.U32 R29, RZ, RZ, UR6 ;  /* 0x00000006ff1d7e24 */ /* 0x000fe2000f8e00ff */
[----:B------:R-:W-:-:S02]  /*ad00*/  ULDC.64 UR4, c[0x0][0xb40] ;  /* 0x0002d00000047ab9 */ /* 0x000fc40000000a00 */
[----:B------:R-:W-:Y:S01]  /*ad10*/  STSM.16.M88.4 [R30], R88 ;  /* 0x000000581e007844 */ /* 0x000fe20000000200 */
[----:B------:R-:W-:Y:S01]  /*ad20*/  IMAD.WIDE.U32 R28, R32, UR36, R28 ;  /* 0x00000024201c7c25 */ /* 0x000fe2000f8e001c */
[----:B-1----:R-:W-:Y:S02]  /*ad30*/  SHF.R.S32.HI R5, RZ, 0x1f, R31 ;  /* 0x0000001fff057819 */ /* 0x002fe4000001141f */
[----:B------:R-:W-:Y:S01]  /*ad40*/  STSM.16.M88.4 [R42], R96 ;  /* 0x000000602a007844 */ /* 0x000fe20000000200 */
[----:B------:R-:W-:-:S03]  /*ad50*/  IADD3 R6, P2, R31, R28, RZ ;  /* 0x0000001c1f067210 */ /* 0x000fc60007f5e0ff */
[----:B------:R-:W-:Y:S01]  /*ad60*/  STSM.16.M88.4 [R38], R104 ;  /* 0x0000006826007844 */ /* 0x000fe20000000200 */
[----:B------:R-:W-:-:S03]  /*ad70*/  IADD3.X R5, R5, R29, R21, P2, !PT ;  /* 0x0000001d05057210 */ /* 0x000fc600017fe415 */
[----:B------:R-:W-:Y:S01]  /*ad80*/  STSM.16.M88.4 [R34], R112 ;  /* 0x0000007022007844 */ /* 0x000fe20000000200 */
[C---:B------:R-:W-:Y:S01]  /*ad90*/  LEA R4, P2, R6.reuse, UR4, 0x2 ;  /* 0x0000000406047c11 */ /* 0x040fe2000f8410ff */
[----:B------:R-:W-:Y:S01]  /*ada0*/  ULDC UR4, c[0x0][0xc] ;  /* 0x0000030000047ab9 */ /* 0x000fe20000000800 */
[----:B------:R-:W-:Y:S01]  /*adb0*/  @!PT LDS RZ, [RZ] ;  /* 0x00000000fffff984 */ /* 0x000fe20000000800 */
[----:B------:R-:W-:Y:S01]  /*adc0*/  @!PT LDS RZ, [RZ] ;  /* 0x00000000fffff984 */ /* 0x000fe20000000800 */
[----:B------:R-:W-:Y:S01]  /*add0*/  @!PT LDS RZ, [RZ] ;  /* 0x00000000fffff984 */ /* 0x000fe20000000800 */
[----:B------:R-:W-:Y:S01]  /*ade0*/  @!PT LDS RZ, [RZ] ;  /* 0x00000000fffff984 */ /* 0x000fe20000000800 */
[----:B------:R1:W-:Y:S06]  /*adf0*/  MEMBAR.ALL.CTA ;  /* 0x0000000000007992 */ /* 0x0003ec0000008000 */
[----:B-1----:R-:W1:Y:S01]  /*ae00*/  FENCE.VIEW.ASYNC.S ;  /* 0x00000000000073c6 */ /* 0x002e620000000000 */
[----:B------:R-:W-:Y:S01]  /*ae10*/  LEA.HI.X R5, R6, UR5, R5, 0x2, P2 ;  /* 0x0000000506057c11 */ /* 0x000fe200090f1405 */
[----:B------:R-:W-:-:S02]  /*ae20*/  UIADD3 UR11, UR4, UR11, URZ ;  /* 0x0000000b040b7290 */ /* 0x000fc4000fffe03f */
[----:B-1----:R-:W1:Y:S04]  /*ae30*/  SHFL.IDX PT, R0, R210, RZ, 0x1f ;  /* 0x00001fffd2007589 */ /* 0x002e6800000e0000 */
[----:B------:R-:W-:Y:S01]  /*ae40*/  IMAD.U32 R204, RZ, RZ, UR11 ;  /* 0x0000000bffcc7e24 */ /* 0x000fe2000f8e00ff */
[----:B------:R-:W-:Y:S06]  /*ae50*/  BAR.ARV 0x1, 0x120 ;  /* 0x0044800000007b1d */ /* 0x000fec0000002000 */
[----:B------:R2:W-:Y:S01]  /*ae60*/  @!P0 STG.E desc[UR12][R4.64], R20 ;  /* 0x0000001404008986 */ /* 0x0005e2000c10190c */
[----:B-1----:R-:W-:-:S03]  /*ae70*/  ISETP.NE.AND P0, PT, R0, 0x7, PT ;  /* 0x000000070000780c */ /* 0x002fc60003f05270 */
[----:B------:R2:W-:Y:S10]  /*ae80*/  @!P1 STG.E desc[UR12][R4.64+0x20], R2 ;  /* 0x0000200204009986 */ /* 0x0005f4000c10190c */
        /* <DEDUP_REMOVED lines=23> */
[----:B------:R1:W-:Y:S01]  /*b000*/  UTMASTG.5D [UR32], [UR4] ;  /* 0x00000020040073b5 */ /* 0x0003e20008020000 */
[----:B------:R-:W-:-:S02]  /*b010*/  UMOV UR8, 0x1 ;  /* 0x0000000100087882 */ /* 0x000fc40000000000 */
[----:B------:R-:W-:Y:S02]  /*b020*/  UPRMT UR7, URZ, 0x654, UR6 ;  /* 0x000006543f077896 */ /* 0x000fe40008000006 */
[----:B------:R-:W-:Y:S01]  /*b030*/  UPRMT UR6, UR8, 0x654, UR6 ;  /* 0x0000065408067896 */ /* 0x000fe20008000006 */
[----:B------:R0:W-:Y:S01]  /*b040*/  UTMACMDFLUSH ;  /* 0x00000000000079b7 */ /* 0x0001e20000000000 */
[----:B------:R-:W-:-:S05]  /*b050*/  DEPBAR.LE SB0, 0x0 ;  /* 0x000080000000791a */ /* 0x000fca0000000000 */
[----:B------:R-:W-:Y:S02]  /*b060*/  SYNCS.ARRIVE.TRANS64.RED.A1T0 RZ, [UR7], RZ ;  /* 0x000000ffffff79a7 */ /* 0x000fe40008100407 */
[----:B-1----:R-:W-:Y:S03]  /*b070*/  SYNCS.ARRIVE.TRANS64.RED.A1T0 RZ, [UR6], RZ ;  /* 0x000000ffffff79a7 */ /* 0x002fe60008100406 */
.L_x_154:
[----:B------:R-:W-:Y:S05]  /*b080*/  BSYNC B0 ;  /* 0x0000000000007941 */ /* 0x000fea0003800000 */
.L_x_153:
[----:B------:R-:W1:Y:S01]  /*b090*/  LDC R0, c[0x0][0xda4] ;  /* 0x00036900ff007b82 */ /* 0x000e620000000800 */
[----:B------:R-:W-:Y:S01]  /*b0a0*/  R2UR UR5, R204 ;  /* 0x00000000cc0572ca */ /* 0x000fe200000e0000 */
[----:B------:R-:W-:Y:S01]  /*b0b0*/  UIADD3 UR38, UR38, 0x1, URZ ;  /* 0x0000000126267890 */ /* 0x000fe2000fffe03f */
[----:B------:R-:W-:-:S03]  /*b0c0*/  VIADD R205, R205, 0x1 ;  /* 0x00000001cdcd7836 */ /* 0x000fc60000000000 */
[----:B------:R-:W-:-:S04]  /*b0d0*/  UISETP.NE.AND UP0, UPT, UR38, 0x2, UPT ;  /* 0x000000022600788c */ /* 0x000fc8000bf05270 */
[----:B------:R-:W-:Y:S02]  /*b0e0*/  USEL UR4, URZ, 0x1, UP0 ;  /* 0x000000013f047887 */ /* 0x000fe40008000000 */
[----:B------:R-:W-:Y:S02]  /*b0f0*/  USEL UR38, UR38, URZ, UP0 ;  /* 0x0000003f26267287 */ /* 0x000fe40008000000 */
[----:B------:R-:W-:Y:S01]  /*b100*/  ULOP3.LUT UR61, UR61, UR4, URZ, 0x3c, !UPT ;  /* 0x000000043d3d7292 */ /* 0x000fe2000f8e3c3f */
[----:B-1----:R-:W-:-:S13]  /*b110*/  ISETP.LE.AND P0, PT, R0, UR5, PT ;  /* 0x0000000500007c0c */ /* 0x002fda000bf03270 */
[----:B------:R-:W-:Y:S05]  /*b120*/  @!P0 BRA `(.L_x_155) ;  /* 0xffffff6000648947 */ /* 0x000fea000383ffff */
[----:B------:R-:W-:Y:S05]  /*b130*/  EXIT ;  /* 0x000000000000794d */ /* 0x000fea0003800000 */
.L_x_127:
[----:B------:R-:W-:-:S08]  /*b140*/  NOP ;  /* 0x0000000000007918 */ /* 0x000fd00000000000 */
[----:B-1----:R-:W1:-:S00]  /*b150*/  USETMAXREG.DEALLOC.CTAPOOL 0x18 ;  /* 0x00000018000079c8 */ /* 0x002e4000080e0500 */
[----:B-1----:R-:W-:-:S06]  /*b160*/  LOP3.LUT R0, R0, 0x3, RZ, 0xc0, !PT ;  /* 0x0000000300007812 */ /* 0x002fcc00078ec0ff */
[----:B------:R-:W1:Y:S02]  /*b170*/  SHFL.IDX PT, R0, R0, RZ, 0x1f ;  /* 0x00001fff00007589 */ /* 0x000e6400000e0000 */
[----:B-1----:R-:W-:-:S13]  /*b180*/  ISETP.NE.AND P0, PT, R0, RZ, PT ;  /* 0x000000ff0000720c */ /* 0x002fda0003f05270 */
[----:B------:R-:W-:Y:S05]  /*b190*/  @P0 EXIT ;  /* 0x000000000000094d */ /* 0x000fea0003800000 */
[----:B------:R-:W1:Y:S01]  /*b1a0*/  S2UR UR4, SR_CTAID.X ;  /* 0x00000000000479c3 */ /* 0x000e620000002500 */
[----:B------:R-:W-:Y:S02]  /*b1b0*/  IMAD.MOV.U32 R16, RZ, RZ, RZ ;  /* 0x000000ffff107224 */ /* 0x000fe400078e00ff */
[----:B------:R-:W-:Y:S02]  /*b1c0*/  IMAD.MOV.U32 R2, RZ, RZ, 0x1 ;  /* 0x00000001ff027424 */ /* 0x000fe400078e00ff */
[----:B------:R-:W-:-:S03]  /*b1d0*/  IMAD.MOV.U32 R17, RZ, RZ, 0x1 ;  /* 0x00000001ff117424 */ /* 0x000fc600078e00ff */
[----:B------:R-:W1:Y:S02]  /*b1e0*/  LDC R0, c[0x0][0xda4] ;  /* 0x00036900ff007b82 */ /* 0x000e640000000800 */
[----:B-1----:R-:W-:-:S13]  /*b1f0*/  ISETP.LE.AND P0, PT, R0, UR4, PT ;  /* 0x0000000400007c0c */ /* 0x002fda000bf03270 */
[----:B------:R-:W-:Y:S05]  /*b200*/  @P0 BRA `(.L_x_156) ;  /* 0x0000003000740947 */ /* 0x000fea0003800000 */
[----:B------:R-:W2:Y:S01]  /*b210*/  LDL R3, [R1+0x1c] ;  /* 0x00001c0001037983 */ /* 0x000ea20000100800 */
[----:B------:R-:W1:Y:S01]  /*b220*/  S2R R4, SR_TID.X ;  /* 0x0000000000047919 */ /* 0x000e620000002100 */
[----:B------:R-:W3:Y:S01]  /*b230*/  S2UR UR4, SR_CTAID.X ;  /* 0x00000000000479c3 */ /* 0x000ee20000002500 */
[----:B------:R-:W-:Y:S02]  /*b240*/  LOP3.LUT R19, R19, 0xfffffffd, RZ, 0xc0, !PT ;  /* 0xfffffffd13137812 */ /* 0x000fe400078ec0ff */
[----:B-1----:R-:W-:-:S05]  /*b250*/  LOP3.LUT P0, R0, R4, 0x1f, RZ, 0xc0, !PT ;  /* 0x0000001f04007812 */ /* 0x002fca000780c0ff */
[----:B------:R3:W-:Y:S02]  /*b260*/  STL [R1+0x28], R0 ;  /* 0x0000280001007387 */ /* 0x0007e40000100800 */
[----:B---3--:R-:W-:-:S05]  /*b270*/  IMAD.U32 R0, RZ, RZ, UR4 ;  /* 0x00000004ff007e24 */ /* 0x008fca000f8e00ff */
[----:B------:R2:W-:Y:S01]  /*b280*/  STL [R1+0x18], R0 ;  /* 0x0000180001007387 */ /* 0x0005e20000100800 */
[----:B------:R-:W-:-:S04]  /*b290*/  LOP3.LUT P1, RZ, R4, 0x7f, RZ, 0xc0, !PT ;  /* 0x0000007f04ff7812 */ /* 0x000fc8000782c0ff */
[----:B------:R-:W-:Y:S01]  /*b2a0*/  PLOP3.LUT P0, PT, P0, P1, PT, 0x8a, 0x0 ;  /* 0x000000000000781c */ /* 0x000fe20000703172 */
[----:B------:R-:W-:-:S08]  /*b2b0*/  IMAD.MOV.U32 R16, RZ, RZ, RZ ;  /* 0x000000ffff107224 */ /* 0x000fd000078e00ff */
[----:B------:R-:W-:-:S04]  /*b2c0*/  @P1 LOP3.LUT R19, R19, 0x2, RZ, 0xfc, !PT ;  /* 0x0000000213131812 */ /* 0x000fc800078efcff */
[----:B------:R-:W-:Y:S01]  /*b2d0*/  LOP3.LUT R19, R19, 0xfffffffe, RZ, 0xc0, !PT ;  /* 0xfffffffe13137812 */ /* 0x000fe200078ec0ff */
[----:B------:R-:W-:-:S03]  /*b2e0*/  IMAD.MOV.U32 R17, RZ, RZ, 0x1 ;  /* 0x00000001ff117424 */ /* 0x000fc600078e00ff */
[----:B------:R-:W-:Y:S01]  /*b2f0*/  @P0 LOP3.LUT R19, R19, 0x1, RZ, 0xfc, !PT ;  /* 0x0000000113130812 */ /* 0x000fe200078efcff */
[----:B------:R-:W-:Y:S01]  /*b300*/  ULDC.64 UR36, c[0x0][0x198] ;  /* 0x0000660000247ab9 */ /* 0x000fe20000000a00 */
[----:B------:R-:W-:Y:S01]  /*b310*/  ULDC UR38, c[0x0][0xc] ;  /* 0x0000030000267ab9 */ /* 0x000fe20000000800 */
[----:B--2---:R-:W-:-:S05]  /*b320*/  LOP3.LUT R0, R3, 0x2, RZ, 0xfc, !PT ;  /* 0x0000000203007812 */ /* 0x004fca00078efcff */
[----:B------:R1:W-:Y:S04]  /*b330*/  STL [R1+0xc], R0 ;  /* 0x00000c0001007387 */ /* 0x0003e80000100800 */
[----:B------:R1:W-:Y:S02]  /*b340*/  STL [R1+0x24], RZ ;  /* 0x000024ff01007387 */ /* 0x0003e40000100800 */
.L_x_208:
        /* <DEDUP_REMOVED lines=14> */
[----:B--2---:R-:W-:-:S04]  /*b430*/  @P0 IMAD.HI.U32 R2, R4, R2, RZ ;  /* 0x0000000204020227 */ /* 0x004fc800078e00ff */
[----:B------:R-:W-:Y:S01]  /*b440*/  IMAD.MOV.U32 R6, RZ, RZ, R4 ;  /* 0x000000ffff067224 */ /* 0x000fe200078e0004 */
[----:B----4-:R-:W-:Y:S01]  /*b450*/  @P0 SHF.R.U32.HI R6, RZ, R3, R2 ;  /* 0x00000003ff060219 */ /* 0x010fe20000011602 */
[----:B------:R-:W1:Y:S04]  /*b460*/  LDC R4, c[0x0][0x2e0] ;  /* 0x0000b800ff047b82 */ /* 0x000e680000000800 */
[----:B------:R-:W-:Y:S01]  /*b470*/  IMAD.MOV.U32 R7, RZ, RZ, R6 ;  /* 0x000000ffff077224 */ /* 0x000fe200078e0006 */
[----:B------:R2:W-:Y:S03]  /*b480*/  STL [R1+0x10], R6 ;  /* 0x0000100601007387 */ /* 0x0005e60000100800 */
[----:B------:R-:W4:Y:S01]  /*b490*/  @P1 LDC.64 R2, c[0x0][0xdb8] ;  /* 0x00036e00ff021b82 */ /* 0x000f220000000a00 */
[----:B-1----:R-:W-:-:S02]  /*b4a0*/  IMAD R9, R4, UR4, RZ ;  /* 0x0000000404097c24 */ /* 0x002fc4000f8e02ff */
[----:B----4-:R-:W-:-:S05]  /*b4b0*/  @P1 IMAD.HI.U32 R2, R6, R2, RZ ;  /* 0x0000000206021227 */ /* 0x010fca00078e00ff */
[----:B------:R-:W-:Y:S01]  /*b4c0*/  @P1 SHF.R.U32.HI R7, RZ, R3, R2 ;  /* 0x00000003ff071219 */ /* 0x000fe20000011602 */
[----:B------:R-:W-:Y:S01]  /*b4d0*/  VIADD R3, R9, 0x6f ;  /* 0x0000006f09037836 */ /* 0x000fe20000000000 */
[----:B------:R-:W-:-:S03]  /*b4e0*/  MOV R2, 0x400 ;  /* 0x0000040000027802 */ /* 0x000fc60000000f00 */
[----:B------:R2:W-:Y:S01]  /*b4f0*/  STL [R1], R7 ;  /* 0x0000000701007387 */ /* 0x0005e20000100800 */
[----:B---3--:R-:W-:Y:S01]  /*b500*/  LEA R8, R5, R2, 0x18 ;  /* 0x0000000205087211 */ /* 0x008fe200078ec0ff */
[----:B------:R-:W-:Y:S02]  /*b510*/  IMAD.MOV.U32 R2, RZ, RZ, RZ ;  /* 0x000000ffff027224 */ /* 0x000fe400078e00ff */
[----:B------:R2:W-:Y:S02]  /*b520*/  STL [R1+0x20], R9 ;  /* 0x0000200901007387 */ /* 0x0005e40000100800 */
[----:B------:R-:W-:Y:S02]  /*b530*/  VIADD R4, R8, 0x21400 ;  /* 0x0002140008047836 */ /* 0x000fe40000000000 */
[----:B------:R-:W-:Y:S01]  /*b540*/  IMAD.HI R2, R3, -0x6db6db6d, R2 ;  /* 0x9249249303027827 */ /* 0x000fe200078e0202 */
[----:B------:R2:W-:Y:S02]  /*b550*/  STL [R1+0x8], R8 ;  /* 0x0000080801007387 */ /* 0x0005e40000100800 */
[----:B------:R-:W-:Y:S01]  /*b560*/  LOP3.LUT P0, RZ, R4, 0x3ff, RZ, 0xc0, !PT ;  /* 0x000003ff04ff7812 */ /* 0x000fe2000780c0ff */
[----:B------:R-:W-:-:S04]  /*b570*/  IMAD.MOV R3, RZ, RZ, -R7 ;  /* 0x000000ffff037224 */ /* 0x000fc800078e0a07 */
[----:B------:R-:W-:Y:S01]  /*b580*/  IMAD R4, R0, R3, R6 ;  /* 0x0000000300047224 */ /* 0x000fe200078e0206 */
[----:B------:R-:W-:-:S04]  /*b590*/  SHF.R.U32.HI R3, RZ, 0x1f, R2 ;  /* 0x0000001fff037819 */ /* 0x000fc80000011602 */
[----:B------:R-:W-:Y:S01]  /*b5a0*/  LEA.HI.SX32 R0, R2, R3, 0x1a ;  /* 0x0000000302007211 */ /* 0x000fe200078fd2ff */
[----:B------:R2:W-:Y:S04]  /*b5b0*/  STL [R1+0x4], R4 ;  /* 0x0000040401007387 */ /* 0x0005e80000100800 */
[----:B------:R2:W-:Y:S01]  /*b5c0*/  STL [R1+0x14], R0 ;  /* 0x0000140001007387 */ /* 0x0005e20000100800 */
[----:B------:R-:W-:Y:S05]  /*b5d0*/  @!P0 BRA `(.L_x_157) ;  /* 0x0000000000408947 */ /* 0x000fea0003800000 */
[----:B------:R-:W-:Y:S01]  /*b5e0*/  MOV R2, 0x0 ;  /* 0x0000000000027802 */ /* 0x000fe20000000f00 */
[----:B------:R-:W-:Y:S01]  /*b5f0*/  ULDC.64 UR6, c[0x4][0xa8] ;  /* 0x01002a0000067ab9 */ /* 0x000fe20000000a00 */
[----:B------:R-:W-:Y:S01]  /*b600*/  ULDC.64 UR8, c[0x4][0xb0] ;  /* 0x01002c0000087ab9 */ /* 0x000fe20000000a00 */
[----:B------:R-:W-:Y:S01]  /*b610*/  ULDC.64 UR4, c[0x4][0x8] ;  /* 0x0100020000047ab9 */ /* 0x000fe20000000a00 */
[----:B--2---:R-:W-:Y:S02]  /*b620*/  IMAD.U32 R4, RZ, RZ, UR6 ;  /* 0x00000006ff047e24 */ /* 0x004fe4000f8e00ff */
[----:B------:R-:W1:Y:S01]  /*b630*/  LDC.64 R2, c[0x4][R2] ;  /* 0x0100000002027b82 */ /* 0x000e620000000a00 */
[----:B------:R-:W-:Y:S02]  /*b640*/  IMAD.U32 R5, RZ, RZ, UR7 ;  /* 0x00000007ff057e24 */ /* 0x000fe4000f8e00ff */
[----:B------:R-:W-:Y:S02]  /*b650*/  IMAD.U32 R6, RZ, RZ, UR8 ;  /* 0x00000008ff067e24 */ /* 0x000fe4000f8e00ff */
[----:B------:R-:W-:-:S02]  /*b660*/  IMAD.U32 R7, RZ, RZ, UR9 ;  /* 0x00000009ff077e24 */ /* 0x000fc4000f8e00ff */
[----:B------:R-:W-:Y:S02]  /*b670*/  IMAD.U32 R10, RZ, RZ, UR4 ;  /* 0x00000004ff0a7e24 */ /* 0x000fe4000f8e00ff */
[----:B------:R-:W-:Y:S02]  /*b680*/  IMAD.U32 R11, RZ, RZ, UR5 ;  /* 0x00000005ff0b7e24 */ /* 0x000fe4000f8e00ff */
[----:B------:R-:W-:Y:S02]  /*b690*/  IMAD.MOV.U32 R8, RZ, RZ, 0x70 ;  /* 0x00000070ff087424 */ /* 0x000fe400078e00ff */
[----:B------:R-:W-:Y:S02]  /*b6a0*/  IMAD.MOV.U32 R12, RZ, RZ, 0x1 ;  /* 0x00000001ff0c7424 */ /* 0x000fe400078e00ff */
[----:B------:R-:W-:-:S07]  /*b6b0*/  IMAD.MOV.U32 R13, RZ, RZ, RZ ;  /* 0x000000ffff0d7224 */ /* 0x000fce00078e00ff */
[----:B------:R-:W-:-:S07]  /*b6c0*/  LEPC R20, `(.L_x_157) ;  /* 0x000000001014794e */ /* 0x000fce0000000000 */
[----:B-1----:R-:W-:Y:S05]  /*b6d0*/  CALL.ABS.NOINC R2 ;  /* 0x0000000002007343 */ /* 0x002fea0003c00000 */
.L_x_157:
[----:B------:R-:W2:Y:S02]  /*b6e0*/  LDL R2, [R1+0x8] ;  /* 0x0000080001027983 */ /* 0x000ea40000100800 */
[----:B--2---:R-:W-:-:S05]  /*b6f0*/  VIADD R0, R2, 0x400 ;  /* 0x0000040002007836 */ /* 0x004fca0000000000 */
[----:B------:R-:W-:-:S13]  /*b700*/  LOP3.LUT P0, RZ, R0, 0x3ff, RZ, 0xc0, !PT ;  /* 0x000003ff00ff7812 */ /* 0x000fda000780c0ff */
[----:B------:R-:W-:Y:S05]  /*b710*/  @!P0 BRA `(.L_x_158) ;  /* 0x0000000000808947 */ /* 0x000fea0003800000 */
[----:B------:R-:W-:Y:S01]  /*b720*/  MOV R0, 0x0 ;  /* 0x0000000000007802 */ /* 0x000fe20000000f00 */
[----:B------:R-:W-:Y:S01]  /*b730*/  ULDC.64 UR6, c[0x4][0xa8] ;  /* 0x01002a0000067ab9 */ /* 0x000fe20000000a00 */
[----:B------:R-:W-:Y:S01]  /*b740*/  ULDC.64 UR8, c[0x4][0xb0] ;  /* 0x01002c0000087ab9 */ /* 0x000fe20000000a00 */
[----:B------:R-:W-:Y:S01]  /*b750*/  ULDC.64 UR4, c[0x4][0x10] ;  /* 0x0100040000047ab9 */ /* 0x000fe20000000a00 */
[----:B------:R1:W2:Y:S01]  /*b760*/  LDC.64 R2, c[0x4][R0] ;  /* 0x0100000000027b82 */ /* 0x0002a20000000a00 */
[----:B------:R-:W-:Y:S02]  /*b770*/  IMAD.U32 R4, RZ, RZ, UR6 ;  /* 0x00000006ff047e24 */ /* 0x000fe4000f8e00ff */
[----:B------:R-:W-:Y:S02]  /*b780*/  IMAD.U32 R5, RZ, RZ, UR7 ;  /* 0x00000007ff057e24 */ /* 0x000fe4000f8e00ff */
[----:B------:R-:W-:Y:S02]  /*b790*/  IMAD.U32 R6, RZ, RZ, UR8 ;  /* 0x00000008ff067e24 */ /* 0x000fe4000f8e00ff */
[----:B------:R-:W-:-:S02]  /*b7a0*/  IMAD.U32 R7, RZ, RZ, UR9 ;  /* 0x00000009ff077e24 */ /* 0x000fc4000f8e00ff */
[----:B------:R-:W-:Y:S02]  /*b7b0*/  IMAD.U32 R10, RZ, RZ, UR4 ;  /* 0x00000004ff0a7e24 */ /* 0x000fe4000f8e00ff */
[----:B------:R-:W-:Y:S02]  /*b7c0*/  IMAD.U32 R11, RZ, RZ, UR5 ;  /* 0x00000005ff0b7e24 */ /* 0x000fe4000f8e00ff */
[----:B------:R-:W-:Y:S02]  /*b7d0*/  IMAD.MOV.U32 R8, RZ, RZ, 0x70 ;  /* 0x00000070ff087424 */ /* 0x000fe400078e00ff */
[----:B------:R-:W-:Y:S02]  /*b7e0*/  IMAD.MOV.U32 R12, RZ, RZ, 0x1 ;  /* 0x00000001ff0c7424 */ /* 0x000fe400078e00ff */
[----:B-1----:R-:W-:-:S07]  /*b7f0*/  IMAD.MOV.U32 R13, RZ, RZ, RZ ;  /* 0x000000ffff0d7224 */ /* 0x002fce00078e00ff */
[----:B------:R-:W-:-:S07]  /*b800*/  LEPC R20, `(.L_x_159) ;  /* 0x000000001014794e */ /* 0x000fce0000000000 */
[----:B--2---:R-:W-:Y:S05]  /*b810*/  CALL.ABS.NOINC R2 ;  /* 0x0000000002007343 */ /* 0x004fea0003c00000 */
.L_x_159:
[----:B------:R-:W-:Y:S01]  /*b820*/  MOV R2, 0x0 ;  /* 0x0000000000027802 */ /* 0x000fe20000000f00 */
[----:B------:R-:W-:Y:S01]  /*b830*/  ULDC.64 UR6, c[0x4][0xa8] ;  /* 0x01002a0000067ab9 */ /* 0x000fe20000000a00 */
[----:B------:R-:W-:Y:S01]  /*b840*/  ULDC.64 UR8, c[0x4][0xb0] ;  /* 0x01002c0000087ab9 */ /* 0x000fe20000000a00 */
[----:B------:R-:W-:Y:S01]  /*b850*/  ULDC.64 UR4, c[0x4][0x18] ;  /* 0x0100060000047ab9 */ /* 0x000fe20000000a00 */
[----:B------:R-:W-:Y:S02]  /*b860*/  IMAD.U32 R4, RZ, RZ, UR6 ;  /* 0x00000006ff047e24 */ /* 0x000fe4000f8e00ff */
        /* <DEDUP_REMOVED lines=11> */
.L_x_158:
[----:B------:R-:W2:Y:S01]  /*b920*/  LDL R8, [R1+0x4] ;  /* 0x0000040001087983 */ /* 0x000ea20000100800 */
[----:B------:R-:W1:Y:S01]  /*b930*/  LDC R0, c[0x0][0x428] ;  /* 0x00010a00ff007b82 */ /* 0x000e620000000800 */
[----:B------:R-:W-:Y:S02]  /*b940*/  ULDC.64 UR4, c[0x0][0x9f8] ;  /* 0x00027e0000047ab9 */ /* 0x000fe40000000a00 */
[----:B------:R-:W3:Y:S04]  /*b950*/  LDL R6, [R1] ;  /* 0x0000000001067983 */ /* 0x000ee80000100800 */
[----:B------:R-:W4:Y:S01]  /*b960*/  LDL R7, [R1+0x28] ;  /* 0x0000280001077983 */ /* 0x000f220000100800 */
[----:B-1----:R-:W-:-:S03]  /*b970*/  ISETP.NE.AND P1, PT, R0, 0x1, PT ;  /* 0x000000010000780c */ /* 0x002fc60003f25270 */
[----:B------:R-:W4:Y:S01]  /*b980*/  LDL.LU R5, [R1+0x10] ;  /* 0x0000100001057983 */ /* 0x000f220000300800 */
[----:B------:R-:W-:Y:S01]  /*b990*/  ISETP.NE.U32.AND P0, PT, RZ, UR4, PT ;  /* 0x00000004ff007c0c */ /* 0x000fe2000bf05070 */
[----:B------:R-:W-:Y:S01]  /*b9a0*/  ULDC.64 UR6, c[0x0][0x208] ;  /* 0x0000820000067ab9 */ /* 0x000fe20000000a00 */
[----:B------:R-:W-:Y:S01]  /*b9b0*/  ULDC UR4, c[0x0][0xda8] ;  /* 0x00036a0000047ab9 */ /* 0x000fe20000000800 */
[----:B------:R-:W4:Y:S01]  /*b9c0*/  LDL R4, [R1+0x18] ;  /* 0x0000180001047983 */ /* 0x000f220000100800 */
[----:B------:R-:W-:-:S05]  /*b9d0*/  ISETP.NE.AND.EX P0, PT, RZ, UR5, PT, P0 ;  /* 0x00000005ff007c0c */ /* 0x000fca000bf05300 */
[----:B------:R-:W2:Y:S08]  /*b9e0*/  @P1 LDC R2, c[0x0][0x42c] ;  /* 0x00010b00ff021b82 */ /* 0x000eb00000000800 */
[----:B------:R-:W1:Y:S01]  /*b9f0*/  @P1 LDC R3, c[0x0][0x430] ;  /* 0x00010c00ff031b82 */ /* 0x000e620000000800 */
[----:B--2---:R-:W-:-:S04]  /*ba00*/  @P1 IMAD.HI.U32 R2, R8, R2, RZ ;  /* 0x0000000208021227 */ /* 0x004fc800078e00ff */
[----:B------:R-:W-:Y:S01]  /*ba10*/  IMAD.MOV.U32 R0, RZ, RZ, R8 ;  /* 0x000000ffff007224 */ /* 0x000fe200078e0008 */
[----:B-1----:R-:W-:Y:S02]  /*ba20*/  @P1 SHF.R.U32.HI R0, RZ, R3, R2 ;  /* 0x00000003ff001219 */ /* 0x002fe40000011602 */
[----:B------:R-:W3:Y:S02]  /*ba30*/  @P0 LDC.64 R2, c[0x0][0x9f8] ;  /* 0x00027e00ff020b82 */ /* 0x000ee40000000a00 */
[----:B---3--:R-:W-:-:S05]  /*ba40*/  @P0 IMAD.WIDE R2, R6, 0x4, R2 ;  /* 0x0000000406020825 */ /* 0x008fca00078e0202 */
[----:B------:R1:W5:Y:S01]  /*ba50*/  @P0 LDG.E R6, desc[UR6][R2.64] ;  /* 0x0000000602060981 */ /* 0x000362000c1e1900 */
[----:B----4-:R-:W-:Y:S01]  /*ba60*/  ISETP.NE.AND P1, PT, R7, RZ, PT ;  /* 0x000000ff0700720c */ /* 0x010fe20003f25270 */
[----:B------:R-:W-:Y:S01]  /*ba70*/  IMAD.MOV R7, RZ, RZ, -R5 ;  /* 0x000000ffff077224 */ /* 0x000fe200078e0a05 */
[----:B------:R-:W2:Y:S02]  /*ba80*/  S2R R21, SR_CgaCtaId ;  /* 0x0000000000157919 */ /* 0x000ea40000008800 */
[----:B------:R-:W-:Y:S01]  /*ba90*/  PLOP3.LUT P2, PT, P1, PT, PT, 0x8, 0x0 ;  /* 0x000000000000781c */ /* 0x000fe20000f4e170 */
[----:B------:R-:W-:-:S04]  /*baa0*/  IMAD R7, R7, UR4, R4 ;  /* 0x0000000407077c24 */ /* 0x000fc8000f8e0204 */
[----:B------:R-:W-:-:S04]  /*bab0*/  IMAD.SHL.U32 R7, R7, 0x80, RZ ;  /* 0x0000008007077824 */ /* 0x000fc800078e00ff */
[----:B------:R-:W-:-:S05]  /*bac0*/  VOTEU.ALL UP1, P1 ;  /* 0x00000000003f7886 */ /* 0x000fca0000820000 */
[----:B------:R-:W-:-:S04]  /*bad0*/  @!UP1 UIADD3 UR8, UP0, UR36, 0x270, URZ ;  /* 0x0000027024089890 */ /* 0x000fc8000ff1e03f */
[----:B------:R-:W-:-:S03]  /*bae0*/  @!UP1 UIADD3.X UR9, URZ, UR37, URZ, UP0, !UPT ;  /* 0x000000253f099290 */ /* 0x000fc600087fe43f */
[----:B-1----:R-:W-:-:S09]  /*baf0*/  VOTEU.ALL UP0, P1 ;  /* 0x00000000003f7886 */ /* 0x002fd20000800000 */
.L_x_160:
[----:B------:R-:W3:Y:S04]  /*bb00*/  LDL R3, [R1] ;  /* 0x0000000001037983 */ /* 0x000ee80000100800 */
[----:B------:R-:W4:Y:S01]  /*bb10*/  LDL R2, [R1+0x4] ;  /* 0x0000040001027983 */ /* 0x000f220000100800 */
[----:B------:R-:W-:Y:S01]  /*bb20*/  UMOV UR4, URZ ;  /* 0x0000003f00047c82 */ /* 0x000fe20008000000 */
[----:B------:R-:W-:Y:S02]  /*bb30*/  PLOP3.LUT P0, PT, P0, P2, PT, 0xa2, 0x0 ;  /* 0x000000000000781c */ /* 0x000fe40000705472 */
[----:B---3--:R-:W-:-:S08]  /*bb40*/  @P2 R2UR P0, UR7, R3 ;  /* 0x00000000030722ca */ /* 0x008fd00000000000 */
[----:B------:R-:W-:Y:S02]  /*bb50*/  PLOP3.LUT P0, PT, P0, P2, PT, 0xa2, 0x0 ;  /* 0x000000000000781c */ /* 0x000fe40000705472 */
[----:B----4-:R-:W-:-:S08]  /*bb60*/  @P2 R2UR.OR P0, UR6, R2 ;  /* 0x00000000020622ca */ /* 0x010fd00000100000 */
        /* <DEDUP_REMOVED lines=8> */
.L_x_161:
[----:B------:R-:W3:Y:S04]  /*bbf0*/  LDL R3, [R1] ;  /* 0x0000000001037983 */ /* 0x000ee80000100800 */
[----:B------:R-:W4:Y:S01]  /*bc00*/  LDL R2, [R1+0x4] ;  /* 0x0000040001027983 */ /* 0x000f220000100800 */
        /* <DEDUP_REMOVED lines=12> */
.L_x_162:
        /* <DEDUP_REMOVED lines=11> */
[----:B------:R-:W1:Y:S01]  /*bd80*/  LDC.64 R2, c[0x0][0x3f8] ;  /* 0x0000fe00ff027b82 */ /* 0x000e620000000a00 */
[----:B--2---:R-:W-:Y:S01]  /*bd90*/  LOP3.LUT R21, R21, 0x1, RZ, 0xc0, !PT ;  /* 0x0000000115157812 */ /* 0x004fe200078ec0ff */
[----:B------:R-:W-:-:S04]  /*bda0*/  UMOV UR4, 0xffffffff ;  /* 0xffffffff00047882 */ /* 0x000fc80000000000 */
[C---:B------:R-:W-:Y:S02]  /*bdb0*/  IMAD R20, R21.reuse, 0x38, RZ ;  /* 0x0000003815147824 */ /* 0x040fe400078e02ff */
[----:B------:R-:W-:Y:S01]  /*bdc0*/  IMAD R21, R21, 0xe00, RZ ;  /* 0x00000e0015157824 */ /* 0x000fe200078e02ff */
[----:B-1----:R-:W-:-:S04]  /*bdd0*/  ISETP.NE.U32.AND P0, PT, R2, RZ, PT ;  /* 0x000000ff0200720c */ /* 0x002fc80003f05070 */
[----:B------:R-:W-:-:S04]  /*bde0*/  ISETP.NE.AND.EX P0, PT, R3, RZ, PT, P0 ;  /* 0x000000ff0300720c */ /* 0x000fc80003f05300 */
[----:B-----5:R-:W-:Y:S01]  /*bdf0*/  SEL R5, R6, RZ, !P0 ;  /* 0x000000ff06057207 */ /* 0x020fe20004000000 */
[----:B------:R-:W-:Y:S08]  /*be00*/  BRA.DIV UR4, `(.L_x_163) ;  /* 0x0000002a04c07947 */ /* 0x000ff0000b800000 */
.L_x_224:
[----:B------:R-:W2:Y:S01]  /*be10*/  LDL R8, [R1+0x14] ;  /* 0x0000140001087983 */ /* 0x000ea20000100800 */
[----:B------:R-:W-:Y:S01]  /*be20*/  UMOV UR4, 0xffffffff ;  /* 0xffffffff00047882 */ /* 0x000fe20000000000 */
[--C-:B------:R-:W-:Y:S01]  /*be30*/  SHF.R.S32.HI R12, RZ, 0x1f, R6.reuse ;  /* 0x0000001fff0c7819 */ /* 0x100fe20000011406 */
[----:B------:R-:W-:Y:S02]  /*be40*/  IMAD.MOV.U32 R4, RZ, RZ, R6 ;  /* 0x000000ffff047224 */ /* 0x000fe400078e0006 */
[----:B--2---:R-:W-:Y:S01]  /*be50*/  VIADD R8, R8, 0xffffffff ;  /* 0xffffffff08087836 */ /* 0x004fe20000000000 */
[----:B------:R-:W-:Y:S06]  /*be60*/  BRA.DIV UR4, `(.L_x_164) ;  /* 0x0000002a04dc7947 */ /* 0x000fec000b800000 */
[----:B------:R-:W-:-:S13]  /*be70*/  ELECT P6, URZ, PT ;  /* 0x00000000003f782f */ /* 0x000fda00038c0000 */
.L_x_227:
[----:B------:R-:W-:Y:S05]  /*be80*/  @!P6 BRA `(.L_x_165) ;  /* 0x000000040028e947 */ /* 0x000fea0003800000 */
[----:B------:R-:W-:Y:S01]  /*be90*/  IMAD.MOV.U32 R18, RZ, RZ, R8 ;  /* 0x000000ffff127224 */ /* 0x000fe200078e0008 */
        /* <DEDUP_REMOVED lines=8> */
[----:B------:R-:W-:-:S04]  /*bf20*/  @P1 SHF.R.U32.HI R5, RZ, R11, R10 ;  /* 0x0000000bff051219 */ /* 0x000fc8000001160a */
[--C-:B------:R-:W-:Y:S01]  /*bf30*/  SHF.R.S32.HI R11, RZ, 0x1f, R5.reuse ;  /* 0x0000001fff0b7819 */ /* 0x100fe20000011405 */
[--C-:B------:R-:W-:Y:S02]  /*bf40*/  IMAD.MOV R18, RZ, RZ, -R5.reuse ;  /* 0x000000ffff127224 */ /* 0x100fe400078e0a05 */
[----:B------:R-:W-:Y:S02]  /*bf50*/  IMAD.MOV.U32 R10, RZ, RZ, R5 ;  /* 0x000000ffff0a7224 */ /* 0x000fe400078e0005 */
[----:B------:R-:W-:Y:S02]  /*bf60*/  IMAD R18, R9, R18, R8 ;  /* 0x0000001209127224 */ /* 0x000fe400078e0208 */
[----:B------:R-:W-:Y:S02]  /*bf70*/  IMAD R9, R12, UR4, RZ ;  /* 0x000000040c097c24 */ /* 0x000fe4000f8e02ff */
[----:B------:R-:W-:-:S04]  /*bf80*/  IMAD.WIDE.U32 R10, R6, UR4, R10 ;  /* 0x00000004060a7c25 */ /* 0x000fc8000f8e000a */
[----:B------:R-:W-:Y:S01]  /*bf90*/  IMAD R5, R6, UR5, R9 ;  /* 0x0000000506057c24 */ /* 0x000fe2000f8e0209 */
[----:B------:R-:W-:-:S03]  /*bfa0*/  LEA R14, P1, R10, R2, 0x2 ;  /* 0x000000020a0e7211 */ /* 0x000fc600078210ff */
[----:B------:R-:W-:-:S05]  /*bfb0*/  IMAD.IADD R5, R11, 0x1, R5 ;  /* 0x000000010b057824 */ /* 0x000fca00078e0205 */
[----:B------:R-:W-:-:S05]  /*bfc0*/  LEA.HI.X R15, R10, R3, R5, 0x2, P1 ;  /* 0x000000030a0f7211 */ /* 0x000fca00008f1405 */
[----:B------:R1:W5:Y:S02]  /*bfd0*/  LDG.E R6, desc[UR6][R14.64] ;  /* 0x000000060e067981 */ /* 0x000364000c1e1900 */
.L_x_166:
[----:B------:R-:W2:Y:S01]  /*bfe0*/  S2R R9, SR_CgaCtaId ;  /* 0x0000000000097919 */ /* 0x000ea20000008800 */
[----:B------:R-:W-:-:S04]  /*bff0*/  MOV R5, 0x400 ;  /* 0x0000040000057802 */ /* 0x000fc80000000f00 */
[----:B--2---:R-:W-:Y:S02]  /*c000*/  LEA R5, R9, R5, 0x18 ;  /* 0x0000000509057211 */ /* 0x004fe400078ec0ff */
[----:B------:R-:W-:-:S03]  /*c010*/  SHF.L.U32 R9, R17, 0x1f, RZ ;  /* 0x0000001f11097819 */ /* 0x000fc600000006ff */
[----:B------:R-:W-:-:S04]  /*c020*/  IMAD R5, R16, 0x8, R5 ;  /* 0x0000000810057824 */ /* 0x000fc800078e0205 */
[----:B------:R-:W2:Y:S02]  /*c030*/  SYNCS.PHASECHK.TRANS64.TRYWAIT P1, [R5+URZ+0x36840], R9 ;  /* 0x03684009050075a7 */ /* 0x000ea4000802017f */
[----:B--2---:R-:W-:Y:S05]  /*c040*/  @!P1 BRA `(.L_x_167) ;  /* 0x0000002800849947 */ /* 0x004fea0003800000 */
.L_x_228:
[----:B------:R-:W3:Y:S01]  /*c050*/  LDL R10, [R1+0xc] ;  /* 0x00000c00010a7983 */ /* 0x000ee20000100800 */
[----:B------:R-:W4:Y:S02]  /*c060*/  S2R R11, SR_TID.X ;  /* 0x00000000000b7919 */ /* 0x000f240000002100 */
[----:B----4-:R-:W-:-:S13]  /*c070*/  LOP3.LUT P1, RZ, R11, 0x7f, RZ, 0xc0, !PT ;  /* 0x0000007f0bff7812 */ /* 0x010fda000782c0ff */
[----:B--2---:R-:W-:-:S04]  /*c080*/  @!P1 IMAD.MOV.U32 R9, RZ, RZ, 0xa800 ;  /* 0x0000a800ff099424 */ /* 0x004fc800078e00ff */
[----:B------:R3:W-:Y:S02]  /*c090*/  @!P1 SYNCS.ARRIVE.TRANS64 RZ, [R5+URZ+0x36830], R9 ;  /* 0x0368300905ff99a7 */ /* 0x0007e4000800003f */
[----:B---3--:R-:W-:-:S04]  /*c0a0*/  PRMT R9, R10, 0x9910, RZ ;  /* 0x000099100a097816 */ /* 0x008fc800000000ff */
[----:B------:R-:W-:-:S13]  /*c0b0*/  ISETP.NE.AND P1, PT, R9, 0x2, PT ;  /* 0x000000020900780c */ /* 0x000fda0003f25270 */
[----:B------:R-:W-:Y:S05]  /*c0c0*/  @P1 BRA `(.L_x_168) ;  /* 0x0000000000041947 */ /* 0x000fea0003800000 */
[----:B------:R-:W-:Y:S01]  /*c0d0*/  BPT.TRAP 0x1 ;  /* 0x000000040000795c */ /* 0x000fe20000300000 */
.L_x_168:
[----:B------:R-:W-:-:S13]  /*c0e0*/  LOP3.LUT P1, RZ, R19, 0x1, RZ, 0xc0, !PT ;  /* 0x0000000113ff7812 */ /* 0x000fda000782c0ff */
[----:B------:R-:W-:Y:S05]  /*c0f0*/  @P1 BRA `(.L_x_169) ;  /* 0x0000000000041947 */ /* 0x000fea0003800000 */
[----:B------:R-:W-:Y:S01]  /*c100*/  BPT.TRAP 0x1 ;  /* 0x000000040000795c */ /* 0x000fe20000300000 */
.L_x_169:
[----:B------:R-:W2:Y:S01]  /*c110*/  S2R R10, SR_CgaCtaId ;  /* 0x00000000000a7919 */ /* 0x000ea20000008800 */
[----:B------:R-:W-:Y:S01]  /*c120*/  MOV R9, 0x400 ;  /* 0x0000040000097802 */ /* 0x000fe20000000f00 */
[----:B------:R-:W-:Y:S01]  /*c130*/  UIADD3 UR4, UP0, UR36, 0x370, URZ ;  /* 0x0000037024047890 */ /* 0x000fe2000ff1e03f */
[----:B------:R-:W-:Y:S01]  /*c140*/  R2UR UR9, R5 ;  /* 0x00000000050972ca */ /* 0x000fe200000e0000 */
[----:B------:R-:W-:Y:S01]  /*c150*/  IMAD R5, R16, 0x5400, R21 ;  /* 0x0000540010057824 */ /* 0x000fe200078e0215 */
[----:B------:R-:W-:Y:S01]  /*c160*/  R2UR UR11, R18 ;  /* 0x00000000120b72ca */ /* 0x000fe200000e0000 */
[----:B------:R-:W-:Y:S01]  /*c170*/  UMOV UR10, URZ ;  /* 0x0000003f000a7c82 */ /* 0x000fe20008000000 */
[----:B------:R-:W-:Y:S01]  /*c180*/  R2UR UR5, R20 ;  /* 0x00000000140572ca */ /* 0x000fe200000e0000 */
[----:B------:R-:W-:Y:S01]  /*c190*/  UMOV UR18, 0x30000 ;  /* 0x0003000000127882 */ /* 0x000fe20000000000 */
[----:B------:R-:W-:Y:S01]  /*c1a0*/  R2UR UR12, R0 ;  /* 0x00000000000c72ca */ /* 0x000fe200000e0000 */
[----:B------:R-:W-:Y:S01]  /*c1b0*/  UMOV UR6, 0x0 ;  /* 0x0000000000067882 */ /* 0x000fe20000000000 */
[----:B-----5:R-:W-:Y:S01]  /*c1c0*/  R2UR UR13, R6 ;  /* 0x00000000060d72ca */ /* 0x020fe200000e0000 */
[----:B------:R-:W-:Y:S01]  /*c1d0*/  UMOV UR7, 0x14f00000 ;  /* 0x14f0000000077882 */ /* 0x000fe20000000000 */
[----:B------:R-:W-:-:S03]  /*c1e0*/  UMOV UR16, 0x40 ;  /* 0x0000004000107882 */ /* 0x000fc60000000000 */
[----:B------:R-:W-:-:S04]  /*c1f0*/  UIADD3 UR9, UR9, 0x36830, URZ ;  /* 0x0003683009097890 */ /* 0x000fc8000fffe03f */
[----:B------:R-:W-:Y:S02]  /*c200*/  UIMAD UR11, UR11, 0x70, UR5 ;  /* 0x000000700b0b78a4 */ /* 0x000fe4000f8e0205 */
[----:B------:R-:W-:Y:S01]  /*c210*/  UIADD3.X UR5, URZ, UR37, URZ, UP0, !UPT ;  /* 0x000000253f057290 */ /* 0x000fe200087fe43f */
[----:B--2---:R-:W-:-:S05]  /*c220*/  LEA R9, R10, R9, 0x18 ;  /* 0x000000090a097211 */ /* 0x004fca00078ec0ff */
[----:B------:R-:W-:-:S05]  /*c230*/  IMAD R5, R5, 0x2, R9 ;  /* 0x0000000205057824 */ /* 0x000fca00078e0209 */
[----:B------:R-:W-:Y:S01]  /*c240*/  R2UR UR8, R5 ;  /* 0x00000000050872ca */ /* 0x000fe200000e0000 */
[----:B------:R-:W-:-:S12]  /*c250*/  IMAD.MOV.U32 R5, RZ, RZ, R6 ;  /* 0x000000ffff057224 */ /* 0x000fd800078e0006 */
[----:B------:R-:W-:Y:S02]  /*c260*/  UIADD3 UR14, UR8, 0x21400, URZ ;  /* 0x00021400080e7890 */ /* 0x000fe4000fffe03f */
[----:B------:R-:W-:Y:S02]  /*c270*/  UIADD3 UR15, UR8, 0x24c00, URZ ;  /* 0x00024c00080f7890 */ /* 0x000fe4000fffe03f */
[----:B------:R-:W-:-:S03]  /*c280*/  UIADD3 UR17, UR8, 0x28400, URZ ;  /* 0x0002840008117890 */ /* 0x000fc6000fffe03f */
[----:B------:R-:W-:Y:S01]  /*c290*/  UMOV UR8, UR14 ;  /* 0x0000000e00087c82 */ /* 0x000fe20008000000 */
[----:B------:R-:W-:Y:S01]  /*c2a0*/  UMOV UR14, 0x80 ;  /* 0x00000080000e7882 */ /* 0x000fe20000000000 */
[----:B------:R2:W-:Y:S02]  /*c2b0*/  UTMALDG.4D.MULTICAST [UR8], [UR4], UR18, desc[UR6] ;  /* 0x00000608040073b4 */ /* 0x0005e40008019812 */
[----:B--2---:R-:W-:Y:S01]  /*c2c0*/  UMOV UR8, UR15 ;  /* 0x0000000f00087c82 */ /* 0x004fe20008000000 */
[----:B------:R-:W-:Y:S02]  /*c2d0*/  UMOV UR10, UR16 ;  /* 0x00000010000a7c82 */ /* 0x000fe40008000000 */
[----:B------:R2:W-:Y:S02]  /*c2e0*/  UTMALDG.4D.MULTICAST [UR8], [UR4], UR18, desc[UR6] ;  /* 0x00000608040073b4 */ /* 0x0005e40008019812 */
[----:B--2---:R-:W-:Y:S01]  /*c2f0*/  UMOV UR8, UR17 ;  /* 0x0000001100087c82 */ /* 0x004fe20008000000 */
[----:B------:R-:W-:-:S02]  /*c300*/  UMOV UR10, UR14 ;  /* 0x0000000e000a7c82 */ /* 0x000fc40008000000 */
[----:B------:R2:W-:Y:S02]  /*c310*/  UTMALDG.4D.MULTICAST [UR8], [UR4], UR18, desc[UR6] ;  /* 0x00000608040073b4 */ /* 0x0005e40008019812 */
[----:B--2---:R-:W-:Y:S01]  /*c320*/  NOP ;  /* 0x0000000000007918 */ /* 0x004fe20000000000 */
.L_x_165:
[----:B-1----:R-:W2:Y:S04]  /*c330*/  LDL.LU R15, [R1] ;  /* 0x00000000010f7983 */ /* 0x002ea80000300800 */
[----:B------:R-:W3:Y:S04]  /*c340*/  LDL.LU R14, [R1+0x4] ;  /* 0x00000400010e7983 */ /* 0x000ee80000300800 */
[----:B------:R-:W4:Y:S01]  /*c350*/  LDL R13, [R1+0x24] ;  /* 0x00002400010d7983 */ /* 0x000f220000100800 */
[----:B------:R-:W-:-:S03]  /*c360*/  MOV R10, 0x400 ;  /* 0x00000400000a7802 */ /* 0x000fc60000000f00 */
[----:B------:R-:W5:Y:S01]  /*c370*/  LDL.LU R9, [R1+0x20] ;  /* 0x0000200001097983 */ /* 0x000f620000300800 */
[----:B------:R-:W1:Y:S01]  /*c380*/  S2R R11, SR_CgaCtaId ;  /* 0x00000000000b7919 */ /* 0x000e620000008800 */
[----:B------:R-:W-:Y:S05]  /*c390*/  WARPSYNC.ALL ;  /* 0x0000000000007948 */ /* 0x000fea0003800000 */
[----:B------:R-:W-:-:S13]  /*c3a0*/  ELECT P1, URZ, PT ;  /* 0x00000000003f782f */ /* 0x000fda0003820000 */
[----:B------:R-:W-:Y:S01]  /*c3b0*/  @P1 R2UR UR11, R7 ;  /* 0x00000000070b12ca */ /* 0x000fe200000e0000 */
[----:B------:R-:W-:-:S04]  /*c3c0*/  UIADD3 UR4, UP0, UR36, 0x270, URZ ;  /* 0x0000027024047890 */ /* 0x000fc8000ff1e03f */
        /* <DEDUP_REMOVED lines=21> */
[C---:B---3--:R-:W-:Y:S02]  /*c520*/  @P1 R2UR UR12, R14.reuse ;  /* 0x000000000e0c12ca */ /* 0x048fe400000e0000 */
[----:B------:R-:W-:Y:S02]  /*c530*/  @P1 R2UR UR21, R15 ;  /* 0x000000000f1512ca */ /* 0x000fe400000e0000 */
[----:B------:R-:W-:Y:S02]  /*c540*/  @P1 R2UR UR20, R14 ;  /* 0x000000000e1412ca */ /* 0x000fe400000e0000 */
[----:B----4-:R-:W-:-:S07]  /*c550*/  LOP3.LUT R6, R13, 0x1, RZ, 0xc, !PT ;  /* 0x000000010d067812 */ /* 0x010fce00078e0cff */
[----:B------:R1:W-:Y:S01]  /*c560*/  UTMALDG.4D [UR8], [UR4], desc[UR6] ;  /* 0x00000608040075b4 */ /* 0x0003e20008019000 */
[----:B------:R-:W-:-:S03]  /*c570*/  SHF.L.U32 R6, R6, 0x1f, RZ ;  /* 0x0000001f06067819 */ /* 0x000fc600000006ff */
        /* <DEDUP_REMOVED lines=8> */
[----:B-----5:R-:W-:Y:S01]  /*c600*/  ISETP.GE.AND P2, PT, R9, 0x71, PT ;  /* 0x000000710900780c */ /* 0x020fe20003f46270 */
[----:B-12---:R-:W-:-:S12]  /*c610*/  @!P1 BRA `(.L_x_171) ;  /* 0x0000002400249947 */ /* 0x006fd80003800000 */
.L_x_229:
[----:B------:R-:W-:Y:S05]  /*c620*/  BSYNC B0 ;  /* 0x0000000000007941 */ /* 0x000fea0003800000 */
.L_x_170:
[----:B------:R-:W-:Y:S05]  /*c630*/  @!P2 BRA `(.L_x_172) ;  /* 0x000000180050a947 */ /* 0x000fea0003800000 */
[----:B-1----:R-:W2:Y:S01]  /*c640*/  LDL R7, [R1+0x14] ;  /* 0x0000140001077983 */ /* 0x002ea20000100800 */
[----:B------:R-:W-:Y:S02]  /*c650*/  IMAD.MOV.U32 R6, RZ, RZ, 0x1 ;  /* 0x00000001ff067424 */ /* 0x000fe400078e00ff */
[----:B--2---:R-:W-:-:S05]  /*c660*/  IMAD.MOV R13, RZ, RZ, -R7 ;  /* 0x000000ffff0d7224 */ /* 0x004fca00078e0a07 */
[----:B------:R-:W-:-:S05]  /*c670*/  VIADDMNMX R13, R13, R6, 0xffffffff, !PT ;  /* 0xffffffff0d0d7446 */ /* 0x000fca0007800106 */
[----:B------:R-:W-:-:S05]  /*c680*/  IMAD.IADD R6, R7, 0x1, R13 ;  /* 0x0000000107067824 */ /* 0x000fca00078e020d */
        /* <DEDUP_REMOVED lines=22> */
[----:B------:R-:W-:-:S04]  /*c7f0*/  IMAD.MOV R10, RZ, RZ, -R7 ;  /* 0x000000ffff0a7224 */ /* 0x000fc800078e0a07 */
[----:B------:R-:W-:Y:S02]  /*c800*/  IMAD R6, R15, R10, R6 ;  /* 0x0000000a0f067224 */ /* 0x000fe400078e0206 */
[----:B------:R-:W-:Y:S02]  /*c810*/  IMAD R15, R12, UR4, RZ ;  /* 0x000000040c0f7c24 */ /* 0x000fe4000f8e02ff */
[----:B------:R-:W-:Y:S02]  /*c820*/  IMAD.MOV.U32 R10, RZ, RZ, R7 ;  /* 0x000000ffff0a7224 */ /* 0x000fe400078e0007 */
[C---:B------:R-:W-:Y:S02]  /*c830*/  IMAD R7, R4.reuse, UR5, R15 ;  /* 0x0000000504077c24 */ /* 0x040fe4000f8e020f */
[----:B------:R-:W-:-:S04]  /*c840*/  IMAD.WIDE.U32 R10, R4, UR4, R10 ;  /* 0x00000004040a7c25 */ /* 0x000fc8000f8e000a */
[----:B------:R-:W-:Y:S01]  /*c850*/  IMAD.IADD R7, R7, 0x1, R11 ;  /* 0x0000000107077824 */ /* 0x000fe200078e020b */
[----:B------:R-:W-:-:S04]  /*c860*/  LEA R2, P1, R10, R2, 0x2 ;  /* 0x000000020a027211 */ /* 0x000fc800078210ff */
[----:B------:R-:W-:-:S05]  /*c870*/  LEA.HI.X R3, R10, R3, R7, 0x2, P1 ;  /* 0x000000030a037211 */ /* 0x000fca00008f1407 */
[----:B------:R1:W5:Y:S04]  /*c880*/  LDG.E R7, desc[UR6][R2.64] ;  /* 0x0000000602077981 */ /* 0x000368000c1e1900 */
.L_x_176:
[----:B-1----:R-:W1:Y:S01]  /*c890*/  S2R R3, SR_CgaCtaId ;  /* 0x0000000000037919 */ /* 0x002e620000008800 */
[----:B------:R-:W-:-:S04]  /*c8a0*/  MOV R2, 0x400 ;  /* 0x0000040000027802 */ /* 0x000fc80000000f00 */
[----:B-1----:R-:W-:Y:S02]  /*c8b0*/  LEA R2, R3, R2, 0x18 ;  /* 0x0000000203027211 */ /* 0x002fe400078ec0ff */
[----:B------:R-:W-:-:S03]  /*c8c0*/  SHF.L.U32 R3, R14, 0x1f, RZ ;  /* 0x0000001f0e037819 */ /* 0x000fc600000006ff */
[----:B------:R-:W-:-:S04]  /*c8d0*/  IMAD R2, R9, 0x8, R2 ;  /* 0x0000000809027824 */ /* 0x000fc800078e0202 */
[----:B------:R-:W1:Y:S02]  /*c8e0*/  SYNCS.PHASECHK.TRANS64.TRYWAIT P1, [R2+URZ+0x36840], R3 ;  /* 0x03684003020075a7 */ /* 0x000e64000802017f */
[----:B-1----:R-:W-:Y:S05]  /*c8f0*/  @!P1 BRA `(.L_x_177) ;  /* 0x00000020008c9947 */ /* 0x002fea0003800000 */
.L_x_230:
[----:B------:R-:W2:Y:S01]  /*c900*/  LDL R10, [R1+0xc] ;  /* 0x00000c00010a7983 */ /* 0x000ea20000100800 */
[----:B------:R-:W3:Y:S02]  /*c910*/  S2R R11, SR_TID.X ;  /* 0x00000000000b7919 */ /* 0x000ee40000002100 */
[----:B---3--:R-:W-:-:S13]  /*c920*/  LOP3.LUT P1, RZ, R11, 0x7f, RZ, 0xc0, !PT ;  /* 0x0000007f0bff7812 */ /* 0x008fda000782c0ff */
[----:B-1----:R-:W-:-:S04]  /*c930*/  @!P1 IMAD.MOV.U32 R3, RZ, RZ, 0xa800 ;  /* 0x0000a800ff039424 */ /* 0x002fc800078e00ff */
[----:B------:R2:W-:Y:S02]  /*c940*/  @!P1 SYNCS.ARRIVE.TRANS64 RZ, [R2+URZ+0x36830], R3 ;  /* 0x0368300302ff99a7 */ /* 0x0005e4000800003f */
[----:B--2---:R-:W-:-:S04]  /*c950*/  PRMT R3, R10, 0x9910, RZ ;  /* 0x000099100a037816 */ /* 0x004fc800000000ff */
[----:B------:R-:W-:-:S13]  /*c960*/  ISETP.NE.AND P2, PT, R3, 0x2, PT ;  /* 0x000000020300780c */ /* 0x000fda0003f45270 */
[----:B------:R-:W-:Y:S05]  /*c970*/  @P2 BRA `(.L_x_178) ;  /* 0x0000000000042947 */ /* 0x000fea0003800000 */
[----:B------:R-:W-:Y:S01]  /*c980*/  BPT.TRAP 0x1 ;  /* 0x000000040000795c */ /* 0x000fe20000300000 */
.L_x_178:
[----:B------:R-:W-:-:S13]  /*c990*/  LOP3.LUT P1, RZ, R19, 0x1, RZ, 0xc0, !PT ;  /* 0x0000000113ff7812 */ /* 0x000fda000782c0ff */
[----:B------:R-:W-:Y:S05]  /*c9a0*/  @P1 BRA `(.L_x_179) ;  /* 0x0000000000041947 */ /* 0x000fea0003800000 */
[----:B------:R-:W-:Y:S01]  /*c9b0*/  BPT.TRAP 0x1 ;  /* 0x000000040000795c */ /* 0x000fe20000300000 */
.L_x_179:
[----:B------:R-:W1:Y:S01]  /*c9c0*/  S2R R11, SR_CgaCtaId ;  /* 0x00000000000b7919 */ /* 0x000e620000008800 */
        /* <DEDUP_REMOVED lines=12> */
[----:B------:R-:W-:Y:S01]  /*ca90*/  UMOV UR17, 0x40 ;  /* 0x0000004000117882 */ /* 0x000fe20000000000 */
[----:B------:R-:W-:Y:S01]  /*caa0*/  UMOV UR18, 0x80 ;  /* 0x0000008000127882 */ /* 0x000fe20000000000 */
[----:B------:R-:W-:Y:S01]  /*cab0*/  SHF.L.U32 R3, R17, 0x1f, RZ ;  /* 0x0000001f11037819 */ /* 0x000fe200000006ff */
[----:B------:R-:W-:-:S04]  /*cac0*/  UIADD3 UR9, UR9, 0x36830, URZ ;  /* 0x0003683009097890 */ /* 0x000fc8000fffe03f */
[----:B------:R-:W-:Y:S02]  /*cad0*/  UIMAD UR11, UR11, 0x70, UR5 ;  /* 0x000000700b0b78a4 */ /* 0x000fe4000f8e0205 */
[----:B------:R-:W-:Y:S01]  /*cae0*/  UIADD3.X UR5, URZ, UR37, URZ, UP0, !UPT ;  /* 0x000000253f057290 */ /* 0x000fe200087fe43f */
[----:B-1----:R-:W-:-:S05]  /*caf0*/  LEA R10, R11, R10, 0x18 ;  /* 0x0000000a0b0a7211 */ /* 0x002fca00078ec0ff */
[----:B------:R-:W-:-:S05]  /*cb00*/  IMAD R2, R2, 0x2, R10 ;  /* 0x0000000202027824 */ /* 0x000fca00078e020a */
[----:B------:R-:W-:Y:S01]  /*cb10*/  R2UR UR8, R2 ;  /* 0x00000000020872ca */ /* 0x000fe200000e0000 */
[----:B------:R-:W-:-:S12]  /*cb20*/  IMAD R2, R16, 0x8, R10 ;  /* 0x0000000810027824 */ /* 0x000fd800078e020a */
[----:B------:R-:W-:Y:S02]  /*cb30*/  UIADD3 UR14, UR8, 0x21400, URZ ;  /* 0x00021400080e7890 */ /* 0x000fe4000fffe03f */
[----:B------:R-:W-:Y:S02]  /*cb40*/  UIADD3 UR15, UR8, 0x24c00, URZ ;  /* 0x00024c00080f7890 */ /* 0x000fe4000fffe03f */
[----:B------:R-:W-:-:S03]  /*cb50*/  UIADD3 UR16, UR8, 0x28400, URZ ;  /* 0x0002840008107890 */ /* 0x000fc6000fffe03f */
[----:B------:R-:W-:Y:S02]  /*cb60*/  UMOV UR8, UR14 ;  /* 0x0000000e00087c82 */ /* 0x000fe40008000000 */
[----:B------:R1:W-:Y:S02]  /*cb70*/  UTMALDG.4D.MULTICAST [UR8], [UR4], UR19, desc[UR6] ;  /* 0x00000608040073b4 */ /* 0x0003e40008019813 */
[----:B-1----:R-:W-:Y:S01]  /*cb80*/  UMOV UR8, UR15 ;  /* 0x0000000f00087c82 */ /* 0x002fe20008000000 */
[----:B------:R-:W-:Y:S02]  /*cb90*/  UMOV UR10, UR17 ;  /* 0x00000011000a7c82 */ /* 0x000fe40008000000 */
[----:B------:R1:W-:Y:S02]  /*cba0*/  UTMALDG.4D.MULTICAST [UR8], [UR4], UR19, desc[UR6] ;  /* 0x00000608040073b4 */ /* 0x0003e40008019813 */
[----:B-1----:R-:W-:Y:S01]  /*cbb0*/  UMOV UR8, UR16 ;  /* 0x0000001000087c82 */ /* 0x002fe20008000000 */
[----:B------:R-:W-:-:S02]  /*cbc0*/  UMOV UR10, UR18 ;  /* 0x00000012000a7c82 */ /* 0x000fc40008000000 */
[----:B------:R1:W-:Y:S01]  /*cbd0*/  UTMALDG.4D.MULTICAST [UR8], [UR4], UR19, desc[UR6] ;  /* 0x00000608040073b4 */ /* 0x0003e20008019813 */
[----:B------:R-:W2:Y:S02]  /*cbe0*/  SYNCS.PHASECHK.TRANS64.TRYWAIT P1, [R2+URZ+0x36860], R3 ;  /* 0x03686003020075a7 */ /* 0x000ea4000802017f */
[----:B-12---:R-:W-:Y:S05]  /*cbf0*/  @!P1 BRA `(.L_x_180) ;  /* 0x0000001c00e09947 */ /* 0x006fea0003800000 */
.L_x_231:
[----:B------:R-:W2:Y:S02]  /*cc00*/  S2R R10, SR_TID.X ;  /* 0x00000000000a7919 */ /* 0x000ea40000002100 */
[----:B--2---:R-:W-:-:S13]  /*cc10*/  LOP3.LUT P1, RZ, R10, 0x7f, RZ, 0xc0, !PT ;  /* 0x0000007f0aff7812 */ /* 0x004fda000782c0ff */
[----:B-1----:R-:W-:-:S04]  /*cc20*/  @!P1 IMAD.MOV.U32 R3, RZ, RZ, 0xa800 ;  /* 0x0000a800ff039424 */ /* 0x002fc800078e00ff */
[----:B------:R1:W-:Y:S01]  /*cc30*/  @!P1 SYNCS.ARRIVE.TRANS64 RZ, [R2+URZ+0x36850], R3 ;  /* 0x0368500302ff99a7 */ /* 0x0003e2000800003f */
[----:B------:R-:W-:Y:S05]  /*cc40*/  @P2 BRA `(.L_x_181) ;  /* 0x0000000000042947 */ /* 0x000fea0003800000 */
[----:B------:R-:W-:Y:S01]  /*cc50*/  BPT.TRAP 0x1 ;  /* 0x000000040000795c */ /* 0x000fe20000300000 */
.L_x_181:
[----:B------:R-:W-:-:S13]  /*cc60*/  LOP3.LUT P1, RZ, R19, 0x1, RZ, 0xc0, !PT ;  /* 0x0000000113ff7812 */ /* 0x000fda000782c0ff */
[----:B------:R-:W-:Y:S05]  /*cc70*/  @P1 BRA `(.L_x_182) ;  /* 0x0000000000041947 */ /* 0x000fea0003800000 */
[----:B------:R-:W-:Y:S01]  /*cc80*/  BPT.TRAP 0x1 ;  /* 0x000000040000795c */ /* 0x000fe20000300000 */
.L_x_182:
[----:B------:R-:W2:Y:S01]  /*cc90*/  S2R R11, SR_CgaCtaId ;  /* 0x00000000000b7919 */ /* 0x000ea20000008800 */
[----:B------:R-:W-:Y:S01]  /*cca0*/  MOV R10, 0x400 ;  /* 0x00000400000a7802 */ /* 0x000fe20000000f00 */
[----:B-1----:R-:W-:Y:S01]  /*ccb0*/  IMAD R3, R16, 0x5400, R21 ;  /* 0x0000540010037824 */ /* 0x002fe200078e0215 */
[----:B------:R-:W-:Y:S01]  /*ccc0*/  R2UR UR11, R18 ;  /* 0x00000000120b72ca */ /* 0x000fe200000e0000 */
[----:B------:R-:W-:Y:S01]  /*ccd0*/  UIADD3 UR4, UP0, UR36, 0x470, URZ ;  /* 0x0000047024047890 */ /* 0x000fe2000ff1e03f */
[----:B------:R-:W-:Y:S01]  /*cce0*/  R2UR UR5, R20 ;  /* 0x00000000140572ca */ /* 0x000fe200000e0000 */
[----:B------:R-:W-:Y:S01]  /*ccf0*/  UMOV UR10, URZ ;  /* 0x0000003f000a7c82 */ /* 0x000fe20008000000 */
[----:B------:R-:W-:Y:S01]  /*cd00*/  R2UR UR9, R2 ;  /* 0x00000000020972ca */ /* 0x000fe200000e0000 */
[----:B------:R-:W-:Y:S01]  /*cd10*/  UMOV UR17, 0x30000 ;  /* 0x0003000000117882 */ /* 0x000fe20000000000 */
[----:B------:R-:W-:Y:S01]  /*cd20*/  R2UR UR13, R5 ;  /* 0x00000000050d72ca */ /* 0x000fe200000e0000 */
[----:B------:R-:W-:Y:S01]  /*cd30*/  UMOV UR6, 0x0 ;  /* 0x0000000000067882 */ /* 0x000fe20000000000 */
[----:B------:R-:W-:Y:S01]  /*cd40*/  R2UR UR12, R0 ;  /* 0x00000000000c72ca */ /* 0x000fe200000e0000 */
[----:B------:R-:W-:Y:S01]  /*cd50*/  UMOV UR7, 0x14f00000 ;  /* 0x14f0000000077882 */ /* 0x000fe20000000000 */
[----:B------:R-:W-:Y:S01]  /*cd60*/  UMOV UR16, 0x40 ;  /* 0x0000004000107882 */ /* 0x000fe20000000000 */
[----:B------:R-:W-:-:S02]  /*cd70*/  IMAD.MOV.U32 R5, RZ, RZ, R7 ;  /* 0x000000ffff057224 */ /* 0x000fc400078e0007 */
[----:B------:R-:W-:Y:S02]  /*cd80*/  IMAD.MOV.U32 R18, RZ, RZ, R6 ;  /* 0x000000ffff127224 */ /* 0x000fe400078e0006 */
[----:B------:R-:W-:Y:S02]  /*cd90*/  UIMAD UR11, UR11, 0x70, UR5 ;  /* 0x000000700b0b78a4 */ /* 0x000fe4000f8e0205 */
[----:B------:R-:W-:Y:S02]  /*cda0*/  UIADD3 UR9, UR9, 0x36850, URZ ;  /* 0x0003685009097890 */ /* 0x000fe4000fffe03f */
[----:B------:R-:W-:Y:S01]  /*cdb0*/  UIADD3.X UR5, URZ, UR37, URZ, UP0, !UPT ;  /* 0x000000253f057290 */ /* 0x000fe200087fe43f */
[----:B--2---:R-:W-:-:S05]  /*cdc0*/  LEA R10, R11, R10, 0x18 ;  /* 0x0000000a0b0a7211 */ /* 0x004fca00078ec0ff */
[----:B------:R-:W-:-:S05]  /*cdd0*/  IMAD R3, R3, 0x2, R10 ;  /* 0x0000000203037824 */ /* 0x000fca00078e020a */
[----:B------:R-:W-:-:S13]  /*cde0*/  R2UR UR15, R3 ;  /* 0x00000000030f72ca */ /* 0x000fda00000e0000 */
[----:B------:R-:W-:Y:S02]  /*cdf0*/  UIADD3 UR8, UR15, 0x400, URZ ;  /* 0x000004000f087890 */ /* 0x000fe4000fffe03f */
[----:B------:R-:W-:Y:S02]  /*ce00*/  UIADD3 UR14, UR15, 0x3c00, URZ ;  /* 0x00003c000f0e7890 */ /* 0x000fe4000fffe03f */
[----:B------:R-:W-:-:S05]  /*ce10*/  UIADD3 UR15, UR15, 0x7400, URZ ;  /* 0x000074000f0f7890 */ /* 0x000fca000fffe03f */
[----:B------:R1:W-:Y:S02]  /*ce20*/  UTMALDG.4D.MULTICAST [UR8], [UR4], UR17, desc[UR6] ;  /* 0x00000608040073b4 */ /* 0x0003e40008019811 */
[----:B-1----:R-:W-:Y:S01]  /*ce30*/  UMOV UR8, UR14 ;  /* 0x0000000e00087c82 */ /* 0x002fe20008000000 */
[----:B------:R-:W-:Y:S01]  /*ce40*/  UMOV UR10, UR16 ;  /* 0x00000010000a7c82 */ /* 0x000fe20008000000 */
[----:B------:R-:W-:Y:S01]  /*ce50*/  UMOV UR14, 0x80 ;  /* 0x00000080000e7882 */ /* 0x000fe20000000000 */
[----:B------:R1:W-:Y:S02]  /*ce60*/  UTMALDG.4D.MULTICAST [UR8], [UR4], UR17, desc[UR6] ;  /* 0x00000608040073b4 */ /* 0x0003e40008019811 */
[----:B-1----:R-:W-:Y:S01]  /*ce70*/  UMOV UR8, UR15 ;  /* 0x0000000f00087c82 */ /* 0x002fe20008000000 */
[----:B------:R-:W-:Y:S02]  /*ce80*/  UMOV UR10, UR14 ;  /* 0x0000000e000a7c82 */ /* 0x000fe40008000000 */
[----:B------:R1:W-:Y:S02]  /*ce90*/  UTMALDG.4D.MULTICAST [UR8], [UR4], UR17, desc[UR6] ;  /* 0x00000608040073b4 */ /* 0x0003e40008019811 */
[----:B-1----:R-:W-:Y:S01]  /*cea0*/  NOP ;  /* 0x0000000000007918 */ /* 0x002fe20000000000 */
.L_x_175:
[----:B------:R-:W-:Y:S05]  /*ceb0*/  BSYNC B0 ;  /* 0x0000000000007941 */ /* 0x000fea0003800000 */
.L_x_174:
[----:B------:R-:W2:Y:S01]  /*cec0*/  LDL.LU R2, [R1+0x14] ;  /* 0x0000140001027983 */ /* 0x000ea20000300800 */
[----:B------:R-:W-:Y:S02]  /*ced0*/  IMAD.MOV.U32 R16, RZ, RZ, R9 ;  /* 0x000000ffff107224 */ /* 0x000fe400078e0009 */
[----:B------:R-:W-:Y:S02]  /*cee0*/  IMAD.MOV.U32 R17, RZ, RZ, R14 ;  /* 0x000000ffff117224 */ /* 0x000fe400078e000e */
[----:B--2---:R-:W-:-:S07]  /*cef0*/  VIADD R6, R2, 0xfffffffd ;  /* 0xfffffffd02067836 */ /* 0x004fce0000000000 */
.L_x_173:
[----:B------:R-:W-:Y:S01]  /*cf00*/  IMAD.MOV R13, RZ, RZ, -R13 ;  /* 0x000000ffff0d7224 */ /* 0x000fe200078e0a0d */
[----:B------:R-:W-:Y:S04]  /*cf10*/  BSSY B0, `(.L_x_172) ;  /* 0x0000106000007945 */ /* 0x000fe80003800000 */
[----:B------:R-:W-:-:S13]  /*cf20*/  ISETP.NE.AND P1, PT, R8, R13, PT ;  /* 0x0000000d0800720c */ /* 0x000fda0003f25270 */
[----:B------:R-:W-:Y:S05]  /*cf30*/  @!P1 BRA `(.L_x_183) ;  /* 0x00000010000c9947 */ /* 0x000fea0003800000 */
[----:B------:R-:W-:-:S07]  /*cf40*/  IMAD.MOV.U32 R8, RZ, RZ, R5 ;  /* 0x000000ffff087224 */ /* 0x000fce00078e0005 */
.L_x_202:
[----:B------:R-:W-:Y:S01]  /*cf50*/  VIADD R7, R16, 0x1 ;  /* 0x0000000110077836 */ /* 0x000fe20000000000 */
[----:B------:R-:W-:Y:S04]  /*cf60*/  BSSY B1, `(.L_x_184) ;  /* 0x000007e000017945 */ /* 0x000fe80003800000 */
[----:B------:R-:W-:-:S04]  /*cf70*/  ISETP.NE.AND P1, PT, R7, 0x2, PT ;  /* 0x000000020700780c */ /* 0x000fc80003f25270 */
[----:B-1----:R-:W-:Y:S02]  /*cf80*/  SEL R10, RZ, 0x1, P1 ;  /* 0x00000001ff0a7807 */ /* 0x002fe40000800000 */
        /* <DEDUP_REMOVED lines=19> */
[----:B------:R-:W-:-:S04]  /*d0c0*/  IMAD.WIDE.U32 R2, R4, UR4, R2 ;  /* 0x0000000404027c25 */ /* 0x000fc8000f8e0002 */
[----:B------:R-:W-:Y:S01]  /*d0d0*/  IMAD.IADD R13, R13, 0x1, R3 ;  /* 0x000000010d0d7824 */ /* 0x000fe200078e0203 */
[----:B-1----:R-:W-:-:S04]  /*d0e0*/  LEA R8, P1, R2, R8, 0x2 ;  /* 0x0000000802087211 */ /* 0x002fc800078210ff */
[----:B------:R-:W-:-:S05]  /*d0f0*/  LEA.HI.X R9, R2, R9, R13, 0x2, P1 ;  /* 0x0000000902097211 */ /* 0x000fca00008f140d */
[----:B------:R1:W5:Y:S04]  /*d100*/  LDG.E R8, desc[UR6][R8.64] ;  /* 0x0000000608087981 */ /* 0x000368000c1e1900 */
.L_x_186:
[----:B------:R-:W2:Y:S01]  /*d110*/  S2R R3, SR_CgaCtaId ;  /* 0x0000000000037919 */ /* 0x000ea20000008800 */
[----:B------:R-:W-:-:S04]  /*d120*/  MOV R2, 0x400 ;  /* 0x0000040000027802 */ /* 0x000fc80000000f00 */
[----:B--2---:R-:W-:Y:S02]  /*d130*/  LEA R2, R3, R2, 0x18 ;  /* 0x0000000203027211 */ /* 0x004fe400078ec0ff */
[----:B------:R-:W-:-:S03]  /*d140*/  SHF.L.U32 R3, R10, 0x1f, RZ ;  /* 0x0000001f0a037819 */ /* 0x000fc600000006ff */
[----:B------:R-:W-:-:S04]  /*d150*/  IMAD R2, R7, 0x8, R2 ;  /* 0x0000000807027824 */ /* 0x000fc800078e0202 */
[----:B------:R-:W2:Y:S02]  /*d160*/  SYNCS.PHASECHK.TRANS64.TRYWAIT P1, [R2+URZ+0x36840], R3 ;  /* 0x03684003020075a7 */ /* 0x000ea4000802017f */
[----:B--2---:R-:W-:Y:S05]  /*d170*/  @!P1 BRA `(.L_x_187) ;  /* 0x0000001800949947 */ /* 0x004fea0003800000 */
.L_x_232:
[----:B-1----:R-:W3:Y:S01]  /*d180*/  LDL R9, [R1+0xc] ;  /* 0x00000c0001097983 */ /* 0x002ee20000100800 */
[----:B------:R-:W1:Y:S02]  /*d190*/  S2R R13, SR_TID.X ;  /* 0x00000000000d7919 */ /* 0x000e640000002100 */
[----:B-1----:R-:W-:-:S13]  /*d1a0*/  LOP3.LUT P1, RZ, R13, 0x7f, RZ, 0xc0, !PT ;  /* 0x0000007f0dff7812 */ /* 0x002fda000782c0ff */
[----:B--2---:R-:W-:-:S04]  /*d1b0*/  @!P1 IMAD.MOV.U32 R3, RZ, RZ, 0xa800 ;  /* 0x0000a800ff039424 */ /* 0x004fc800078e00ff */
[----:B------:R3:W-:Y:S02]  /*d1c0*/  @!P1 SYNCS.ARRIVE.TRANS64 RZ, [R2+URZ+0x36830], R3 ;  /* 0x0368300302ff99a7 */ /* 0x0007e4000800003f */
[----:B---3--:R-:W-:-:S04]  /*d1d0*/  PRMT R3, R9, 0x9910, RZ ;  /* 0x0000991009037816 */ /* 0x008fc800000000ff */
[----:B------:R-:W-:-:S13]  /*d1e0*/  ISETP.NE.AND P2, PT, R3, 0x2, PT ;  /* 0x000000020300780c */ /* 0x000fda0003f45270 */
[----:B------:R-:W-:Y:S05]  /*d1f0*/  @P2 BRA `(.L_x_188) ;  /* 0x0000000000042947 */ /* 0x000fea0003800000 */
[----:B------:R-:W-:Y:S01]  /*d200*/  BPT.TRAP 0x1 ;  /* 0x000000040000795c */ /* 0x000fe20000300000 */
.L_x_188:
[----:B------:R-:W-:-:S13]  /*d210*/  LOP3.LUT P1, RZ, R19, 0x1, RZ, 0xc0, !PT ;  /* 0x0000000113ff7812 */ /* 0x000fda000782c0ff */
[----:B------:R-:W-:Y:S05]  /*d220*/  @P1 BRA `(.L_x_189) ;  /* 0x0000000000041947 */ /* 0x000fea0003800000 */
[----:B------:R-:W-:Y:S01]  /*d230*/  BPT.TRAP 0x1 ;  /* 0x000000040000795c */ /* 0x000fe20000300000 */
.L_x_189:
        /* <DEDUP_REMOVED lines=36> */
.L_x_233:
[----:B------:R-:W2:Y:S02]  /*d480*/  S2R R3, SR_TID.X ;  /* 0x0000000000037919 */ /* 0x000ea40000002100 */
[----:B--2---:R-:W-:-:S13]  /*d490*/  LOP3.LUT P1, RZ, R3, 0x7f, RZ, 0xc0, !PT ;  /* 0x0000007f03ff7812 */ /* 0x004fda000782c0ff */
[----:B------:R-:W-:-:S04]  /*d4a0*/  @!P1 IMAD.MOV.U32 R3, RZ, RZ, 0xa800 ;  /* 0x0000a800ff039424 */ /* 0x000fc800078e00ff */
[----:B------:R2:W-:Y:S01]  /*d4b0*/  @!P1 SYNCS.ARRIVE.TRANS64 RZ, [R2+URZ+0x36850], R3 ;  /* 0x0368500302ff99a7 */ /* 0x0005e2000800003f */
[----:B------:R-:W-:Y:S05]  /*d4c0*/  @P2 BRA `(.L_x_191) ;  /* 0x0000000000042947 */ /* 0x000fea0003800000 */
[----:B------:R-:W-:Y:S01]  /*d4d0*/  BPT.TRAP 0x1 ;  /* 0x000000040000795c */ /* 0x000fe20000300000 */
.L_x_191:
[----:B------:R-:W-:-:S13]  /*d4e0*/  LOP3.LUT P1, RZ, R19, 0x1, RZ, 0xc0, !PT ;  /* 0x0000000113ff7812 */ /* 0x000fda000782c0ff */
[----:B------:R-:W-:Y:S05]  /*d4f0*/  @P1 BRA `(.L_x_192) ;  /* 0x0000000000041947 */ /* 0x000fea0003800000 */
[----:B------:R-:W-:Y:S01]  /*d500*/  BPT.TRAP 0x1 ;  /* 0x000000040000795c */ /* 0x000fe20000300000 */
.L_x_192:
[----:B------:R-:W3:Y:S01]  /*d510*/  S2R R9, SR_CgaCtaId ;  /* 0x0000000000097919 */ /* 0x000ee20000008800 */
[----:B--2---:R-:W-:Y:S01]  /*d520*/  MOV R3, 0x400 ;  /* 0x0000040000037802 */ /* 0x004fe20000000f00 */
[----:B------:R-:W-:Y:S01]  /*d530*/  IMAD R16, R16, 0x5400, R21 ;  /* 0x0000540010107824 */ /* 0x000fe200078e0215 */
        /* <DEDUP_REMOVED lines=32> */
.L_x_185:
[----:B------:R-:W-:Y:S05]  /*d740*/  BSYNC B1 ;  /* 0x0000000000017941 */ /* 0x000fea0003800000 */
.L_x_184:
        /* <DEDUP_REMOVED lines=28> */
.L_x_195:
[----:B------:R-:W2:Y:S01]  /*d910*/  S2R R3, SR_CgaCtaId ;  /* 0x0000000000037919 */ /* 0x000ea20000008800 */
[----:B------:R-:W-:-:S04]  /*d920*/  MOV R2, 0x400 ;  /* 0x0000040000027802 */ /* 0x000fc80000000f00 */
[----:B--2---:R-:W-:Y:S02]  /*d930*/  LEA R2, R3, R2, 0x18 ;  /* 0x0000000203027211 */ /* 0x004fe400078ec0ff */
[----:B------:R-:W-:-:S03]  /*d940*/  SHF.L.U32 R3, R17, 0x1f, RZ ;  /* 0x0000001f11037819 */ /* 0x000fc600000006ff */
[----:B------:R-:W-:-:S04]  /*d950*/  IMAD R2, R16, 0x8, R2 ;  /* 0x0000000810027824 */ /* 0x000fc800078e0202 */
[----:B------:R-:W2:Y:S02]  /*d960*/  SYNCS.PHASECHK.TRANS64.TRYWAIT P1, [R2+URZ+0x36840], R3 ;  /* 0x03684003020075a7 */ /* 0x000ea4000802017f */
[----:B--2---:R-:W-:Y:S05]  /*d970*/  @!P1 BRA `(.L_x_196) ;  /* 0x0000001000bc9947 */ /* 0x004fea0003800000 */
.L_x_234:
        /* <DEDUP_REMOVED lines=9> */
.L_x_197:
[----:B------:R-:W-:-:S13]  /*da10*/  LOP3.LUT P1, RZ, R19, 0x1, RZ, 0xc0, !PT ;  /* 0x0000000113ff7812 */ /* 0x000fda000782c0ff */
[----:B------:R-:W-:Y:S05]  /*da20*/  @P1 BRA `(.L_x_198) ;  /* 0x0000000000041947 */ /* 0x000fea0003800000 */
[----:B------:R-:W-:Y:S01]  /*da30*/  BPT.TRAP 0x1 ;  /* 0x000000040000795c */ /* 0x000fe20000300000 */
.L_x_198:
        /* <DEDUP_REMOVED lines=36> */
.L_x_235:
[----:B------:R-:W2:Y:S02]  /*dc80*/  S2R R3, SR_TID.X ;  /* 0x0000000000037919 */ /* 0x000ea40000002100 */
[----:B--2---:R-:W-:-:S13]  /*dc90*/  LOP3.LUT P1, RZ, R3, 0x7f, RZ, 0xc0, !PT ;  /* 0x0000007f03ff7812 */ /* 0x004fda000782c0ff */
[----:B------:R-:W-:-:S04]  /*dca0*/  @!P1 IMAD.MOV.U32 R3, RZ, RZ, 0xa800 ;  /* 0x0000a800ff039424 */ /* 0x000fc800078e00ff */
[----:B------:R2:W-:Y:S01]  /*dcb0*/  @!P1 SYNCS.ARRIVE.TRANS64 RZ, [R2+URZ+0x36850], R3 ;  /* 0x0368500302ff99a7 */ /* 0x0005e2000800003f */
[----:B------:R-:W-:Y:S05]  /*dcc0*/  @P2 BRA `(.L_x_200) ;  /* 0x0000000000042947 */ /* 0x000fea0003800000 */
[----:B------:R-:W-:Y:S01]  /*dcd0*/  BPT.TRAP 0x1 ;  /* 0x000000040000795c */ /* 0x000fe20000300000 */
.L_x_200:
[----:B------:R-:W-:-:S13]  /*dce0*/  LOP3.LUT P1, RZ, R19, 0x1, RZ, 0xc0, !PT ;  /* 0x0000000113ff7812 */ /* 0x000fda000782c0ff */
[----:B------:R-:W-:Y:S05]  /*dcf0*/  @P1 BRA `(.L_x_201) ;  /* 0x0000000000041947 */ /* 0x000fea0003800000 */
[----:B------:R-:W-:Y:S01]  /*dd00*/  BPT.TRAP 0x1 ;  /* 0x000000040000795c */ /* 0x000fe20000300000 */
.L_x_201:
        /* <DEDUP_REMOVED lines=24> */
[----:B------:R-:W-:-:S05]  /*de90*/  UIADD3 UR15, UR15, 0x7400, URZ ;  /* 0x000074000f0f7890 */ /* 0x000fca000fffe03f */
[----:B------:R2:W-:Y:S02]  /*dea0*/  UTMALDG.4D.MULTICAST [UR8], [UR4], UR17, desc[UR6] ;  /* 0x00000608040073b4 */ /* 0x0005e40008019811 */
[----:B--2---:R-:W-:Y:S01]  /*deb0*/  UMOV UR8, UR14 ;  /* 0x0000000e00087c82 */ /* 0x004fe20008000000 */
[----:B------:R-:W-:Y:S01]  /*dec0*/  UMOV UR10, UR16 ;  /* 0x00000010000a7c82 */ /* 0x000fe20008000000 */
[----:B------:R-:W-:Y:S01]  /*ded0*/  UMOV UR14, 0x80 ;  /* 0x00000080000e7882 */ /* 0x000fe20000000000 */
[----:B------:R2:W-:Y:S02]  /*dee0*/  UTMALDG.4D.MULTICAST [UR8], [UR4], UR17, desc[UR6] ;  /* 0x00000608040073b4 */ /* 0x0005e40008019811 */
[----:B--2---:R-:W-:Y:S01]  /*def0*/  UMOV UR8, UR15 ;  /* 0x0000000f00087c82 */ /* 0x004fe20008000000 */
[----:B------:R-:W-:Y:S02]  /*df00*/  UMOV UR10, UR14 ;  /* 0x0000000e000a7c82 */ /* 0x000fe40008000000 */
[----:B------:R2:W-:Y:S02]  /*df10*/  UTMALDG.4D.MULTICAST [UR8], [UR4], UR17, desc[UR6] ;  /* 0x00000608040073b4 */ /* 0x0005e40008019811 */
[----:B--2---:R-:W-:Y:S01]  /*df20*/  NOP ;  /* 0x0000000000007918 */ /* 0x004fe20000000000 */
.L_x_194:
[----:B------:R-:W-:Y:S05]  /*df30*/  BSYNC B1 ;  /* 0x0000000000017941 */ /* 0x000fea0003800000 */
.L_x_193:
[C---:B------:R-:W-:Y:S01]  /*df40*/  ISETP.GT.AND P1, PT, R6.reuse, 0x1, PT ;  /* 0x000000010600780c */ /* 0x040fe20003f24270 */
[----:B------:R-:W-:-:S12]  /*df50*/  VIADD R6, R6, 0xfffffffe ;  /* 0xfffffffe06067836 */ /* 0x000fd80000000000 */
[----:B------:R-:W-:Y:S05]  /*df60*/  @P1 BRA `(.L_x_202) ;  /* 0xffffffec00f81947 */ /* 0x000fea000383ffff */
.L_x_183:
[----:B------:R-:W-:Y:S05]  /*df70*/  BSYNC B0 ;  /* 0x0000000000007941 */ /* 0x000fea0003800000 */
.L_x_172:
[----:B------:R-:W-:Y:S04]  /*df80*/  BSSY B0, `(.L_x_203) ;  /* 0x0000036000007945 */ /* 0x000fe80003800000 */
[----:B------:R-:W-:Y:S05]  /*df90*/  @!P6 BRA `(.L_x_204) ;  /* 0x0000000000d0e947 */ /* 0x000fea0003800000 */
[----:B------:R-:W2:Y:S01]  /*dfa0*/  S2R R3, SR_CgaCtaId ;  /* 0x0000000000037919 */ /* 0x000ea20000008800 */
[----:B-1----:R-:W-:-:S04]  /*dfb0*/  MOV R2, 0x400 ;  /* 0x0000040000027802 */ /* 0x002fc80000000f00 */
[----:B--2---:R-:W-:Y:S02]  /*dfc0*/  LEA R2, R3, R2, 0x18 ;  /* 0x0000000203027211 */ /* 0x004fe400078ec0ff */
[----:B------:R-:W-:-:S03]  /*dfd0*/  SHF.L.U32 R3, R17, 0x1f, RZ ;  /* 0x0000001f11037819 */ /* 0x000fc600000006ff */
[----:B------:R-:W-:-:S04]  /*dfe0*/  IMAD R2, R16, 0x8, R2 ;  /* 0x0000000810027824 */ /* 0x000fc800078e0202 */
[----:B------:R-:W1:Y:S02]  /*dff0*/  SYNCS.PHASECHK.TRANS64.TRYWAIT P0, [R2+URZ+0x36860], R3 ;  /* 0x03686003020075a7 */ /* 0x000e64000800017f */
[----:B-1----:R-:W-:Y:S05]  /*e000*/  @!P0 BRA `(.L_x_205) ;  /* 0x0000000c00408947 */ /* 0x002fea0003800000 */
.L_x_236:
        /* <DEDUP_REMOVED lines=9> */
.L_x_206:
[----:B------:R-:W-:-:S13]  /*e0a0*/  LOP3.LUT P0, RZ, R19, 0x1, RZ, 0xc0, !PT ;  /* 0x0000000113ff7812 */ /* 0x000fda000780c0ff */
[----:B------:R-:W-:Y:S05]  /*e0b0*/  @P0 BRA `(.L_x_207) ;  /* 0x0000000000040947 */ /* 0x000fea0003800000 */
[----:B------:R-:W-:Y:S01]  /*e0c0*/  BPT.TRAP 0x1 ;  /* 0x000000040000795c */ /* 0x000fe20000300000 */
.L_x_207:
[----:B------:R-:W1:Y:S01]  /*e0d0*/  S2R R4, SR_CgaCtaId ;  /* 0x0000000000047919 */ /* 0x000e620000008800 */
[----:B------:R-:W-:Y:S01]  /*e0e0*/  MOV R3, 0x400 ;  /* 0x0000040000037802 */ /* 0x000fe20000000f00 */
        /* <DEDUP_REMOVED lines=11> */
[----:B------:R-:W-:-:S05]  /*e1a0*/  UMOV UR17, 0x40 ;  /* 0x0000004000117882 */ /* 0x000fca0000000000 */
[----:B------:R-:W-:Y:S02]  /*e1b0*/  UIMAD UR11, UR11, 0x70, UR5 ;  /* 0x000000700b0b78a4 */ /* 0x000fe4000f8e0205 */
[----:B------:R-:W-:Y:S02]  /*e1c0*/  UIADD3 UR9, UR9, 0x36850, URZ ;  /* 0x0003685009097890 */ /* 0x000fe4000fffe03f */
[----:B------:R-:W-:Y:S01]  /*e1d0*/  UIADD3.X UR5, URZ, UR37, URZ, UP0, !UPT ;  /* 0x000000253f057290 */ /* 0x000fe200087fe43f */
[----:B-1----:R-:W-:-:S05]  /*e1e0*/  LEA R3, R4, R3, 0x18 ;  /* 0x0000000304037211 */ /* 0x002fca00078ec0ff */
        /* <DEDUP_REMOVED lines=8> */
[----:B-1----:R-:W-:Y:S01]  /*e270*/  UMOV UR8, UR15 ;  /* 0x0000000f00087c82 */ /* 0x002fe20008000000 */
[----:B------:R-:W-:Y:S02]  /*e280*/  UMOV UR10, UR17 ;  /* 0x00000011000a7c82 */ /* 0x000fe40008000000 */
[----:B------:R1:W-:Y:S02]  /*e290*/  UTMALDG.4D.MULTICAST [UR8], [UR4], UR18, desc[UR6] ;  /* 0x00000608040073b4 */ /* 0x0003e40008019812 */
[----:B-1----:R-:W-:Y:S01]  /*e2a0*/  UMOV UR8, UR16 ;  /* 0x0000001000087c82 */ /* 0x002fe20008000000 */
[----:B------:R-:W-:-:S02]  /*e2b0*/  UMOV UR10, UR14 ;  /* 0x0000000e000a7c82 */ /* 0x000fc40008000000 */
[----:B------:R2:W-:Y:S02]  /*e2c0*/  UTMALDG.4D.MULTICAST [UR8], [UR4], UR18, desc[UR6] ;  /* 0x00000608040073b4 */ /* 0x0005e40008019812 */
[----:B--2---:R-:W-:Y:S01]  /*e2d0*/  NOP ;  /* 0x0000000000007918 */ /* 0x004fe20000000000 */
.L_x_204:
[----:B------:R-:W-:Y:S05]  /*e2e0*/  BSYNC B0 ;  /* 0x0000000000007941 */ /* 0x000fea0003800000 */
.L_x_203:
[----:B------:R-:W2:Y:S01]  /*e2f0*/  LDL.LU R0, [R1+0x18] ;  /* 0x0000180001007983 */ /* 0x000ea20000300800 */
[----:B------:R-:W-:-:S03]  /*e300*/  ULDC UR4, c[0x0][0xda4] ;  /* 0x0003690000047ab9 */ /* 0x000fc60000000800 */
[----:B-1----:R-:W3:Y:S01]  /*e310*/  LDL.LU R2, [R1+0x24] ;  /* 0x0000240001027983 */ /* 0x002ee20000300800 */
[----:B------:R-:W-:-:S05]  /*e320*/  VIADD R16, R16, 0x1 ;  /* 0x0000000110107836 */ /* 0x000fca0000000000 */
[----:B------:R-:W-:-:S04]  /*e330*/  ISETP.NE.AND P0, PT, R16, 0x2, PT ;  /* 0x000000021000780c */ /* 0x000fc80003f05270 */
[----:B------:R-:W-:Y:S01]  /*e340*/  SEL R16, R16, RZ, P0 ;  /* 0x000000ff10107207 */ /* 0x000fe20000000000 */
[----:B--2---:R-:W-:Y:S02]  /*e350*/  VIADD R0, R0, UR38 ;  /* 0x0000002600007c36 */ /* 0x004fe40008000000 */
[----:B---3--:R-:W-:-:S03]  /*e360*/  VIADD R2, R2, 0x1 ;  /* 0x0000000102027836 */ /* 0x008fc60000000000 */
[----:B------:R1:W-:Y:S01]  /*e370*/  STL [R1+0x18], R0 ;  /* 0x0000180001007387 */ /* 0x0003e20000100800 */
[----:B------:R-:W-:-:S03]  /*e380*/  ISETP.GE.AND P1, PT, R0, UR4, PT ;  /* 0x0000000400007c0c */ /* 0x000fc6000bf26270 */
[----:B------:R2:W-:Y:S01]  /*e390*/  STL [R1+0x24], R2 ;  /* 0x0000240201007387 */ /* 0x0005e20000100800 */
[----:B-1----:R-:W-:-:S04]  /*e3a0*/  SEL R0, RZ, 0x1, P0 ;  /* 0x00000001ff007807 */ /* 0x002fc80000000000 */
[----:B------:R-:W-:-:S05]  /*e3b0*/  LOP3.LUT R17, R17, R0, RZ, 0x3c, !PT ;  /* 0x0000000011117212 */ /* 0x000fca00078e3cff */
[----:B--2---:R-:W-:Y:S05]  /*e3c0*/  @!P1 BRA `(.L_x_208) ;  /* 0xffffffcc00e09947 */ /* 0x004fea000383ffff */
[----:B------:R-:W-:-:S07]  /*e3d0*/  LOP3.LUT R2, R2, 0x1, RZ, 0xc, !PT ;  /* 0x0000000102027812 */ /* 0x000fce00078e0cff */
.L_x_156:
[----:B------:R-:W1:Y:S01]  /*e3e0*/  S2R R3, SR_CgaCtaId ;  /* 0x0000000000037919 */ /* 0x000e620000008800 */
[----:B------:R-:W-:Y:S01]  /*e3f0*/  MOV R0, 0x400 ;  /* 0x0000040000007802 */ /* 0x000fe20000000f00 */
[----:B------:R-:W-:Y:S03]  /*e400*/  BSSY B0, `(.L_x_209) ;  /* 0x0000005000007945 */ /* 0x000fe60003800000 */
[----:B-1----:R-:W-:Y:S02]  /*e410*/  LEA R0, R3, R0, 0x18 ;  /* 0x0000000003007211 */ /* 0x002fe400078ec0ff */
[----:B------:R-:W-:-:S04]  /*e420*/  SHF.L.U32 R3, R2, 0x1f, RZ ;  /* 0x0000001f02037819 */ /* 0x000fc800000006ff */
[----:B------:R-:W1:Y:S02]  /*e430*/  SYNCS.PHASECHK.TRANS64.TRYWAIT P0, [R0+URZ+0x36820], R3 ;  /* 0x03682003000075a7 */ /* 0x000e64000800017f */
[----:B-1----:R-:W-:Y:S05]  /*e440*/  @!P0 BRA `(.L_x_210) ;  /* 0x0000000800448947 */ /* 0x002fea0003800000 */
.L_x_237:
[----:B------:R-:W-:Y:S05]  /*e450*/  BSYNC B0 ;  /* 0x0000000000007941 */ /* 0x000fea0003800000 */
.L_x_209:
[----:B------:R-:W-:-:S03]  /*e460*/  UMOV UR4, 0xffffffff ;  /* 0xffffffff00047882 */ /* 0x000fc60000000000 */
[----:B------:R-:W-:Y:S05]  /*e470*/  BRA.DIV UR4, `(.L_x_211) ;  /* 0x0000000a044c7947 */ /* 0x000fea000b800000 */
[----:B------:R-:W2:Y:S02]  /*e480*/  S2R R2, SR_TID.X ;  /* 0x0000000000027919 */ /* 0x000ea40000002100 */
[----:B--2---:R-:W-:-:S04]  /*e490*/  SHF.R.U32.HI R2, RZ, 0x5, R2 ;  /* 0x00000005ff027819 */ /* 0x004fc80000011602 */
[----:B------:R-:W-:-:S05]  /*e4a0*/  LOP3.LUT R2, R2, 0x3, RZ, 0xc0, !PT ;  /* 0x0000000302027812 */ /* 0x000fca00078ec0ff */
[----:B------:R2:W3:Y:S02]  /*e4b0*/  SHFL.IDX PT, R14, R2, RZ, 0x1f ;  /* 0x00001fff020e7589 */ /* 0x0004e400000e0000 */
.L_x_240:
[----:B---3--:R-:W-:Y:S01]  /*e4c0*/  ISETP.NE.AND P0, PT, R14, RZ, PT ;  /* 0x000000ff0e00720c */ /* 0x008fe20003f05270 */
[----:B------:R-:W-:-:S12]  /*e4d0*/  BSSY B0, `(.L_x_212) ;  /* 0x0000024000007945 */ /* 0x000fd80003800000 */
[----:B------:R-:W-:Y:S05]  /*e4e0*/  @P0 BRA `(.L_x_213) ;  /* 0x0000000000880947 */ /* 0x000fea0003800000 */
[----:B------:R-:W-:-:S03]  /*e4f0*/  UMOV UR4, 0xffffffff ;  /* 0xffffffff00047882 */ /* 0x000fc60000000000 */
[----:B------:R-:W-:Y:S05]  /*e500*/  BRA.DIV UR4, `(.L_x_214) ;  /* 0x0000000a045c7947 */ /* 0x000fea000b800000 */
[----:B------:R-:W-:-:S13]  /*e510*/  ELECT P6, URZ, PT ;  /* 0x00000000003f782f */ /* 0x000fda00038c0000 */
.L_x_243:
[----:B------:R-:W-:Y:S05]  /*e520*/  @!P6 BRA `(.L_x_213) ;  /* 0x000000000078e947 */ /* 0x000fea0003800000 */
[----:B--2---:R-:W2:Y:S02]  /*e530*/  LDL.LU R2, [R1+0x1c] ;  /* 0x00001c0001027983 */ /* 0x004ea40000300800 */
[----:B--2---:R-:W-:-:S04]  /*e540*/  LOP3.LUT R2, R2, 0x2, RZ, 0xfc, !PT ;  /* 0x0000000202027812 */ /* 0x004fc800078efcff */
[----:B------:R-:W-:-:S13]  /*e550*/  ISETP.NE.AND P2, PT, R2, 0x3, PT ;  /* 0x000000030200780c */ /* 0x000fda0003f45270 */
[----:B------:R-:W-:Y:S05]  /*e560*/  @!P2 BRA `(.L_x_215) ;  /* 0x000000000004a947 */ /* 0x000fea0003800000 */
[----:B------:R-:W-:Y:S01]  /*e570*/  BPT.TRAP 0x1 ;  /* 0x000000040000795c */ /* 0x000fe20000300000 */
.L_x_215:
[----:B-1----:R-:W-:Y:S01]  /*e580*/  VIADD R3, R0, 0x36840 ;  /* 0x0003684000037836 */ /* 0x002fe20000000000 */
[----:B------:R-:W-:Y:S01]  /*e590*/  SHF.L.U32 R5, R17, 0x1f, RZ ;  /* 0x0000001f11057819 */ /* 0x000fe200000006ff */
[C---:B------:R-:W-:Y:S02]  /*e5a0*/  VIADD R2, R16.reuse, 0x1 ;  /* 0x0000000110027836 */ /* 0x040fe40000000000 */
[----:B------:R-:W-:-:S03]  /*e5b0*/  IMAD R6, R16, 0x8, R3 ;  /* 0x0000000810067824 */ /* 0x000fc600078e0203 */
        /* <DEDUP_REMOVED lines=8> */
.L_x_244:
[----:B------:R-:W2:Y:S02]  /*e640*/  SYNCS.PHASECHK.TRANS64.TRYWAIT P0, [R3+URZ], R2 ;  /* 0x00000002030075a7 */ /* 0x000ea4000800017f */
[----:B--2---:R-:W-:Y:S05]  /*e650*/  @!P0 BRA `(.L_x_217) ;  /* 0x00000008003c8947 */ /* 0x004fea0003800000 */
.L_x_245:
[----:B------:R-:W-:Y:S05]  /*e660*/  @!P2 BRA `(.L_x_218) ;  /* 0x000000000004a947 */ /* 0x000fea0003800000 */
[----:B------:R-:W-:Y:S01]  /*e670*/  BPT.TRAP 0x1 ;  /* 0x000000040000795c */ /* 0x000fe20000300000 */
.L_x_218:
[----:B--2---:R-:W-:-:S04]  /*e680*/  VIADD R3, R0, 0x36860 ;  /* 0x0003686000037836 */ /* 0x004fc80000000000 */
[----:B------:R-:W-:-:S04]  /*e690*/  IMAD R16, R16, 0x8, R3 ;  /* 0x0000000810107824 */ /* 0x000fc800078e0203 */
[----:B------:R-:W2:Y:S02]  /*e6a0*/  SYNCS.PHASECHK.TRANS64.TRYWAIT P0, [R16+URZ], R5 ;  /* 0x00000005100075a7 */ /* 0x000ea4000800017f */
[----:B--2---:R-:W-:Y:S05]  /*e6b0*/  @!P0 BRA `(.L_x_219) ;  /* 0x0000000800388947 */ /* 0x004fea0003800000 */
.L_x_246:
[----:B------:R-:W-:-:S07]  /*e6c0*/  IMAD R3, R4, 0x8, R3 ;  /* 0x0000000804037824 */ /* 0x000fce00078e0203 */
.L_x_220:
[----:B---3--:R3:W4:Y:S02]  /*e6d0*/  SYNCS.PHASECHK.TRANS64.TRYWAIT P0, [R3+URZ], R2 ;  /* 0x00000002030075a7 */ /* 0x008724000800017f */
[----:B----4-:R-:W-:Y:S05]  /*e6e0*/  @!P0 NANOSLEEP.SYNCS 0x989680 ;  /* 0x009896800000895d */ /* 0x010fea0003900000 */
[----:B------:R-:W4:Y:S02]  /*e6f0*/  @!P0 SYNCS.PHASECHK.TRANS64 P0, [R3+URZ], R2 ;  /* 0x00000002030085a7 */ /* 0x000f24000800007f */
[----:B----4-:R-:W-:Y:S05]  /*e700*/  @!P0 BRA `(.L_x_220) ;  /* 0xfffffffc00f08947 */ /* 0x010fea000383ffff */
.L_x_213:
[----:B------:R-:W-:Y:S05]  /*e710*/  BSYNC B0 ;  /* 0x0000000000007941 */ /* 0x000fea0003800000 */
.L_x_212:
[----:B------:R-:W-:Y:S05]  /*e720*/  EXIT ;  /* 0x000000000000794d */ /* 0x000fea0003800000 */
.L_x_130:
[----:B------:R-:W-:-:S13]  /*e730*/  R2UR UR4, R16 ;  /* 0x00000000100472ca */ /* 0x000fda00000e0000 */
[----:B-1----:R-:W-:-:S04]  /*e740*/  IMAD.U32 R3, RZ, RZ, UR4 ;  /* 0x00000004ff037e24 */ /* 0x002fc8000f8e00ff */
[----:B------:R1:W2:Y:S03]  /*e750*/  SYNCS.PHASECHK.TRANS64.TRYWAIT P1, [R3+URZ+0x36800], R0 ;  /* 0x03680000030075a7 */ /* 0x0002a6000802017f */
[----:B--2---:R-:W-:Y:S05]  /*e760*/  @!P1 NANOSLEEP.SYNCS 0x989680 ;  /* 0x009896800000995d */ /* 0x004fea0003900000 */
[----:B------:R-:W2:Y:S02]  /*e770*/  @!P1 SYNCS.PHASECHK.TRANS64 P1, [R3+URZ+0x36800], R0 ;  /* 0x03680000030095a7 */ /* 0x000ea4000802007f */
[----:B--2---:R-:W-:Y:S05]  /*e780*/  @!P1 BRA `(.L_x_130) ;  /* 0xfffffffc00e89947 */ /* 0x004fea000383ffff */
[----:B------:R-:W-:Y:S05]  /*e790*/  BRA `(.L_x_221) ;  /* 0xffffff2c00c87947 */ /* 0x000fea000383ffff */
.L_x_134:
[----:B--2---:R2:W3:Y:S02]  /*e7a0*/  SYNCS.PHASECHK.TRANS64.TRYWAIT P1, [R2+URZ+0x36830], R3 ;  /* 0x03683003020075a7 */ /* 0x0044e4000802017f */
[----:B---3--:R-:W-:Y:S05]  /*e7b0*/  @!P1 NANOSLEEP.SYNCS 0x989680 ;  /* 0x009896800000995d */ /* 0x008fea0003900000 */
[----:B------:R-:W3:Y:S02]  /*e7c0*/  @!P1 SYNCS.PHASECHK.TRANS64 P1, [R2+URZ+0x36830], R3 ;  /* 0x03683003020095a7 */ /* 0x000ee4000802007f */
[----:B---3--:R-:W-:Y:S05]  /*e7d0*/  @!P1 BRA `(.L_x_134) ;  /* 0xfffffffc00f09947 */ /* 0x008fea000383ffff */
[----:B------:R-:W-:Y:S05]  /*e7e0*/  BRA `(.L_x_133) ;  /* 0xffffff2c00e87947 */ /* 0x000fea000383ffff */
.L_x_140:
[----:B--2---:R-:W-:-:S04]  /*e7f0*/  IMAD.U32 R3, RZ, RZ, UR39 ;  /* 0x00000027ff037e24 */ /* 0x004fc8000f8e00ff */
[----:B------:R2:W3:Y:S03]  /*e800*/  SYNCS.PHASECHK.TRANS64.TRYWAIT P1, [R3+URZ+0x36830], R0 ;  /* 0x03683000030075a7 */ /* 0x0004e6000802017f */
[----:B---3--:R-:W-:Y:S05]  /*e810*/  @!P1 NANOSLEEP.SYNCS 0x989680 ;  /* 0x009896800000995d */ /* 0x008fea0003900000 */
[----:B------:R-:W3:Y:S02]  /*e820*/  @!P1 SYNCS.PHASECHK.TRANS64 P1, [R3+URZ+0x36830], R0 ;  /* 0x03683000030095a7 */ /* 0x000ee4000802007f */
[----:B---3--:R-:W-:Y:S05]  /*e830*/  @!P1 BRA `(.L_x_140) ;  /* 0xfffffffc00ec9947 */ /* 0x008fea000383ffff */
[----:B------:R-:W-:Y:S05]  /*e840*/  BRA `(.L_x_139) ;  /* 0xffffff6c00a87947 */ /* 0x000fea000383ffff */
.L_x_144:
[----:B--2---:R-:W-:-:S04]  /*e850*/  IMAD.U32 R3, RZ, RZ, UR5 ;  /* 0x00000005ff037e24 */ /* 0x004fc8000f8e00ff */
[----:B------:R2:W3:Y:S03]  /*e860*/  SYNCS.PHASECHK.TRANS64.TRYWAIT P1, [R3+URZ+0x36850], R0 ;  /* 0x03685000030075a7 */ /* 0x0004e6000802017f */
[----:B---3--:R-:W-:Y:S05]  /*e870*/  @!P1 NANOSLEEP.SYNCS 0x989680 ;  /* 0x009896800000995d */ /* 0x008fea0003900000 */
[----:B------:R-:W3:Y:S02]  /*e880*/  @!P1 SYNCS.PHASECHK.TRANS64 P1, [R3+URZ+0x36850], R0 ;  /* 0x03685000030095a7 */ /* 0x000ee4000802007f */
[----:B---3--:R-:W-:Y:S05]  /*e890*/  @!P1 BRA `(.L_x_144) ;  /* 0xfffffffc00ec9947 */ /* 0x008fea000383ffff */
[----:B------:R-:W-:Y:S05]  /*e8a0*/  BRA `(.L_x_143) ;  /* 0xffffff9400087947 */ /* 0x000fea000383ffff */
.L_x_151:
[----:B--2---:R-:W-:-:S04]  /*e8b0*/  IMAD.U32 R7, RZ, RZ, UR5 ;  /* 0x00000005ff077e24 */ /* 0x004fc8000f8e00ff */
[----:B------:R2:W3:Y:S03]  /*e8c0*/  SYNCS.PHASECHK.TRANS64.TRYWAIT P1, [R7+URZ+0x36850], R2 ;  /* 0x03685002070075a7 */ /* 0x0004e6000802017f */
[----:B---3--:R-:W-:Y:S05]  /*e8d0*/  @!P1 NANOSLEEP.SYNCS 0x989680 ;  /* 0x009896800000995d */ /* 0x008fea0003900000 */
[----:B------:R-:W3:Y:S02]  /*e8e0*/  @!P1 SYNCS.PHASECHK.TRANS64 P1, [R7+URZ+0x36850], R2 ;  /* 0x03685002070095a7 */ /* 0x000ee4000802007f */
[----:B---3--:R-:W-:Y:S05]  /*e8f0*/  @!P1 BRA `(.L_x_151) ;  /* 0xfffffffc00ec9947 */ /* 0x008fea000383ffff */
[----:B------:R-:W-:Y:S05]  /*e900*/  BRA `(.L_x_150) ;  /* 0xffffffac00dc7947 */ /* 0x000fea000383ffff */
.L_x_163:
[----:B------:R-:W1:Y:S01]  /*e910*/  S2R R4, SR_TID.X ;  /* 0x0000000000047919 */ /* 0x000e620000002100 */
[----:B------:R-:W-:Y:S01]  /*e920*/  BSSY B0, `(.L_x_222) ;  /* 0x000000a000007945 */ /* 0x000fe20003800000 */
[----:B------:R-:W-:Y:S02]  /*e930*/  IMAD.MOV.U32 R12, RZ, RZ, RZ ;  /* 0x000000ffff0c7224 */ /* 0x000fe400078e00ff */
        /* <DEDUP_REMOVED lines=8> */
.L_x_223:
[----:B------:R-:W-:Y:S05]  /*e9c0*/  BSYNC B0 ;  /* 0x0000000000007941 */ /* 0x000fea0003800000 */
.L_x_222:
[----:B------:R-:W-:Y:S05]  /*e9d0*/  BRA `(.L_x_224) ;  /* 0xffffffd4000c7947 */ /* 0x000fea000383ffff */
.L_x_164:
[----:B------:R-:W-:Y:S01]  /*e9e0*/  BSSY B0, `(.L_x_225) ;  /* 0x0000006000007945 */ /* 0x000fe20003800000 */
[----:B------:R-:W-:-:S07]  /*e9f0*/  IMAD.MOV.U32 R15, RZ, RZ, -0x1 ;  /* 0xffffffffff0f7424 */ /* 0x000fce00078e00ff */
[----:B------:R-:W-:Y:S05]  /*ea00*/  WARPSYNC.COLLECTIVE R15, `(.L_x_226) ;  /* 0x000000000f0c7348 */ /* 0x000fea0003c00000 */
[----:B------:R-:W-:Y:S02]  /*ea10*/  ELECT P6, UR62, PT ;  /* 0x00000000003e782f */ /* 0x000fe400038c0000 */
[----:B------:R-:W-:Y:S01]  /*ea20*/  MOV R14, UR62 ;  /* 0x0000003e000e7c02 */ /* 0x000fe20008000f00 */
[----:B------:R-:W-:Y:S10]  /*ea30*/  ENDCOLLECTIVE ;  /* 0x000000000000791b */ /* 0x000ff40003800000 */
.L_x_226:
[----:B------:R-:W-:Y:S05]  /*ea40*/  BSYNC B0 ;  /* 0x0000000000007941 */ /* 0x000fea0003800000 */
.L_x_225:
[----:B------:R-:W-:Y:S05]  /*ea50*/  BRA `(.L_x_227) ;  /* 0xffffffd400087947 */ /* 0x000fea000383ffff */
.L_x_167:
[----:B--2---:R2:W3:Y:S02]  /*ea60*/  SYNCS.PHASECHK.TRANS64.TRYWAIT P1, [R5+URZ+0x36840], R9 ;  /* 0x03684009050075a7 */ /* 0x0044e4000802017f */
[----:B---3--:R-:W-:Y:S05]  /*ea70*/  @!P1 NANOSLEEP.SYNCS 0x989680 ;  /* 0x009896800000995d */ /* 0x008fea0003900000 */
[----:B------:R-:W3:Y:S02]  /*ea80*/  @!P1 SYNCS.PHASECHK.TRANS64 P1, [R5+URZ+0x36840], R9 ;  /* 0x03684009050095a7 */ /* 0x000ee4000802007f */
[----:B---3--:R-:W-:Y:S05]  /*ea90*/  @!P1 BRA `(.L_x_167) ;  /* 0xfffffffc00f09947 */ /* 0x008fea000383ffff */
[----:B------:R-:W-:Y:S05]  /*eaa0*/  BRA `(.L_x_228) ;  /* 0xffffffd400687947 */ /* 0x000fea000383ffff */
.L_x_171:
        /* <DEDUP_REMOVED lines=8> */
.L_x_177:
[----:B-1----:R1:W2:Y:S02]  /*eb30*/  SYNCS.PHASECHK.TRANS64.TRYWAIT P1, [R2+URZ+0x36840], R3 ;  /* 0x03684003020075a7 */ /* 0x0022a4000802017f */
[----:B--2---:R-:W-:Y:S05]  /*eb40*/  @!P1 NANOSLEEP.SYNCS 0x989680 ;  /* 0x009896800000995d */ /* 0x004fea0003900000 */
[----:B------:R-:W2:Y:S02]  /*eb50*/  @!P1 SYNCS.PHASECHK.TRANS64 P1, [R2+URZ+0x36840], R3 ;  /* 0x03684003020095a7 */ /* 0x000ea4000802007f */
[----:B--2---:R-:W-:Y:S05]  /*eb60*/  @!P1 BRA `(.L_x_177) ;  /* 0xfffffffc00f09947 */ /* 0x004fea000383ffff */
[----:B------:R-:W-:Y:S05]  /*eb70*/  BRA `(.L_x_230) ;  /* 0xffffffdc00607947 */ /* 0x000fea000383ffff */
.L_x_180:
[----:B-1----:R1:W2:Y:S02]  /*eb80*/  SYNCS.PHASECHK.TRANS64.TRYWAIT P1, [R2+URZ+0x36860], R3 ;  /* 0x03686003020075a7 */ /* 0x0022a4000802017f */
[----:B--2---:R-:W-:Y:S05]  /*eb90*/  @!P1 NANOSLEEP.SYNCS 0x989680 ;  /* 0x009896800000995d */ /* 0x004fea0003900000 */
[----:B------:R-:W2:Y:S02]  /*eba0*/  @!P1 SYNCS.PHASECHK.TRANS64 P1, [R2+URZ+0x36860], R3 ;  /* 0x03686003020095a7 */ /* 0x000ea4000802007f */
[----:B--2---:R-:W-:Y:S05]  /*ebb0*/  @!P1 BRA `(.L_x_180) ;  /* 0xfffffffc00f09947 */ /* 0x004fea000383ffff */
[----:B------:R-:W-:Y:S05]  /*ebc0*/  BRA `(.L_x_231) ;  /* 0xffffffe0000c7947 */ /* 0x000fea000383ffff */
.L_x_187:
[----:B--2---:R2:W3:Y:S02]  /*ebd0*/  SYNCS.PHASECHK.TRANS64.TRYWAIT P1, [R2+URZ+0x36840], R3 ;  /* 0x03684003020075a7 */ /* 0x0044e4000802017f */
[----:B---3--:R-:W-:Y:S05]  /*ebe0*/  @!P1 NANOSLEEP.SYNCS 0x989680 ;  /* 0x009896800000995d */ /* 0x008fea0003900000 */
[----:B------:R-:W3:Y:S02]  /*ebf0*/  @!P1 SYNCS.PHASECHK.TRANS64 P1, [R2+URZ+0x36840], R3 ;  /* 0x03684003020095a7 */ /* 0x000ee4000802007f */
[----:B---3--:R-:W-:Y:S05]  /*ec00*/  @!P1 BRA `(.L_x_187) ;  /* 0xfffffffc00f09947 */ /* 0x008fea000383ffff */
[----:B------:R-:W-:Y:S05]  /*ec10*/  BRA `(.L_x_232) ;  /* 0xffffffe400587947 */ /* 0x000fea000383ffff */
.L_x_190:
[----:B-1----:R1:W2:Y:S02]  /*ec20*/  SYNCS.PHASECHK.TRANS64.TRYWAIT P1, [R2+URZ+0x36860], R17 ;  /* 0x03686011020075a7 */ /* 0x0022a4000802017f */
[----:B--2---:R-:W-:Y:S05]  /*ec30*/  @!P1 NANOSLEEP.SYNCS 0x989680 ;  /* 0x009896800000995d */ /* 0x004fea0003900000 */
[----:B------:R-:W2:Y:S02]  /*ec40*/  @!P1 SYNCS.PHASECHK.TRANS64 P1, [R2+URZ+0x36860], R17 ;  /* 0x03686011020095a7 */ /* 0x000ea4000802007f */
[----:B--2---:R-:W-:Y:S05]  /*ec50*/  @!P1 BRA `(.L_x_190) ;  /* 0xfffffffc00f09947 */ /* 0x004fea000383ffff */
[----:B------:R-:W-:Y:S05]  /*ec60*/  BRA `(.L_x_233) ;  /* 0xffffffe800047947 */ /* 0x000fea000383ffff */
.L_x_196:
[----:B--2---:R2:W3:Y:S02]  /*ec70*/  SYNCS.PHASECHK.TRANS64.TRYWAIT P1, [R2+URZ+0x36840], R3 ;  /* 0x03684003020075a7 */ /* 0x0044e4000802017f */
[----:B---3--:R-:W-:Y:S05]  /*ec80*/  @!P1 NANOSLEEP.SYNCS 0x989680 ;  /* 0x009896800000995d */ /* 0x008fea0003900000 */
[----:B------:R-:W3:Y:S02]  /*ec90*/  @!P1 SYNCS.PHASECHK.TRANS64 P1, [R2+URZ+0x36840], R3 ;  /* 0x03684003020095a7 */ /* 0x000ee4000802007f */
[----:B---3--:R-:W-:Y:S05]  /*eca0*/  @!P1 BRA `(.L_x_196) ;  /* 0xfffffffc00f09947 */ /* 0x008fea000383ffff */
[----:B------:R-:W-:Y:S05]  /*ecb0*/  BRA `(.L_x_234) ;  /* 0xffffffec00307947 */ /* 0x000fea000383ffff */
.L_x_199:
[----:B-1----:R1:W2:Y:S02]  /*ecc0*/  SYNCS.PHASECHK.TRANS64.TRYWAIT P1, [R2+URZ+0x36860], R10 ;  /* 0x0368600a020075a7 */ /* 0x0022a4000802017f */
[----:B--2---:R-:W-:Y:S05]  /*ecd0*/  @!P1 NANOSLEEP.SYNCS 0x989680 ;  /* 0x009896800000995d */ /* 0x004fea0003900000 */
[----:B------:R-:W2:Y:S02]  /*ece0*/  @!P1 SYNCS.PHASECHK.TRANS64 P1, [R2+URZ+0x36860], R10 ;  /* 0x0368600a020095a7 */ /* 0x000ea4000802007f */
[----:B--2---:R-:W-:Y:S05]  /*ecf0*/  @!P1 BRA `(.L_x_199) ;  /* 0xfffffffc00f09947 */ /* 0x004fea000383ffff */
[----:B------:R-:W-:Y:S05]  /*ed00*/  BRA `(.L_x_235) ;  /* 0xffffffec00dc7947 */ /* 0x000fea000383ffff */
.L_x_205:
[----:B-1----:R1:W2:Y:S02]  /*ed10*/  SYNCS.PHASECHK.TRANS64.TRYWAIT P0, [R2+URZ+0x36860], R3 ;  /* 0x03686003020075a7 */ /* 0x0022a4000800017f */
[----:B--2---:R-:W-:Y:S05]  /*ed20*/  @!P0 NANOSLEEP.SYNCS 0x989680 ;  /* 0x009896800000895d */ /* 0x004fea0003900000 */
[----:B------:R-:W2:Y:S02]  /*ed30*/  @!P0 SYNCS.PHASECHK.TRANS64 P0, [R2+URZ+0x36860], R3 ;  /* 0x03686003020085a7 */ /* 0x000ea4000800007f */
[----:B--2---:R-:W-:Y:S05]  /*ed40*/  @!P0 BRA `(.L_x_205) ;  /* 0xfffffffc00f08947 */ /* 0x004fea000383ffff */
[----:B------:R-:W-:Y:S05]  /*ed50*/  BRA `(.L_x_236) ;  /* 0xfffffff000ac7947 */ /* 0x000fea000383ffff */
.L_x_210:
[----:B-1----:R1:W2:Y:S02]  /*ed60*/  SYNCS.PHASECHK.TRANS64.TRYWAIT P0, [R0+URZ+0x36820], R3 ;  /* 0x03682003000075a7 */ /* 0x0022a4000800017f */
[----:B--2---:R-:W-:Y:S05]  /*ed70*/  @!P0 NANOSLEEP.SYNCS 0x989680 ;  /* 0x009896800000895d */ /* 0x004fea0003900000 */
[----:B------:R-:W2:Y:S02]  /*ed80*/  @!P0 SYNCS.PHASECHK.TRANS64 P0, [R0+URZ+0x36820], R3 ;  /* 0x03682003000085a7 */ /* 0x000ea4000800007f */
[----:B--2---:R-:W-:Y:S05]  /*ed90*/  @!P0 BRA `(.L_x_210) ;  /* 0xfffffffc00f08947 */ /* 0x004fea000383ffff */
[----:B------:R-:W-:Y:S05]  /*eda0*/  BRA `(.L_x_237) ;  /* 0xfffffff400a87947 */ /* 0x000fea000383ffff */
.L_x_211:
[----:B------:R-:W2:Y:S01]  /*edb0*/  S2R R2, SR_TID.X ;  /* 0x0000000000027919 */ /* 0x000ea20000002100 */
[----:B------:R-:W-:Y:S01]  /*edc0*/  BSSY B0, `(.L_x_238) ;  /* 0x000000a000007945 */ /* 0x000fe20003800000 */
[----:B------:R-:W-:Y:S02]  /*edd0*/  IMAD.MOV.U32 R12, RZ, RZ, RZ ;  /* 0x000000ffff0c7224 */ /* 0x000fe400078e00ff */
[----:B------:R-:W-:Y:S02]  /*ede0*/  IMAD.MOV.U32 R11, RZ, RZ, 0x1f ;  /* 0x0000001fff0b7424 */ /* 0x000fe400078e00ff */
[----:B------:R-:W-:Y:S01]  /*edf0*/  IMAD.MOV.U32 R15, RZ, RZ, -0x1 ;  /* 0xffffffffff0f7424 */ /* 0x000fe200078e00ff */
[----:B--2---:R-:W-:-:S04]  /*ee00*/  SHF.R.U32.HI R2, RZ, 0x5, R2 ;  /* 0x00000005ff027819 */ /* 0x004fc80000011602 */
[----:B------:R-:W-:-:S05]  /*ee10*/  LOP3.LUT R2, R2, 0x3, RZ, 0xc0, !PT ;  /* 0x0000000302027812 */ /* 0x000fca00078ec0ff */
[----:B------:R-:W-:-:S07]  /*ee20*/  IMAD.MOV.U32 R13, RZ, RZ, R2 ;  /* 0x000000ffff0d7224 */ /* 0x000fce00078e0002 */
[----:B-1----:R-:W-:Y:S05]  /*ee30*/  WARPSYNC.COLLECTIVE R15, `(.L_x_239) ;  /* 0x000000000f087348 */ /* 0x002fea0003c00000 */
[----:B------:R2:W3:Y:S02]  /*ee40*/  SHFL.IDX P6, R14, R13, R12, R11 ;  /* 0x0000000c0d0e7389 */ /* 0x0004e400000c000b */
[----:B-123--:R-:W-:Y:S01]  /*ee50*/  ENDCOLLECTIVE ;  /* 0x000000000000791b */ /* 0x00efe20003800000 */
.L_x_239:
[----:B------:R-:W-:Y:S05]  /*ee60*/  BSYNC B0 ;  /* 0x0000000000007941 */ /* 0x000fea0003800000 */
.L_x_238:
[----:B------:R-:W-:Y:S05]  /*ee70*/  BRA `(.L_x_240) ;  /* 0xfffffff400907947 */ /* 0x000fea000383ffff */
.L_x_214:
[----:B------:R-:W-:Y:S01]  /*ee80*/  BSSY B1, `(.L_x_241) ;  /* 0x0000006000017945 */ /* 0x000fe20003800000 */
[----:B------:R-:W-:-:S07]  /*ee90*/  IMAD.MOV.U32 R15, RZ, RZ, -0x1 ;  /* 0xffffffffff0f7424 */ /* 0x000fce00078e00ff */
[----:B-12---:R-:W-:Y:S05]  /*eea0*/  WARPSYNC.COLLECTIVE R15, `(.L_x_242) ;  /* 0x000000000f0c7348 */ /* 0x006fea0003c00000 */
[----:B------:R-:W-:Y:S02]  /*eeb0*/  ELECT P6, UR62, PT ;  /* 0x00000000003e782f */ /* 0x000fe400038c0000 */
[----:B------:R-:W-:Y:S01]  /*eec0*/  MOV R14, UR62 ;  /* 0x0000003e000e7c02 */ /* 0x000fe20008000f00 */
[----:B-12---:R-:W-:Y:S10]  /*eed0*/  ENDCOLLECTIVE ;  /* 0x000000000000791b */ /* 0x006ff40003800000 */
.L_x_242:
[----:B------:R-:W-:Y:S05]  /*eee0*/  BSYNC B1 ;  /* 0x0000000000017941 */ /* 0x000fea0003800000 */
.L_x_241:
[----:B------:R-:W-:Y:S05]  /*eef0*/  BRA `(.L_x_243) ;  /* 0xfffffff400887947 */ /* 0x000fea000383ffff */
.L_x_216:
[----:B-1----:R1:W2:Y:S02]  /*ef00*/  SYNCS.PHASECHK.TRANS64.TRYWAIT P0, [R6+URZ], R5 ;  /* 0x00000005060075a7 */ /* 0x0022a4000800017f */
[----:B--2---:R-:W-:Y:S05]  /*ef10*/  @!P0 NANOSLEEP.SYNCS 0x989680 ;  /* 0x009896800000895d */ /* 0x004fea0003900000 */
[----:B------:R-:W2:Y:S02]  /*ef20*/  @!P0 SYNCS.PHASECHK.TRANS64 P0, [R6+URZ], R5 ;  /* 0x00000005060085a7 */ /* 0x000ea4000800007f */
[----:B--2---:R-:W-:Y:S05]  /*ef30*/  @!P0 BRA `(.L_x_216) ;  /* 0xfffffffc00f08947 */ /* 0x004fea000383ffff */
[----:B------:R-:W-:Y:S05]  /*ef40*/  BRA `(.L_x_244) ;  /* 0xfffffff400bc7947 */ /* 0x000fea000383ffff */
.L_x_217:
[----:B--2---:R2:W3:Y:S02]  /*ef50*/  SYNCS.PHASECHK.TRANS64.TRYWAIT P0, [R3+URZ], R2 ;  /* 0x00000002030075a7 */ /* 0x0044e4000800017f */
[----:B---3--:R-:W-:Y:S05]  /*ef60*/  @!P0 NANOSLEEP.SYNCS 0x989680 ;  /* 0x009896800000895d */ /* 0x008fea0003900000 */
[----:B------:R-:W3:Y:S02]  /*ef70*/  @!P0 SYNCS.PHASECHK.TRANS64 P0, [R3+URZ], R2 ;  /* 0x00000002030085a7 */ /* 0x000ee4000800007f */
[----:B---3--:R-:W-:Y:S05]  /*ef80*/  @!P0 BRA `(.L_x_217) ;  /* 0xfffffffc00f08947 */ /* 0x008fea000383ffff */
[----:B------:R-:W-:Y:S05]  /*ef90*/  BRA `(.L_x_245) ;  /* 0xfffffff400b07947 */ /* 0x000fea000383ffff */
.L_x_219:
[----:B--2---:R2:W3:Y:S02]  /*efa0*/  SYNCS.PHASECHK.TRANS64.TRYWAIT P0, [R16+URZ], R5 ;  /* 0x00000005100075a7 */ /* 0x0044e4000800017f */
[----:B---3--:R-:W-:Y:S05]  /*efb0*/  @!P0 NANOSLEEP.SYNCS 0x989680 ;  /* 0x009896800000895d */ /* 0x008fea0003900000 */
[----:B------:R-:W3:Y:S02]  /*efc0*/  @!P0 SYNCS.PHASECHK.TRANS64 P0, [R16+URZ], R5 ;  /* 0x00000005100085a7 */ /* 0x000ee4000800007f */
[----:B---3--:R-:W-:Y:S05]  /*efd0*/  @!P0 BRA `(.L_x_219) ;  /* 0xfffffffc00f08947 */ /* 0x008fea000383ffff */
[----:B------:R-:W-:Y:S05]  /*efe0*/  BRA `(.L_x_246) ;  /* 0xfffffff400b47947 */ /* 0x000fea000383ffff */
.L_x_247:
        /* <DEDUP_REMOVED lines=9> */
.L_x_2656:


//--------------------- .text._ZN7cutlass13device_kernelIN5flash11enable_sm90INS1_16FlashAttnFwdSm90INS1_25CollectiveMainloopFwdSm90ILi2EN4cute5tupleIJNS5_1CILi1EEES8_S8_EEENS6_IJNS7_ILi128EEENS7_ILi112EEENS7_ILi192EEEEEELi192ENS_6half_tEfNS_4arch4Sm90ELb0ELb0ELb0ELb1ELb0ELb0ELb0ELb1ELb1ELb0ELb0ELb0EEENS1_21CollectiveEpilogueFwdINS6_IJSA_SC_SB_EEES9_SE_SG_Li256ELb1ELb0ELb0ELb0EEENS1_36VarlenDynamicPersistentTileSchedulerILi128ELi112ELi256ELi32ELb0ELb0ELb1ELb0ELb1ELb1EEEEEEEEEvNT_6ParamsE --------------------------
	.section	.text._ZN7cutlass13device_kernelIN5flash11enable_sm90INS1_16FlashAttnFwdSm90INS1_25CollectiveMainloopFwdSm90ILi2EN4cute5tupleIJNS5_1CILi1EEES8_S8_EEENS6_IJNS7_ILi128EEENS7_ILi112EEENS7_ILi192EEEEEELi192ENS_6half_tEfNS_4arch4Sm90ELb0ELb0ELb0ELb1ELb0ELb0ELb0ELb1ELb1ELb0ELb0ELb0EEENS1_21CollectiveEpilogueFwdINS6_IJSA_SC_SB_EEES9_SE_SG_Li256ELb1ELb0ELb0ELb0EEENS1_36VarlenDynamicPersistentTileSchedulerILi128ELi112ELi256ELi32ELb0ELb0ELb1ELb0ELb1ELb1EEEEEEEEEvNT_6ParamsE,"ax",@progbits
	.align	128
.text._ZN7cutlass13device_kernelIN5flash11enable_sm90INS1_16FlashAttnFwdSm90INS1_25CollectiveMainloopFwdSm90ILi2EN4cute5tupleIJNS5_1CILi1EEES8_S8_EEENS6_IJNS7_ILi128EEENS7_ILi112EEENS7_ILi192EEEEEELi192ENS_6half_tEfNS_4arch4Sm90ELb0ELb0ELb0ELb1ELb0ELb0ELb0ELb1ELb1ELb0ELb0ELb0EEENS1_21CollectiveEpilogueFwdINS6_IJSA_SC_SB_EEES9_SE_SG_Li256ELb1ELb0ELb0ELb0EEENS1_36VarlenDynamicPersistentTileSchedulerILi128ELi112ELi256ELi32ELb0ELb0ELb1ELb0ELb1ELb1EEEEEEEEEvNT_6ParamsE:
        .type           _ZN7cutlass13device_kernelIN5flash11enable_sm90INS1_16FlashAttnFwdSm90INS1_25CollectiveMainloopFwdSm90ILi2EN4cute5tupleIJNS5_1CILi1EEES8_S8_EEENS6_IJNS7_ILi128EEENS7_ILi112EEENS7_ILi192EEEEEELi192ENS_6half_tEfNS_4arch4Sm90ELb0ELb0ELb0ELb1ELb0ELb0ELb0ELb1ELb1ELb0ELb0ELb0EEENS1_21CollectiveEpilogueFwdINS6_IJSA_SC_SB_EEES9_SE_SG_Li256ELb1ELb0ELb0ELb0EEENS1_36VarlenDynamicPersistentTileSchedulerILi128ELi112ELi256ELi32ELb0ELb0ELb1ELb0ELb1ELb1EEEEEEEEEvNT_6ParamsE,@function
        .size           _ZN7cutlass13device_kernelIN5flash11enable_sm90INS1_16FlashAttnFwdSm90INS1_25CollectiveMainloopFwdSm90ILi2EN4cute5tupleIJNS5_1CILi1EEES8_S8_EEENS6_IJNS7_ILi128EEENS7_ILi112EEENS7_ILi192EEEEEELi192ENS_6half_tEfNS_4arch4Sm90ELb0ELb0ELb0ELb1ELb0ELb0ELb0ELb1ELb1ELb0ELb0ELb0EEENS1_21CollectiveEpilogueFwdINS6_IJSA_SC_SB_EEES9_SE_SG_Li256ELb1ELb0ELb0ELb0EEENS1_36VarlenDynamicPersistentTileSchedulerILi128ELi112ELi256ELi32ELb0ELb0ELb1ELb0ELb1ELb1EEEEEEEEEvNT_6ParamsE,(.L_x_2657 - _ZN7cutlass13device_kernelIN5flash11enable_sm90INS1_16FlashAttnFwdSm90INS1_25CollectiveMainloopFwdSm90ILi2EN4cute5tupleIJNS5_1CILi1EEES8_S8_EEENS6_IJNS7_ILi128EEENS7_ILi112EEENS7_ILi192EEEEEELi192ENS_6half_tEfNS_4arch4Sm90ELb0ELb0ELb0ELb1ELb0ELb0ELb0ELb1ELb1ELb0ELb0ELb0EEENS1_21CollectiveEpilogueFwdINS6_IJSA_SC_SB_EEES9_SE_SG_Li256ELb1ELb0ELb0ELb0EEENS1_36VarlenDynamicPersistentTileSchedulerILi128ELi112ELi256ELi32ELb0ELb0ELb1ELb0ELb1ELb1EEEEEEEEEvNT_6ParamsE)
        .other          _ZN7cutlass13device_kernelIN5flash11enable_sm90INS1_16FlashAttnFwdSm90INS1_25CollectiveMainloopFwdSm90ILi2EN4cute5tupleIJNS5_1CILi1EEES8_S8_EEENS6_IJNS7_ILi128EEENS7_ILi112EEENS7_ILi192EEEEEELi192ENS_6half_tEfNS_4arch4Sm90ELb0ELb0ELb0ELb1ELb0ELb0ELb0ELb1ELb1ELb0ELb0ELb0EEENS1_21CollectiveEpilogueFwdINS6_IJSA_SC_SB_EEES9_SE_SG_Li256ELb1ELb0ELb0ELb0EEENS1_36VarlenDynamicPersistentTileSchedulerILi128ELi112ELi256ELi32ELb0ELb0ELb1ELb0ELb1ELb1EEEEEEEEEvNT_6ParamsE,@"STO_CUDA_ENTRY STV_DEFAULT"
_ZN7cutlass13device_kernelIN5flash11enable_sm90INS1_16FlashAttnFwdSm90INS1_25CollectiveMainloopFwdSm90ILi2EN4cute5tupleIJNS5_1CILi1EEES8_S8_EEENS6_IJNS7_ILi128EEENS7_ILi112EEENS7_ILi192EEEEEELi192ENS_6half_tEfNS_4arch4Sm90ELb0ELb0ELb0ELb1ELb0ELb0ELb0ELb1ELb1ELb0ELb0ELb0EEENS1_21CollectiveEpilogueFwdINS6_IJSA_SC_SB_EEES9_SE_SG_Li256ELb1ELb0ELb0ELb0EEENS1_36VarlenDynamicPersistentTileSchedulerILi128ELi112ELi256ELi32ELb0ELb0ELb1ELb0ELb1ELb1EEEEEEEEEvNT_6ParamsE:
[----:B------:R-:W0:Y:S02]  /*0000*/  LDC R1, c[0x0][0x28] ;  /* 0x00000a00ff017b82 */ /* 0x000e240000000800 */
[----:B0-----:R-:W-:Y:S01]  /*0010*/  VIADD R1, R1, 0xffffffc8 ;  /* 0xffffffc801017836 */ /* 0x001fe20000000000 */
[----:B------:R-:W0:Y:S01]  /*0020*/  S2R R3, SR_TID.X ;  /* 0x0000000000037919 */ /* 0x000e220000002100 */
[----:B------:R-:W-:Y:S01]  /*0030*/  ELECT P0, URZ, PT ;  /* 0x00000000003f782f */ /* 0x000fe20003800000 */
[----:B------:R-:W-:Y:S01]  /*0040*/  BSSY B0, `(.L_x_248) ;  /* 0x0000010000007945 */ /* 0x000fe20003800000 */
[----:B0-----:R-:W-:-:S05]  /*0050*/  SHF.R.U32.HI R0, RZ, 0x5, R3 ;  /* 0x00000005ff007819 */ /* 0x001fca0000011603 */
[----:B------:R-:W0:Y:S02]  /*0060*/  SHFL.IDX PT, R2, R0, RZ, 0x1f ;  /* 0x00001fff00027589 */ /* 0x000e2400000e0000 */
[----:B0-----:R-:W-:-:S13]  /*0070*/  ISETP.EQ.AND P0, PT, R2, RZ, P0 ;  /* 0x000000ff0200720c */ /* 0x001fda0000702270 */
[----:B------:R-:W-:Y:S05]  /*0080*/  @!P0 BRA `(.L_x_249) ;  /* 0x00000000002c8947 */ /* 0x000fea0003800000 */
[----:B------:R-:W-:Y:S02]  /*0090*/  ULDC.64 UR4, c[0x0][0x198] ;  /* 0x0000660000047ab9 */ /* 0x000fe40000000a00 */
[----:B------:R-:W-:Y:S02]  /*00a0*/  UIADD3 UR6, UP0, UR4, 0x270, URZ ;  /* 0x0000027004067890 */ /* 0x000fe4000ff1e03f */
[----:B------:R-:W-:Y:S02]  /*00b0*/  UIADD3 UR8, UP1, UR4, 0x370, URZ ;  /* 0x0000037004087890 */ /* 0x000fe4000ff3e03f */
[----:B------:R-:W-:Y:S02]  /*00c0*/  UIADD3 UR4, UP2, UR4, 0x470, URZ ;  /* 0x0000047004047890 */ /* 0x000fe4000ff5e03f */
[----:B------:R-:W-:Y:S02]  /*00d0*/  UIADD3.X UR7, URZ, UR5, URZ, UP0, !UPT ;  /* 0x000000053f077290 */ /* 0x000fe400087fe43f */
[----:B------:R-:W-:-:S02]  /*00e0*/  UIADD3.X UR9, URZ, UR5, URZ, UP1, !UPT ;  /* 0x000000053f097290 */ /* 0x000fc40008ffe43f */
[----:B------:R-:W-:-:S05]  /*00f0*/  UIADD3.X UR5, URZ, UR5, URZ, UP2, !UPT ;  /* 0x000000053f057290 */ /* 0x000fca00097fe43f */
[----:B------:R0:W-:Y:S02]  /*0100*/  UTMACCTL.PF [UR6] ;  /* 0x00000000060079b9 */ /* 0x0001e40008040000 */
[----:B------:R0:W-:Y:S02]  /*0110*/  UTMACCTL.PF [UR8] ;  /* 0x00000000080079b9 */ /* 0x0001e40008040000 */
[----:B------:R0:W-:Y:S02]  /*0120*/  UTMACCTL.PF [UR4] ;  /* 0x00000000040079b9 */ /* 0x0001e40008040000 */
[----:B0-----:R-:W-:Y:S01]  /*0130*/  NOP ;  /* 0x0000000000007918 */ /* 0x001fe20000000000 */
.L_x_249:
[----:B------:R-:W-:Y:S05]  /*0140*/  BSYNC B0 ;  /* 0x0000000000007941 */ /* 0x000fea0003800000 */
.L_x_248:
[----:B------:R-:W-:Y:S01]  /*0150*/  VOTEU.ANY UP0, P0 ;  /* 0x00000000003f7886 */ /* 0x000fe20000000100 */
[----:B------:R-:W0:Y:S01]  /*0160*/  SHFL.IDX PT, R2, R0, RZ, 0x1f ;  /* 0x00001fff00027589 */ /* 0x000e2200000e0000 */
[----:B------:R-:W-:Y:S01]  /*0170*/  UMOV UR4, 0x1 ;  /* 0x0000000100047882 */ /* 0x000fe20000000000 */
[----:B------:R-:W-:Y:S01]  /*0180*/  UMOV UR7, 0x100 ;  /* 0x0000010000077882 */ /* 0x000fe20000000000 */
[----:B------:R-:W-:Y:S01]  /*0190*/  VOTEU.ANY UP1, P0 ;  /* 0x00000000003f7886 */ /* 0x000fe20000020100 */
[----:B------:R-:W1:Y:S01]  /*01a0*/  @UP0 S2UR UR8, SR_CgaCtaId ;  /* 0x00000000000809c3 */ /* 0x000e620000008800 */
[----:B------:R-:W-:Y:S01]  /*01b0*/  @UP0 UMOV UR6, 0x400 ;  /* 0x0000040000060882 */ /* 0x000fe20000000000 */
[----:B------:R-:W-:-:S04]  /*01c0*/  @UP0 UIADD3 UR4, -UR4, 0x100000, URZ ;  /* 0x0010000004040890 */ /* 0x000fc8000fffe13f */
[----:B------:R-:W-:Y:S02]  /*01d0*/  @UP0 USHF.L.U32 UR5, UR4, 0xb, URZ ;  /* 0x0000000b04050899 */ /* 0x000fe4000800063f */
[----:B------:R-:W-:Y:S01]  /*01e0*/  @UP0 USHF.L.U32 UR4, UR4, 0x1, URZ ;  /* 0x0000000104040899 */ /* 0x000fe2000800063f */
[----:B0-----:R-:W-:Y:S02]  /*01f0*/  ISETP.NE.AND P1, PT, R2, RZ, PT ;  /* 0x000000ff0200720c */ /* 0x001fe40003f25270 */
[----:B------:R-:W-:Y:S01]  /*0200*/  SHF.R.U32.HI R2, RZ, 0x7, R3 ;  /* 0x00000007ff027819 */ /* 0x000fe20000011603 */
[----:B-1----:R-:W-:Y:S02]  /*0210*/  @UP0 ULEA UR8, UR8, UR6, 0x18 ;  /* 0x0000000608080291 */ /* 0x002fe4000f8ec03f */
[----:B------:R-:W-:-:S04]  /*0220*/  @UP0 UIADD3 UR6, -UR7, 0x100000, URZ ;  /* 0x0010000007060890 */ /* 0x000fc8000fffe13f */
[----:B------:R-:W-:Y:S02]  /*0230*/  @UP0 USHF.L.U32 UR7, UR6, 0xb, URZ ;  /* 0x0000000b06070899 */ /* 0x000fe4000800063f */
[----:B------:R-:W-:Y:S01]  /*0240*/  @UP0 USHF.L.U32 UR6, UR6, 0x1, URZ ;  /* 0x0000000106060899 */ /* 0x000fe2000800063f */
[----:B------:R-:W-:Y:S01]  /*0250*/  VOTEU.ANY UP0, P0 ;  /* 0x00000000003f7886 */ /* 0x000fe20000000100 */
[----:B------:R-:W0:Y:S04]  /*0260*/  SHFL.IDX PT, R2, R2, RZ, 0x1f ;  /* 0x00001fff02027589 */ /* 0x000e2800000e0000 */
[----:B------:R-:W1:Y:S02]  /*0270*/  FENCE.VIEW.ASYNC.S ;  /* 0x00000000000073c6 */ /* 0x000e640000000000 */
[----:B-1----:R1:W2:Y:S04]  /*0280*/  @UP0 SYNCS.EXCH.64 URZ, [UR8+0x36800], UR4 ;  /* 0x03680004083f05b2 */ /* 0x0022a80008000100 */
[----:B------:R1:W3:Y:S01]  /*0290*/  @UP1 SYNCS.EXCH.64 URZ, [UR8+0x36820], UR6 ;  /* 0x03682006083f15b2 */ /* 0x0002e20008000100 */
[----:B------:R-:W-:Y:S05]  /*02a0*/  @P1 BRA `(.L_x_250) ;  /* 0x0000000000481947 */ /* 0x000fea0003800000 */
        /* <DEDUP_REMOVED lines=14> */
[----:B------:R4:W0:Y:S01]  /*0390*/  SYNCS.EXCH.64 URZ, [UR8+0x36840], UR4 ;  /* 0x03684004083f75b2 */ /* 0x0008220008000100 */
[----:B------:R4:W0:Y:S01]  /*03a0*/  SYNCS.EXCH.64 URZ, [UR8+0x36838], UR6 ;  /* 0x03683806083f75b2 */ /* 0x0008220008000100 */
[----:B------:R4:W0:Y:S02]  /*03b0*/  SYNCS.EXCH.64 URZ, [UR8+0x36848], UR4 ;  /* 0x03684804083f75b2 */ /* 0x0008240008000100 */
[----:B----4-:R-:W-:Y:S01]  /*03c0*/  NOP ;  /* 0x0000000000007918 */ /* 0x010fe20000000000 */
.L_x_250:
        /* <DEDUP_REMOVED lines=22> */
.L_x_251:
        /* <DEDUP_REMOVED lines=14> */
[----:B------:R4:W0:Y:S01]  /*0610*/  SYNCS.EXCH.64 URZ, [UR6+0x36880], UR4 ;  /* 0x03688004063f75b2 */ /* 0x0008220008000100 */
[----:B------:R4:W0:Y:S01]  /*0620*/  SYNCS.EXCH.64 URZ, [UR6+0x36878], UR4 ;  /* 0x03687804063f75b2 */ /* 0x0008220008000100 */
[----:B------:R4:W0:Y:S02]  /*0630*/  SYNCS.EXCH.64 URZ, [UR6+0x36888], UR4 ;  /* 0x03688804063f75b2 */ /* 0x0008240008000100 */
[----:B----4-:R-:W-:Y:S01]  /*0640*/  NOP ;  /* 0x0000000000007918 */ /* 0x010fe20000000000 */
.L_x_252:
        /* <DEDUP_REMOVED lines=22> */
.L_x_253:
        /* <DEDUP_REMOVED lines=22> */
.L_x_254:
[----:B0-----:R-:W-:Y:S01]  /*0910*/  ISETP.NE.AND P0, PT, R2, RZ, PT ;  /* 0x000000ff0200720c */ /* 0x001fe20003f05270 */
[----:B------:R-:W-:Y:S01]  /*0920*/  IMAD.MOV.U32 R2, RZ, RZ, 0x1 ;  /* 0x00000001ff027424 */ /* 0x000fe200078e00ff */
[----:B------:R-:W-:Y:S01]  /*0930*/  NOP ;  /* 0x0000000000007918 */ /* 0x000fe20000000000 */
[----:B------:R-:W-:-:S03]  /*0940*/  ULDC.64 UR60, c[0x0][0x208] ;  /* 0x00008200003c7ab9 */ /* 0x000fc60000000a00 */
[----:B------:R-:W-:-:S05]  /*0950*/  SEL R2, R2, 0x2, !P0 ;  /* 0x0000000202027807 */ /* 0x000fca0004000000 */
[----:B------:R0:W-:Y:S01]  /*0960*/  STL [R1+0x30], R2 ;  /* 0x0000300201007387 */ /* 0x0001e20000100800 */
[----:B-123--:R-:W-:Y:S06]  /*0970*/  BAR.SYNC.DEFER_BLOCKING 0x0 ;  /* 0x0000000000007b1d */ /* 0x00efec0000010000 */
[----:B------:R-:W-:Y:S05]  /*0980*/  @!P0 BRA `(.L_x_255) ;  /* 0x000000c000288947 */ /* 0x000fea0003800000 */
.L_x_256:
[----:B------:R-:W-:-:S08]  /*0990*/  NOP ;  /* 0x0000000000007918 */ /* 0x000fd00000000000 */
[----:B------:R-:W1:Y:S02]  /*09a0*/  USETMAXREG.TRY_ALLOC.CTAPOOL UP0, 0xf0 ;  /* 0x000000f0000079c8 */ /* 0x000e640008000600 */
[----:B-1----:R-:W-:-:S13]  /*09b0*/  PLOP3.LUT P0, PT, PT, PT, UP0, 0x80, 0x0 ;  /* 0x000000000000781c */ /* 0x002fda0003f0f008 */
[----:B------:R-:W-:Y:S05]  /*09c0*/  @!P0 BRA `(.L_x_256) ;  /* 0xfffffffc00f08947 */ /* 0x000fea000383ffff */
[----:B------:R-:W1:Y:S08]  /*09d0*/  S2UR UR5, SR_CgaCtaId ;  /* 0x00000000000579c3 */ /* 0x000e700000008800 */
[----:B------:R-:W-:Y:S06]  /*09e0*/  BAR.ARV 0x8, 0x120 ;  /* 0x0204800000007b1d */ /* 0x000fec0000002000 */
[----:B------:R-:W-:-:S02]  /*09f0*/  UMOV UR4, 0x400 ;  /* 0x0000040000047882 */ /* 0x000fc40000000000 */
[----:B------:R-:W-:Y:S01]  /*0a00*/  BAR.SYNC.DEFER_BLOCKING 0x5, 0x120 ;  /* 0x0144800000007b1d */ /* 0x000fe20000010000 */
[----:B-1----:R-:W-:-:S09]  /*0a10*/  ULEA UR4, UR5, UR4, 0x18 ;  /* 0x0000000405047291 */ /* 0x002fd2000f8ec03f */
[----:B------:R-:W1:Y:S01]  /*0a20*/  LDS.128 R100, [UR4+0x368d0] ;  /* 0x0368d004ff647984 */ /* 0x000e620008000c00 */
[----:B------:R-:W-:Y:S01]  /*0a30*/  ULDC UR4, c[0x0][0xc14] ;  /* 0x0003050000047ab9 */ /* 0x000fe20000000800 */
[----:B------:R-:W-:Y:S06]  /*0a40*/  BAR.ARV 0x4, 0x120 ;  /* 0x0104800000007b1d */ /* 0x000fec0000002000 */
[----:B-1----:R-:W-:-:S13]  /*0a50*/  ISETP.GE.AND P0, PT, R103, UR4, PT ;  /* 0x0000000467007c0c */ /* 0x002fda000bf06270 */
[----:B------:R-:W-:Y:S05]  /*0a60*/  @P0 EXIT ;  /* 0x000000000000094d */ /* 0x000fea0003800000 */
[----:B------:R-:W2:Y:S01]  /*0a70*/  LDL.LU R10, [R1+0x30] ;  /* 0x00003000010a7983 */ /* 0x000ea20000300800 */
[----:B------:R-:W1:Y:S02]  /*0a80*/  S2R R0, SR_TID.X ;  /* 0x0000000000007919 */ /* 0x000e640000002100 */
[----:B-1----:R-:W-:-:S05]  /*0a90*/  VIADD R214, R0, 0xffffff80 ;  /* 0xffffff8000d67836 */ /* 0x002fca0000000000 */
[----:B------:R-:W-:-:S04]  /*0aa0*/  SHF.R.S32.HI R3, RZ, 0x1f, R214 ;  /* 0x0000001fff037819 */ /* 0x000fc800000114d6 */
[----:B------:R-:W-:-:S04]  /*0ab0*/  LEA.HI R5, R3, R214, RZ, 0x7 ;  /* 0x000000d603057211 */ /* 0x000fc800078f38ff */
[----:B------:R-:W-:-:S05]  /*0ac0*/  LOP3.LUT R209, R5, 0xffffff80, RZ, 0xc0, !PT ;  /* 0xffffff8005d17812 */ /* 0x000fca00078ec0ff */
[----:B------:R-:W-:-:S05]  /*0ad0*/  IMAD.IADD R209, R214, 0x1, -R209 ;  /* 0x00000001d6d17824 */ /* 0x000fca00078e0ad1 */
[----:B------:R-:W-:-:S04]  /*0ae0*/  SHF.R.S32.HI R4, RZ, 0x1f, R209 ;  /* 0x0000001fff047819 */ /* 0x000fc800000114d1 */
[----:B------:R-:W-:-:S04]  /*0af0*/  LEA.HI R6, R4, R209, RZ, 0x2 ;  /* 0x000000d104067211 */ /* 0x000fc800078f10ff */
[--C-:B------:R-:W-:Y:S02]  /*0b00*/  SHF.R.S32.HI R8, RZ, 0x2, R6.reuse ;  /* 0x00000002ff087819 */ /* 0x100fe40000011406 */
[----:B------:R-:W-:Y:S02]  /*0b10*/  SHF.R.S32.HI R11, RZ, 0x1f, R6 ;  /* 0x0000001fff0b7819 */ /* 0x000fe40000011406 */
[----:B------:R-:W-:Y:S02]  /*0b20*/  SHF.R.S32.HI R210, RZ, 0x7, R5 ;  /* 0x00000007ffd27819 */ /* 0x000fe40000011405 */
[----:B------:R-:W-:Y:S02]  /*0b30*/  LEA.HI R11, R11, R8, RZ, 0x3 ;  /* 0x000000080b0b7211 */ /* 0x000fe400078f18ff */
[----:B------:R-:W-:Y:S02]  /*0b40*/  LEA.HI R4, R4, R209, RZ, 0x5 ;  /* 0x000000d104047211 */ /* 0x000fe400078f28ff */
[----:B------:R-:W-:-:S02]  /*0b50*/  LOP3.LUT R11, R11, 0xfffffff8, RZ, 0xc0, !PT ;  /* 0xfffffff80b0b7812 */ /* 0x000fc400078ec0ff */
[----:B------:R-:W-:Y:S02]  /*0b60*/  LEA.HI R5, R5, R210, RZ, 0x1 ;  /* 0x000000d205057211 */ /* 0x000fe400078f08ff */
[-C--:B------:R-:W-:Y:S01]  /*0b70*/  LEA.HI R0, R3, R214.reuse, RZ, 0x4 ;  /* 0x000000d603007211 */ /* 0x080fe200078f20ff */
[----:B------:R-:W-:Y:S01]  /*0b80*/  IMAD.IADD R11, R8, 0x1, -R11 ;  /* 0x00000001080b7824 */ /* 0x000fe200078e0a0b */
[----:B------:R-:W-:Y:S02]  /*0b90*/  SHF.R.S32.HI R4, RZ, 0x5, R4 ;  /* 0x00000005ff047819 */ /* 0x000fe40000011404 */
[----:B------:R-:W-:Y:S02]  /*0ba0*/  LOP3.LUT R5, R5, 0x3fffffe, RZ, 0xc0, !PT ;  /* 0x03fffffe05057812 */ /* 0x000fe400078ec0ff */
[CC--:B0-----:R-:W-:Y:S02]  /*0bb0*/  LEA.HI R2, R3.reuse, R214.reuse, RZ, 0x5 ;  /* 0x000000d603027211 */ /* 0x0c1fe400078f28ff */
[----:B------:R-:W-:Y:S01]  /*0bc0*/  SHF.R.S32.HI R9, RZ, 0x4, R0 ;  /* 0x00000004ff097819 */ /* 0x000fe20000011400 */
[----:B------:R-:W-:Y:S01]  /*0bd0*/  IMAD R4, R4, 0x10, R11 ;  /* 0x0000001004047824 */ /* 0x000fe200078e020b */
[----:B------:R-:W-:Y:S01]  /*0be0*/  LOP3.LUT R7, R0, 0x3fffff0, RZ, 0xc0, !PT ;  /* 0x03fffff000077812 */ /* 0x000fe200078ec0ff */
[----:B------:R-:W-:Y:S01]  /*0bf0*/  IMAD.IADD R5, R210, 0x1, -R5 ;  /* 0x00000001d2057824 */ /* 0x000fe200078e0a05 */
[----:B------:R-:W-:Y:S01]  /*0c00*/  LEA.HI R3, R3, R214, RZ, 0x3 ;  /* 0x000000d603037211 */ /* 0x000fe200078f18ff */
[----:B------:R-:W-:Y:S01]  /*0c10*/  IMAD.SHL.U32 R2, R2, 0x20, RZ ;  /* 0x0000002002027824 */ /* 0x000fe200078e00ff */
[----:B------:R-:W-:Y:S01]  /*0c20*/  LEA.HI R0, R0, R9, RZ, 0x1 ;  /* 0x0000000900007211 */ /* 0x000fe200078f08ff */
[----:B------:R-:W-:Y:S01]  /*0c30*/  IMAD R212, R5, 0x40, R4 ;  /* 0x0000004005d47824 */ /* 0x000fe200078e0204 */
[----:B------:R-:W-:Y:S01]  /*0c40*/  LOP3.LUT R5, R3, 0x1ffffff8, RZ, 0xc0, !PT ;  /* 0x1ffffff803057812 */ /* 0x000fe200078ec0ff */
[----:B------:R-:W-:Y:S01]  /*0c50*/  IMAD.IADD R7, R214, 0x1, -R7 ;  /* 0x00000001d6077824 */ /* 0x000fe200078e0a07 */
[----:B------:R-:W-:-:S02]  /*0c60*/  LOP3.LUT R2, R2, 0xfffffc00, RZ, 0xc0, !PT ;  /* 0xfffffc0002027812 */ /* 0x000fc400078ec0ff */
[----:B------:R-:W-:Y:S02]  /*0c70*/  LOP3.LUT R0, R0, 0x1ffffffe, RZ, 0xc0, !PT ;  /* 0x1ffffffe00007812 */ /* 0x000fe400078ec0ff */
[----:B------:R-:W-:Y:S01]  /*0c80*/  LOP3.LUT R6, R6, 0x7ffffffc, RZ, 0xc0, !PT ;  /* 0x7ffffffc06067812 */ /* 0x000fe200078ec0ff */
[----:B------:R-:W-:Y:S02]  /*0c90*/  IMAD.IADD R5, R214, 0x1, -R5 ;  /* 0x00000001d6057824 */ /* 0x000fe400078e0a05 */
[----:B------:R-:W-:Y:S02]  /*0ca0*/  IMAD R7, R7, 0x40, R2 ;  /* 0x0000004007077824 */ /* 0x000fe400078e0202 */
[----:B------:R-:W-:Y:S02]  /*0cb0*/  IMAD.IADD R0, R9, 0x1, -R0 ;  /* 0x0000000109007824 */ /* 0x000fe400078e0a00 */
[----:B------:R-:W-:Y:S02]  /*0cc0*/  IMAD.MOV.U32 R211, RZ, RZ, -0x2 ;  /* 0xfffffffeffd37424 */ /* 0x000fe400078e00ff */
[----:B------:R-:W-:Y:S01]  /*0cd0*/  IMAD.IADD R6, R209, 0x1, -R6 ;  /* 0x00000001d1067824 */ /* 0x000fe200078e0a06 */
[----:B------:R-:W-:Y:S01]  /*0ce0*/  CS2R R16, SRZ ;  /* 0x0000000000107805 */ /* 0x000fe2000001ff00 */
[----:B------:R-:W-:Y:S01]  /*0cf0*/  IMAD R213, R0, 0x8, R7 ;  /* 0x0000000800d57824 */ /* 0x000fe200078e0207 */
[----:B------:R-:W-:Y:S01]  /*0d00*/  SHF.R.S32.HI R22, RZ, 0x3, R3 ;  /* 0x00000003ff167819 */ /* 0x000fe20000011403 */
[----:B------:R-:W-:Y:S01]  /*0d10*/  IMAD R211, R6, R211, 0x70 ;  /* 0x0000007006d37424 */ /* 0x000fe200078e02d3 */
[----:B------:R-:W-:Y:S01]  /*0d20*/  SHF.L.U32 R18, R5, 0x3, RZ ;  /* 0x0000000305127819 */ /* 0x000fe200000006ff */
[----:B------:R-:W-:Y:S01]  /*0d30*/  IMAD.MOV.U32 R208, RZ, RZ, RZ ;  /* 0x000000ffffd07224 */ /* 0x000fe200078e00ff */
[----:B--2---:R-:W-:-:S07]  /*0d40*/  LOP3.LUT R19, R10, 0x1, RZ, 0xfc, !PT ;  /* 0x000000010a137812 */ /* 0x004fce00078efcff */
.L_x_299:
[----:B0-----:R-:W0:Y:S01]  /*0d50*/  LDC.64 R204, c[0x0][0xc60] ;  /* 0x00031800ffcc7b82 */ /* 0x001e220000000a00 */
[----:B------:R-:W-:Y:S01]  /*0d60*/  ULDC.64 UR4, c[0x0][0xa28] ;  /* 0x00028a0000047ab9 */ /* 0x000fe20000000a00 */
[----:B---3-5:R-:W-:Y:S01]  /*0d70*/  IMAD.MOV.U32 R5, RZ, RZ, RZ ;  /* 0x000000ffff057224 */ /* 0x028fe200078e00ff */
[----:B------:R-:W-:Y:S01]  /*0d80*/  ULDC.64 UR6, c[0x0][0xa20] ;  /* 0x0002880000067ab9 */ /* 0x000fe20000000a00 */
[----:B0-----:R-:W-:-:S06]  /*0d90*/  IMAD.WIDE R204, R103, 0x4, R204 ;  /* 0x0000000467cc7825 */ /* 0x001fcc00078e02cc */
[----:B--2---:R-:W2:Y:S01]  /*0da0*/  LDG.E R204, desc[UR60][R204.64] ;  /* 0x0000003ccccc7981 */ /* 0x004ea2000c1e1900 */
[----:B------:R-:W-:-:S04]  /*0db0*/  ISETP.NE.U32.AND P0, PT, RZ, UR4, PT ;  /* 0x00000004ff007c0c */ /* 0x000fc8000bf05070 */
[----:B------:R-:W-:Y:S02]  /*0dc0*/  ISETP.NE.AND.EX P0, PT, RZ, UR5, PT, P0 ;  /* 0x00000005ff007c0c */ /* 0x000fe4000bf05300 */
[----:B--2---:R-:W-:-:S11]  /*0dd0*/  SHF.R.S32.HI R207, RZ, 0x1f, R204 ;  /* 0x0000001fffcf7819 */ /* 0x004fd600000114cc */
[----:B------:R-:W-:-:S04]  /*0de0*/  @P0 LEA R2, P1, R204, UR4, 0x2 ;  /* 0x00000004cc020c11 */ /* 0x000fc8000f8210ff */
[----:B------:R-:W-:Y:S01]  /*0df0*/  @P0 LEA.HI.X R3, R204, UR5, R207, 0x2, P1 ;  /* 0x00000005cc030c11 */ /* 0x000fe200088f14cf */
[----:B------:R-:W-:-:S04]  /*0e00*/  ULDC.64 UR4, c[0x0][0x3f8] ;  /* 0x0000fe0000047ab9 */ /* 0x000fc80000000a00 */
[----:B------:R0:W5:Y:S01]  /*0e10*/  @P0 LDG.E R5, desc[UR60][R2.64] ;  /* 0x0000003c02050981 */ /* 0x000162000c1e1900 */
[----:B------:R-:W-:Y:S01]  /*0e20*/  ISETP.NE.U32.AND P0, PT, RZ, UR6, PT ;  /* 0x00000006ff007c0c */ /* 0x000fe2000bf05070 */
[----:B------:R-:W-:-:S03]  /*0e30*/  UISETP.NE.U32.AND UP0, UPT, UR4, URZ, UPT ;  /* 0x0000003f0400728c */ /* 0x000fc6000bf05070 */
[----:B------:R-:W-:Y:S01]  /*0e40*/  ISETP.NE.AND.EX P0, PT, RZ, UR7, PT, P0 ;  /* 0x00000007ff007c0c */ /* 0x000fe2000bf05300 */
[----:B------:R-:W-:Y:S01]  /*0e50*/  UISETP.NE.AND.EX UP0, UPT, UR5, URZ, UPT, UP0 ;  /* 0x0000003f0500728c */ /* 0x000fe2000bf05300 */
[----:B------:R-:W-:Y:S02]  /*0e60*/  ULDC UR4, c[0x0][0x404] ;  /* 0x0001010000047ab9 */ /* 0x000fe40000000800 */
[----:B------:R-:W-:Y:S01]  /*0e70*/  ULDC UR5, c[0x0][0x2e0] ;  /* 0x0000b80000057ab9 */ /* 0x000fe20000000800 */
[----:B------:R-:W-:-:S04]  /*0e80*/  USEL UR4, UR4, 0x1, UP0 ;  /* 0x0000000104047887 */ /* 0x000fc80008000000 */
[----:B------:R-:W-:-:S04]  /*0e90*/  UIMAD UR4, UR4, UR5, URZ ;  /* 0x00000005040472a4 */ /* 0x000fc8000f8e023f */
[C---:B0-----:R-:W-:Y:S02]  /*0ea0*/  @P0 LEA R2, P1, R204.reuse, UR6, 0x2 ;  /* 0x00000006cc020c11 */ /* 0x041fe4000f8210ff */
[----:B------:R-:W-:Y:S02]  /*0eb0*/  IMAD.U32 R82, RZ, RZ, UR4 ;  /* 0x00000004ff527e24 */ /* 0x000fe4000f8e00ff */
[----:B------:R-:W-:-:S05]  /*0ec0*/  @P0 LEA.HI.X R3, R204, UR7, R207, 0x2, P1 ;  /* 0x00000007cc030c11 */ /* 0x000fca00088f14cf */
[----:B------:R0:W5:Y:S01]  /*0ed0*/  @P0 LDG.E R82, desc[UR60][R2.64] ;  /* 0x0000003c02520981 */ /* 0x000162000c1e1900 */
[----:B----4-:R-:W-:Y:S05]  /*0ee0*/  @P0 BRA `(.L_x_257) ;  /* 0x0000000000240947 */ /* 0x010fea0003800000 */
[----:B------:R-:W-:Y:S02]  /*0ef0*/  ULDC.64 UR4, c[0x0][0xa08] ;  /* 0x0002820000047ab9 */ /* 0x000fe40000000a00 */
[----:B------:R-:W-:-:S04]  /*0f00*/  ISETP.NE.U32.AND P0, PT, RZ, UR4, PT ;  /* 0x00000004ff007c0c */ /* 0x000fc8000bf05070 */
[----:B------:R-:W-:-:S13]  /*0f10*/  ISETP.NE.AND.EX P0, PT, RZ, UR5, PT, P0 ;  /* 0x00000005ff007c0c */ /* 0x000fda000bf05300 */
[----:B------:R-:W-:Y:S05]  /*0f20*/  @!P0 BRA `(.L_x_257) ;  /* 0x0000000000148947 */ /* 0x000fea0003800000 */
[----:B0-----:R-:W0:Y:S02]  /*0f30*/  LDC.64 R2, c[0x0][0xa08] ;  /* 0x00028200ff027b82 */ /* 0x001e240000000a00 */
[----:B0-----:R-:W-:-:S05]  /*0f40*/  IMAD.WIDE R2, R204, 0x4, R2 ;  /* 0x00000004cc027825 */ /* 0x001fca00078e0202 */
[----:B-----5:R-:W2:Y:S04]  /*0f50*/  LDG.E R82, desc[UR60][R2.64] ;  /* 0x0000003c02527981 */ /* 0x020ea8000c1e1900 */
[----:B------:R-:W2:Y:S02]  /*0f60*/  LDG.E R7, desc[UR60][R2.64+0x4] ;  /* 0x0000043c02077981 */ /* 0x000ea4000c1e1900 */
[----:B--2---:R-:W-:-:S07]  /*0f70*/  IMAD.IADD R82, R7, 0x1, -R82 ;  /* 0x0000000107527824 */ /* 0x004fce00078e0a52 */
.L_x_257:
[----:B-----5:R-:W-:Y:S01]  /*0f80*/  IMAD.IADD R82, R82, 0x1, -R5 ;  /* 0x0000000152527824 */ /* 0x020fe200078e0a05 */
[----:B------:R-:W-:Y:S01]  /*0f90*/  PLOP3.LUT P0, PT, PT, PT, PT, 0x80, 0x0 ;  /* 0x000000000000781c */ /* 0x000fe20003f0f070 */
[----:B0-----:R-:W-:Y:S01]  /*0fa0*/  IMAD.MOV.U32 R2, RZ, RZ, RZ ;  /* 0x000000ffff027224 */ /* 0x001fe200078e00ff */
[----:B------:R-:W-:Y:S01]  /*0fb0*/  CS2R R20, SRZ ;  /* 0x0000000000147805 */ /* 0x000fe2000001ff00 */
[C---:B------:R-:W-:Y:S01]  /*0fc0*/  VIADD R3, R82.reuse, 0x6f ;  /* 0x0000006f52037836 */ /* 0x040fe20000000000 */
[----:B------:R-:W-:Y:S01]  /*0fd0*/  ISETP.GE.AND P1, PT, R82, 0x1, PT ;  /* 0x000000015200780c */ /* 0x000fe20003f26270 */
[----:B------:R-:W-:Y:S01]  /*0fe0*/  IMAD.MOV.U32 R206, RZ, RZ, R101 ;  /* 0x000000ffffce7224 */ /* 0x000fe200078e0065 */
[----:B------:R-:W-:Y:S01]  /*0ff0*/  CS2R R118, SRZ ;  /* 0x0000000000767805 */ /* 0x000fe2000001ff00 */
[----:B------:R-:W-:Y:S01]  /*1000*/  IMAD.HI R2, R3, -0x6db6db6d, R2 ;  /* 0x9249249303027827 */ /* 0x000fe200078e0202 */
[----:B------:R-:W-:Y:S02]  /*1010*/  CS2R R116, SRZ ;  /* 0x0000000000747805 */ /* 0x000fe4000001ff00 */
[----:B------:R-:W-:-:S02]  /*1020*/  CS2R R114, SRZ ;  /* 0x0000000000727805 */ /* 0x000fc4000001ff00 */
[----:B------:R-:W-:Y:S01]  /*1030*/  CS2R R112, SRZ ;  /* 0x0000000000707805 */ /* 0x000fe2000001ff00 */
[----:B------:R-:W-:Y:S01]  /*1040*/  IMAD.MOV.U32 R205, RZ, RZ, R102 ;  /* 0x000000ffffcd7224 */ /* 0x000fe200078e0066 */
[----:B------:R-:W-:Y:S02]  /*1050*/  SHF.R.U32.HI R3, RZ, 0x1f, R2 ;  /* 0x0000001fff037819 */ /* 0x000fe40000011602 */
[----:B------:R-:W-:Y:S02]  /*1060*/  CS2R R110, SRZ ;  /* 0x00000000006e7805 */ /* 0x000fe4000001ff00 */
[----:B------:R-:W-:Y:S02]  /*1070*/  CS2R R108, SRZ ;  /* 0x00000000006c7805 */ /* 0x000fe4000001ff00 */
[----:B------:R-:W-:Y:S02]  /*1080*/  CS2R R106, SRZ ;  /* 0x00000000006a7805 */ /* 0x000fe4000001ff00 */
[----:B------:R-:W-:-:S02]  /*1090*/  LEA.HI.SX32 R120, R2, R3, 0x1a ;  /* 0x0000000302787211 */ /* 0x000fc400078fd2ff */
[----:B------:R-:W-:Y:S02]  /*10a0*/  CS2R R2, SRZ ;  /* 0x0000000000027805 */ /* 0x000fe4000001ff00 */
[----:B------:R-:W-:Y:S02]  /*10b0*/  CS2R R104, SRZ ;  /* 0x0000000000687805 */ /* 0x000fe4000001ff00 */
[----:B------:R-:W-:Y:S01]  /*10c0*/  CS2R R50, SRZ ;  /* 0x0000000000327805 */ /* 0x000fe2000001ff00 */
[----:B------:R-:W-:Y:S01]  /*10d0*/  IMAD.MOV.U32 R43, RZ, RZ, RZ ;  /* 0x000000ffff2b7224 */ /* 0x000fe200078e00ff */
[----:B------:R-:W-:Y:S02]  /*10e0*/  CS2R R124, SRZ ;  /* 0x00000000007c7805 */ /* 0x000fe4000001ff00 */
[----:B------:R-:W-:Y:S02]  /*10f0*/  CS2R R122, SRZ ;  /* 0x00000000007a7805 */ /* 0x000fe4000001ff00 */
[----:B------:R-:W-:-:S02]  /*1100*/  CS2R R98, SRZ ;  /* 0x0000000000627805 */ /* 0x000fc4000001ff00 */
[----:B------:R-:W-:Y:S01]  /*1110*/  CS2R R96, SRZ ;  /* 0x0000000000607805 */ /* 0x000fe2000001ff00 */
[----:B------:R-:W-:Y:S01]  /*1120*/  IMAD.MOV.U32 R54, RZ, RZ, RZ ;  /* 0x000000ffff367224 */ /* 0x000fe200078e00ff */
[----:B------:R-:W-:Y:S02]  /*1130*/  CS2R R90, SRZ ;  /* 0x00000000005a7805 */ /* 0x000fe4000001ff00 */
[----:B------:R-:W-:Y:S02]  /*1140*/  CS2R R92, SRZ ;  /* 0x00000000005c7805 */ /* 0x000fe4000001ff00 */
        /* <DEDUP_REMOVED lines=26> */
[----:B------:R-:W-:Y:S01]  /*12f0*/  CS2R R128, SRZ ;  /* 0x0000000000807805 */ /* 0x000fe2000001ff00 */
[----:B------:R-:W-:Y:S01]  /*1300*/  IMAD.MOV.U32 R0, RZ, RZ, RZ ;  /* 0x000000ffff007224 */ /* 0x000fe200078e00ff */
[----:B------:R-:W-:Y:S01]  /*1310*/  CS2R R136, SRZ ;  /* 0x0000000000887805 */ /* 0x000fe2000001ff00 */
[----:B------:R-:W-:Y:S01]  /*1320*/  IMAD.MOV.U32 R36, RZ, RZ, RZ ;  /* 0x000000ffff247224 */ /* 0x000fe200078e00ff */
[----:B------:R-:W-:Y:S01]  /*1330*/  CS2R R6, SRZ ;  /* 0x0000000000067805 */ /* 0x000fe2000001ff00 */
[----:B------:R-:W-:-:S02]  /*1340*/  IMAD.MOV.U32 R138, RZ, RZ, RZ ;  /* 0x000000ffff8a7224 */ /* 0x000fc400078e00ff */
[----:B------:R-:W-:Y:S02]  /*1350*/  IMAD.MOV.U32 R121, RZ, RZ, RZ ;  /* 0x000000ffff797224 */ /* 0x000fe400078e00ff */
[----:B------:R-:W-:Y:S01]  /*1360*/  IMAD.MOV.U32 R24, RZ, RZ, RZ ;  /* 0x000000ffff187224 */ /* 0x000fe200078e00ff */
[----:B------:R-:W-:Y:S06]  /*1370*/  @!P1 BRA `(.L_x_258) ;  /* 0x0000009000c09947 */ /* 0x000fec0003800000 */
[----:B------:R-:W0:Y:S01]  /*1380*/  SHFL.IDX PT, R0, R210, RZ, 0x1f ;  /* 0x00001fffd2007589 */ /* 0x000e2200000e0000 */
[----:B------:R-:W1:Y:S01]  /*1390*/  S2UR UR7, SR_CgaCtaId ;  /* 0x00000000000779c3 */ /* 0x000e620000008800 */
[----:B------:R-:W-:Y:S01]  /*13a0*/  UMOV UR6, 0x400 ;  /* 0x0000040000067882 */ /* 0x000fe20000000000 */
[----:B0-----:R-:W-:Y:S01]  /*13b0*/  R2UR UR4, R0 ;  /* 0x00000000000472ca */ /* 0x001fe200000e0000 */
[----:B-1----:R-:W-:-:S04]  /*13c0*/  ULEA UR6, UR7, UR6, 0x18 ;  /* 0x0000000607067291 */ /* 0x002fc8000f8ec03f */
[----:B------:R-:W-:-:S04]  /*13d0*/  UIADD3 UR6, UR6, 0x15400, URZ ;  /* 0x0001540006067890 */ /* 0x000fc8000fffe03f */
[----:B------:R-:W-:-:S04]  /*13e0*/  ULOP3.LUT UP0, URZ, UR6, 0x9f, URZ, 0xc0, !UPT ;  /* 0x0000009f063f7892 */ /* 0x000fc8000f80c03f */
[----:B------:R-:W-:Y:S02]  /*13f0*/  ULEA.HI UR5, UR4, UR4, URZ, 0x1 ;  /* 0x0000000404057291 */ /* 0x000fe4000f8f083f */
[----:B------:R-:W-:Y:S02]  /*1400*/  PLOP3.LUT P0, PT, PT, PT, UP0, 0x80, 0x0 ;  /* 0x000000000000781c */ /* 0x000fe40003f0f008 */
[----:B------:R-:W-:-:S04]  /*1410*/  ULOP3.LUT UR5, UR5, 0x1e, URZ, 0xc0, !UPT ;  /* 0x0000001e05057892 */ /* 0x000fc8000f8ec03f */
[----:B------:R-:W-:-:S04]  /*1420*/  UIADD3 UR5, UR4, -UR5, URZ ;  /* 0x8000000504057290 */ /* 0x000fc8000fffe03f */
[----:B------:R-:W-:-:S04]  /*1430*/  ULEA UR5, UR5, UR6, 0xd ;  /* 0x0000000605057291 */ /* 0x000fc8000f8e683f */
[----:B------:R-:W-:-:S04]  /*1440*/  USHF.R.U32.HI UR5, URZ, 0x4, UR5 ;  /* 0x000000043f057899 */ /* 0x000fc80008011605 */
[----:B------:R-:W-:Y:S01]  /*1450*/  ULOP3.LUT UR36, UR5, 0x3fff, URZ, 0xc0, !UPT ;  /* 0x00003fff05247892 */ /* 0x000fe2000f8ec03f */
[----:B------:R-:W-:Y:S11]  /*1460*/  @!P0 BRA `(.L_x_259) ;  /* 0x0000000000408947 */ /* 0x000ff60003800000 */
[----:B------:R-:W-:Y:S01]  /*1470*/  MOV R0, 0x0 ;  /* 0x0000000000007802 */ /* 0x000fe20000000f00 */
[----:B------:R-:W-:Y:S01]  /*1480*/  ULDC.64 UR4, c[0x4][0xa8] ;  /* 0x01002a0000047ab9 */ /* 0x000fe20000000a00 */
[----:B------:R-:W-:Y:S01]  /*1490*/  ULDC.64 UR6, c[0x4][0x20] ;  /* 0x0100080000067ab9 */ /* 0x000fe20000000a00 */
[----:B------:R-:W-:Y:S01]  /*14a0*/  IMAD.U32 R4, RZ, RZ, UR4 ;  /* 0x00000004ff047e24 */ /* 0x000fe2000f8e00ff */
[----:B------:R0:W1:Y:S01]  /*14b0*/  LDC.64 R2, c[0x4][R0] ;  /* 0x0100000000027b82 */ /* 0x0000620000000a00 */
[----:B------:R-:W-:Y:S01]  /*14c0*/  MOV R5, UR5 ;  /* 0x0000000500057c02 */ /* 0x000fe20008000f00 */
[----:B------:R-:W-:Y:S01]  /*14d0*/  ULDC.64 UR4, c[0x4][0xb0] ;  /* 0x01002c0000047ab9 */ /* 0x000fe20000000a00 */
[----:B------:R-:W-:Y:S02]  /*14e0*/  IMAD.U32 R10, RZ, RZ, UR6 ;  /* 0x00000006ff0a7e24 */ /* 0x000fe4000f8e00ff */
[----:B------:R-:W-:Y:S02]  /*14f0*/  IMAD.U32 R6, RZ, RZ, UR4 ;  /* 0x00000004ff067e24 */ /* 0x000fe4000f8e00ff */
[----:B------:R-:W-:-:S02]  /*1500*/  IMAD.U32 R7, RZ, RZ, UR5 ;  /* 0x00000005ff077e24 */ /* 0x000fc4000f8e00ff */
[----:B------:R-:W-:Y:S02]  /*1510*/  IMAD.U32 R11, RZ, RZ, UR7 ;  /* 0x00000007ff0b7e24 */ /* 0x000fe4000f8e00ff */
[----:B------:R-:W-:Y:S02]  /*1520*/  IMAD.MOV.U32 R8, RZ, RZ, 0x70 ;  /* 0x00000070ff087424 */ /* 0x000fe400078e00ff */
[----:B------:R-:W-:Y:S02]  /*1530*/  IMAD.MOV.U32 R12, RZ, RZ, 0x1 ;  /* 0x00000001ff0c7424 */ /* 0x000fe400078e00ff */
[----:B0-----:R-:W-:-:S07]  /*1540*/  IMAD.MOV.U32 R13, RZ, RZ, RZ ;  /* 0x000000ffff0d7224 */ /* 0x001fce00078e00ff */
[----:B------:R-:W-:-:S07]  /*1550*/  LEPC R20, `(.L_x_259) ;  /* 0x000000001014794e */ /* 0x000fce0000000000 */
[----:B-1----:R-:W-:Y:S05]  /*1560*/  CALL.ABS.NOINC R2 ;  /* 0x0000000002007343 */ /* 0x002fea0003c00000 */
.L_x_259:
[----:B------:R-:W0:Y:S01]  /*1570*/  S2UR UR5, SR_CgaCtaId ;  /* 0x00000000000579c3 */ /* 0x000e220000008800 */
[----:B------:R-:W-:Y:S01]  /*1580*/  LEA.HI R0, R208, R208, RZ, 0x1 ;  /* 0x000000d0d0007211 */ /* 0x000fe200078f08ff */
[----:B------:R-:W-:Y:S01]  /*1590*/  UMOV UR4, 0x400 ;  /* 0x0000040000047882 */ /* 0x000fe20000000000 */
[----:B------:R-:W-:Y:S01]  /*15a0*/  BSSY B0, `(.L_x_260) ;  /* 0x0000009000007945 */ /* 0x000fe20003800000 */
[----:B------:R-:W-:Y:S02]  /*15b0*/  ISETP.NE.AND P0, PT, R19, 0x3, PT ;  /* 0x000000031300780c */ /* 0x000fe40003f05270 */
[----:B------:R-:W-:-:S05]  /*15c0*/  LOP3.LUT R3, R0, 0xfffffffe, RZ, 0xc0, !PT ;  /* 0xfffffffe00037812 */ /* 0x000fca00078ec0ff */
[----:B------:R-:W-:-:S05]  /*15d0*/  IMAD.IADD R0, R208, 0x1, -R3 ;  /* 0x00000001d0007824 */ /* 0x000fca00078e0a03 */
[----:B------:R-:W-:Y:S01]  /*15e0*/  SHF.L.U32 R0, R0, 0x1f, RZ ;  /* 0x0000001f00007819 */ /* 0x000fe200000006ff */
[----:B0-----:R-:W-:-:S06]  /*15f0*/  ULEA UR4, UR5, UR4, 0x18 ;  /* 0x0000000405047291 */ /* 0x001fcc000f8ec03f */
[----:B------:R-:W-:-:S04]  /*1600*/  IMAD.U32 R5, RZ, RZ, UR4 ;  /* 0x00000004ff057e24 */ /* 0x000fc8000f8e00ff */
[----:B------:R-:W0:Y:S02]  /*1610*/  SYNCS.PHASECHK.TRANS64.TRYWAIT P1, [R5+URZ+0x36800], R0 ;  /* 0x03680000050075a7 */ /* 0x000e24000802017f */
[----:B0-----:R-:W-:Y:S05]  /*1620*/  @!P1 BRA `(.L_x_261) ;  /* 0x0000010000749947 */ /* 0x001fea0003800000 */
.L_x_385:
[----:B------:R-:W-:Y:S05]  /*1630*/  BSYNC B0 ;  /* 0x0000000000007941 */ /* 0x000fea0003800000 */
.L_x_260:
[----:B------:R-:W-:Y:S05]  /*1640*/  @!P0 BRA `(.L_x_262) ;  /* 0x0000000000048947 */ /* 0x000fea0003800000 */
[----:B------:R-:W-:Y:S01]  /*1650*/  BPT.TRAP 0x1 ;  /* 0x000000040000795c */ /* 0x000fe20000300000 */
.L_x_262:
[----:B------:R-:W-:Y:S01]  /*1660*/  IMAD R2, R16, 0x8, R5 ;  /* 0x0000000810027824 */ /* 0x000fe200078e0205 */
[----:B------:R-:W-:-:S04]  /*1670*/  SHF.L.U32 R3, R17, 0x1f, RZ ;  /* 0x0000001f11037819 */ /* 0x000fc800000006ff */
[----:B------:R1:W2:Y:S01]  /*1680*/  SYNCS.PHASECHK.TRANS64.TRYWAIT P2, [R2+URZ+0x36830], R3 ;  /* 0x03683003020075a7 */ /* 0x0002a2000804017f */
[----:B------:R-:W-:Y:S05]  /*1690*/  @!P0 BRA `(.L_x_263) ;  /* 0x0000000000048947 */ /* 0x000fea0003800000 */
[----:B------:R-:W-:Y:S01]  /*16a0*/  BPT.TRAP 0x1 ;  /* 0x000000040000795c */ /* 0x000fe20000300000 */
.L_x_263:
[----:B0-----:R-:W0:Y:S01]  /*16b0*/  S2R R0, SR_TID.X ;  /* 0x0000000000007919 */ /* 0x001e220000002100 */
[----:B------:R-:W-:Y:S01]  /*16c0*/  IMAD.MOV.U32 R119, RZ, RZ, RZ ;  /* 0x000000ffff777224 */ /* 0x000fe200078e00ff */
[----:B0-----:R-:W-:Y:S01]  /*16d0*/  LOP3.LUT P1, RZ, R0, 0x7f, RZ, 0xc0, !PT ;  /* 0x0000007f00ff7812 */ /* 0x001fe2000782c0ff */
[----:B--2---:R-:W-:-:S12]  /*16e0*/  @P2 BRA `(.L_x_264) ;  /* 0x0000000000082947 */ /* 0x004fd80003800000 */
[----:B------:R-:W0:Y:S02]  /*16f0*/  SYNCS.PHASECHK.TRANS64.TRYWAIT P2, [R2+URZ+0x36830], R3 ;  /* 0x03683003020075a7 */ /* 0x000e24000804017f */
[----:B0-----:R-:W-:Y:S05]  /*1700*/  @!P2 BRA `(.L_x_265) ;  /* 0x000001000050a947 */ /* 0x001fea0003800000 */
.L_x_264:
[----:B------:R-:W-:Y:S05]  /*1710*/  WARPSYNC.ALL ;  /* 0x0000000000007948 */ /* 0x000fea0003800000 */
[----:B------:R-:W-:Y:S01]  /*1720*/  VIADD R0, R5, 0x21400 ;  /* 0x0002140005007836 */ /* 0x000fe20000000000 */
[----:B------:R-:W-:Y:S01]  /*1730*/  ULOP3.LUT UR8, UR36, 0x10000, URZ, 0xfc, !UPT ;  /* 0x0001000024087892 */ /* 0x000fe2000f8efc3f */
[----:B------:R-:W-:Y:S01]  /*1740*/  WARPGROUP.ARRIVE ;  /* 0x00000000000079c5 */ /* 0x000fe20000000000 */
[----:B------:R-:W-:Y:S01]  /*1750*/  UMOV UR9, 0x40000040 ;  /* 0x4000004000097882 */ /* 0x000fe20000000000 */
[----:B------:R-:W-:Y:S01]  /*1760*/  UMOV UR11, 0x40000040 ;  /* 0x40000040000b7882 */ /* 0x000fe20000000000 */
[----:B------:R-:W-:Y:S01]  /*1770*/  SHF.R.U32.HI R0, RZ, 0x4, R0 ;  /* 0x00000004ff007819 */ /* 0x000fe20000011600 */
[----:B------:R-:W-:Y:S01]  /*1780*/  UMOV UR5, UR9 ;  /* 0x0000000900057c82 */ /* 0x000fe20008000000 */
[----:B------:R-:W-:Y:S01]  /*1790*/  UMOV UR7, 0x40000040 ;  /* 0x4000004000077882 */ /* 0x000fe20000000000 */
[----:B------:R-:W-:Y:S01]  /*17a0*/  UMOV UR4, UR8 ;  /* 0x0000000800047c82 */ /* 0x000fe20008000000 */
[----:B------:R-:W-:Y:S01]  /*17b0*/  LOP3.LUT R0, R0, 0x3fff, RZ, 0xc0, !PT ;  /* 0x00003fff00007812 */ /* 0x000fe200078ec0ff */
[----:B------:R-:W-:Y:S01]  /*17c0*/  UMOV UR12, UR8 ;  /* 0x00000008000c7c82 */ /* 0x000fe20008000000 */
[----:B------:R-:W-:Y:S01]  /*17d0*/  UMOV UR13, UR9 ;  /* 0x00000009000d7c82 */ /* 0x000fe20008000000 */
[----:B------:R-:W-:Y:S01]  /*17e0*/  UMOV UR15, 0x40000040 ;  /* 0x40000040000f7882 */ /* 0x000fe20000000000 */
[----:B------:R-:W-:Y:S01]  /*17f0*/  LOP3.LUT R9, R0, 0x10000, RZ, 0xfc, !PT ;  /* 0x0001000000097812 */ /* 0x000fe200078efcff */
[----:B------:R-:W-:Y:S01]  /*1800*/  UMOV UR16, UR8 ;  /* 0x0000000800107c82 */ /* 0x000fe20008000000 */
[----:B------:R-:W-:Y:S01]  /*1810*/  UMOV UR17, UR9 ;  /* 0x0000000900117c82 */ /* 0x000fe20008000000 */
[----:B------:R-:W-:Y:S01]  /*1820*/  UMOV UR19, 0x40000040 ;  /* 0x4000004000137882 */ /* 0x000fe20000000000 */
[----:B------:R-:W-:Y:S01]  /*1830*/  UMOV UR20, UR8 ;  /* 0x0000000800147c82 */ /* 0x000fe20008000000 */
[----:B------:R-:W-:Y:S01]  /*1840*/  IMAD R0, R16, 0xa80, R9 ;  /* 0x00000a8010007824 */ /* 0x000fe200078e0209 */
[----:B------:R-:W-:Y:S01]  /*1850*/  UMOV UR21, UR9 ;  /* 0x0000000900157c82 */ /* 0x000fe20008000000 */
[----:B------:R-:W-:Y:S01]  /*1860*/  UMOV UR23, 0x40000040 ;  /* 0x4000004000177882 */ /* 0x000fe20000000000 */
[----:B------:R-:W-:Y:S01]  /*1870*/  UMOV UR27, 0x40000040 ;  /* 0x40000040001b7882 */ /* 0x000fe20000000000 */
[----:B------:R-:W-:Y:S01]  /*1880*/  UMOV UR31, 0x40000040 ;  /* 0x40000040001f7882 */ /* 0x000fe20000000000 */
[----:B------:R-:W-:Y:S01]  /*1890*/  R2UR UR10, R0 ;  /* 0x00000000000a72ca */ /* 0x000fe200000e0000 */
[----:B------:R-:W-:Y:S01]  /*18a0*/  UMOV UR35, 0x40000040 ;  /* 0x4000004000237882 */ /* 0x000fe20000000000 */
[----:B------:R-:W-:Y:S01]  /*18b0*/  UMOV UR39, 0x40000040 ;  /* 0x4000004000277882 */ /* 0x000fe20000000000 */
[----:B------:R-:W-:Y:S01]  /*18c0*/  UMOV UR43, 0x40000040 ;  /* 0x40000040002b7882 */ /* 0x000fe20000000000 */
[----:B------:R-:W-:Y:S01]  /*18d0*/  UMOV UR47, 0x40000040 ;  /* 0x40000040002f7882 */ /* 0x000fe20000000000 */
[----:B------:R-:W-:Y:S01]  /*18e0*/  UMOV UR51, 0x40000040 ;  /* 0x4000004000337882 */ /* 0x000fe20000000000 */
[----:B------:R-:W-:Y:S01]  /*18f0*/  UMOV UR55, 0x40000040 ;  /* 0x4000004000377882 */ /* 0x000fe20000000000 */
[----:B------:R-:W-:Y:S01]  /*1900*/  UMOV UR59, 0x40000040 ;  /* 0x40000040003b7882 */ /* 0x000fe20000000000 */
[----:B01----:R-:W-:Y:S01]  /*1910*/  IMAD.IADD R3, R211, 0x1, R82 ;  /* 0x00000001d3037824 */ /* 0x003fe200078e0252 */
[----:B------:R-:W-:Y:S01]  /*1920*/  P2R R80, PR, RZ, 0x2 ;  /* 0x00000002ff507803 */ /* 0x000fe20000000000 */
[----:B------:R-:W-:Y:S01]  /*1930*/  IMAD.MOV.U32 R116, RZ, RZ, R119 ;  /* 0x000000ffff747224 */ /* 0x000fe200078e0077 */
[----:B------:R-:W-:Y:S01]  /*1940*/  P2R R84, PR, RZ, 0x1 ;  /* 0x00000001ff547803 */ /* 0x000fe20000000000 */
[----:B------:R-:W-:Y:S01]  /*1950*/  IMAD R3, R120, -0x70, R3 ;  /* 0xffffff9078037824 */ /* 0x000fe200078e0203 */
[----:B------:R-:W-:Y:S01]  /*1960*/  HGMMA.64x16x16.F32 R72, gdesc[UR8], RZ, !UPT, gsb0 ;  /* 0x00200000084879f0 */ /* 0x000fe2000c0008ff */
[----:B------:R-:W-:Y:S01]  /*1970*/  UIADD3 UR6, UR10, 0x80, URZ ;  /* 0x000000800a067890 */ /* 0x000fe2000fffe03f */
[-C--:B------:R-:W-:Y:S01]  /*1980*/  MOV R118, R119.reuse ;  /* 0x0000007700767202 */ /* 0x080fe20000000f00 */
[----:B------:R-:W-:Y:S01]  /*1990*/  UIADD3 UR14, UR10, 0x180, URZ ;  /* 0x000001800a0e7890 */ /* 0x000fe2000fffe03f */
[C---:B------:R-:W-:Y:S01]  /*19a0*/  ISETP.GT.AND P2, PT, R3.reuse, RZ, PT ;  /* 0x000000ff0300720c */ /* 0x040fe20003f44270 */
[----:B------:R-:W-:Y:S01]  /*19b0*/  UIADD3 UR18, UR10, 0x200, URZ ;  /* 0x000002000a127890 */ /* 0x000fe2000fffe03f */
[C---:B------:R-:W-:Y:S01]  /*19c0*/  ISETP.GT.AND P3, PT, R3.reuse, 0x1, PT ;  /* 0x000000010300780c */ /* 0x040fe20003f64270 */
        /* <DEDUP_REMOVED lines=9> */
[----:B------:R-:W-:Y:S01]  /*1a60*/  ISETP.GT.AND P0, PT, R3, 0x50, PT ;  /* 0x000000500300780c */ /* 0x000fe20003f04270 */
        /* <DEDUP_REMOVED lines=12> */
[----:B------:R-:W-:Y:S01]  /*1b30*/  MOV R100, R119 ;  /* 0x0000007700647202 */ /* 0x000fe20000000f00 */
[----:B------:R-:W-:-:S02]  /*1b40*/  IMAD.MOV.U32 R102, RZ, RZ, R119 ;  /* 0x000000ffff667224 */ /* 0x000fc400078e0077 */
[--C-:B------:R-:W-:Y:S02]  /*1b50*/  IMAD.MOV.U32 R98, RZ, RZ, R119.reuse ;  /* 0x000000ffff627224 */ /* 0x100fe400078e0077 */
[--C-:B------:R-:W-:Y:S02]  /*1b60*/  IMAD.MOV.U32 R96, RZ, RZ, R119.reuse ;  /* 0x000000ffff607224 */ /* 0x100fe400078e0077 */
[--C-:B------:R-:W-:Y:S02]  /*1b70*/  IMAD.MOV.U32 R94, RZ, RZ, R119.reuse ;  /* 0x000000ffff5e7224 */ /* 0x100fe400078e0077 */
[--C-:B------:R-:W-:Y:S02]  /*1b80*/  IMAD.MOV.U32 R92, RZ, RZ, R119.reuse ;  /* 0x000000ffff5c7224 */ /* 0x100fe400078e0077 */
[--C-:B------:R-:W-:Y:S02]  /*1b90*/  IMAD.MOV.U32 R90, RZ, RZ, R119.reuse ;  /* 0x000000ffff5a7224 */ /* 0x100fe400078e0077 */
[----:B------:R-:W-:-:S02]  /*1ba0*/  IMAD.MOV.U32 R88, RZ, RZ, R119 ;  /* 0x000000ffff587224 */ /* 0x000fc400078e0077 */
        /* <DEDUP_REMOVED lines=87> */
[----:B------:R-:W-:Y:S02]  /*2120*/  UIADD3 UR14, UR8, 0x6, URZ ;  /* 0x00000006080e7890 */ /* 0x000fe4000fffe03f */
        /* <DEDUP_REMOVED lines=363> */
[----:B------:R-:W-:Y:S01]  /*37e0*/  UMOV UR52, UR11 ;  /* 0x0000000b00347c82 */ /* 0x000fe20008000000 */
[----:B------:R-:W-:Y:S01]  /*37f0*/  UMOV UR53, 0x40000040 ;  /* 0x4000004000357882 */ /* 0x000fe20000000000 */
[----:B------:R-:W-:Y:S01]  /*3800*/  UMOV UR55, 0x40000040 ;  /* 0x4000004000377882 */ /* 0x000fe20000000000 */
[----:B------:R-:W-:Y:S02]  /*3810*/  WARPGROUP.DEPBAR.LE gsb0, 0x0 ;  /* 0x00008000000079c5 */ /* 0x000fe40000010000 */
[----:B------:R-:W-:-:S06]  /*3820*/  WARPGROUP.ARRIVE ;  /* 0x00000000000079c5 */ /* 0x000fcc0000000000 */
[----:B------:R-:W-:Y:S03]  /*3830*/  HGMMA.64x16x16.F32 R32, gdesc[UR56], R32, gsb0 ;  /* 0x00200000382079f0 */ /* 0x000fe60008000820 */
        /* <DEDUP_REMOVED lines=27> */
[----:B------:R-:W-:Y:S01]  /*39f0*/  FSEL R11, R78, -INF , P4 ;  /* 0xff8000004e0b7808 */ /* 0x000fe20002000000 */
[----:B------:R-:W-:Y:S01]  /*3a00*/  IMAD.MOV.U32 R78, RZ, RZ, R119 ;  /* 0x000000ffff4e7224 */ /* 0x000fe200078e0077 */
[----:B------:R-:W-:-:S02]  /*3a10*/  ISETP.GT.AND P4, PT, R3, 0x18, PT ;  /* 0x000000180300780c */ /* 0x000fc40003f84270 */
[----:B------:R-:W-:Y:S02]  /*3a20*/  FSEL R79, R79, -INF , P5 ;  /* 0xff8000004f4f7808 */ /* 0x000fe40002800000 */
[----:B------:R-:W-:Y:S01]  /*3a30*/  ISETP.GT.AND P5, PT, R3, 0x19, PT ;  /* 0x000000190300780c */ /* 0x000fe20003fa4270 */
[----:B------:R-:W-:Y:S02]  /*3a40*/  WARPGROUP.DEPBAR.LE gsb0, 0x0 ;  /* 0x00008000000079c5 */ /* 0x000fe40000010000 */
[----:B------:R-:W-:Y:S01]  /*3a50*/  WARPGROUP.ARRIVE ;  /* 0x00000000000079c5 */ /* 0x000fe20000000000 */
[----:B------:R-:W-:Y:S02]  /*3a60*/  FSEL R85, R64, -INF , P2 ;  /* 0xff80000040557808 */ /* 0x000fe40001000000 */
[----:B------:R-:W-:Y:S02]  /*3a70*/  FSEL R65, R65, -INF , P3 ;  /* 0xff80000041417808 */ /* 0x000fe40001800000 */
[----:B------:R-:W-:Y:S01]  /*3a80*/  FMNMX.FTZ R0, R85, R0, !PT ;  /* 0x0000000055007209 */ /* 0x000fe20007810000 */
[----:B------:R-:W-:Y:S01]  /*3a90*/  HGMMA.64x16x16.F32 R56, gdesc[UR52], R56, gsb0 ;  /* 0x00200000343879f0 */ /* 0x000fe20008000838 */
[----:B------:R-:W-:Y:S01]  /*3aa0*/  UIADD3 UR54, UR10, 0x886, URZ ;  /* 0x000008860a367890 */ /* 0x000fe2000fffe03f */
[----:B------:R-:W-:Y:S01]  /*3ab0*/  FSEL R87, R68, -INF , P4 ;  /* 0xff80000044577808 */ /* 0x000fe20002000000 */
[----:B------:R-:W-:Y:S01]  /*3ac0*/  UMOV UR55, 0x40000040 ;  /* 0x4000004000377882 */ /* 0x000fe20000000000 */
[----:B------:R-:W-:Y:S01]  /*3ad0*/  FMNMX.FTZ R0, R65, R0, !PT ;  /* 0x0000000041007209 */ /* 0x000fe20007810000 */
[--C-:B------:R-:W-:Y:S01]  /*3ae0*/  IMAD.MOV.U32 R68, RZ, RZ, R119.reuse ;  /* 0x000000ffff447224 */ /* 0x100fe200078e0077 */
        /* <DEDUP_REMOVED lines=23> */
[----:B------:R-:W-:Y:S01]  /*3c60*/  UMOV UR55, 0x40000040 ;  /* 0x4000004000377882 */ /* 0x000fe20000000000 */
[----:B------:R-:W-:Y:S01]  /*3c70*/  FMNMX.FTZ R0, R91, R0, !PT ;  /* 0x000000005b007209 */ /* 0x000fe20007810000 */
[--C-:B------:R-:W-:Y:S01]  /*3c80*/  IMAD.MOV.U32 R60, RZ, RZ, R119.reuse ;  /* 0x000000ffff3c7224 */ /* 0x100fe200078e0077 */
[----:B------:R-:W-:Y:S02]  /*3c90*/  FSEL R95, R61, -INF , P4 ;  /* 0xff8000003d5f7808 */ /* 0x000fe40002000000 */
[----:B------:R-:W-:Y:S02]  /*3ca0*/  FMNMX.FTZ R0, R93, R0, !PT ;  /* 0x000000005d007209 */ /* 0x000fe40007810000 */
[----:B------:R-:W-:Y:S01]  /*3cb0*/  FSEL R21, R58, -INF , P2 ;  /* 0xff8000003a157808 */ /* 0x000fe20001000000 */
[----:B------:R-:W-:Y:S01]  /*3cc0*/  IMAD.MOV.U32 R58, RZ, RZ, R119 ;  /* 0x000000ffff3a7224 */ /* 0x000fe200078e0077 */
[----:B------:R-:W-:-:S02]  /*3cd0*/  ISETP.GT.AND P2, PT, R3, 0x31, PT ;  /* 0x000000310300780c */ /* 0x000fc40003f44270 */
[----:B------:R-:W-:Y:S02]  /*3ce0*/  FMNMX.FTZ R0, R95, R0, !PT ;  /* 0x000000005f007209 */ /* 0x000fe40007810000 */
[----:B------:R-:W-:Y:S02]  /*3cf0*/  FSEL R59, R59, -INF , P6 ;  /* 0xff8000003b3b7808 */ /* 0x000fe40003000000 */
[----:B------:R-:W-:Y:S02]  /*3d00*/  ISETP.GT.AND P6, PT, R3, 0x38, PT ;  /* 0x000000380300780c */ /* 0x000fe40003fc4270 */
[----:B------:R-:W-:Y:S02]  /*3d10*/  FSEL R63, R63, -INF , P4 ;  /* 0xff8000003f3f7808 */ /* 0x000fe40002000000 */
[----:B------:R-:W-:Y:S01]  /*3d20*/  ISETP.GT.AND P4, PT, R3, 0x40, PT ;  /* 0x000000400300780c */ /* 0x000fe20003f84270 */
[----:B------:R-:W-:Y:S02]  /*3d30*/  WARPGROUP.DEPBAR.LE gsb0, 0x0 ;  /* 0x00008000000079c5 */ /* 0x000fe40000010000 */
[----:B------:R-:W-:Y:S01]  /*3d40*/  WARPGROUP.ARRIVE ;  /* 0x00000000000079c5 */ /* 0x000fe20000000000 */
[----:B------:R-:W-:Y:S01]  /*3d50*/  FSEL R97, R48, -INF , P3 ;  /* 0xff80000030617808 */ /* 0x000fe20001800000 */
[----:B------:R-:W-:Y:S01]  /*3d60*/  IMAD.MOV.U32 R48, RZ, RZ, R119 ;  /* 0x000000ffff307224 */ /* 0x000fe200078e0077 */
[----:B------:R-:W-:-:S02]  /*3d70*/  FSEL R99, R49, -INF , P2 ;  /* 0xff80000031637808 */ /* 0x000fc40001000000 */
[----:B------:R-:W-:Y:S01]  /*3d80*/  FMNMX.FTZ R0, R97, R0, !PT ;  /* 0x0000000061007209 */ /* 0x000fe20007810000 */
[----:B------:R-:W-:Y:S01]  /*3d90*/  HGMMA.64x16x16.F32 R40, gdesc[UR52], R40, gsb0 ;  /* 0x00200000342879f0 */ /* 0x000fe20008000828 */
[----:B------:R-:W-:Y:S01]  /*3da0*/  UMOV UR54, UR4 ;  /* 0x0000000400367c82 */ /* 0x000fe20008000000 */
[----:B------:R-:W-:Y:S01]  /*3db0*/  UMOV UR55, 0x40000040 ;  /* 0x4000004000377882 */ /* 0x000fe20000000000 */
[----:B------:R-:W-:Y:S01]  /*3dc0*/  FSEL R49, R62, -INF , P5 ;  /* 0xff8000003e317808 */ /* 0x000fe20002800000 */
[----:B------:R-:W-:Y:S01]  /*3dd0*/  ULDC UR4, c[0x0][0x988] ;  /* 0x0002620000047ab9 */ /* 0x000fe20000000800 */
[----:B------:R-:W-:Y:S01]  /*3de0*/  ISETP.GT.AND P5, PT, R3, 0x39, PT ;  /* 0x000000390300780c */ /* 0x000fe20003fa4270 */
[--C-:B------:R-:W-:Y:S01]  /*3df0*/  IMAD.MOV.U32 R62, RZ, RZ, R119.reuse ;  /* 0x000000ffff3e7224 */ /* 0x100fe200078e0077 */
[----:B------:R-:W-:Y:S01]  /*3e00*/  FSEL R101, R52, -INF , P6 ;  /* 0xff80000034657808 */ /* 0x000fe20003000000 */
[----:B------:R-:W-:Y:S01]  /*3e10*/  IMAD.MOV.U32 R52, RZ, RZ, R119 ;  /* 0x000000ffff347224 */ /* 0x000fe200078e0077 */
[----:B------:R-:W-:-:S02]  /*3e20*/  FMNMX.FTZ R0, R99, R0, !PT ;  /* 0x0000000063007209 */ /* 0x000fc40007810000 */
[----:B------:R-:W-:Y:S02]  /*3e30*/  FSEL R103, R53, -INF , P5 ;  /* 0xff80000035677808 */ /* 0x000fe40002800000 */
[----:B------:R-:W-:Y:S02]  /*3e40*/  FMNMX.FTZ R0, R101, R0, !PT ;  /* 0x0000000065007209 */ /* 0x000fe40007810000 */
[----:B------:R-:W-:Y:S01]  /*3e50*/  FSEL R53, R50, -INF , P3 ;  /* 0xff80000032357808 */ /* 0x000fe20001800000 */
[----:B------:R-:W-:Y:S01]  /*3e60*/  IMAD.MOV.U32 R50, RZ, RZ, R119 ;  /* 0x000000ffff327224 */ /* 0x000fe200078e0077 */
[----:B------:R-:W-:Y:S02]  /*3e70*/  ISETP.GT.AND P3, PT, R3, 0x41, PT ;  /* 0x000000410300780c */ /* 0x000fe40003f64270 */
[----:B------:R-:W-:Y:S02]  /*3e80*/  FMNMX.FTZ R0, R103, R0, !PT ;  /* 0x0000000067007209 */ /* 0x000fe40007810000 */
[----:B------:R-:W-:-:S02]  /*3e90*/  FSEL R51, R51, -INF , P2 ;  /* 0xff80000033337808 */ /* 0x000fc40001000000 */
[----:B------:R-:W-:Y:S02]  /*3ea0*/  ISETP.GT.AND P2, PT, R3, 0x48, PT ;  /* 0x000000480300780c */ /* 0x000fe40003f44270 */
[----:B------:R-:W-:Y:S02]  /*3eb0*/  FSEL R55, R55, -INF , P5 ;  /* 0xff80000037377808 */ /* 0x000fe40002800000 */
[----:B------:R-:W-:Y:S01]  /*3ec0*/  ISETP.GT.AND P5, PT, R3, 0x68, PT ;  /* 0x000000680300780c */ /* 0x000fe20003fa4270 */
[----:B------:R-:W-:Y:S02]  /*3ed0*/  WARPGROUP.DEPBAR.LE gsb0, 0x0 ;  /* 0x00008000000079c5 */ /* 0x000fe40000010000 */
[----:B------:R-:W-:Y:S01]  /*3ee0*/  WARPGROUP.ARRIVE ;  /* 0x00000000000079c5 */ /* 0x000fe20000000000 */
[----:B------:R-:W-:Y:S02]  /*3ef0*/  FSEL R105, R40, -INF , P4 ;  /* 0xff80000028697808 */ /* 0x000fe40002000000 */
[----:B------:R-:W-:-:S02]  /*3f00*/  FSEL R107, R41, -INF , P3 ;  /* 0xff800000296b7808 */ /* 0x000fc40001800000 */
[----:B------:R-:W-:Y:S01]  /*3f10*/  FMNMX.FTZ R0, R105, R0, !PT ;  /* 0x0000000069007209 */ /* 0x000fe20007810000 */
[----:B------:R-:W-:Y:S01]  /*3f20*/  HGMMA.64x16x16.F32 R32, gdesc[UR52], R32, gsb0 ;  /* 0x00200000342079f0 */ /* 0x000fe20008000820 */
[----:B------:R-:W-:Y:S01]  /*3f30*/  UIADD3 UR54, UR10, 0xa06, URZ ;  /* 0x00000a060a367890 */ /* 0x000fe2000fffe03f */
[----:B------:R-:W-:Y:S01]  /*3f40*/  FSEL R109, R44, -INF , P2 ;  /* 0xff8000002c6d7808 */ /* 0x000fe20001000000 */
[----:B------:R-:W-:Y:S01]  /*3f50*/  UMOV UR55, 0x40000040 ;  /* 0x4000004000377882 */ /* 0x000fe20000000000 */
[----:B------:R-:W-:Y:S01]  /*3f60*/  FMNMX.FTZ R0, R107, R0, !PT ;  /* 0x000000006b007209 */ /* 0x000fe20007810000 */
[----:B------:R-:W-:Y:S01]  /*3f70*/  IMAD.MOV.U32 R44, RZ, RZ, R119 ;  /* 0x000000ffff2c7224 */ /* 0x000fe200078e0077 */
[----:B------:R-:W-:Y:S02]  /*3f80*/  FSEL R113, R45, -INF , P1 ;  /* 0xff8000002d717808 */ /* 0x000fe40000800000 */
[----:B------:R-:W-:Y:S02]  /*3f90*/  FMNMX.FTZ R0, R109, R0, !PT ;  /* 0x000000006d007209 */ /* 0x000fe40007810000 */
[----:B------:R-:W-:-:S02]  /*3fa0*/  ISETP.GT.AND P1, PT, R3, 0x51, PT ;  /* 0x000000510300780c */ /* 0x000fc40003f24270 */
[----:B------:R-:W-:Y:S02]  /*3fb0*/  FMNMX.FTZ R0, R113, R0, !PT ;  /* 0x0000000071007209 */ /* 0x000fe40007810000 */
[----:B------:R-:W-:Y:S02]  /*3fc0*/  FSEL R43, R43, -INF , P3 ;  /* 0xff8000002b2b7808 */ /* 0x000fe40001800000 */
[C---:B------:R-:W-:Y:S02]  /*3fd0*/  ISETP.GT.AND P3, PT, R3.reuse, 0x60, PT ;  /* 0x000000600300780c */ /* 0x040fe40003f64270 */
[----:B------:R-:W-:Y:S01]  /*3fe0*/  FSEL R45, R42, -INF , P4 ;  /* 0xff8000002a2d7808 */ /* 0x000fe20002000000 */
[--C-:B------:R-:W-:Y:S01]  /*3ff0*/  IMAD.MOV.U32 R42, RZ, RZ, R119.reuse ;  /* 0x000000ffff2a7224 */ /* 0x100fe200078e0077 */
[C---:B------:R-:W-:Y:S02]  /*4000*/  ISETP.GT.AND P4, PT, R3.reuse, 0x61, PT ;  /* 0x000000610300780c */ /* 0x040fe40003f84270 */
[----:B------:R-:W-:Y:S01]  /*4010*/  FSEL R41, R54, -INF , P6 ;  /* 0xff80000036297808 */ /* 0x000fe20003000000 */
[----:B------:R-:W-:Y:S01]  /*4020*/  IMAD.MOV.U32 R54, RZ, RZ, R119 ;  /* 0x000000ffff367224 */ /* 0x000fe200078e0077 */
[----:B------:R-:W-:-:S02]  /*4030*/  ISETP.GT.AND P6, PT, R3, 0x69, PT ;  /* 0x000000690300780c */ /* 0x000fc40003fc4270 */
[----:B------:R-:W-:Y:S01]  /*4040*/  P2R R20, PR, RZ, 0x2 ;  /* 0x00000002ff147803 */ /* 0x000fe20000000000 */
[----:B------:R-:W-:Y:S02]  /*4050*/  WARPGROUP.DEPBAR.LE gsb0, 0x0 ;  /* 0x00008000000079c5 */ /* 0x000fe40000010000 */
[----:B------:R-:W-:Y:S01]  /*4060*/  WARPGROUP.ARRIVE ;  /* 0x00000000000079c5 */ /* 0x000fe20000000000 */
[----:B------:R-:W-:Y:S02]  /*4070*/  FSEL R115, R32, -INF , P0 ;  /* 0xff80000020737808 */ /* 0x000fe40000000000 */
[----:B------:R-:W-:Y:S02]  /*4080*/  ISETP.GT.AND P0, PT, R3, 0x58, PT ;  /* 0x000000580300780c */ /* 0x000fe40003f04270 */
[----:B------:R-:W-:Y:S01]  /*4090*/  FSEL R117, R33, -INF , P1 ;  /* 0xff80000021757808 */ /* 0x000fe20000800000 */
[----:B------:R-:W-:Y:S01]  /*40a0*/  HGMMA.64x16x16.F32 R24, gdesc[UR52], R24, gsb0 ;  /* 0x00200000341879f0 */ /* 0x000fe20008000818 */
[----:B------:R-:W-:-:S02]  /*40b0*/  FMNMX.FTZ R0, R115, R0, !PT ;  /* 0x0000000073007209 */ /* 0x000fc40007810000 */
[----:B------:R-:W-:Y:S02]  /*40c0*/  FSEL R33, R46, -INF , P2 ;  /* 0xff8000002e217808 */ /* 0x000fe40001000000 */
[----:B------:R-:W-:Y:S02]  /*40d0*/  ISETP.GT.AND P2, PT, R3, 0x59, PT ;  /* 0x000000590300780c */ /* 0x000fe40003f44270 */
[----:B------:R-:W-:Y:S02]  /*40e0*/  FSEL R121, R36, -INF , P0 ;  /* 0xff80000024797808 */ /* 0x000fe40000000000 */
[----:B------:R-:W-:Y:S02]  /*40f0*/  FMNMX.FTZ R0, R117, R0, !PT ;  /* 0x0000000075007209 */ /* 0x000fe40007810000 */
[----:B------:R-:W-:Y:S02]  /*4100*/  FSEL R123, R37, -INF , P2 ;  /* 0xff800000257b7808 */ /* 0x000fe40001000000 */
[----:B------:R-:W-:-:S02]  /*4110*/  FMNMX.FTZ R0, R121, R0, !PT ;  /* 0x0000000079007209 */ /* 0x000fc40007810000 */
[----:B------:R-:W-:Y:S02]  /*4120*/  P2R R14, PR, RZ, 0x1 ;  /* 0x00000001ff0e7803 */ /* 0x000fe40000000000 */
[----:B------:R-:W-:Y:S02]  /*4130*/  FMNMX.FTZ R0, R123, R0, !PT ;  /* 0x000000007b007209 */ /* 0x000fe40007810000 */
[C---:B------:R-:W-:Y:S02]  /*4140*/  ISETP.GT.AND P0, PT, R3.reuse, 0x49, PT ;  /* 0x000000490300780c */ /* 0x040fe40003f04270 */
[----:B------:R-:W-:Y:S02]  /*4150*/  ISETP.GT.AND P1, PT, R3, 0x50, PT ;  /* 0x000000500300780c */ /* 0x000fe40003f24270 */
[----:B------:R-:W-:Y:S02]  /*4160*/  FSEL R111, R47, -INF , P0 ;  /* 0xff8000002f6f7808 */ /* 0x000fe40000000000 */
[----:B------:R-:W-:-:S02]  /*4170*/  FSEL R47, R34, -INF , P1 ;  /* 0xff800000222f7808 */ /* 0x000fc40000800000 */
[----:B------:R-:W-:Y:S02]  /*4180*/  ISETP.NE.AND P1, PT, R20, RZ, PT ;  /* 0x000000ff1400720c */ /* 0x000fe40003f25270 */
[----:B------:R-:W-:Y:S02]  /*4190*/  P2R R12, PR, RZ, 0x4 ;  /* 0x00000004ff0c7803 */ /* 0x000fe40000000000 */
[----:B------:R-:W-:Y:S02]  /*41a0*/  ISETP.NE.AND P0, PT, R14, RZ, PT ;  /* 0x000000ff0e00720c */ /* 0x000fe40003f05270 */
[----:B------:R-:W-:Y:S02]  /*41b0*/  FSEL R35, R35, -INF , P1 ;  /* 0xff80000023237808 */ /* 0x000fe40000800000 */
[----:B------:R-:W-:Y:S01]  /*41c0*/  ISETP.NE.AND P1, PT, R80, RZ, PT ;  /* 0x000000ff5000720c */ /* 0x000fe20003f25270 */
[----:B------:R-:W-:Y:S01]  /*41d0*/  IMAD.MOV.U32 R80, RZ, RZ, R119 ;  /* 0x000000ffff507224 */ /* 0x000fe200078e0077 */
[----:B------:R-:W-:-:S11]  /*41e0*/  MOV R46, R119 ;  /* 0x00000077002e7202 */ /* 0x000fd60000000f00 */
[----:B------:R-:W-:Y:S01]  /*41f0*/  @!P1 VIADD R2, R2, 0x36840 ;  /* 0x0003684002029836 */ /* 0x000fe20000000000 */
[----:B------:R-:W-:Y:S02]  /*4200*/  WARPGROUP.DEPBAR.LE gsb0, 0x0 ;  /* 0x00008000000079c5 */ /* 0x000fe40000010000 */
[----:B------:R-:W-:Y:S02]  /*4210*/  FSEL R125, R24, -INF , P3 ;  /* 0xff800000187d7808 */ /* 0x000fe40001800000 */
        /* <DEDUP_REMOVED lines=11> */
[----:B------:R-:W0:Y:S01]  /*42d0*/  SHFL.BFLY PT, R25, R6, 0x2, 0x1f ;  /* 0x0c401f0006197f89 */ /* 0x000e2200000e0000 */
[----:B------:R-:W-:-:S02]  /*42e0*/  @!P1 PRMT R2, RZ, 0x654, R2 ;  /* 0x00000654ff029816 */ /* 0x000fc40000000002 */
[----:B------:R-:W-:Y:S01]  /*42f0*/  ISETP.NE.AND P0, PT, R84, RZ, PT ;  /* 0x000000ff5400720c */ /* 0x000fe20003f05270 */
[----:B------:R-:W-:Y:S01]  /*4300*/  IMAD.MOV.U32 R84, RZ, RZ, R119 ;  /* 0x000000ffff547224 */ /* 0x000fe200078e0077 */
[----:B------:R1:W-:Y:S01]  /*4310*/  @!P1 SYNCS.ARRIVE.TRANS64.RED.A1T0 RZ, [R2+URZ], RZ ;  /* 0x000000ff02ff99a7 */ /* 0x0003e2000810043f */
[----:B0-----:R-:W-:Y:S02]  /*4320*/  FMNMX.FTZ R25, R6, R25, !PT ;  /* 0x0000001906197209 */ /* 0x001fe40007810000 */
[----:B------:R-:W-:-:S03]  /*4330*/  FMNMX.FTZ R6, R7, R75, !PT ;  /* 0x0000004b07067209 */ /* 0x000fc60007810000 */
[----:B------:R-:W0:Y:S01]  /*4340*/  SHFL.BFLY PT, R4, R25, 0x1, 0x1f ;  /* 0x0c201f0019047f89 */ /* 0x000e2200000e0000 */
[----:B------:R-:W-:-:S04]  /*4350*/  FMNMX.FTZ R6, R11, R6, !PT ;  /* 0x000000060b067209 */ /* 0x000fc80007810000 */
[----:B------:R-:W-:-:S04]  /*4360*/  FMNMX.FTZ R6, R79, R6, !PT ;  /* 0x000000064f067209 */ /* 0x000fc80007810000 */
[----:B------:R-:W-:-:S04]  /*4370*/  FMNMX.FTZ R6, R13, R6, !PT ;  /* 0x000000060d067209 */ /* 0x000fc80007810000 */
[----:B------:R-:W-:-:S04]  /*4380*/  FMNMX.FTZ R6, R67, R6, !PT ;  /* 0x0000000643067209 */ /* 0x000fc80007810000 */
[----:B------:R-:W-:-:S04]  /*4390*/  FMNMX.FTZ R6, R15, R6, !PT ;  /* 0x000000060f067209 */ /* 0x000fc80007810000 */
[----:B------:R-:W-:Y:S02]  /*43a0*/  FMNMX.FTZ R6, R71, R6, !PT ;  /* 0x0000000647067209 */ /* 0x000fe40007810000 */
[----:B0-----:R-:W-:Y:S02]  /*43b0*/  FMNMX.FTZ R4, R25, R4, !PT ;  /* 0x0000000419047209 */ /* 0x001fe40007810000 */
        /* <DEDUP_REMOVED lines=14> */
[-CC-:B------:R-:W-:Y:S01]  /*44a0*/  FFMA.FTZ R25, R73, R0.reuse, -R10.reuse ;  /* 0x0000000049197223 */ /* 0x180fe2000001080a */
[----:B------:R-:W-:Y:S01]  /*44b0*/  FSEL R65, R26, -INF , P3 ;  /* 0xff8000001a417808 */ /* 0x000fe20001800000 */
[--C-:B------:R-:W-:Y:S01]  /*44c0*/  FFMA.FTZ R202, R83, R0, -R10.reuse ;  /* 0x0000000053ca7223 */ /* 0x100fe2000001080a */
[----:B------:R-:W-:Y:S01]  /*44d0*/  FMNMX.FTZ R6, R41, R6, !PT ;  /* 0x0000000629067209 */ /* 0x000fe20007810000 */
[----:B------:R-:W-:Y:S01]  /*44e0*/  MUFU.EX2 R200, R200 ;  /* 0x000000c800c87308 */ /* 0x000fe20000000800 */
[----:B------:R-:W-:Y:S01]  /*44f0*/  FSEL R69, R30, -INF , P5 ;  /* 0xff8000001e457808 */ /* 0x000fe20002800000 */
[--C-:B------:R-:W-:Y:S01]  /*4500*/  FFMA.FTZ R37, R77, R0, -R10.reuse ;  /* 0x000000004d257223 */ /* 0x100fe2000001080a */
[----:B------:R-:W-:Y:S01]  /*4510*/  FMNMX.FTZ R6, R55, R6, !PT ;  /* 0x0000000637067209 */ /* 0x000fe20007810000 */
[-CC-:B------:R-:W-:Y:S01]  /*4520*/  FFMA.FTZ R196, R85, R0.reuse, -R10.reuse ;  /* 0x0000000055c47223 */ /* 0x180fe2000001080a */
[-CC-:B------:R-:W-:Y:S01]  /*4530*/  FFMA.FTZ R198, R87, R0.reuse, -R10.reuse ;  /* 0x0000000057c67223 */ /* 0x180fe2000001080a */
[--C-:B------:R-:W-:Y:S01]  /*4540*/  FFMA.FTZ R192, R89, R0, -R10.reuse ;  /* 0x0000000059c07223 */ /* 0x100fe2000001080a */
[----:B------:R-:W-:Y:S01]  /*4550*/  FMNMX.FTZ R6, R45, R6, !PT ;  /* 0x000000062d067209 */ /* 0x000fe20007810000 */
[----:B------:R-:W0:Y:S01]  /*4560*/  MUFU.EX2 R25, R25 ;  /* 0x0000001900197308 */ /* 0x000e220000000800 */
[-CC-:B------:R-:W-:Y:S01]  /*4570*/  FFMA.FTZ R91, R91, R0.reuse, -R10.reuse ;  /* 0x000000005b5b7223 */ /* 0x180fe2000001080a */
[--C-:B------:R-:W-:Y:S01]  /*4580*/  FFMA.FTZ R93, R93, R0, -R10.reuse ;  /* 0x000000005d5d7223 */ /* 0x100fe2000001080a */
[----:B------:R-:W-:Y:S01]  /*4590*/  FMNMX.FTZ R6, R43, R6, !PT ;  /* 0x000000062b067209 */ /* 0x000fe20007810000 */
[-CC-:B------:R-:W-:Y:S01]  /*45a0*/  FFMA.FTZ R95, R95, R0.reuse, -R10.reuse ;  /* 0x000000005f5f7223 */ /* 0x180fe2000001080a */
[-CC-:B------:R-:W-:Y:S01]  /*45b0*/  FFMA.FTZ R97, R97, R0.reuse, -R10.reuse ;  /* 0x0000000061617223 */ /* 0x180fe2000001080a */
[--C-:B------:R-:W-:Y:S01]  /*45c0*/  FFMA.FTZ R99, R99, R0, -R10.reuse ;  /* 0x0000000063637223 */ /* 0x100fe2000001080a */
[----:B------:R-:W-:Y:S01]  /*45d0*/  FMNMX.FTZ R6, R33, R6, !PT ;  /* 0x0000000621067209 */ /* 0x000fe20007810000 */
[----:B------:R-:W2:Y:S01]  /*45e0*/  MUFU.EX2 R202, R202 ;  /* 0x000000ca00ca7308 */ /* 0x000ea20000000800 */
[-CC-:B------:R-:W-:Y:S01]  /*45f0*/  FFMA.FTZ R101, R101, R0.reuse, -R10.reuse ;  /* 0x0000000065657223 */ /* 0x180fe2000001080a */
[--C-:B------:R-:W-:Y:S01]  /*4600*/  FFMA.FTZ R103, R103, R0, -R10.reuse ;  /* 0x0000000067677223 */ /* 0x100fe2000001080a */
[----:B------:R-:W-:Y:S01]  /*4610*/  FMNMX.FTZ R6, R111, R6, !PT ;  /* 0x000000066f067209 */ /* 0x000fe20007810000 */
[-CC-:B------:R-:W-:Y:S01]  /*4620*/  FFMA.FTZ R105, R105, R0.reuse, -R10.reuse ;  /* 0x0000000069697223 */ /* 0x180fe2000001080a */
[-CC-:B------:R-:W-:Y:S01]  /*4630*/  FFMA.FTZ R107, R107, R0.reuse, -R10.reuse ;  /* 0x000000006b6b7223 */ /* 0x180fe2000001080a */
[--C-:B------:R-:W-:Y:S01]  /*4640*/  FFMA.FTZ R109, R109, R0, -R10.reuse ;  /* 0x000000006d6d7223 */ /* 0x100fe2000001080a */
[----:B------:R-:W-:Y:S01]  /*4650*/  FMNMX.FTZ R6, R47, R6, !PT ;  /* 0x000000062f067209 */ /* 0x000fe20007810000 */
[----:B------:R-:W3:Y:S01]  /*4660*/  MUFU.EX2 R37, R37 ;  /* 0x0000002500257308 */ /* 0x000ee20000000800 */
[-CC-:B------:R-:W-:Y:S01]  /*4670*/  FFMA.FTZ R113, R113, R0.reuse, -R10.reuse ;  /* 0x0000000071717223 */ /* 0x180fe2000001080a */
[--C-:B------:R-:W-:Y:S01]  /*4680*/  FFMA.FTZ R115, R115, R0, -R10.reuse ;  /* 0x0000000073737223 */ /* 0x100fe2000001080a */
[----:B------:R-:W-:Y:S01]  /*4690*/  FMNMX.FTZ R6, R35, R6, !PT ;  /* 0x0000000623067209 */ /* 0x000fe20007810000 */
[-CC-:B------:R-:W-:Y:S01]  /*46a0*/  FFMA.FTZ R117, R117, R0.reuse, -R10.reuse ;  /* 0x0000000075757223 */ /* 0x180fe2000001080a */
[-CC-:B------:R-:W-:Y:S01]  /*46b0*/  FFMA.FTZ R121, R121, R0.reuse, -R10.reuse ;  /* 0x0000000079797223 */ /* 0x180fe2000001080a */
[--C-:B------:R-:W-:Y:S01]  /*46c0*/  FFMA.FTZ R123, R123, R0, -R10.reuse ;  /* 0x000000007b7b7223 */ /* 0x100fe2000001080a */
[----:B------:R-:W-:Y:S01]  /*46d0*/  FMNMX.FTZ R6, R29, R6, !PT ;  /* 0x000000061d067209 */ /* 0x000fe20007810000 */
[----:B------:R-:W4:Y:S01]  /*46e0*/  MUFU.EX2 R196, R196 ;  /* 0x000000c400c47308 */ /* 0x000f220000000800 */
[-CC-:B------:R-:W-:Y:S01]  /*46f0*/  FFMA.FTZ R125, R125, R0.reuse, -R10.reuse ;  /* 0x000000007d7d7223 */ /* 0x180fe2000001080a */
[--C-:B------:R-:W-:Y:S01]  /*4700*/  FFMA.FTZ R127, R127, R0, -R10.reuse ;  /* 0x000000007f7f7223 */ /* 0x100fe2000001080a */
[----:B------:R-:W-:Y:S01]  /*4710*/  FMNMX.FTZ R6, R39, R6, !PT ;  /* 0x0000000627067209 */ /* 0x000fe20007810000 */
[-CC-:B------:R-:W-:Y:S01]  /*4720*/  FFMA.FTZ R129, R129, R0.reuse, -R10.reuse ;  /* 0x0000000081817223 */ /* 0x180fe2000001080a */
[----:B------:R-:W-:Y:S01]  /*4730*/  FFMA.FTZ R10, R131, R0, -R10 ;  /* 0x00000000830a7223 */ /* 0x000fe2000001080a */
[--C-:B------:R-:W-:Y:S01]  /*4740*/  IMAD.MOV.U32 R89, RZ, RZ, R119.reuse ;  /* 0x000000ffff597224 */ /* 0x100fe200078e0077 */
[----:B------:R-:W-:Y:S01]  /*4750*/  FMNMX.FTZ R6, R65, R6, !PT ;  /* 0x0000000641067209 */ /* 0x000fe20007810000 */
[----:B------:R-:W5:Y:S01]  /*4760*/  MUFU.EX2 R57, R57 ;  /* 0x0000003900397308 */ /* 0x000f620000000800 */
[----:B------:R-:W-:-:S02]  /*4770*/  IMAD.MOV.U32 R87, RZ, RZ, R119 ;  /* 0x000000ffff577224 */ /* 0x000fc400078e0077 */
[----:B------:R-:W-:Y:S01]  /*4780*/  FMNMX.FTZ R6, R27, R6, !PT ;  /* 0x000000061b067209 */ /* 0x000fe20007810000 */
[--C-:B------:R-:W-:Y:S02]  /*4790*/  IMAD.MOV.U32 R85, RZ, RZ, R119.reuse ;  /* 0x000000ffff557224 */ /* 0x100fe400078e0077 */
[--C-:B------:R-:W-:Y:S01]  /*47a0*/  IMAD.MOV.U32 R83, RZ, RZ, R119.reuse ;  /* 0x000000ffff537224 */ /* 0x100fe200078e0077 */
[----:B------:R-:W-:Y:S01]  /*47b0*/  FMNMX.FTZ R6, R69, R6, !PT ;  /* 0x0000000645067209 */ /* 0x000fe20007810000 */
[----:B------:R-:W-:Y:S01]  /*47c0*/  MUFU.EX2 R198, R198 ;  /* 0x000000c600c67308 */ /* 0x000fe20000000800 */
[--C-:B------:R-:W-:Y:S02]  /*47d0*/  IMAD.MOV.U32 R81, RZ, RZ, R119.reuse ;  /* 0x000000ffff517224 */ /* 0x100fe400078e0077 */
[----:B------:R-:W-:Y:S01]  /*47e0*/  FMNMX.FTZ R6, R31, R6, !PT ;  /* 0x000000061f067209 */ /* 0x000fe20007810000 */
[--C-:B------:R-:W-:Y:S02]  /*47f0*/  IMAD.MOV.U32 R77, RZ, RZ, R119.reuse ;  /* 0x000000ffff4d7224 */ /* 0x100fe400078e0077 */
[----:B------:R-:W-:-:S02]  /*4800*/  IMAD.MOV.U32 R73, RZ, RZ, R119 ;  /* 0x000000ffff497224 */ /* 0x000fc400078e0077 */
[----:B------:R-:W1:Y:S01]  /*4810*/  SHFL.BFLY PT, R3, R6, 0x2, 0x1f ;  /* 0x0c401f0006037f89 */ /* 0x000e6200000e0000 */
[----:B------:R-:W-:Y:S08]  /*4820*/  MUFU.EX2 R61, R61 ;  /* 0x0000003d003d7308 */ /* 0x000ff00000000800 */
[----:B------:R-:W-:Y:S08]  /*4830*/  MUFU.EX2 R192, R192 ;  /* 0x000000c000c07308 */ /* 0x000ff00000000800 */
[----:B------:R-:W-:Y:S01]  /*4840*/  MUFU.EX2 R91, R91 ;  /* 0x0000005b005b7308 */ /* 0x000fe20000000800 */
[----:B-1----:R-:W-:-:S07]  /*4850*/  FMNMX.FTZ R8, R6, R3, !PT ;  /* 0x0000000306087209 */ /* 0x002fce0007810000 */
[----:B------:R-:W-:Y:S01]  /*4860*/  MUFU.EX2 R93, R93 ;  /* 0x0000005d005d7308 */ /* 0x000fe20000000800 */
[----:B------:R-:W1:Y:S07]  /*4870*/  SHFL.BFLY PT, R3, R8, 0x1, 0x1f ;  /* 0x0c201f0008037f89 */ /* 0x000e6e00000e0000 */
[----:B------:R0:W-:Y:S08]  /*4880*/  MUFU.EX2 R194, R95 ;  /* 0x0000005f00c27308 */ /* 0x0001f00000000800 */
[----:B------:R-:W-:Y:S01]  /*4890*/  MUFU.EX2 R97, R97 ;  /* 0x0000006100617308 */ /* 0x000fe20000000800 */
[----:B0-----:R-:W-:-:S07]  /*48a0*/  IMAD.MOV.U32 R95, RZ, RZ, R119 ;  /* 0x000000ffff5f7224 */ /* 0x001fce00078e0077 */
[----:B------:R0:W-:Y:S01]  /*48b0*/  MUFU.EX2 R188, R99 ;  /* 0x0000006300bc7308 */ /* 0x0001e20000000800 */
[----:B-1----:R-:W-:-:S04]  /*48c0*/  FMNMX.FTZ R3, R8, R3, !PT ;  /* 0x0000000308037209 */ /* 0x002fc80007810000 */
[C---:B------:R-:W-:Y:S01]  /*48d0*/  FSETP.NEU.FTZ.AND P2, PT, R3.reuse, -INF , PT ;  /* 0xff8000000300780b */ /* 0x040fe20003f5d000 */
[----:B------:R-:W-:Y:S02]  /*48e0*/  FMUL.FTZ R6, R3, R0 ;  /* 0x0000000003067220 */ /* 0x000fe40000410000 */
[----:B------:R-:W-:Y:S01]  /*48f0*/  MUFU.EX2 R101, R101 ;  /* 0x0000006500657308 */ /* 0x000fe20000000800 */
[----:B0-----:R-:W-:Y:S02]  /*4900*/  IMAD.MOV.U32 R99, RZ, RZ, R119 ;  /* 0x000000ffff637224 */ /* 0x001fe400078e0077 */
[----:B------:R-:W-:Y:S02]  /*4910*/  FSEL R6, R6, RZ, P2 ;  /* 0x000000ff06067208 */ /* 0x000fe40001000000 */
[----:B------:R-:W-:-:S03]  /*4920*/  ISETP.GE.AND P2, PT, R82, 0x71, PT ;  /* 0x000000715200780c */ /* 0x000fc60003f46270 */
        /* <DEDUP_REMOVED lines=16> */
[----:B------:R-:W1:Y:S01]  /*4a30*/  MUFU.EX2 R8, R75 ;  /* 0x0000004b00087308 */ /* 0x000e620000000800 */
[----:B0-----:R-:W-:Y:S01]  /*4a40*/  FADD.FTZ R7, R200, R25 ;  /* 0x00000019c8077221 */ /* 0x001fe20000010000 */
[-CC-:B------:R-:W-:Y:S01]  /*4a50*/  FFMA.FTZ R43, R43, R0.reuse, -R6.reuse ;  /* 0x000000002b2b7223 */ /* 0x180fe20000010806 */
[-CC-:B------:R-:W-:Y:S01]  /*4a60*/  FFMA.FTZ R41, R41, R0.reuse, -R6.reuse ;  /* 0x0000000029297223 */ /* 0x180fe20000010806 */
[-CC-:B------:R-:W-:Y:S01]  /*4a70*/  FFMA.FTZ R55, R55, R0.reuse, -R6.reuse ;  /* 0x0000000037377223 */ /* 0x180fe20000010806 */
[----:B--2---:R-:W-:Y:S01]  /*4a80*/  FADD.FTZ R30, R202, R7 ;  /* 0x00000007ca1e7221 */ /* 0x004fe20000010000 */
[-CC-:B------:R-:W-:Y:S01]  /*4a90*/  FFMA.FTZ R45, R45, R0.reuse, -R6.reuse ;  /* 0x000000002d2d7223 */ /* 0x180fe20000010806 */
[-C--:B------:R-:W-:Y:S01]  /*4aa0*/  FFMA.FTZ R33, R33, R0.reuse, -R6 ;  /* 0x0000000021217223 */ /* 0x080fe20000010806 */
[----:B------:R-:W0:Y:S01]  /*4ab0*/  MUFU.EX2 R11, R11 ;  /* 0x0000000b000b7308 */ /* 0x000e220000000800 */
[----:B---3--:R-:W-:Y:S01]  /*4ac0*/  FADD.FTZ R7, R37, R30 ;  /* 0x0000001e25077221 */ /* 0x008fe20000010000 */
[-CC-:B------:R-:W-:Y:S01]  /*4ad0*/  FFMA.FTZ R111, R111, R0.reuse, -R6.reuse ;  /* 0x000000006f6f7223 */ /* 0x180fe20000010806 */
[--C-:B------:R-:W-:Y:S01]  /*4ae0*/  FFMA.FTZ R47, R47, R0, -R6.reuse ;  /* 0x000000002f2f7223 */ /* 0x100fe20000010806 */
[----:B------:R-:W-:Y:S01]  /*4af0*/  F2FP.F16.F32.PACK_AB R200, R25, R200 ;  /* 0x000000c819c8723e */ /* 0x000fe200000000ff */
[----:B----4-:R-:W-:Y:S01]  /*4b00*/  FADD.FTZ R32, R196, R7 ;  /* 0x00000007c4207221 */ /* 0x010fe20000010000 */
[-CC-:B------:R-:W-:Y:S01]  /*4b10*/  FFMA.FTZ R35, R35, R0.reuse, -R6.reuse ;  /* 0x0000000023237223 */ /* 0x180fe20000010806 */
[-C--:B------:R-:W-:Y:S01]  /*4b20*/  FFMA.FTZ R29, R29, R0.reuse, -R6 ;  /* 0x000000001d1d7223 */ /* 0x080fe20000010806 */
[----:B------:R2:W3:Y:S01]  /*4b30*/  MUFU.EX2 R12, R79 ;  /* 0x0000004f000c7308 */ /* 0x0004e20000000800 */
[----:B-----5:R-:W-:Y:S01]  /*4b40*/  FADD.FTZ R7, R57, R32 ;  /* 0x0000002039077221 */ /* 0x020fe20000010000 */
[----:B-1----:R-:W-:Y:S01]  /*4b50*/  FADD.FTZ R32, R201, R8 ;  /* 0x00000008c9207221 */ /* 0x002fe20000010000 */
[-CC-:B------:R-:W-:Y:S01]  /*4b60*/  FFMA.FTZ R39, R39, R0.reuse, -R6.reuse ;  /* 0x0000000027277223 */ /* 0x180fe20000010806 */
[-CC-:B------:R-:W-:Y:S01]  /*4b70*/  FFMA.FTZ R65, R65, R0.reuse, -R6.reuse ;  /* 0x0000000041417223 */ /* 0x180fe20000010806 */
[----:B------:R-:W-:Y:S01]  /*4b80*/  FADD.FTZ R34, R198, R7 ;  /* 0x00000007c6227221 */ /* 0x000fe20000010000 */
[-CC-:B------:R-:W-:Y:S01]  /*4b90*/  FFMA.FTZ R27, R27, R0.reuse, -R6.reuse ;  /* 0x000000001b1b7223 */ /* 0x180fe20000010806 */
[-C--:B------:R-:W-:Y:S01]  /*4ba0*/  FFMA.FTZ R69, R69, R0.reuse, -R6 ;  /* 0x0000000045457223 */ /* 0x080fe20000010806 */
[----:B------:R-:W-:Y:S01]  /*4bb0*/  MUFU.EX2 R13, R13 ;  /* 0x0000000d000d7308 */ /* 0x000fe20000000800 */
[----:B0-----:R-:W-:Y:S01]  /*4bc0*/  FADD.FTZ R7, R11, R32 ;  /* 0x000000200b077221 */ /* 0x001fe20000010000 */
[----:B------:R-:W-:Y:S01]  /*4bd0*/  FFMA.FTZ R31, R31, R0, -R6 ;  /* 0x000000001f1f7223 */ /* 0x000fe20000010806 */
[----:B------:R-:W-:Y:S01]  /*4be0*/  F2FP.F16.F32.PACK_AB R201, R8, R201 ;  /* 0x000000c908c9723e */ /* 0x000fe200000000ff */
[--C-:B------:R-:W-:Y:S01]  /*4bf0*/  IMAD.MOV.U32 R103, RZ, RZ, R119.reuse ;  /* 0x000000ffff677224 */ /* 0x100fe200078e0077 */
[----:B------:R-:W-:Y:S01]  /*4c00*/  F2FP.F16.F32.PACK_AB R202, R37, R202 ;  /* 0x000000ca25ca723e */ /* 0x000fe200000000ff */
[--C-:B--2---:R-:W-:Y:S01]  /*4c10*/  IMAD.MOV.U32 R79, RZ, RZ, R119.reuse ;  /* 0x000000ffff4f7224 */ /* 0x104fe200078e0077 */
[----:B------:R-:W-:Y:S01]  /*4c20*/  F2FP.F16.F32.PACK_AB R196, R57, R196 ;  /* 0x000000c439c4723e */ /* 0x000fe200000000ff */
[----:B------:R0:W1:Y:S01]  /*4c30*/  MUFU.EX2 R14, R67 ;  /* 0x00000043000e7308 */ /* 0x0000620000000800 */
[----:B---3--:R-:W-:Y:S01]  /*4c40*/  F2FP.F16.F32.PACK_AB R203, R12, R11 ;  /* 0x0000000b0ccb723e */ /* 0x008fe200000000ff */
[--C-:B------:R-:W-:Y:S01]  /*4c50*/  IMAD.MOV.U32 R75, RZ, RZ, R119.reuse ;  /* 0x000000ffff4b7224 */ /* 0x100fe200078e0077 */
[----:B------:R-:W-:Y:S01]  /*4c60*/  F2FP.F16.F32.PACK_AB R198, R61, R198 ;  /* 0x000000c63dc6723e */ /* 0x000fe200000000ff */
[--C-:B------:R-:W-:Y:S01]  /*4c70*/  IMAD.MOV.U32 R57, RZ, RZ, R119.reuse ;  /* 0x000000ffff397224 */ /* 0x100fe200078e0077 */
[----:B------:R-:W-:Y:S01]  /*4c80*/  MOV R82, R119 ;  /* 0x0000007700527202 */ /* 0x000fe20000000f00 */
[----:B------:R-:W-:-:S02]  /*4c90*/  IMAD.MOV.U32 R37, RZ, RZ, R119 ;  /* 0x000000ffff257224 */ /* 0x000fc400078e0077 */
[----:B------:R-:W2:Y:S01]  /*4ca0*/  MUFU.EX2 R15, R15 ;  /* 0x0000000f000f7308 */ /* 0x000ea20000000800 */
[----:B0-----:R-:W-:-:S07]  /*4cb0*/  IMAD.MOV.U32 R67, RZ, RZ, R119 ;  /* 0x000000ffff437224 */ /* 0x001fce00078e0077 */
[----:B------:R0:W-:Y:S01]  /*4cc0*/  MUFU.EX2 R28, R51 ;  /* 0x00000033001c7308 */ /* 0x0001e20000000800 */
[----:B-1----:R-:W-:-:S07]  /*4cd0*/  F2FP.F16.F32.PACK_AB R197, R14, R13 ;  /* 0x0000000d0ec5723e */ /* 0x002fce00000000ff */
[----:B------:R1:W3:Y:S01]  /*4ce0*/  MUFU.EX2 R20, R71 ;  /* 0x0000004700147308 */ /* 0x0002e20000000800 */
[----:B0-----:R-:W-:Y:S01]  /*4cf0*/  FADD.FTZ R51, R61, R34 ;  /* 0x000000223d337221 */ /* 0x001fe20000010000 */
[----:B------:R-:W-:Y:S01]  /*4d00*/  FADD.FTZ R34, R12, R7 ;  /* 0x000000070c227221 */ /* 0x000fe20000010000 */
[----:B------:R-:W-:Y:S02]  /*4d10*/  IMAD.MOV.U32 R61, RZ, RZ, R119 ;  /* 0x000000ffff3d7224 */ /* 0x000fe400078e0077 */
[----:B------:R-:W-:Y:S01]  /*4d20*/  FADD.FTZ R36, R192, R51 ;  /* 0x00000033c0247221 */ /* 0x000fe20000010000 */
[----:B------:R-:W-:Y:S01]  /*4d30*/  FADD.FTZ R7, R13, R34 ;  /* 0x000000220d077221 */ /* 0x000fe20000010000 */
[C---:B------:R-:W-:Y:S01]  /*4d40*/  F2FP.F16.F32.PACK_AB R192, R91.reuse, R192 ;  /* 0x000000c05bc0723e */ /* 0x040fe200000000ff */
[----:B------:R-:W0:Y:S01]  /*4d50*/  MUFU.EX2 R21, R21 ;  /* 0x0000001500157308 */ /* 0x000e220000000800 */
[----:B------:R-:W-:Y:S01]  /*4d60*/  FADD.FTZ R36, R91, R36 ;  /* 0x000000245b247221 */ /* 0x000fe20000010000 */
[----:B------:R-:W-:Y:S01]  /*4d70*/  FADD.FTZ R34, R14, R7 ;  /* 0x000000070e227221 */ /* 0x000fe20000010000 */
[----:B------:R-:W-:-:S02]  /*4d80*/  IMAD.MOV.U32 R91, RZ, RZ, R119 ;  /* 0x000000ffff5b7224 */ /* 0x000fc400078e0077 */
[----:B------:R-:W-:Y:S01]  /*4d90*/  FADD.FTZ R51, R93, R36 ;  /* 0x000000245d337221 */ /* 0x000fe20000010000 */
[----:B--2---:R-:W-:Y:S01]  /*4da0*/  FADD.FTZ R7, R15, R34 ;  /* 0x000000220f077221 */ /* 0x004fe20000010000 */
[----:B-1----:R-:W-:Y:S01]  /*4db0*/  IMAD.MOV.U32 R71, RZ, RZ, R119 ;  /* 0x000000ffff477224 */ /* 0x002fe200078e0077 */
[----:B------:R1:W2:Y:S01]  /*4dc0*/  MUFU.EX2 R24, R59 ;  /* 0x0000003b00187308 */ /* 0x0002a20000000800 */
[----:B------:R-:W-:Y:S01]  /*4dd0*/  FADD.FTZ R38, R194, R51 ;  /* 0x00000033c2267221 */ /* 0x000fe20000010000 */
[----:B---3--:R-:W-:Y:S01]  /*4de0*/  FADD.FTZ R36, R20, R7 ;  /* 0x0000000714247221 */ /* 0x008fe20000010000 */
[----:B------:R-:W-:Y:S01]  /*4df0*/  F2FP.F16.F32.PACK_AB R194, R194, R93 ;  /* 0x0000005dc2c2723e */ /* 0x000fe200000000ff */
[--C-:B------:R-:W-:Y:S01]  /*4e00*/  IMAD.MOV.U32 R93, RZ, RZ, R119.reuse ;  /* 0x000000ffff5d7224 */ /* 0x100fe200078e0077 */
[----:B------:R-:W-:Y:S01]  /*4e10*/  F2FP.F16.F32.PACK_AB R199, R20, R15 ;  /* 0x0000000f14c7723e */ /* 0x000fe200000000ff */
[--C-:B------:R-:W-:Y:S02]  /*4e20*/  IMAD.MOV.U32 R51, RZ, RZ, R119.reuse ;  /* 0x000000ffff337224 */ /* 0x100fe400078e0077 */
[----:B------:R-:W3:Y:S01]  /*4e30*/  MUFU.EX2 R49, R49 ;  /* 0x0000003100317308 */ /* 0x000ee20000000800 */
[----:B0-----:R-:W-:Y:S01]  /*4e40*/  FADD.FTZ R7, R21, R36 ;  /* 0x0000002415077221 */ /* 0x001fe20000010000 */
[----:B-1----:R-:W-:-:S06]  /*4e50*/  IMAD.MOV.U32 R59, RZ, RZ, R119 ;  /* 0x000000ffff3b7224 */ /* 0x002fcc00078e0077 */
[----:B------:R0:W1:Y:S01]  /*4e60*/  MUFU.EX2 R26, R63 ;  /* 0x0000003f001a7308 */ /* 0x0000620000000800 */
[C---:B--2---:R-:W-:Y:S01]  /*4e70*/  FADD.FTZ R2, R24.reuse, R7 ;  /* 0x0000000718027221 */ /* 0x044fe20000010000 */
[----:B------:R-:W-:Y:S01]  /*4e80*/  F2FP.F16.F32.PACK_AB R193, R24, R21 ;  /* 0x0000001518c1723e */ /* 0x000fe200000000ff */
[----:B------:R-:W-:-:S05]  /*4e90*/  IMAD.MOV.U32 R24, RZ, RZ, R119 ;  /* 0x000000ffff187224 */ /* 0x000fca00078e0077 */
[----:B------:R-:W2:Y:S01]  /*4ea0*/  MUFU.EX2 R105, R105 ;  /* 0x0000006900697308 */ /* 0x000ea20000000800 */
[----:B---3--:R-:W-:Y:S01]  /*4eb0*/  FADD.FTZ R7, R49, R2 ;  /* 0x0000000231077221 */ /* 0x008fe20000010000 */
[----:B0-----:R-:W-:-:S06]  /*4ec0*/  IMAD.MOV.U32 R63, RZ, RZ, R119 ;  /* 0x000000ffff3f7224 */ /* 0x001fcc00078e0077 */
[----:B------:R0:W-:Y:S01]  /*4ed0*/  MUFU.EX2 R32, R43 ;  /* 0x0000002b00207308 */ /* 0x0001e20000000800 */
[----:B-1----:R-:W-:Y:S01]  /*4ee0*/  F2FP.F16.F32.PACK_AB R195, R26, R49 ;  /* 0x000000311ac3723e */ /* 0x002fe200000000ff */
[----:B------:R-:W-:-:S06]  /*4ef0*/  IMAD.MOV.U32 R49, RZ, RZ, R119 ;  /* 0x000000ffff317224 */ /* 0x000fcc00078e0077 */
[----:B------:R-:W1:Y:S01]  /*4f00*/  MUFU.EX2 R53, R53 ;  /* 0x0000003500357308 */ /* 0x000e620000000800 */
[----:B0-----:R-:W-:-:S04]  /*4f10*/  FADD.FTZ R43, R97, R38 ;  /* 0x00000026612b7221 */ /* 0x001fc80000010000 */
        /* <DEDUP_REMOVED lines=11> */
[----:B--2---:R-:W-:Y:S01]  /*4fd0*/  FADD.FTZ R43, R105, R38 ;  /* 0x00000026692b7221 */ /* 0x004fe20000010000 */
[----:B-1----:R-:W-:Y:S01]  /*4fe0*/  FADD.FTZ R7, R53, R36 ;  /* 0x0000002435077221 */ /* 0x002fe20000010000 */
[----:B------:R-:W-:Y:S01]  /*4ff0*/  F2FP.F16.F32.PACK_AB R189, R28, R53 ;  /* 0x000000351cbd723e */ /* 0x000fe200000000ff */
[----:B0-----:R-:W-:-:S02]  /*5000*/  IMAD.MOV.U32 R107, RZ, RZ, R119 ;  /* 0x000000ffff6b7224 */ /* 0x001fc400078e0077 */
[----:B------:R-:W-:Y:S01]  /*5010*/  FADD.FTZ R36, R28, R7 ;  /* 0x000000071c247221 */ /* 0x000fe20000010000 */
[----:B------:R-:W-:Y:S01]  /*5020*/  IMAD.MOV.U32 R53, RZ, RZ, R119 ;  /* 0x000000ffff357224 */ /* 0x000fe200078e0077 */
[----:B------:R-:W0:Y:S01]  /*5030*/  MUFU.EX2 R41, R41 ;  /* 0x0000002900297308 */ /* 0x000e220000000800 */
[C---:B---3--:R-:W-:Y:S01]  /*5040*/  FADD.FTZ R38, R184.reuse, R43 ;  /* 0x0000002bb8267221 */ /* 0x048fe20000010000 */
[----:B------:R-:W-:Y:S01]  /*5050*/  F2FP.F16.F32.PACK_AB R184, R184, R105 ;  /* 0x00000069b8b8723e */ /* 0x000fe200000000ff */
[----:B------:R-:W-:Y:S01]  /*5060*/  IMAD.MOV.U32 R105, RZ, RZ, R119 ;  /* 0x000000ffff697224 */ /* 0x000fe200078e0077 */
[----:B------:R-:W-:-:S04]  /*5070*/  MOV R28, R119 ;  /* 0x00000077001c7202 */ /* 0x000fc80000000f00 */
[----:B------:R1:W2:Y:S01]  /*5080*/  MUFU.EX2 R186, R113 ;  /* 0x0000007100ba7308 */ /* 0x0002a20000000800 */
[----:B----4-:R-:W-:-:S07]  /*5090*/  FADD.FTZ R43, R109, R38 ;  /* 0x000000266d2b7221 */ /* 0x010fce0000010000 */
[----:B------:R3:W4:Y:S01]  /*50a0*/  MUFU.EX2 R30, R55 ;  /* 0x00000037001e7308 */ /* 0x0007220000000800 */
[----:B0-----:R-:W-:Y:S01]  /*50b0*/  FADD.FTZ R7, R41, R36 ;  /* 0x0000002429077221 */ /* 0x001fe20000010000 */
[----:B-1----:R-:W-:-:S06]  /*50c0*/  IMAD.MOV.U32 R113, RZ, RZ, R119 ;  /* 0x000000ffff717224 */ /* 0x002fcc00078e0077 */
[----:B------:R-:W0:Y:S01]  /*50d0*/  MUFU.EX2 R115, R115 ;  /* 0x0000007300737308 */ /* 0x000e220000000800 */
[C---:B--2---:R-:W-:Y:S01]  /*50e0*/  FADD.FTZ R38, R186.reuse, R43 ;  /* 0x0000002bba267221 */ /* 0x044fe20000010000 */
[----:B------:R-:W-:Y:S01]  /*50f0*/  F2FP.F16.F32.PACK_AB R186, R186, R109 ;  /* 0x0000006dbaba723e */ /* 0x000fe200000000ff */
[--C-:B------:R-:W-:Y:S02]  /*5100*/  IMAD.MOV.U32 R109, RZ, RZ, R119.reuse ;  /* 0x000000ffff6d7224 */ /* 0x100fe400078e0077 */
[--C-:B---3--:R-:W-:Y:S02]  /*5110*/  IMAD.MOV.U32 R55, RZ, RZ, R119.reuse ;  /* 0x000000ffff377224 */ /* 0x108fe400078e0077 */
[----:B------:R-:W-:Y:S01]  /*5120*/  IMAD.MOV.U32 R43, RZ, RZ, R119 ;  /* 0x000000ffff2b7224 */ /* 0x000fe200078e0077 */
[----:B------:R-:W1:Y:S01]  /*5130*/  MUFU.EX2 R45, R45 ;  /* 0x0000002d002d7308 */ /* 0x000e620000000800 */
[C---:B----4-:R-:W-:Y:S01]  /*5140*/  FADD.FTZ R36, R30.reuse, R7 ;  /* 0x000000071e247221 */ /* 0x050fe20000010000 */
[----:B------:R-:W-:Y:S01]  /*5150*/  F2FP.F16.F32.PACK_AB R191, R30, R41 ;  /* 0x000000291ebf723e */ /* 0x000fe200000000ff */
[----:B------:R-:W-:-:S02]  /*5160*/  IMAD.MOV.U32 R41, RZ, RZ, R119 ;  /* 0x000000ffff297224 */ /* 0x000fc400078e0077 */
[----:B------:R-:W-:-:S03]  /*5170*/  IMAD.MOV.U32 R30, RZ, RZ, R119 ;  /* 0x000000ffff1e7224 */ /* 0x000fc600078e0077 */
[----:B------:R2:W3:Y:S01]  /*5180*/  MUFU.EX2 R180, R117 ;  /* 0x0000007500b47308 */ /* 0x0004e20000000800 */
[----:B0-----:R-:W-:-:S07]  /*5190*/  FADD.FTZ R25, R115, R38 ;  /* 0x0000002673197221 */ /* 0x001fce0000010000 */
[----:B------:R-:W0:Y:S01]  /*51a0*/  MUFU.EX2 R121, R121 ;  /* 0x0000007900797308 */ /* 0x000e220000000800 */
[----:B-1----:R-:W-:Y:S01]  /*51b0*/  FADD.FTZ R7, R45, R36 ;  /* 0x000000242d077221 */ /* 0x002fe20000010000 */
[C---:B------:R-:W-:Y:S01]  /*51c0*/  F2FP.F16.F32.PACK_AB R185, R32.reuse, R45 ;  /* 0x0000002d20b9723e */ /* 0x040fe200000000ff */
[----:B--2---:R-:W-:Y:S02]  /*51d0*/  IMAD.MOV.U32 R117, RZ, RZ, R119 ;  /* 0x000000ffff757224 */ /* 0x004fe400078e0077 */
[----:B------:R-:W-:Y:S01]  /*51e0*/  FADD.FTZ R36, R32, R7 ;  /* 0x0000000720247221 */ /* 0x000fe20000010000 */
[----:B------:R-:W-:Y:S02]  /*51f0*/  IMAD.MOV.U32 R45, RZ, RZ, R119 ;  /* 0x000000ffff2d7224 */ /* 0x000fe400078e0077 */
[----:B------:R-:W1:Y:S01]  /*5200*/  MUFU.EX2 R33, R33 ;  /* 0x0000002100217308 */ /* 0x000e620000000800 */
[C---:B---3--:R-:W-:Y:S01]  /*5210*/  FADD.FTZ R38, R180.reuse, R25 ;  /* 0x00000019b4267221 */ /* 0x048fe20000010000 */
[----:B------:R-:W-:Y:S01]  /*5220*/  F2FP.F16.F32.PACK_AB R180, R180, R115 ;  /* 0x00000073b4b4723e */ /* 0x000fe200000000ff */
[----:B------:R-:W-:-:S02]  /*5230*/  IMAD.MOV.U32 R115, RZ, RZ, R119 ;  /* 0x000000ffff737224 */ /* 0x000fc400078e0077 */
[----:B------:R-:W-:-:S03]  /*5240*/  IMAD.MOV.U32 R32, RZ, RZ, R119 ;  /* 0x000000ffff207224 */ /* 0x000fc600078e0077 */
[----:B------:R-:W2:Y:S01]  /*5250*/  MUFU.EX2 R182, R123 ;  /* 0x0000007b00b67308 */ /* 0x000ea20000000800 */
[----:B0-----:R-:W-:-:S07]  /*5260*/  FADD.FTZ R25, R121, R38 ;  /* 0x0000002679197221 */ /* 0x001fce0000010000 */
[----:B------:R0:W3:Y:S01]  /*5270*/  MUFU.EX2 R34, R111 ;  /* 0x0000006f00227308 */ /* 0x0000e20000000800 */
[----:B-1----:R-:W-:-:S07]  /*5280*/  FADD.FTZ R7, R33, R36 ;  /* 0x0000002421077221 */ /* 0x002fce0000010000 */
[----:B------:R-:W1:Y:S01]  /*5290*/  MUFU.EX2 R125, R125 ;  /* 0x0000007d007d7308 */ /* 0x000e620000000800 */
[C---:B--2---:R-:W-:Y:S01]  /*52a0*/  FADD.FTZ R40, R182.reuse, R25 ;  /* 0x00000019b6287221 */ /* 0x044fe20000010000 */
[----:B------:R-:W-:Y:S01]  /*52b0*/  F2FP.F16.F32.PACK_AB R182, R182, R121 ;  /* 0x00000079b6b6723e */ /* 0x000fe200000000ff */
[----:B0-----:R-:W-:-:S05]  /*52c0*/  IMAD.MOV.U32 R111, RZ, RZ, R119 ;  /* 0x000000ffff6f7224 */ /* 0x001fca00078e0077 */
[----:B------:R-:W0:Y:S01]  /*52d0*/  MUFU.EX2 R47, R47 ;  /* 0x0000002f002f7308 */ /* 0x000e220000000800 */
[C---:B---3--:R-:W-:Y:S01]  /*52e0*/  FADD.FTZ R38, R34.reuse, R7 ;  /* 0x0000000722267221 */ /* 0x048fe20000010000 */
[----:B------:R-:W-:Y:S01]  /*52f0*/  F2FP.F16.F32.PACK_AB R187, R34, R33 ;  /* 0x0000002122bb723e */ /* 0x000fe200000000ff */
[--C-:B------:R-:W-:Y:S02]  /*5300*/  IMAD.MOV.U32 R34, RZ, RZ, R119.reuse ;  /* 0x000000ffff227224 */ /* 0x100fe400078e0077 */
[----:B------:R-:W-:-:S03]  /*5310*/  IMAD.MOV.U32 R33, RZ, RZ, R119 ;  /* 0x000000ffff217224 */ /* 0x000fc600078e0077 */
[----:B------:R-:W2:Y:S01]  /*5320*/  MUFU.EX2 R176, R127 ;  /* 0x0000007f00b07308 */ /* 0x000ea20000000800 */
[----:B-1----:R-:W-:-:S07]  /*5330*/  FADD.FTZ R25, R125, R40 ;  /* 0x000000287d197221 */ /* 0x002fce0000010000 */
[----:B------:R1:W3:Y:S01]  /*5340*/  MUFU.EX2 R2, R35 ;  /* 0x0000002300027308 */ /* 0x0002e20000000800 */
[----:B0-----:R-:W-:-:S07]  /*5350*/  FADD.FTZ R7, R47, R38 ;  /* 0x000000262f077221 */ /* 0x001fce0000010000 */
[----:B------:R-:W0:Y:S01]  /*5360*/  MUFU.EX2 R129, R129 ;  /* 0x0000008100817308 */ /* 0x000e220000000800 */
[C---:B--2---:R-:W-:Y:S01]  /*5370*/  FADD.FTZ R40, R176.reuse, R25 ;  /* 0x00000019b0287221 */ /* 0x044fe20000010000 */
[----:B------:R-:W-:Y:S01]  /*5380*/  F2FP.F16.F32.PACK_AB R176, R176, R125 ;  /* 0x0000007db0b0723e */ /* 0x000fe200000000ff */
[----:B-1----:R-:W-:-:S05]  /*5390*/  IMAD.MOV.U32 R35, RZ, RZ, R119 ;  /* 0x000000ffff237224 */ /* 0x002fca00078e0077 */
[----:B------:R-:W1:Y:S01]  /*53a0*/  MUFU.EX2 R29, R29 ;  /* 0x0000001d001d7308 */ /* 0x000e620000000800 */
[C---:B---3--:R-:W-:Y:S01]  /*53b0*/  FADD.FTZ R38, R2.reuse, R7 ;  /* 0x0000000702267221 */ /* 0x048fe20000010000 */
[----:B------:R-:W-:Y:S01]  /*53c0*/  F2FP.F16.F32.PACK_AB R181, R2, R47 ;  /* 0x0000002f02b5723e */ /* 0x000fe200000000ff */
[----:B------:R-:W-:Y:S02]  /*53d0*/  IMAD.MOV.U32 R2, RZ, RZ, 0x3f800000 ;  /* 0x3f800000ff027424 */ /* 0x000fe400078e00ff */
[----:B------:R-:W-:-:S03]  /*53e0*/  IMAD.MOV.U32 R47, RZ, RZ, R119 ;  /* 0x000000ffff2f7224 */ /* 0x000fc600078e0077 */
[----:B------:R-:W2:Y:S01]  /*53f0*/  MUFU.EX2 R10, R10 ;  /* 0x0000000a000a7308 */ /* 0x000ea20000000800 */
[----:B0-----:R-:W-:Y:S01]  /*5400*/  FADD.FTZ R7, R129, R40 ;  /* 0x0000002881077221 */ /* 0x001fe20000010000 */
[----:B------:R-:W-:-:S06]  /*5410*/  IMAD.MOV.U32 R40, RZ, RZ, R119 ;  /* 0x000000ffff287224 */ /* 0x000fcc00078e0077 */
[----:B------:R0:W3:Y:S01]  /*5420*/  MUFU.EX2 R6, R39 ;  /* 0x0000002700067308 */ /* 0x0000e20000000800 */
[----:B-1----:R-:W-:Y:S01]  /*5430*/  FADD.FTZ R25, R29, R38 ;  /* 0x000000261d197221 */ /* 0x002fe20000010000 */
[----:B------:R-:W-:-:S06]  /*5440*/  IMAD.MOV.U32 R38, RZ, RZ, R119 ;  /* 0x000000ffff267224 */ /* 0x000fcc00078e0077 */
[----:B------:R-:W1:Y:S01]  /*5450*/  MUFU.EX2 R65, R65 ;  /* 0x0000004100417308 */ /* 0x000e620000000800 */
[C---:B--2---:R-:W-:Y:S01]  /*5460*/  FADD.FTZ R7, R10.reuse, R7 ;  /* 0x000000070a077221 */ /* 0x044fe20000010000 */
[----:B------:R-:W-:Y:S01]  /*5470*/  F2FP.F16.F32.PACK_AB R178, R10, R129 ;  /* 0x000000810ab2723e */ /* 0x000fe200000000ff */
[----:B0-----:R-:W-:-:S05]  /*5480*/  IMAD.MOV.U32 R39, RZ, RZ, R119 ;  /* 0x000000ffff277224 */ /* 0x001fca00078e0077 */
[----:B------:R0:W2:Y:S01]  /*5490*/  MUFU.EX2 R36, R27 ;  /* 0x0000001b00247308 */ /* 0x0000a20000000800 */
[C---:B---3--:R-:W-:Y:S01]  /*54a0*/  FADD.FTZ R10, R6.reuse, R25 ;  /* 0x00000019060a7221 */ /* 0x048fe20000010000 */
[----:B------:R-:W-:Y:S01]  /*54b0*/  F2FP.F16.F32.PACK_AB R183, R6, R29 ;  /* 0x0000001d06b7723e */ /* 0x000fe200000000ff */
[--C-:B------:R-:W-:Y:S02]  /*54c0*/  IMAD.MOV.U32 R29, RZ, RZ, R119.reuse ;  /* 0x000000ffff1d7224 */ /* 0x100fe400078e0077 */
[----:B------:R-:W-:-:S03]  /*54d0*/  IMAD.MOV.U32 R25, RZ, RZ, R119 ;  /* 0x000000ffff197224 */ /* 0x000fc600078e0077 */
[----:B------:R-:W3:Y:S01]  /*54e0*/  MUFU.EX2 R69, R69 ;  /* 0x0000004500457308 */ /* 0x000ee20000000800 */
[----:B-1----:R-:W-:Y:S01]  /*54f0*/  FADD.FTZ R11, R65, R10 ;  /* 0x0000000a410b7221 */ /* 0x002fe20000010000 */
[----:B0-----:R-:W-:-:S06]  /*5500*/  IMAD.MOV.U32 R27, RZ, RZ, R119 ;  /* 0x000000ffff1b7224 */ /* 0x001fcc00078e0077 */
[----:B------:R0:W1:Y:S01]  /*5510*/  MUFU.EX2 R8, R31 ;  /* 0x0000001f00087308 */ /* 0x0000620000000800 */
[C---:B--2---:R-:W-:Y:S01]  /*5520*/  FADD.FTZ R10, R36.reuse, R11 ;  /* 0x0000000b240a7221 */ /* 0x044fe20000010000 */
[----:B------:R-:W-:Y:S01]  /*5530*/  F2FP.F16.F32.PACK_AB R177, R36, R65 ;  /* 0x0000004124b1723e */ /* 0x000fe200000000ff */
[--C-:B------:R-:W-:Y:S02]  /*5540*/  IMAD.MOV.U32 R65, RZ, RZ, R119.reuse ;  /* 0x000000ffff417224 */ /* 0x100fe400078e0077 */
[--C-:B------:R-:W-:Y:S02]  /*5550*/  IMAD.MOV.U32 R36, RZ, RZ, R119.reuse ;  /* 0x000000ffff247224 */ /* 0x100fe400078e0077 */
[----:B---3--:R-:W-:Y:S01]  /*5560*/  FADD.FTZ R11, R69, R10 ;  /* 0x0000000a450b7221 */ /* 0x008fe20000010000 */
[----:B0-----:R-:W-:-:S03]  /*5570*/  IMAD.MOV.U32 R31, RZ, RZ, R119 ;  /* 0x000000ffff1f7224 */ /* 0x001fc600078e0077 */
[C---:B-1----:R-:W-:Y:S01]  /*5580*/  FADD.FTZ R6, R8.reuse, R11 ;  /* 0x0000000b08067221 */ /* 0x042fe20000010000 */
[----:B------:R-:W-:Y:S01]  /*5590*/  F2FP.F16.F32.PACK_AB R179, R8, R69 ;  /* 0x0000004508b3723e */ /* 0x000fe200000000ff */
[----:B------:R-:W-:Y:S02]  /*55a0*/  IMAD.MOV.U32 R8, RZ, RZ, 0x3f800000 ;  /* 0x3f800000ff087424 */ /* 0x000fe400078e00ff */
[----:B------:R-:W-:Y:S01]  /*55b0*/  IMAD.MOV.U32 R69, RZ, RZ, R119 ;  /* 0x000000ffff457224 */ /* 0x000fe200078e0077 */
[----:B------:R-:W-:Y:S06]  /*55c0*/  @!P2 BRA `(.L_x_266) ;  /* 0x0000003c00a0a947 */ /* 0x000fec0003800000 */
[----:B------:R-:W-:Y:S01]  /*55d0*/  R2UR UR4, R16 ;  /* 0x00000000100472ca */ /* 0x000fe200000e0000 */
[----:B------:R-:W-:Y:S01]  /*55e0*/  VIADD R11, R120, 0xfffffffe ;  /* 0xfffffffe780b7836 */ /* 0x000fe20000000000 */
[----:B------:R-:W-:Y:S01]  /*55f0*/  CS2R R118, SRZ ;  /* 0x0000000000767805 */ /* 0x000fe2000001ff00 */
[----:B------:R-:W-:Y:S01]  /*5600*/  IMAD.MOV.U32 R10, RZ, RZ, R3 ;  /* 0x000000ffff0a7224 */ /* 0x000fe200078e0003 */
[----:B------:R-:W-:Y:S01]  /*5610*/  CS2R R114, SRZ ;  /* 0x0000000000727805 */ /* 0x000fe2000001ff00 */
[----:B------:R-:W-:Y:S01]  /*5620*/  IMAD.MOV.U32 R15, RZ, RZ, R4 ;  /* 0x000000ffff0f7224 */ /* 0x000fe200078e0004 */
[----:B------:R-:W-:Y:S01]  /*5630*/  CS2R R110, SRZ ;  /* 0x00000000006e7805 */ /* 0x000fe2000001ff00 */
[----:B------:R-:W-:Y:S01]  /*5640*/  IMAD.MOV.U32 R13, RZ, RZ, R17 ;  /* 0x000000ffff0d7224 */ /* 0x000fe200078e0011 */
[----:B------:R-:W-:Y:S01]  /*5650*/  CS2R R106, SRZ ;  /* 0x00000000006a7805 */ /* 0x000fe2000001ff00 */
[----:B------:R-:W-:Y:S01]  /*5660*/  IMAD.MOV.U32 R2, RZ, RZ, 0x3f800000 ;  /* 0x3f800000ff027424 */ /* 0x000fe200078e00ff */
        /* <DEDUP_REMOVED lines=43> */
[----:B------:R-:W-:-:S07]  /*5920*/  CS2R R24, SRZ ;  /* 0x0000000000187805 */ /* 0x000fce000001ff00 */
.L_x_275:
[----:B------:R-:W-:-:S04]  /*5930*/  UIADD3 UR5, UR4, 0x1, URZ ;  /* 0x0000000104057890 */ /* 0x000fc8000fffe03f */
[----:B------:R-:W-:-:S04]  /*5940*/  UISETP.NE.AND UP0, UPT, UR5, 0x2, UPT ;  /* 0x000000020500788c */ /* 0x000fc8000bf05270 */
[----:B------:R-:W-:Y:S02]  /*5950*/  USEL UR6, URZ, 0x1, UP0 ;  /* 0x000000013f067887 */ /* 0x000fe40008000000 */
[----:B------:R-:W-:-:S04]  /*5960*/  USEL UR5, UR5, URZ, UP0 ;  /* 0x0000003f05057287 */ /* 0x000fc80008000000 */
[----:B------:R-:W-:Y:S02]  /*5970*/  LOP3.LUT R17, R13, UR6, RZ, 0x3c, !PT ;  /* 0x000000060d117c12 */ /* 0x000fe4000f8e3cff */
[----:B------:R-:W-:Y:S01]  /*5980*/  IMAD.U32 R16, RZ, RZ, UR5 ;  /* 0x00000005ff107e24 */ /* 0x000fe2000f8e00ff */
[----:B------:R-:W-:Y:S06]  /*5990*/  @!P0 BRA `(.L_x_267) ;  /* 0x0000000000048947 */ /* 0x000fec0003800000 */
[----:B------:R-:W-:Y:S01]  /*59a0*/  BPT.TRAP 0x1 ;  /* 0x000000040000795c */ /* 0x000fe20000300000 */
.L_x_267:
[----:B------:R-:W0:Y:S01]  /*59b0*/  S2UR UR7, SR_CgaCtaId ;  /* 0x00000000000779c3 */ /* 0x000e220000008800 */
[----:B------:R-:W-:Y:S01]  /*59c0*/  UMOV UR6, 0x400 ;  /* 0x0000040000067882 */ /* 0x000fe20000000000 */
[----:B------:R-:W-:Y:S01]  /*59d0*/  IMAD.U32 R12, RZ, RZ, UR5 ;  /* 0x00000005ff0c7e24 */ /* 0x000fe2000f8e00ff */
[----:B------:R-:W-:Y:S01]  /*59e0*/  SHF.L.U32 R3, R17, 0x1f, RZ ;  /* 0x0000001f11037819 */ /* 0x000fe200000006ff */
[----:B0-----:R-:W-:-:S06]  /*59f0*/  ULEA UR6, UR7, UR6, 0x18 ;  /* 0x0000000607067291 */ /* 0x001fcc000f8ec03f */
[----:B------:R-:W-:-:S04]  /*5a00*/  IMAD.U32 R5, RZ, RZ, UR6 ;  /* 0x00000006ff057e24 */ /* 0x000fc8000f8e00ff */
[----:B------:R-:W-:-:S04]  /*5a10*/  IMAD R12, R12, 0x8, R5 ;  /* 0x000000080c0c7824 */ /* 0x000fc800078e0205 */
[----:B------:R0:W1:Y:S01]  /*5a20*/  SYNCS.PHASECHK.TRANS64.TRYWAIT P2, [R12+URZ+0x36830], R3 ;  /* 0x036830030c0075a7 */ /* 0x000062000804017f */
[----:B------:R-:W-:Y:S05]  /*5a30*/  @!P0 BRA `(.L_x_268) ;  /* 0x0000000000048947 */ /* 0x000fea0003800000 */
[----:B------:R-:W-:Y:S01]  /*5a40*/  BPT.TRAP 0x1 ;  /* 0x000000040000795c */ /* 0x000fe20000300000 */
.L_x_268:
[----:B------:R-:W-:Y:S01]  /*5a50*/  IMAD R0, R16, 0xa80, R9 ;  /* 0x00000a8010007824 */ /* 0x000fe200078e0209 */
[----:B-1----:R-:W-:Y:S06]  /*5a60*/  @P2 BRA `(.L_x_269) ;  /* 0x0000000000082947 */ /* 0x002fec0003800000 */
[----:B------:R-:W1:Y:S02]  /*5a70*/  SYNCS.PHASECHK.TRANS64.TRYWAIT P2, [R12+URZ+0x36830], R3 ;  /* 0x036830030c0075a7 */ /* 0x000e64000804017f */
[----:B-1----:R-:W-:Y:S05]  /*5a80*/  @!P2 BRA `(.L_x_270) ;  /* 0x000000bc0084a947 */ /* 0x002fea0003800000 */
.L_x_269:
        /* <DEDUP_REMOVED lines=13> */
[----:B------:R-:W-:Y:S01]  /*5b60*/  UMOV UR10, UR6 ;  /* 0x00000006000a7c82 */ /* 0x000fe20008000000 */
[----:B------:R-:W-:Y:S01]  /*5b70*/  UIADD3 UR5, UR6, 0x80, URZ ;  /* 0x0000008006057890 */ /* 0x000fe2000fffe03f */
[----:B------:R-:W-:Y:S01]  /*5b80*/  HGMMA.64x16x16.F32 R168, gdesc[UR8], RZ, !UPT, gsb0 ;  /* 0x0020000008a879f0 */ /* 0x000fe2000c0008ff */
[----:B------:R-:W-:Y:S01]  /*5b90*/  UMOV UR11, 0x40000040 ;  /* 0x40000040000b7882 */ /* 0x000fe20000000000 */
[----:B------:R-:W-:Y:S01]  /*5ba0*/  UIADD3 UR7, UR6, 0x100, URZ ;  /* 0x0000010006077890 */ /* 0x000fe2000fffe03f */
[-C--:B------:R-:W-:Y:S01]  /*5bb0*/  FMUL.FTZ R24, R24, R8.reuse ;  /* 0x0000000818187220 */ /* 0x080fe20000410000 */
[----:B------:R-:W-:Y:S01]  /*5bc0*/  UIADD3 UR14, UR6, 0x2, URZ ;  /* 0x00000002060e7890 */ /* 0x000fe2000fffe03f */
[-C--:B------:R-:W-:Y:S01]  /*5bd0*/  FMUL.FTZ R25, R25, R8.reuse ;  /* 0x0000000819197220 */ /* 0x080fe20000410000 */
[----:B------:R-:W-:Y:S01]  /*5be0*/  UMOV UR10, UR5 ;  /* 0x00000005000a7c82 */ /* 0x000fe20008000000 */
        /* <DEDUP_REMOVED lines=22> */
[----:B------:R-:W-:Y:S01]  /*5d50*/  UMOV UR55, 0x40000040 ;  /* 0x4000004000377882 */ /* 0x000fe20000000000 */
        /* <DEDUP_REMOVED lines=94> */
[----:B------:R-:W-:Y:S01]  /*6340*/  FMUL.FTZ R119, R119, R2 ;  /* 0x0000000277777220 */ /* 0x000fe20000410000 */
[----:B------:R-:W-:-:S02]  /*6350*/  WARPGROUP.DEPBAR.LE gsb0, 0x0 ;  /* 0x00008000000079c5 */ /* 0x000fc40000010000 */
        /* <DEDUP_REMOVED lines=427> */
[----:B------:R-:W-:Y:S02]  /*7e10*/  UIADD3 UR5, UR6, 0x986, URZ ;  /* 0x0000098606057890 */ /* 0x000fe4000fffe03f */
[----:B------:R-:W-:Y:S01]  /*7e20*/  UIADD3 UR6, UR6, 0xa06, URZ ;  /* 0x00000a0606067890 */ /* 0x000fe2000fffe03f */
[----:B------:R-:W-:Y:S02]  /*7e30*/  WARPGROUP.DEPBAR.LE gsb0, 0x0 ;  /* 0x00008000000079c5 */ /* 0x000fe40000010000 */
[----:B------:R-:W-:-:S06]  /*7e40*/  WARPGROUP.ARRIVE ;  /* 0x00000000000079c5 */ /* 0x000fcc0000000000 */
[----:B------:R-:W-:Y:S01]  /*7e50*/  HGMMA.64x16x16.F32 R144, gdesc[UR52], R144, gsb0 ;  /* 0x00200000349079f0 */ /* 0x000fe20008000890 */
[----:B------:R-:W-:Y:S01]  /*7e60*/  UMOV UR54, UR7 ;  /* 0x0000000700367c82 */ /* 0x000fe20008000000 */
[----:B------:R-:W-:Y:S01]  /*7e70*/  UMOV UR55, 0x40000040 ;  /* 0x4000004000377882 */ /* 0x000fe20000000000 */
        /* <DEDUP_REMOVED lines=16> */
.L_x_271:
[----:B------:R-:W-:Y:S01]  /*7f80*/  IMAD.U32 R2, RZ, RZ, UR4 ;  /* 0x00000004ff027e24 */ /* 0x000fe2000f8e00ff */
[----:B------:R-:W-:-:S03]  /*7f90*/  SHF.L.U32 R0, R13, 0x1f, RZ ;  /* 0x0000001f0d007819 */ /* 0x000fc600000006ff */
[----:B------:R-:W-:-:S04]  /*7fa0*/  IMAD R13, R2, 0x8, R5 ;  /* 0x00000008020d7824 */ /* 0x000fc800078e0205 */
[----:B------:R2:W3:Y:S01]  /*7fb0*/  SYNCS.PHASECHK.TRANS64.TRYWAIT P2, [R13+URZ+0x36850], R0 ;  /* 0x036850000d0075a7 */ /* 0x0004e2000804017f */
[----:B------:R-:W-:Y:S05]  /*7fc0*/  @!P0 BRA `(.L_x_272) ;  /* 0x0000000000048947 */ /* 0x000fea0003800000 */
[----:B------:R-:W-:Y:S01]  /*7fd0*/  BPT.TRAP 0x1 ;  /* 0x000000040000795c */ /* 0x000fe20000300000 */
.L_x_272:
[----:B---3--:R-:W-:Y:S05]  /*7fe0*/  @P2 BRA `(.L_x_273) ;  /* 0x0000000000082947 */ /* 0x008fea0003800000 */
[----:B------:R-:W3:Y:S02]  /*7ff0*/  SYNCS.PHASECHK.TRANS64.TRYWAIT P2, [R13+URZ+0x36850], R0 ;  /* 0x036850000d0075a7 */ /* 0x000ee4000804017f */
[----:B---3--:R-:W-:Y:S05]  /*8000*/  @!P2 BRA `(.L_x_274) ;  /* 0x000000980038a947 */ /* 0x008fea0003800000 */
.L_x_273:
[----:B------:R-:W-:Y:S01]  /*8010*/  R2UR UR5, R5 ;  /* 0x00000000050572ca */ /* 0x000fe200000e0000 */
[----:B------:R-:W-:Y:S01]  /*8020*/  WARPGROUP.ARRIVE ;  /* 0x00000000000079c5 */ /* 0x000fe20000000000 */
[----:B------:R-:W-:Y:S01]  /*8030*/  UMOV UR7, 0x40000040 ;  /* 0x4000004000077882 */ /* 0x000fe20000000000 */
[----:B--23--:R-:W-:Y:S01]  /*8040*/  FMNMX.FTZ R0, R168, R15, !PT ;  /* 0x0000000fa8007209 */ /* 0x00cfe20007810000 */
[----:B01----:R-:W-:Y:S01]  /*8050*/  @!P1 VIADD R12, R12, 0x36840 ;  /* 0x000368400c0c9836 */ /* 0x003fe20000000000 */
[C---:B------:R-:W-:Y:S01]  /*8060*/  ISETP.GT.AND P2, PT, R11.reuse, RZ, PT ;  /* 0x000000ff0b00720c */ /* 0x040fe20003f44270 */
[----:B------:R-:W-:Y:S01]  /*8070*/  VIADD R11, R11, 0xffffffff ;  /* 0xffffffff0b0b7836 */ /* 0x000fe20000000000 */
[----:B------:R-:W-:-:S04]  /*8080*/  FMNMX.FTZ R3, R169, R0, !PT ;  /* 0x00000000a9037209 */ /* 0x000fc80007810000 */
[----:B------:R-:W-:Y:S02]  /*8090*/  FMNMX.FTZ R0, R172, R3, !PT ;  /* 0x00000003ac007209 */ /* 0x000fe40007810000 */
[----:B------:R-:W-:Y:S02]  /*80a0*/  UIADD3 UR5, UR5, 0x400, URZ ;  /* 0x0000040005057890 */ /* 0x000fe4000fffe03f */
[----:B------:R-:W-:Y:S02]  /*80b0*/  FMNMX.FTZ R3, R173, R0, !PT ;  /* 0x00000000ad037209 */ /* 0x000fe40007810000 */
[----:B------:R-:W-:Y:S02]  /*80c0*/  USHF.R.U32.HI UR5, URZ, 0x4, UR5 ;  /* 0x000000043f057899 */ /* 0x000fe40008011605 */
[----:B------:R-:W-:Y:S02]  /*80d0*/  FMNMX.FTZ R0, R160, R3, !PT ;  /* 0x00000003a0007209 */ /* 0x000fe40007810000 */
[----:B------:R-:W-:-:S02]  /*80e0*/  ULOP3.LUT UR5, UR5, 0x3fff, URZ, 0xc0, !UPT ;  /* 0x00003fff05057892 */ /* 0x000fc4000f8ec03f */
[----:B------:R-:W-:Y:S02]  /*80f0*/  FMNMX.FTZ R3, R161, R0, !PT ;  /* 0x00000000a1037209 */ /* 0x000fe40007810000 */
[----:B------:R-:W-:Y:S02]  /*8100*/  ULOP3.LUT UR5, UR5, 0x3800000, URZ, 0xfc, !UPT ;  /* 0x0380000005057892 */ /* 0x000fe4000f8efc3f */
[----:B------:R-:W-:Y:S02]  /*8110*/  FMNMX.FTZ R0, R164, R3, !PT ;  /* 0x00000003a4007209 */ /* 0x000fe40007810000 */
[----:B------:R-:W-:Y:S02]  /*8120*/  UIMAD UR4, UR4, 0xa80, UR5 ;  /* 0x00000a80040478a4 */ /* 0x000fe4000f8e0205 */
[----:B------:R-:W-:-:S04]  /*8130*/  FMNMX.FTZ R3, R165, R0, !PT ;  /* 0x00000000a5037209 */ /* 0x000fc80007810000 */
        /* <DEDUP_REMOVED lines=24> */
[----:B------:R-:W0:Y:S03]  /*82c0*/  LDC R0, c[0x0][0x988] ;  /* 0x00026200ff007b82 */ /* 0x000e260000000800 */
[----:B------:R-:W1:Y:S02]  /*82d0*/  SHFL.BFLY PT, R3, R2, 0x2, 0x1f ;  /* 0x0c401f0002037f89 */ /* 0x000e6400000e0000 */
[----:B-1----:R-:W-:Y:S02]  /*82e0*/  FMNMX.FTZ R3, R2, R3, !PT ;  /* 0x0000000302037209 */ /* 0x002fe40007810000 */
[----:B------:R-:W-:-:S03]  /*82f0*/  FMNMX.FTZ R2, R170, R10, !PT ;  /* 0x0000000aaa027209 */ /* 0x000fc60007810000 */
[----:B------:R-:W1:Y:S02]  /*8300*/  SHFL.BFLY PT, R4, R3, 0x1, 0x1f ;  /* 0x0c201f0003047f89 */ /* 0x000e6400000e0000 */
[----:B-1----:R-:W-:Y:S02]  /*8310*/  FMNMX.FTZ R4, R3, R4, !PT ;  /* 0x0000000403047209 */ /* 0x002fe40007810000 */
[----:B------:R-:W-:-:S03]  /*8320*/  FMNMX.FTZ R3, R171, R2, !PT ;  /* 0x00000002ab037209 */ /* 0x000fc60007810000 */
[----:B------:R-:W-:Y:S01]  /*8330*/  FADD.FTZ R15, -R4, R15 ;  /* 0x0000000f040f7221 */ /* 0x000fe20000010100 */
[----:B------:R-:W-:-:S03]  /*8340*/  FMNMX.FTZ R2, R174, R3, !PT ;  /* 0x00000003ae027209 */ /* 0x000fc60007810000 */
[----:B0-----:R-:W-:Y:S01]  /*8350*/  FMUL.FTZ R8, R15, R0 ;  /* 0x000000000f087220 */ /* 0x001fe20000410000 */
        /* <DEDUP_REMOVED lines=31> */
[----:B------:R-:W0:Y:S02]  /*8550*/  SHFL.BFLY PT, R3, R2, 0x2, 0x1f ;  /* 0x0c401f0002037f89 */ /* 0x000e2400000e0000 */
[----:B0-----:R-:W-:-:S05]  /*8560*/  FMNMX.FTZ R20, R2, R3, !PT ;  /* 0x0000000302147209 */ /* 0x001fca0007810000 */
[----:B------:R-:W0:Y:S02]  /*8570*/  SHFL.BFLY PT, R3, R20, 0x1, 0x1f ;  /* 0x0c201f0014037f89 */ /* 0x000e2400000e0000 */
[----:B0-----:R-:W-:Y:S01]  /*8580*/  FMNMX.FTZ R3, R20, R3, !PT ;  /* 0x0000000314037209 */ /* 0x001fe20007810000 */
        /* <DEDUP_REMOVED lines=18> */
[----:B------:R-:W-:Y:S01]  /*86b0*/  UIADD3 UR4, UR4, 0x300, URZ ;  /* 0x0000030004047890 */ /* 0x000fe2000fffe03f */
[-CC-:B------:R-:W-:Y:S01]  /*86c0*/  FFMA.FTZ R157, R145, R0.reuse, -R189.reuse ;  /* 0x00000000919d7223 */ /* 0x180fe200000108bd */
[-CC-:B------:R-:W-:Y:S01]  /*86d0*/  FFMA.FTZ R145, R149, R0.reuse, -R189.reuse ;  /* 0x0000000095917223 */ /* 0x180fe200000108bd */
[----:B------:R-:W-:Y:S01]  /*86e0*/  FADD.FTZ R149, -R3, R10 ;  /* 0x0000000a03957221 */ /* 0x000fe20000010100 */
[-CC-:B------:R-:W-:Y:S01]  /*86f0*/  FFMA.FTZ R15, R168, R0.reuse, -R189.reuse ;  /* 0x00000000a80f7223 */ /* 0x180fe200000108bd */
[-CC-:B------:R-:W-:Y:S01]  /*8700*/  FFMA.FTZ R200, R169, R0.reuse, -R189.reuse ;  /* 0x00000000a9c87223 */ /* 0x180fe200000108bd */
[-CC-:B------:R-:W-:Y:S01]  /*8710*/  FFMA.FTZ R202, R172, R0.reuse, -R189.reuse ;  /* 0x00000000acca7223 */ /* 0x180fe200000108bd */
[-C--:B------:R-:W-:Y:S01]  /*8720*/  FMUL.FTZ R2, R149, R0.reuse ;  /* 0x0000000095027220 */ /* 0x080fe20000410000 */
[-C--:B------:R-:W-:Y:S01]  /*8730*/  FMUL.FTZ R149, R3, R0.reuse ;  /* 0x0000000003957220 */ /* 0x080fe20000410000 */
[-CC-:B------:R-:W-:Y:S01]  /*8740*/  FFMA.FTZ R169, R173, R0.reuse, -R189.reuse ;  /* 0x00000000ada97223 */ /* 0x180fe200000108bd */
[----:B------:R-:W0:Y:S01]  /*8750*/  MUFU.EX2 R15, R15 ;  /* 0x0000000f000f7308 */ /* 0x000e220000000800 */
        /* <DEDUP_REMOVED lines=8> */
[-C--:B------:R-:W-:Y:S01]  /*87e0*/  FFMA.FTZ R124, R124, R0.reuse, -R189 ;  /* 0x000000007c7c7223 */ /* 0x080fe200000108bd */
[-C--:B------:R-:W-:Y:S01]  /*87f0*/  FFMA.FTZ R197, R162, R0.reuse, -R149 ;  /* 0x00000000a2c57223 */ /* 0x080fe20000010895 */
[----:B------:R-:W-:Y:S01]  /*8800*/  @!P1 PRMT R144, RZ, 0x654, R12 ;  /* 0x00000654ff909816 */ /* 0x000fe2000000000c */
[-CC-:B------:R-:W-:Y:S01]  /*8810*/  FFMA.FTZ R173, R161, R0.reuse, -R189.reuse ;  /* 0x00000000a1ad7223 */ /* 0x180fe200000108bd */
[-C--:B------:R-:W-:Y:S01]  /*8820*/  FFMA.FTZ R198, R164, R0.reuse, -R189 ;  /* 0x00000000a4c67223 */ /* 0x080fe200000108bd */
[-C--:B------:R-:W-:Y:S01]  /*8830*/  FFMA.FTZ R199, R166, R0.reuse, -R149 ;  /* 0x00000000a6c77223 */ /* 0x080fe20000010895 */
[-C--:B------:R-:W-:Y:S01]  /*8840*/  FFMA.FTZ R161, R165, R0.reuse, -R189 ;  /* 0x00000000a5a17223 */ /* 0x080fe200000108bd */
[----:B------:R-:W-:Y:S01]  /*8850*/  MUFU.EX2 R2, R2 ;  /* 0x0000000200027308 */ /* 0x000fe20000000800 */
[----:B0-----:R-:W-:Y:S01]  /*8860*/  FFMA.FTZ R7, R8, R7, R15 ;  /* 0x0000000708077223 */ /* 0x001fe2000001000f */
[-C--:B------:R-:W-:Y:S01]  /*8870*/  FFMA.FTZ R192, R152, R0.reuse, -R189 ;  /* 0x0000000098c07223 */ /* 0x080fe200000108bd */
[-C--:B------:R-:W-:Y:S01]  /*8880*/  FFMA.FTZ R193, R154, R0.reuse, -R149 ;  /* 0x000000009ac17223 */ /* 0x080fe20000010895 */
[-C--:B------:R-:W-:Y:S01]  /*8890*/  FFMA.FTZ R194, R156, R0.reuse, -R189 ;  /* 0x000000009cc27223 */ /* 0x080fe200000108bd */
        /* <DEDUP_REMOVED lines=20> */
[----:B------:R-:W-:-:S07]  /*89e0*/  FFMA.FTZ R127, R127, R0, -R149 ;  /* 0x000000007f7f7223 */ /* 0x000fce0000010895 */
[----:B------:R-:W-:Y:S08]  /*89f0*/  MUFU.EX2 R203, R203 ;  /* 0x000000cb00cb7308 */ /* 0x000ff00000000800 */
[----:B------:R-:W-:Y:S08]  /*8a00*/  MUFU.EX2 R169, R169 ;  /* 0x000000a900a97308 */ /* 0x000ff00000000800 */
[----:B------:R-:W-:Y:S08]  /*8a10*/  MUFU.EX2 R120, R120 ;  /* 0x0000007800787308 */ /* 0x000ff00000000800 */
[----:B------:R0:W-:Y:S08]  /*8a20*/  MUFU.EX2 R20, R124 ;  /* 0x0000007c00147308 */ /* 0x0001f00000000800 */
[----:B------:R-:W-:Y:S01]  /*8a30*/  MUFU.EX2 R196, R196 ;  /* 0x000000c400c47308 */ /* 0x000fe20000000800 */
[----:B0-----:R-:W-:-:S07]  /*8a40*/  FFMA.FTZ R124, R163, R0, -R149 ;  /* 0x00000000a37c7223 */ /* 0x001fce0000010895 */
        /* <DEDUP_REMOVED lines=16> */
[-C--:B------:R-:W-:Y:S01]  /*8b50*/  FFMA.FTZ R187, R142, R0.reuse, -R149 ;  /* 0x000000008ebb7223 */ /* 0x080fe20000010895 */
[-C--:B------:R-:W-:Y:S01]  /*8b60*/  FFMA.FTZ R184, R136, R0.reuse, -R189 ;  /* 0x0000000088b87223 */ /* 0x080fe200000108bd */
[-C--:B------:R-:W-:Y:S01]  /*8b70*/  FFMA.FTZ R136, R159, R0.reuse, -R149 ;  /* 0x000000009f887223 */ /* 0x080fe20000010895 */
[-C--:B------:R-:W-:Y:S01]  /*8b80*/  FFMA.FTZ R186, R140, R0.reuse, -R189 ;  /* 0x000000008cba7223 */ /* 0x080fe200000108bd */
[----:B------:R-:W-:Y:S01]  /*8b90*/  HGMMA.64x192x16.F32 R24, R180, gdesc[UR4].tnspB, R24, gsb0 ;  /* 0x42e00004b4187df0 */ /* 0x000fe20008000818 */
[----:B------:R-:W-:Y:S01]  /*8ba0*/  UMOV UR6, UR4 ;  /* 0x0000000400067c82 */ /* 0x000fe20008000000 */
[----:B------:R-:W-:Y:S01]  /*8bb0*/  UMOV UR7, 0x40000040 ;  /* 0x4000004000077882 */ /* 0x000fe20000000000 */
[----:B------:R-:W-:Y:S01]  /*8bc0*/  FFMA.FTZ R140, R147, R0, -R149 ;  /* 0x00000000938c7223 */ /* 0x000fe20000010895 */
[----:B------:R-:W-:Y:S01]  /*8bd0*/  MUFU.EX2 R136, R136 ;  /* 0x0000008800887308 */ /* 0x000fe20000000800 */
[----:B------:R-:W-:-:S07]  /*8be0*/  R2UR UR4, R16 ;  /* 0x00000000100472ca */ /* 0x000fce00000e0000 */
        /* <DEDUP_REMOVED lines=14> */
[----:B------:R-:W0:Y:S08]  /*8cd0*/  MUFU.EX2 R131, R131 ;  /* 0x0000008300837308 */ /* 0x000e300000000800 */
[----:B------:R-:W-:Y:S08]  /*8ce0*/  MUFU.EX2 R134, R134 ;  /* 0x0000008600867308 */ /* 0x000ff00000000800 */
[----:B------:R-:W-:Y:S08]  /*8cf0*/  MUFU.EX2 R133, R133 ;  /* 0x0000008500857308 */ /* 0x000ff00000000800 */
[----:B------:R-:W1:Y:S08]  /*8d00*/  MUFU.EX2 R135, R135 ;  /* 0x0000008700877308 */ /* 0x000e700000000800 */
[----:B------:R-:W-:Y:S08]  /*8d10*/  MUFU.EX2 R14, R14 ;  /* 0x0000000e000e7308 */ /* 0x000ff00000000800 */
[----:B------:R-:W2:Y:S08]  /*8d20*/  MUFU.EX2 R121, R121 ;  /* 0x0000007900797308 */ /* 0x000eb00000000800 */
[----:B------:R-:W-:Y:S08]  /*8d30*/  MUFU.EX2 R123, R123 ;  /* 0x0000007b007b7308 */ /* 0x000ff00000000800 */
[----:B------:R-:W-:Y:S08]  /*8d40*/  MUFU.EX2 R126, R126 ;  /* 0x0000007e007e7308 */ /* 0x000ff00000000800 */
[----:B------:R-:W3:Y:S08]  /*8d50*/  MUFU.EX2 R125, R125 ;  /* 0x0000007d007d7308 */ /* 0x000ef00000000800 */
[----:B------:R-:W4:Y:S01]  /*8d60*/  MUFU.EX2 R127, R127 ;  /* 0x0000007f007f7308 */ /* 0x000f220000000800 */
[----:B------:R-:W-:-:S02]  /*8d70*/  WARPGROUP.DEPBAR.LE gsb0, 0x0 ;  /* 0x00008000000079c5 */ /* 0x000fc40000010000 */
[----:B------:R-:W-:Y:S01]  /*8d80*/  WARPGROUP.ARRIVE ;  /* 0x00000000000079c5 */ /* 0x000fe20000000000 */
[-C--:B------:R-:W-:Y:S01]  /*8d90*/  FFMA.FTZ R180, R128, R0.reuse, -R189 ;  /* 0x0000000080b47223 */ /* 0x080fe200000108bd */
[-C--:B------:R-:W-:Y:S01]  /*8da0*/  FFMA.FTZ R128, R167, R0.reuse, -R149 ;  /* 0x00000000a7807223 */ /* 0x080fe20000010895 */
[-C--:B------:R-:W-:Y:S01]  /*8db0*/  FFMA.FTZ R182, R132, R0.reuse, -R189 ;  /* 0x0000000084b67223 */ /* 0x080fe200000108bd */
[-CC-:B------:R-:W-:Y:S01]  /*8dc0*/  FFMA.FTZ R132, R155, R0.reuse, -R149.reuse ;  /* 0x000000009b847223 */ /* 0x180fe20000010895 */
[----:B------:R-:W-:Y:S01]  /*8dd0*/  FFMA.FTZ R189, R146, R0, -R149 ;  /* 0x0000000092bd7223 */ /* 0x000fe20000010895 */
[----:B------:R-:W-:Y:S01]  /*8de0*/  HGMMA.64x192x16.F32 R24, R176, gdesc[UR4].tnspB, R24, gsb0 ;  /* 0x42e00004b0187df0 */ /* 0x000fe20008000818 */
[----:B------:R-:W-:Y:S01]  /*8df0*/  MUFU.EX2 R180, R180 ;  /* 0x000000b400b47308 */ /* 0x000fe20000000800 */
[----:B0-----:R-:W-:Y:S02]  /*8e00*/  F2FP.F16.F32.PACK_AB R181, R131, R130 ;  /* 0x0000008283b5723e */ /* 0x001fe400000000ff */
[----:B-1----:R-:W-:-:S05]  /*8e10*/  F2FP.F16.F32.PACK_AB R183, R135, R134 ;  /* 0x0000008687b7723e */ /* 0x002fca00000000ff */
[----:B------:R-:W0:Y:S08]  /*8e20*/  MUFU.EX2 R128, R128 ;  /* 0x0000008000807308 */ /* 0x000e300000000800 */
[----:B------:R-:W1:Y:S08]  /*8e30*/  MUFU.EX2 R132, R132 ;  /* 0x0000008400847308 */ /* 0x000e700000000800 */
[----:B------:R-:W5:Y:S08]  /*8e40*/  MUFU.EX2 R189, R189 ;  /* 0x000000bd00bd7308 */ /* 0x000f700000000800 */
[----:B------:R-:W-:Y:S01]  /*8e50*/  MUFU.EX2 R182, R182 ;  /* 0x000000b600b67308 */ /* 0x000fe20000000800 */
[----:B------:R-:W-:-:S02]  /*8e60*/  WARPGROUP.DEPBAR.LE gsb0, 0x0 ;  /* 0x00008000000079c5 */ /* 0x000fc40000010000 */
[----:B------:R0:W-:Y:S01]  /*8e70*/  @!P1 SYNCS.ARRIVE.TRANS64.RED.A1T0 RZ, [R144+URZ], RZ ;  /* 0x000000ff90ff99a7 */ /* 0x0001e2000810043f */
[----:B--2---:R-:W-:Y:S02]  /*8e80*/  F2FP.F16.F32.PACK_AB R176, R121, R14 ;  /* 0x0000000e79b0723e */ /* 0x004fe400000000ff */
[----:B---3--:R-:W-:Y:S02]  /*8e90*/  F2FP.F16.F32.PACK_AB R178, R125, R20 ;  /* 0x000000147db2723e */ /* 0x008fe400000000ff */
[----:B----4-:R-:W-:Y:S02]  /*8ea0*/  F2FP.F16.F32.PACK_AB R179, R127, R126 ;  /* 0x0000007e7fb3723e */ /* 0x010fe400000000ff */
[----:B0-----:R-:W-:Y:S01]  /*8eb0*/  @!P1 IADD3 R144, R13, 0x36860, RZ ;  /* 0x000368600d909810 */ /* 0x001fe20007ffe0ff */
[----:B------:R-:W-:Y:S01]  /*8ec0*/  FADD.FTZ R13, R200, R7 ;  /* 0x00000007c80d7221 */ /* 0x000fe20000010000 */
[----:B------:R-:W-:Y:S01]  /*8ed0*/  FFMA.FTZ R7, R2, R6, R201 ;  /* 0x0000000602077223 */ /* 0x000fe200000100c9 */
[----:B------:R-:W-:-:S02]  /*8ee0*/  F2FP.F16.F32.PACK_AB R200, R200, R15 ;  /* 0x0000000fc8c8723e */ /* 0x000fc400000000ff */
[----:B------:R-:W-:Y:S01]  /*8ef0*/  FADD.FTZ R6, R202, R13 ;  /* 0x0000000dca067221 */ /* 0x000fe20000010000 */
[C---:B------:R-:W-:Y:S01]  /*8f00*/  FADD.FTZ R138, R10.reuse, R7 ;  /* 0x000000070a8a7221 */ /* 0x040fe20000010000 */
[----:B------:R-:W-:Y:S02]  /*8f10*/  F2FP.F16.F32.PACK_AB R201, R10, R201 ;  /* 0x000000c90ac9723e */ /* 0x000fe400000000ff */
[----:B------:R-:W-:Y:S01]  /*8f20*/  FADD.FTZ R13, R169, R6 ;  /* 0x00000006a90d7221 */ /* 0x000fe20000010000 */
[----:B------:R-:W-:Y:S01]  /*8f30*/  FADD.FTZ R7, R203, R138 ;  /* 0x0000008acb077221 */ /* 0x000fe20000010000 */
[----:B------:R-:W-:Y:S01]  /*8f40*/  FFMA.FTZ R6, R139, R0, -R149 ;  /* 0x000000008b067223 */ /* 0x000fe20000010895 */
[----:B------:R-:W-:Y:S01]  /*8f50*/  F2FP.F16.F32.PACK_AB R203, R120, R203 ;  /* 0x000000cb78cb723e */ /* 0x000fe200000000ff */
[----:B------:R-:W-:Y:S01]  /*8f60*/  FADD.FTZ R142, R196, R13 ;  /* 0x0000000dc48e7221 */ /* 0x000fe20000010000 */
[----:B------:R-:W-:Y:S01]  /*8f70*/  FADD.FTZ R138, R120, R7 ;  /* 0x00000007788a7221 */ /* 0x000fe20000010000 */
[----:B------:R-:W-:-:S02]  /*8f80*/  @!P1 PRMT R144, RZ, 0x654, R144 ;  /* 0x00000654ff909816 */ /* 0x000fc40000000090 */
[----:B------:R-:W-:Y:S01]  /*8f90*/  FADD.FTZ R13, R173, R142 ;  /* 0x0000008ead0d7221 */ /* 0x000fe20000010000 */
[----:B------:R-:W-:Y:S01]  /*8fa0*/  FADD.FTZ R7, R197, R138 ;  /* 0x0000008ac5077221 */ /* 0x000fe20000010000 */
[----:B------:R-:W0:Y:S01]  /*8fb0*/  MUFU.EX2 R6, R6 ;  /* 0x0000000600067308 */ /* 0x000e220000000800 */
[----:B------:R-:W-:Y:S01]  /*8fc0*/  F2FP.F16.F32.PACK_AB R197, R124, R197 ;  /* 0x000000c57cc5723e */ /* 0x000fe200000000ff */
[----:B------:R-:W-:Y:S01]  /*8fd0*/  FADD.FTZ R142, R198, R13 ;  /* 0x0000000dc68e7221 */ /* 0x000fe20000010000 */
[----:B------:R-:W-:Y:S01]  /*8fe0*/  FADD.FTZ R138, R124, R7 ;  /* 0x000000077c8a7221 */ /* 0x000fe20000010000 */
[----:B------:R-:W-:Y:S01]  /*8ff0*/  FFMA.FTZ R7, R122, R0, -R149 ;  /* 0x000000007a077223 */ /* 0x000fe20000010895 */
[----:B------:R2:W-:Y:S01]  /*9000*/  @!P1 SYNCS.ARRIVE.TRANS64.RED.A1T0 RZ, [R144+URZ], RZ ;  /* 0x000000ff90ff99a7 */ /* 0x0005e2000810043f */
[----:B------:R-:W-:Y:S01]  /*9010*/  FADD.FTZ R139, R161, R142 ;  /* 0x0000008ea18b7221 */ /* 0x000fe20000010000 */
[----:B------:R-:W-:Y:S01]  /*9020*/  FADD.FTZ R13, R199, R138 ;  /* 0x0000008ac70d7221 */ /* 0x000fe20000010000 */
[----:B------:R-:W3:Y:S01]  /*9030*/  MUFU.EX2 R122, R143 ;  /* 0x0000008f007a7308 */ /* 0x000ee20000000800 */
[----:B------:R-:W-:Y:S01]  /*9040*/  F2FP.F16.F32.PACK_AB R202, R169, R202 ;  /* 0x000000caa9ca723e */ /* 0x000fe200000000ff */
[----:B------:R-:W-:Y:S01]  /*9050*/  FADD.FTZ R142, R192, R139 ;  /* 0x0000008bc08e7221 */ /* 0x000fe20000010000 */
[----:B------:R-:W-:Y:S01]  /*9060*/  FADD.FTZ R138, R128, R13 ;  /* 0x0000000d808a7221 */ /* 0x000fe20000010000 */
[----:B------:R-:W-:-:S02]  /*9070*/  F2FP.F16.F32.PACK_AB R196, R173, R196 ;  /* 0x000000c4adc4723e */ /* 0x000fc400000000ff */
[----:B------:R-:W-:Y:S01]  /*9080*/  FADD.FTZ R139, R21, R142 ;  /* 0x0000008e158b7221 */ /* 0x000fe20000010000 */
[----:B------:R-:W-:Y:S01]  /*9090*/  FADD.FTZ R13, R193, R138 ;  /* 0x0000008ac10d7221 */ /* 0x000fe20000010000 */
[----:B------:R4:W2:Y:S01]  /*90a0*/  MUFU.EX2 R124, R7 ;  /* 0x00000007007c7308 */ /* 0x0008a20000000800 */
[----:B------:R-:W-:Y:S01]  /*90b0*/  F2FP.F16.F32.PACK_AB R198, R161, R198 ;  /* 0x000000c6a1c6723e */ /* 0x000fe200000000ff */
[----:B------:R-:W-:Y:S01]  /*90c0*/  FADD.FTZ R142, R194, R139 ;  /* 0x0000008bc28e7221 */ /* 0x000fe20000010000 */
[----:B-1----:R-:W-:Y:S01]  /*90d0*/  FADD.FTZ R138, R132, R13 ;  /* 0x0000000d848a7221 */ /* 0x002fe20000010000 */
[----:B------:R-:W-:Y:S02]  /*90e0*/  F2FP.F16.F32.PACK_AB R199, R128, R199 ;  /* 0x000000c780c7723e */ /* 0x000fe400000000ff */
[----:B------:R-:W-:Y:S01]  /*90f0*/  FADD.FTZ R15, R153, R142 ;  /* 0x0000008e990f7221 */ /* 0x000fe20000010000 */
[----:B------:R-:W-:Y:S01]  /*9100*/  FADD.FTZ R13, R195, R138 ;  /* 0x0000008ac30d7221 */ /* 0x000fe20000010000 */
[----:B------:R-:W-:-:S02]  /*9110*/  F2FP.F16.F32.PACK_AB R192, R21, R192 ;  /* 0x000000c015c0723e */ /* 0x000fc400000000ff */
[----:B------:R-:W-:Y:S01]  /*9120*/  FADD.FTZ R142, R188, R15 ;  /* 0x0000000fbc8e7221 */ /* 0x000fe20000010000 */
[----:B------:R-:W-:Y:S01]  /*9130*/  FADD.FTZ R138, R136, R13 ;  /* 0x0000000d888a7221 */ /* 0x000fe20000010000 */
[----:B------:R-:W-:Y:S02]  /*9140*/  F2FP.F16.F32.PACK_AB R193, R132, R193 ;  /* 0x000000c184c1723e */ /* 0x000fe400000000ff */
[----:B------:R-:W-:Y:S01]  /*9150*/  FADD.FTZ R15, R157, R142 ;  /* 0x0000008e9d0f7221 */ /* 0x000fe20000010000 */
[----:B-----5:R-:W-:Y:S01]  /*9160*/  FADD.FTZ R13, R189, R138 ;  /* 0x0000008abd0d7221 */ /* 0x020fe20000010000 */
        /* <DEDUP_REMOVED lines=8> */
[----:B------:R-:W-:Y:S01]  /*91f0*/  FADD.FTZ R10, R12, R13 ;  /* 0x0000000d0c0a7221 */ /* 0x000fe20000010000 */
[----:B------:R-:W-:Y:S02]  /*9200*/  F2FP.F16.F32.PACK_AB R189, R140, R189 ;  /* 0x000000bd8cbd723e */ /* 0x000fe400000000ff */
[----:B------:R-:W-:Y:S01]  /*9210*/  FADD.FTZ R15, R137, R120 ;  /* 0x00000078890f7221 */ /* 0x000fe20000010000 */
[----:B------:R-:W-:Y:S01]  /*9220*/  FADD.FTZ R13, R185, R10 ;  /* 0x0000000ab90d7221 */ /* 0x000fe20000010000 */
[----:B0-----:R-:W-:-:S02]  /*9230*/  F2FP.F16.F32.PACK_AB R185, R6, R185 ;  /* 0x000000b906b9723e */ /* 0x001fc400000000ff */
[----:B------:R-:W-:Y:S01]  /*9240*/  FADD.FTZ R120, R186, R15 ;  /* 0x0000000fba787221 */ /* 0x000fe20000010000 */
[----:B------:R-:W-:Y:S01]  /*9250*/  FADD.FTZ R10, R6, R13 ;  /* 0x0000000d060a7221 */ /* 0x000fe20000010000 */
[----:B------:R-:W-:Y:S02]  /*9260*/  F2FP.F16.F32.PACK_AB R190, R145, R190 ;  /* 0x000000be91be723e */ /* 0x000fe400000000ff */
[----:B------:R-:W-:Y:S01]  /*9270*/  FADD.FTZ R15, R141, R120 ;  /* 0x000000788d0f7221 */ /* 0x000fe20000010000 */
[----:B------:R-:W-:Y:S01]  /*9280*/  FADD.FTZ R13, R187, R10 ;  /* 0x0000000abb0d7221 */ /* 0x000fe20000010000 */
[----:B------:R-:W-:Y:S02]  /*9290*/  F2FP.F16.F32.PACK_AB R191, R12, R191 ;  /* 0x000000bf0cbf723e */ /* 0x000fe400000000ff */
[----:B------:R-:W-:Y:S01]  /*92a0*/  FADD.FTZ R10, R180, R15 ;  /* 0x0000000fb40a7221 */ /* 0x000fe20000010000 */
[----:B---3--:R-:W-:Y:S01]  /*92b0*/  FADD.FTZ R13, R122, R13 ;  /* 0x0000000d7a0d7221 */ /* 0x008fe20000010000 */
[----:B------:R-:W-:Y:S01]  /*92c0*/  F2FP.F16.F32.PACK_AB R184, R137, R184 ;  /* 0x000000b889b8723e */ /* 0x000fe200000000ff */
[----:B------:R-:W-:-:S02]  /*92d0*/  IMAD.MOV.U32 R15, RZ, RZ, R4 ;  /* 0x000000ffff0f7224 */ /* 0x000fc400078e0004 */
[----:B----4-:R-:W-:Y:S01]  /*92e0*/  FADD.FTZ R7, R129, R10 ;  /* 0x0000000a81077221 */ /* 0x010fe20000010000 */
[----:B------:R-:W-:Y:S01]  /*92f0*/  FADD.FTZ R13, R130, R13 ;  /* 0x0000000d820d7221 */ /* 0x000fe20000010000 */
[----:B------:R-:W-:Y:S01]  /*9300*/  F2FP.F16.F32.PACK_AB R186, R141, R186 ;  /* 0x000000ba8dba723e */ /* 0x000fe200000000ff */
[----:B------:R-:W-:Y:S02]  /*9310*/  IMAD.MOV.U32 R10, RZ, RZ, R3 ;  /* 0x000000ffff0a7224 */ /* 0x000fe400078e0003 */
[----:B------:R-:W-:Y:S01]  /*9320*/  FADD.FTZ R6, R182, R7 ;  /* 0x00000007b6067221 */ /* 0x000fe20000010000 */
[----:B------:R-:W-:Y:S01]  /*9330*/  FADD.FTZ R13, R131, R13 ;  /* 0x0000000d830d7221 */ /* 0x000fe20000010000 */
        /* <DEDUP_REMOVED lines=8> */
[----:B--2---:R-:W-:Y:S01]  /*93c0*/  FADD.FTZ R13, R124, R13 ;  /* 0x0000000d7c0d7221 */ /* 0x004fe20000010000 */
[C---:B------:R-:W-:Y:S02]  /*93d0*/  F2FP.F16.F32.PACK_AB R177, R123.reuse, R124 ;  /* 0x0000007c7bb1723e */ /* 0x040fe400000000ff */
[----:B------:R-:W-:Y:S01]  /*93e0*/  FADD.FTZ R6, R20, R7 ;  /* 0x0000000714067221 */ /* 0x000fe20000010000 */
[----:B------:R-:W-:-:S03]  /*93f0*/  FADD.FTZ R13, R123, R13 ;  /* 0x0000000d7b0d7221 */ /* 0x000fc60000010000 */
[----:B------:R-:W-:Y:S01]  /*9400*/  FADD.FTZ R7, R125, R6 ;  /* 0x000000067d077221 */ /* 0x000fe20000010000 */
[----:B------:R-:W-:-:S04]  /*9410*/  FADD.FTZ R13, R126, R13 ;  /* 0x0000000d7e0d7221 */ /* 0x000fc80000010000 */
[----:B------:R-:W-:Y:S01]  /*9420*/  FADD.FTZ R6, R127, R13 ;  /* 0x0000000d7f067221 */ /* 0x000fe20000010000 */
[----:B------:R-:W-:Y:S01]  /*9430*/  IMAD.MOV.U32 R13, RZ, RZ, R17 ;  /* 0x000000ffff0d7224 */ /* 0x000fe200078e0011 */
[----:B------:R-:W-:Y:S06]  /*9440*/  @P2 BRA `(.L_x_275) ;  /* 0xffffffc400382947 */ /* 0x000fec000383ffff */
.L_x_266:
        /* <DEDUP_REMOVED lines=99> */
.L_x_276:
[----:B------:R-:W-:Y:S01]  /*9a80*/  IMAD R11, R16, 0x8, R5 ;  /* 0x00000008100b7824 */ /* 0x000fe200078e0205 */
[----:B------:R-:W-:-:S04]  /*9a90*/  SHF.L.U32 R2, R17, 0x1f, RZ ;  /* 0x0000001f11027819 */ /* 0x000fc800000006ff */
[----:B------:R0:W1:Y:S01]  /*9aa0*/  SYNCS.PHASECHK.TRANS64.TRYWAIT P2, [R11+URZ+0x36850], R2 ;  /* 0x036850020b0075a7 */ /* 0x000062000804017f */
[----:B------:R-:W-:Y:S05]  /*9ab0*/  @!P0 BRA `(.L_x_277) ;  /* 0x0000000000048947 */ /* 0x000fea0003800000 */
[----:B------:R-:W-:Y:S01]  /*9ac0*/  BPT.TRAP 0x1 ;  /* 0x000000040000795c */ /* 0x000fe20000300000 */
.L_x_277:
[----:B-1----:R-:W-:Y:S05]  /*9ad0*/  @P2 BRA `(.L_x_278) ;  /* 0x0000000000082947 */ /* 0x002fea0003800000 */
[----:B------:R-:W1:Y:S02]  /*9ae0*/  SYNCS.PHASECHK.TRANS64.TRYWAIT P0, [R11+URZ+0x36850], R2 ;  /* 0x036850020b0075a7 */ /* 0x000e64000800017f */
[----:B-1----:R-:W-:Y:S05]  /*9af0*/  @!P0 BRA `(.L_x_279) ;  /* 0x0000007c00908947 */ /* 0x002fea0003800000 */
.L_x_278:
[----:B------:R-:W-:Y:S05]  /*9b00*/  WARPSYNC.ALL ;  /* 0x0000000000007948 */ /* 0x000fea0003800000 */
[----:B------:R-:W-:Y:S01]  /*9b10*/  VIADD R5, R5, 0x400 ;  /* 0x0000040005057836 */ /* 0x000fe20000000000 */
[----:B------:R-:W-:Y:S01]  /*9b20*/  WARPGROUP.ARRIVE ;  /* 0x00000000000079c5 */ /* 0x000fe20000000000 */
[----:B------:R-:W-:Y:S01]  /*9b30*/  IMAD.MOV.U32 R9, RZ, RZ, 0x40000040 ;  /* 0x40000040ff097424 */ /* 0x000fe200078e00ff */
[----:B01----:R-:W0:Y:S01]  /*9b40*/  SHFL.BFLY PT, R2, R7, 0x2, 0x1f ;  /* 0x0c401f0007027f89 */ /* 0x003e2200000e0000 */
[----:B------:R-:W-:Y:S01]  /*9b50*/  IMAD.MOV.U32 R13, RZ, RZ, 0x40000040 ;  /* 0x40000040ff0d7424 */ /* 0x000fe200078e00ff */
[----:B------:R-:W-:Y:S01]  /*9b60*/  SHF.R.U32.HI R5, RZ, 0x4, R5 ;  /* 0x00000004ff057819 */ /* 0x000fe20000011605 */
[----:B------:R-:W-:Y:S01]  /*9b70*/  @!P1 VIADD R10, R11, 0x36860 ;  /* 0x000368600b0a9836 */ /* 0x000fe20000000000 */
[----:B------:R-:W-:Y:S01]  /*9b80*/  R2UR UR7, R9 ;  /* 0x00000000090772ca */ /* 0x000fe200000e0000 */
[----:B------:R-:W-:Y:S01]  /*9b90*/  IMAD.MOV.U32 R9, RZ, RZ, 0x40000040 ;  /* 0x40000040ff097424 */ /* 0x000fe200078e00ff */
[----:B------:R-:W-:Y:S01]  /*9ba0*/  LOP3.LUT R5, R5, 0x3fff, RZ, 0xc0, !PT ;  /* 0x00003fff05057812 */ /* 0x000fe200078ec0ff */
[----:B------:R-:W-:Y:S01]  /*9bb0*/  IMAD.MOV.U32 R20, RZ, RZ, -0x800000 ;  /* 0xff800000ff147424 */ /* 0x000fe200078e00ff */
[----:B------:R-:W-:Y:S01]  /*9bc0*/  @!P1 PRMT R10, RZ, 0x654, R10 ;  /* 0x00000654ff0a9816 */ /* 0x000fe2000000000a */
[----:B------:R-:W-:Y:S01]  /*9bd0*/  VIADD R208, R208, 0x1 ;  /* 0x00000001d0d07836 */ /* 0x000fe20000000000 */
[----:B------:R-:W-:-:S05]  /*9be0*/  LOP3.LUT R5, R5, 0x3800000, RZ, 0xfc, !PT ;  /* 0x0380000005057812 */ /* 0x000fca00078efcff */
[C---:B------:R-:W-:Y:S02]  /*9bf0*/  IMAD R8, R16.reuse, 0xa80, R5 ;  /* 0x00000a8010087824 */ /* 0x040fe400078e0205 */
[----:B------:R-:W1:Y:S01]  /*9c00*/  SHFL.BFLY PT, R5, R6, 0x2, 0x1f ;  /* 0x0c401f0006057f89 */ /* 0x000e6200000e0000 */
[----:B------:R-:W-:Y:S02]  /*9c10*/  VIADD R16, R16, 0x1 ;  /* 0x0000000110107836 */ /* 0x000fe40000000000 */
[C---:B------:R-:W-:Y:S01]  /*9c20*/  R2UR UR6, R8.reuse ;  /* 0x00000000080672ca */ /* 0x040fe200000e0000 */
[----:B------:R-:W-:Y:S02]  /*9c30*/  VIADD R12, R8, 0x80 ;  /* 0x00000080080c7836 */ /* 0x000fe40000000000 */
[----:B------:R-:W-:Y:S01]  /*9c40*/  ISETP.NE.AND P2, PT, R16, 0x2, PT ;  /* 0x000000021000780c */ /* 0x000fe20003f45270 */
[----:B0-----:R-:W-:-:S03]  /*9c50*/  FADD.FTZ R2, R2, R7 ;  /* 0x0000000702027221 */ /* 0x001fc60000010000 */
[----:B------:R-:W-:-:S06]  /*9c60*/  SEL R16, R16, RZ, P2 ;  /* 0x000000ff10107207 */ /* 0x000fcc0001000000 */
[----:B------:R-:W-:Y:S01]  /*9c70*/  HGMMA.64x192x16.F32 R24, R200, gdesc[UR4].tnspB, R24, gsb0 ;  /* 0x42e00004c8187df0 */ /* 0x000fe20008000818 */
[----:B------:R-:W-:Y:S01]  /*9c80*/  R2UR UR6, R12 ;  /* 0x000000000c0672ca */ /* 0x000fe200000e0000 */
[----:B------:R-:W-:Y:S01]  /*9c90*/  VIADD R12, R8, 0x100 ;  /* 0x00000100080c7836 */ /* 0x000fe20000000000 */
[----:B------:R-:W-:Y:S01]  /*9ca0*/  R2UR UR7, R13 ;  /* 0x000000000d0772ca */ /* 0x000fe200000e0000 */
[----:B------:R-:W-:Y:S01]  /*9cb0*/  IMAD.MOV.U32 R13, RZ, RZ, 0x40000040 ;  /* 0x40000040ff0d7424 */ /* 0x000fe200078e00ff */
[----:B------:R-:W-:Y:S02]  /*9cc0*/  WARPGROUP.DEPBAR.LE gsb0, 0x0 ;  /* 0x00008000000079c5 */ /* 0x000fe40000010000 */
[----:B------:R-:W-:-:S13]  /*9cd0*/  WARPGROUP.ARRIVE ;  /* 0x00000000000079c5 */ /* 0x000fda0000000000 */
        /* <DEDUP_REMOVED lines=16> */
[C---:B------:R-:W-:Y:S01]  /*9de0*/  VIADD R12, R8.reuse, 0x280 ;  /* 0x00000280080c7836 */ /* 0x040fe20000000000 */
[----:B------:R-:W-:Y:S01]  /*9df0*/  R2UR UR7, R13 ;  /* 0x000000000d0772ca */ /* 0x000fe200000e0000 */
[----:B------:R-:W-:Y:S01]  /*9e00*/  VIADD R8, R8, 0x300 ;  /* 0x0000030008087836 */ /* 0x000fe20000000000 */
[----:B------:R-:W-:Y:S01]  /*9e10*/  MOV R13, 0x40000040 ;  /* 0x40000040000d7802 */ /* 0x000fe20000000f00 */
[----:B------:R-:W-:Y:S02]  /*9e20*/  WARPGROUP.DEPBAR.LE gsb0, 0x0 ;  /* 0x00008000000079c5 */ /* 0x000fe40000010000 */
[----:B------:R-:W-:-:S12]  /*9e30*/  WARPGROUP.ARRIVE ;  /* 0x00000000000079c5 */ /* 0x000fd80000000000 */
[----:B------:R-:W-:Y:S01]  /*9e40*/  HGMMA.64x192x16.F32 R24, R184, gdesc[UR4].tnspB, R24, gsb0 ;  /* 0x42e00004b8187df0 */ /* 0x000fe20008000818 */
[----:B------:R-:W-:Y:S02]  /*9e50*/  R2UR UR6, R12 ;  /* 0x000000000c0672ca */ /* 0x000fe400000e0000 */
[----:B------:R-:W-:Y:S01]  /*9e60*/  R2UR UR7, R13 ;  /* 0x000000000d0772ca */ /* 0x000fe200000e0000 */
[----:B------:R-:W-:Y:S02]  /*9e70*/  WARPGROUP.DEPBAR.LE gsb0, 0x0 ;  /* 0x00008000000079c5 */ /* 0x000fe40000010000 */
[----:B------:R-:W-:-:S14]  /*9e80*/  WARPGROUP.ARRIVE ;  /* 0x00000000000079c5 */ /* 0x000fdc0000000000 */
[----:B------:R-:W-:Y:S01]  /*9e90*/  HGMMA.64x192x16.F32 R24, R180, gdesc[UR4].tnspB, R24, gsb0 ;  /* 0x42e00004b4187df0 */ /* 0x000fe20008000818 */
[----:B------:R-:W-:Y:S01]  /*9ea0*/  R2UR UR6, R8 ;  /* 0x00000000080672ca */ /* 0x000fe200000e0000 */
[----:B-1----:R-:W-:Y:S01]  /*9eb0*/  FADD.FTZ R8, R5, R6 ;  /* 0x0000000605087221 */ /* 0x002fe20000010000 */
[----:B------:R-:W-:Y:S01]  /*9ec0*/  R2UR UR7, R9 ;  /* 0x00000000090772ca */ /* 0x000fe200000e0000 */
[----:B------:R-:W0:Y:S04]  /*9ed0*/  SHFL.BFLY PT, R5, R2, 0x1, 0x1f ;  /* 0x0c201f0002057f89 */ /* 0x000e2800000e0000 */
[----:B------:R-:W1:Y:S01]  /*9ee0*/  SHFL.BFLY PT, R9, R8, 0x1, 0x1f ;  /* 0x0c201f0008097f89 */ /* 0x000e6200000e0000 */
[----:B0-----:R-:W-:Y:S01]  /*9ef0*/  FADD.FTZ R12, R2, R5 ;  /* 0x00000005020c7221 */ /* 0x001fe20000010000 */
[----:B------:R-:W-:Y:S01]  /*9f00*/  IMAD.MOV.U32 R5, RZ, RZ, RZ ;  /* 0x000000ffff057224 */ /* 0x000fe200078e00ff */
[----:B------:R-:W-:Y:S01]  /*9f10*/  SEL R2, RZ, 0x1, P2 ;  /* 0x00000001ff027807 */ /* 0x000fe20001000000 */
[----:B-1----:R-:W-:-:S02]  /*9f20*/  FADD.FTZ R13, R8, R9 ;  /* 0x00000009080d7221 */ /* 0x002fc40000010000 */
[----:B------:R-:W-:Y:S01]  /*9f30*/  FSETP.NE.FTZ.AND P0, PT, R12, RZ, PT ;  /* 0x000000ff0c00720b */ /* 0x000fe20003f15000 */
[----:B------:R-:W-:Y:S01]  /*9f40*/  IMAD.MOV.U32 R8, RZ, RZ, RZ ;  /* 0x000000ffff087224 */ /* 0x000fe200078e00ff */
[----:B------:R-:W-:Y:S01]  /*9f50*/  LOP3.LUT R17, R17, R2, RZ, 0x3c, !PT ;  /* 0x0000000211117212 */ /* 0x000fe200078e3cff */
[----:B------:R-:W-:Y:S01]  /*9f60*/  IMAD.MOV.U32 R2, RZ, RZ, -0x800000 ;  /* 0xff800000ff027424 */ /* 0x000fe200078e00ff */
[----:B------:R-:W-:-:S09]  /*9f70*/  FSETP.NE.FTZ.AND P3, PT, R13, RZ, PT ;  /* 0x000000ff0d00720b */ /* 0x000fd20003f75000 */
[----:B------:R-:W0:Y:S01]  /*9f80*/  @P0 MUFU.LG2 R9, R12 ;  /* 0x0000000c00090308 */ /* 0x000e220000000c00 */
[----:B------:R-:W-:-:S03]  /*9f90*/  @P0 FMUL.FTZ R7, R0, 0.69314718246459960938 ;  /* 0x3f31721800070820 */ /* 0x000fc60000410000 */
[----:B------:R-:W-:-:S04]  /*9fa0*/  @P3 FMUL.FTZ R11, R0, 0.69314718246459960938 ;  /* 0x3f317218000b3820 */ /* 0x000fc80000410000 */
[----:B------:R-:W1:Y:S08]  /*9fb0*/  @P3 MUFU.LG2 R6, R13 ;  /* 0x0000000d00063308 */ /* 0x000e700000000c00 */
[----:B------:R-:W2:Y:S01]  /*9fc0*/  @P3 MUFU.RCP R8, R13 ;  /* 0x0000000d00083308 */ /* 0x000ea20000001000 */
[----:B0-----:R-:W-:-:S04]  /*9fd0*/  @P0 FMUL.FTZ R0, R9, 0.69314718246459960938 ;  /* 0x3f31721809000820 */ /* 0x001fc80000410000 */
[----:B------:R-:W-:-:S03]  /*9fe0*/  @P0 FFMA.FTZ R20, R7, R4, R0 ;  /* 0x0000000407140223 */ /* 0x000fc60000010000 */
[----:B------:R-:W0:Y:S01]  /*9ff0*/  @P0 MUFU.RCP R5, R12 ;  /* 0x0000000c00050308 */ /* 0x000e220000001000 */
[----:B-1----:R-:W-:Y:S01]  /*a000*/  @P3 FMUL.FTZ R6, R6, 0.69314718246459960938 ;  /* 0x3f31721806063820 */ /* 0x002fe20000410000 */
[----:B------:R-:W-:-:S03]  /*a010*/  PLOP3.LUT P0, PT, PT, PT, PT, 0x8, 0x0 ;  /* 0x000000000000781c */ /* 0x000fc60003f0e170 */
[----:B------:R-:W-:Y:S01]  /*a020*/  @P3 FFMA.FTZ R2, R11, R3, R6 ;  /* 0x000000030b023223 */ /* 0x000fe20000010006 */
[----:B------:R-:W-:Y:S02]  /*a030*/  WARPGROUP.DEPBAR.LE gsb0, 0x0 ;  /* 0x00008000000079c5 */ /* 0x000fe40000010000 */
[----:B------:R-:W-:-:S06]  /*a040*/  WARPGROUP.ARRIVE ;  /* 0x00000000000079c5 */ /* 0x000fcc0000000000 */
[----:B------:R-:W-:Y:S03]  /*a050*/  HGMMA.64x192x16.F32 R24, R176, gdesc[UR4].tnspB, R24, gsb0 ;  /* 0x42e00004b0187df0 */ /* 0x000fe60008000818 */
[----:B------:R-:W-:Y:S02]  /*a060*/  WARPGROUP.DEPBAR.LE gsb0, 0x0 ;  /* 0x00008000000079c5 */ /* 0x000fe40000010000 */
[----:B------:R1:W-:Y:S01]  /*a070*/  @!P1 SYNCS.ARRIVE.TRANS64.RED.A1T0 RZ, [R10+URZ], RZ ;  /* 0x000000ff0aff99a7 */ /* 0x0003e2000810043f */
[-C--:B--2---:R-:W-:Y:S01]  /*a080*/  FMUL.FTZ R131, R47, R8.reuse ;  /* 0x000000082f837220 */ /* 0x084fe20000410000 */
[-C--:B------:R-:W-:Y:S01]  /*a090*/  FMUL.FTZ R130, R51, R8.reuse ;  /* 0x0000000833827220 */ /* 0x080fe20000410000 */
[-C--:B0-----:R-:W-:Y:S01]  /*a0a0*/  FMUL.FTZ R0, R36, R5.reuse ;  /* 0x0000000524007220 */ /* 0x081fe20000410000 */
        /* <DEDUP_REMOVED lines=92> */
[----:B-1----:R-:W-:-:S07]  /*a670*/  FMUL.FTZ R119, R119, R8 ;  /* 0x0000000877777220 */ /* 0x002fce0000410000 */
.L_x_258:
[----:B------:R-:W0:Y:S01]  /*a680*/  S2R R5, SR_CgaCtaId ;  /* 0x0000000000057919 */ /* 0x000e220000008800 */
[----:B------:R-:W-:Y:S01]  /*a690*/  MOV R42, 0x400 ;  /* 0x00000400002a7802 */ /* 0x000fe20000000f00 */
[----:B------:R-:W-:Y:S01]  /*a6a0*/  BSSY B0, `(.L_x_280) ;  /* 0x0000234000007945 */ /* 0x000fe20003800000 */
[----:B------:R-:W-:Y:S02]  /*a6b0*/  BAR.SYNC.DEFER_BLOCKING 0x5, 0x120 ;  /* 0x0144800000007b1d */ /* 0x000fe40000010000 */
[----:B0-----:R-:W-:-:S05]  /*a6c0*/  LEA R42, R5, R42, 0x18 ;  /* 0x0000002a052a7211 */ /* 0x001fca00078ec0ff */
[----:B------:R0:W1:Y:S01]  /*a6d0*/  LDS.128 R100, [R42+0x368d0] ;  /* 0x0368d0002a647984 */ /* 0x0000620000000c00 */
[----:B------:R-:W-:Y:S06]  /*a6e0*/  BAR.ARV 0x4, 0x120 ;  /* 0x0104800000007b1d */ /* 0x000fec0000002000 */
[----:B------:R-:W-:Y:S05]  /*a6f0*/  @P0 BRA `(.L_x_281) ;  /* 0x0000001800080947 */ /* 0x000fea0003800000 */
[----:B------:R-:W2:Y:S01]  /*a700*/  S2R R5, SR_SWINHI ;  /* 0x0000000000057919 */ /* 0x000ea20000002f00 */
[----:B------:R-:W-:Y:S01]  /*a710*/  F2FP.F16.F32.PACK_AB R6, R7, R6 ;  /* 0x000000060706723e */ /* 0x000fe200000000ff */
[----:B------:R-:W-:Y:S01]  /*a720*/  ULDC.64 UR4, c[0x0][0xbe0] ;  /* 0x0002f80000047ab9 */ /* 0x000fe20000000a00 */
        /* <DEDUP_REMOVED lines=16> */
[----:B--2---:R-:W-:-:S02]  /*a830*/  MOV R33, R5 ;  /* 0x0000000500217202 */ /* 0x004fc40000000f00 */
[----:B------:R-:W-:Y:S02]  /*a840*/  F2FP.F16.F32.PACK_AB R114, R117, R116 ;  /* 0x000000747572723e */ /* 0x000fe400000000ff */
[----:B------:R-:W-:Y:S01]  /*a850*/  F2FP.F16.F32.PACK_AB R115, R119, R118 ;  /* 0x000000767773723e */ /* 0x000fe200000000ff */
[----:B------:R-:W-:-:S03]  /*a860*/  IMAD.WIDE R4, R213, 0x2, R32 ;  /* 0x00000002d5047825 */ /* 0x000fc600078e0220 */
[C---:B------:R-:W-:Y:S02]  /*a870*/  IADD3 R55, P2, R4.reuse, 0x20, RZ ;  /* 0x0000002004377810 */ /* 0x040fe40007f5e0ff */
[C---:B------:R-:W-:Y:S02]  /*a880*/  IADD3 R139, P6, R4.reuse, 0x60, RZ ;  /* 0x00000060048b7810 */ /* 0x040fe40007fde0ff */
[C---:B------:R-:W-:Y:S01]  /*a890*/  LOP3.LUT R25, R4.reuse, 0x380, RZ, 0xc0, !PT ;  /* 0x0000038004197812 */ /* 0x040fe200078ec0ff */
[--C-:B------:R-:W-:Y:S01]  /*a8a0*/  IMAD.X R9, RZ, RZ, R5.reuse, P2 ;  /* 0x000000ffff097224 */ /* 0x100fe200010e0605 */
[C---:B------:R-:W-:Y:S01]  /*a8b0*/  IADD3 R95, P1, R4.reuse, 0x40, RZ ;  /* 0x00000040045f7810 */ /* 0x040fe20007f3e0ff */
[--C-:B------:R-:W-:Y:S01]  /*a8c0*/  IMAD.X R13, RZ, RZ, R5.reuse, P6 ;  /* 0x000000ffff0d7224 */ /* 0x100fe200030e0605 */
[----:B------:R-:W-:Y:S02]  /*a8d0*/  IADD3 R141, P5, R4, 0x4000, RZ ;  /* 0x00004000048d7810 */ /* 0x000fe40007fbe0ff */
[----:B------:R-:W-:Y:S01]  /*a8e0*/  LOP3.LUT R8, R55, 0x380, RZ, 0xc0, !PT ;  /* 0x0000038037087812 */ /* 0x000fe200078ec0ff */
[--C-:B------:R-:W-:Y:S01]  /*a8f0*/  IMAD.X R11, RZ, RZ, R5.reuse, P1 ;  /* 0x000000ffff0b7224 */ /* 0x100fe200008e0605 */
[----:B------:R-:W-:Y:S01]  /*a900*/  LOP3.LUT R12, R139, 0x380, RZ, 0xc0, !PT ;  /* 0x000003808b0c7812 */ /* 0x000fe200078ec0ff */
[----:B------:R-:W-:Y:S01]  /*a910*/  IMAD.X R15, RZ, RZ, R5, P5 ;  /* 0x000000ffff0f7224 */ /* 0x000fe200028e0605 */
[----:B------:R-:W-:-:S02]  /*a920*/  SHF.R.U64 R25, R25, 0x3, RZ ;  /* 0x0000000319197819 */ /* 0x000fc400000012ff */
[C---:B------:R-:W-:Y:S02]  /*a930*/  IADD3 R143, P0, R4.reuse, 0x4020, RZ ;  /* 0x00004020048f7810 */ /* 0x040fe40007f1e0ff */
[C---:B------:R-:W-:Y:S02]  /*a940*/  IADD3 R145, P4, R4.reuse, 0x4040, RZ ;  /* 0x0000404004917810 */ /* 0x040fe40007f9e0ff */
[C---:B------:R-:W-:Y:S01]  /*a950*/  IADD3 R147, P3, R4.reuse, 0x4060, RZ ;  /* 0x0000406004937810 */ /* 0x040fe20007f7e0ff */
[--C-:B------:R-:W-:Y:S01]  /*a960*/  IMAD.X R27, RZ, RZ, R5.reuse, P0 ;  /* 0x000000ffff1b7224 */ /* 0x100fe200000e0605 */
[C---:B------:R-:W-:Y:S01]  /*a970*/  IADD3 R149, P2, R4.reuse, 0x8000, RZ ;  /* 0x0000800004957810 */ /* 0x040fe20007f5e0ff */
[--C-:B------:R-:W-:Y:S01]  /*a980*/  IMAD.X R29, RZ, RZ, R5.reuse, P4 ;  /* 0x000000ffff1d7224 */ /* 0x100fe200020e0605 */
[C---:B------:R-:W-:Y:S01]  /*a990*/  IADD3 R151, P1, R4.reuse, 0x8020, RZ ;  /* 0x0000802004977810 */ /* 0x040fe20007f3e0ff */
[----:B------:R-:W-:Y:S01]  /*a9a0*/  IMAD.X R31, RZ, RZ, R5, P3 ;  /* 0x000000ffff1f7224 */ /* 0x000fe200018e0605 */
[----:B------:R-:W-:-:S02]  /*a9b0*/  IADD3 R153, P6, R4, 0x8040, RZ ;  /* 0x0000804004997810 */ /* 0x000fc40007fde0ff */
[----:B------:R-:W-:Y:S01]  /*a9c0*/  IADD3 R82, P5, R4, 0x8060, RZ ;  /* 0x0000806004527810 */ /* 0x000fe20007fbe0ff */
[--C-:B------:R-:W-:Y:S01]  /*a9d0*/  IMAD.X R37, RZ, RZ, R5.reuse, P1 ;  /* 0x000000ffff257224 */ /* 0x100fe200008e0605 */
[----:B------:R-:W-:Y:S01]  /*a9e0*/  SHF.R.U64 R8, R8, 0x3, RZ ;  /* 0x0000000308087819 */ /* 0x000fe200000012ff */
[--C-:B------:R-:W-:Y:S01]  /*a9f0*/  IMAD.X R39, RZ, RZ, R5.reuse, P6 ;  /* 0x000000ffff277224 */ /* 0x100fe200030e0605 */
[----:B------:R-:W-:Y:S02]  /*aa00*/  SHF.R.U64 R12, R12, 0x3, RZ ;  /* 0x000000030c0c7819 */ /* 0x000fe400000012ff */
[----:B------:R-:W-:Y:S01]  /*aa10*/  LOP3.LUT R4, R25, R4, RZ, 0x3c, !PT ;  /* 0x0000000419047212 */ /* 0x000fe200078e3cff */
[----:B------:R-:W-:Y:S01]  /*aa20*/  IMAD.X R25, RZ, RZ, R5, P5 ;  /* 0x000000ffff197224 */ /* 0x000fe200028e0605 */
[----:B------:R-:W-:Y:S02]  /*aa30*/  LOP3.LUT R8, R8, R55, RZ, 0x3c, !PT ;  /* 0x0000003708087212 */ /* 0x000fe400078e3cff */
[----:B------:R-:W-:-:S02]  /*aa40*/  LOP3.LUT R12, R12, R139, RZ, 0x3c, !PT ;  /* 0x0000008b0c0c7212 */ /* 0x000fc400078e3cff */
[----:B------:R-:W-:Y:S02]  /*aa50*/  MOV R139, R4 ;  /* 0x00000004008b7202 */ /* 0x000fe40000000f00 */
[----:B------:R-:W-:Y:S02]  /*aa60*/  LOP3.LUT R10, R95, 0x380, RZ, 0xc0, !PT ;  /* 0x000003805f0a7812 */ /* 0x000fe400078ec0ff */
[----:B------:R-:W-:Y:S02]  /*aa70*/  F2FP.F16.F32.PACK_AB R4, R121, R24 ;  /* 0x000000187904723e */ /* 0x000fe400000000ff */
[----:B------:R-:W-:Y:S02]  /*aa80*/  LOP3.LUT R14, R141, 0x380, RZ, 0xc0, !PT ;  /* 0x000003808d0e7812 */ /* 0x000fe400078ec0ff */
[----:B------:R-:W-:Y:S02]  /*aa90*/  LOP3.LUT R24, R151, 0x380, RZ, 0xc0, !PT ;  /* 0x0000038097187812 */ /* 0x000fe400078ec0ff */
[----:B------:R-:W-:-:S02]  /*aaa0*/  LOP3.LUT R26, R143, 0x380, RZ, 0xc0, !PT ;  /* 0x000003808f1a7812 */ /* 0x000fc400078ec0ff */
[----:B------:R-:W-:Y:S02]  /*aab0*/  LOP3.LUT R55, R82, 0x380, RZ, 0xc0, !PT ;  /* 0x0000038052377812 */ /* 0x000fe400078ec0ff */
[----:B------:R-:W-:Y:S02]  /*aac0*/  MOV R121, R8 ;  /* 0x0000000800797202 */ /* 0x000fe40000000f00 */
[----:B------:R-:W-:Y:S02]  /*aad0*/  LOP3.LUT R28, R145, 0x380, RZ, 0xc0, !PT ;  /* 0x00000380911c7812 */ /* 0x000fe400078ec0ff */
[----:B------:R-:W-:Y:S02]  /*aae0*/  LOP3.LUT R30, R147, 0x380, RZ, 0xc0, !PT ;  /* 0x00000380931e7812 */ /* 0x000fe400078ec0ff */
[----:B------:R-:W-:Y:S02]  /*aaf0*/  F2FP.F16.F32.PACK_AB R8, R41, R40 ;  /* 0x000000282908723e */ /* 0x000fe400000000ff */
[----:B------:R-:W-:Y:S01]  /*ab00*/  IADD3.X R35, RZ, R5, RZ, P2, !PT ;  /* 0x00000005ff237210 */ /* 0x000fe200017fe4ff */
[----:B------:R-:W2:Y:S01]  /*ab10*/  LDC.64 R40, c[0x0][0xbd8] ;  /* 0x0002f600ff287b82 */ /* 0x000ea20000000a00 */
[----:B------:R-:W-:-:S02]  /*ab20*/  SHF.R.U64 R10, R10, 0x3, RZ ;  /* 0x000000030a0a7819 */ /* 0x000fc400000012ff */
[----:B------:R-:W-:Y:S02]  /*ab30*/  SHF.R.U64 R14, R14, 0x3, RZ ;  /* 0x000000030e0e7819 */ /* 0x000fe400000012ff */
[----:B------:R-:W-:-:S03]  /*ab40*/  F2FP.F16.F32.PACK_AB R5, R137, R138 ;  /* 0x0000008a8905723e */ /* 0x000fc600000000ff */
[----:B------:R-:W-:Y:S01]  /*ab50*/  BAR.SYNC.DEFER_BLOCKING 0x1, 0x100 ;  /* 0x0044000000007b1d */ /* 0x000fe20000010000 */
[----:B------:R-:W-:Y:S02]  /*ab60*/  SHF.R.U64 R24, R24, 0x3, RZ ;  /* 0x0000000318187819 */ /* 0x000fe400000012ff */
[----:B------:R-:W-:Y:S02]  /*ab70*/  SHF.R.U64 R26, R26, 0x3, RZ ;  /* 0x000000031a1a7819 */ /* 0x000fe400000012ff */
[----:B------:R-:W-:Y:S02]  /*ab80*/  SHF.R.U64 R55, R55, 0x3, RZ ;  /* 0x0000000337377819 */ /* 0x000fe400000012ff */
[----:B------:R-:W-:Y:S02]  /*ab90*/  SHF.R.U64 R28, R28, 0x3, RZ ;  /* 0x000000031c1c7819 */ /* 0x000fe400000012ff */
[----:B------:R-:W-:Y:S02]  /*aba0*/  SHF.R.U64 R30, R30, 0x3, RZ ;  /* 0x000000031e1e7819 */ /* 0x000fe400000012ff */
[----:B------:R-:W-:-:S02]  /*abb0*/  LOP3.LUT R10, R10, R95, RZ, 0x3c, !PT ;  /* 0x0000005f0a0a7212 */ /* 0x000fc400078e3cff */
[----:B------:R-:W-:Y:S02]  /*abc0*/  LOP3.LUT R14, R14, R141, RZ, 0x3c, !PT ;  /* 0x0000008d0e0e7212 */ /* 0x000fe400078e3cff */
[----:B------:R-:W-:Y:S02]  /*abd0*/  LOP3.LUT R36, R24, R151, RZ, 0x3c, !PT ;  /* 0x0000009718247212 */ /* 0x000fe400078e3cff */
[----:B------:R-:W-:Y:S02]  /*abe0*/  LOP3.LUT R26, R26, R143, RZ, 0x3c, !PT ;  /* 0x0000008f1a1a7212 */ /* 0x000fe400078e3cff */
[----:B------:R-:W-:Y:S02]  /*abf0*/  LOP3.LUT R24, R55, R82, RZ, 0x3c, !PT ;  /* 0x0000005237187212 */ /* 0x000fe400078e3cff */
[----:B------:R-:W-:Y:S02]  /*ac00*/  LOP3.LUT R28, R28, R145, RZ, 0x3c, !PT ;  /* 0x000000911c1c7212 */ /* 0x000fe400078e3cff */
[----:B------:R-:W-:Y:S01]  /*ac10*/  LOP3.LUT R30, R30, R147, RZ, 0x3c, !PT ;  /* 0x000000931e1e7212 */ /* 0x000fe200078e3cff */
[----:B------:R3:W-:Y:S01]  /*ac20*/  STSM.16.M88.4 [R139], R4 ;  /* 0x000000048b007844 */ /* 0x0007e20000000200 */
[----:B------:R-:W-:-:S02]  /*ac30*/  MOV R120, R10 ;  /* 0x0000000a00787202 */ /* 0x000fc40000000f00 */
[----:B-1----:R-:W-:Y:S02]  /*ac40*/  MOV R100, R12 ;  /* 0x0000000c00647202 */ /* 0x002fe40000000f00 */
[----:B------:R-:W-:Y:S02]  /*ac50*/  MOV R95, R14 ;  /* 0x0000000e005f7202 */ /* 0x000fe40000000f00 */
[----:B------:R-:W-:Y:S02]  /*ac60*/  F2FP.F16.F32.PACK_AB R9, R134, R127 ;  /* 0x0000007f8609723e */ /* 0x000fe400000000ff */
[----:B------:R-:W-:Y:S02]  /*ac70*/  F2FP.F16.F32.PACK_AB R10, R45, R44 ;  /* 0x0000002c2d0a723e */ /* 0x000fe400000000ff */
[----:B------:R-:W-:Y:S02]  /*ac80*/  F2FP.F16.F32.PACK_AB R11, R131, R126 ;  /* 0x0000007e830b723e */ /* 0x000fe400000000ff */
[----:B------:R-:W-:-:S02]  /*ac90*/  MOV R94, R26 ;  /* 0x0000001a005e7202 */ /* 0x000fc40000000f00 */
[----:B------:R-:W-:Y:S02]  /*aca0*/  F2FP.F16.F32.PACK_AB R12, R49, R48 ;  /* 0x00000030310c723e */ /* 0x000fe400000000ff */
[----:B---3--:R-:W-:Y:S02]  /*acb0*/  F2FP.F16.F32.PACK_AB R4, R122, R3 ;  /* 0x000000037a04723e */ /* 0x008fe400000000ff */
[----:B------:R-:W-:Y:S02]  /*acc0*/  F2FP.F16.F32.PACK_AB R5, R136, R129 ;  /* 0x000000818805723e */ /* 0x000fe400000000ff */
[----:B------:R-:W-:Y:S02]  /*acd0*/  F2FP.F16.F32.PACK_AB R6, R21, R0 ;  /* 0x000000001506723e */ /* 0x000fe400000000ff */
[----:B------:R-:W-:Y:S02]  /*ace0*/  F2FP.F16.F32.PACK_AB R7, R133, R128 ;  /* 0x000000808507723e */ /* 0x000fe400000000ff */
[----:B------:R-:W-:-:S02]  /*acf0*/  F2FP.F16.F32.PACK_AB R13, R130, R125 ;  /* 0x0000007d820d723e */ /* 0x000fc400000000ff */
[----:B------:R-:W-:Y:S01]  /*ad00*/  F2FP.F16.F32.PACK_AB R14, R53, R52 ;  /* 0x00000034350e723e */ /* 0x000fe200000000ff */
[----:B------:R1:W-:Y:S01]  /*ad10*/  STSM.16.M88.4 [R121], R4 ;  /* 0x0000000479007844 */ /* 0x0003e20000000200 */
[----:B------:R-:W-:Y:S02]  /*ad20*/  F2FP.F16.F32.PACK_AB R15, R132, R51 ;  /* 0x00000033840f723e */ /* 0x000fe400000000ff */
[----:B------:R-:W-:Y:S01]  /*ad30*/  MOV R0, R24 ;  /* 0x0000001800007202 */ /* 0x000fe20000000f00 */
[----:B------:R3:W-:Y:S01]  /*ad40*/  STSM.16.M88.4 [R120], R8 ;  /* 0x0000000878007844 */ /* 0x0007e20000000200 */
[----:B------:R-:W-:Y:S02]  /*ad50*/  LOP3.LUT R34, R149, 0x380, RZ, 0xc0, !PT ;  /* 0x0000038095227812 */ /* 0x000fe400078ec0ff */
[----:B------:R-:W-:Y:S01]  /*ad60*/  MOV R82, R28 ;  /* 0x0000001c00527202 */ /* 0x000fe20000000f00 */
[----:B------:R-:W-:Y:S01]  /*ad70*/  STSM.16.M88.4 [R100], R12 ;  /* 0x0000000c64007844 */ /* 0x000fe20000000200 */
[----:B------:R-:W-:-:S02]  /*ad80*/  MOV R55, R30 ;  /* 0x0000001e00377202 */ /* 0x000fc40000000f00 */
[----:B------:R-:W-:Y:S02]  /*ad90*/  F2FP.F16.F32.PACK_AB R24, R57, R56 ;  /* 0x000000383918723e */ /* 0x000fe400000000ff */
        /* <DEDUP_REMOVED lines=8> */
[----:B------:R-:W-:Y:S02]  /*ae20*/  LOP3.LUT R38, R153, 0x380, RZ, 0xc0, !PT ;  /* 0x0000038099267812 */ /* 0x000fe400078ec0ff */
[----:B-1----:R-:W-:Y:S01]  /*ae30*/  F2FP.F16.F32.PACK_AB R4, R73, R72 ;  /* 0x000000484904723e */ /* 0x002fe200000000ff */
[----:B------:R-:W-:Y:S01]  /*ae40*/  STSM.16.M88.4 [R94], R28 ;  /* 0x0000001c5e007844 */ /* 0x000fe20000000200 */
[----:B------:R-:W-:Y:S02]  /*ae50*/  F2FP.F16.F32.PACK_AB R5, R75, R74 ;  /* 0x0000004a4b05723e */ /* 0x000fe400000000ff */
[----:B------:R-:W-:Y:S02]  /*ae60*/  F2FP.F16.F32.PACK_AB R6, R77, R76 ;  /* 0x0000004c4d06723e */ /* 0x000fe400000000ff */
[----:B------:R-:W-:-:S02]  /*ae70*/  F2FP.F16.F32.PACK_AB R7, R79, R78 ;  /* 0x0000004e4f07723e */ /* 0x000fc400000000ff */
[----:B------:R-:W-:Y:S02]  /*ae80*/  SHF.R.U64 R34, R34, 0x3, RZ ;  /* 0x0000000322227819 */ /* 0x000fe400000012ff */
[----:B------:R-:W-:Y:S01]  /*ae90*/  SHF.R.U64 R38, R38, 0x3, RZ ;  /* 0x0000000326267819 */ /* 0x000fe200000012ff */
[----:B------:R1:W-:Y:S01]  /*aea0*/  STSM.16.M88.4 [R82], R4 ;  /* 0x0000000452007844 */ /* 0x0003e20000000200 */
[----:B---3--:R-:W-:Y:S02]  /*aeb0*/  F2FP.F16.F32.PACK_AB R8, R81, R80 ;  /* 0x000000505108723e */ /* 0x008fe400000000ff */
[----:B------:R-:W-:Y:S02]  /*aec0*/  F2FP.F16.F32.PACK_AB R9, R83, R46 ;  /* 0x0000002e5309723e */ /* 0x000fe400000000ff */
[----:B------:R-:W-:Y:S02]  /*aed0*/  F2FP.F16.F32.PACK_AB R10, R85, R84 ;  /* 0x00000054550a723e */ /* 0x000fe400000000ff */
[----:B------:R-:W-:-:S02]  /*aee0*/  F2FP.F16.F32.PACK_AB R11, R87, R86 ;  /* 0x00000056570b723e */ /* 0x000fc400000000ff */
[----:B------:R-:W-:Y:S02]  /*aef0*/  LOP3.LUT R34, R34, R149, RZ, 0x3c, !PT ;  /* 0x0000009522227212 */ /* 0x000fe400078e3cff */
[----:B------:R-:W-:Y:S01]  /*af00*/  LOP3.LUT R38, R38, R153, RZ, 0x3c, !PT ;  /* 0x0000009926267212 */ /* 0x000fe200078e3cff */
[----:B------:R3:W-:Y:S01]  /*af10*/  STSM.16.M88.4 [R55], R8 ;  /* 0x0000000837007844 */ /* 0x0007e20000000200 */
[----:B------:R-:W-:Y:S02]  /*af20*/  MOV R34, R34 ;  /* 0x0000002200227202 */ /* 0x000fe40000000f00 */
[----:B------:R-:W-:Y:S01]  /*af30*/  MOV R36, R36 ;  /* 0x0000002400247202 */ /* 0x000fe20000000f00 */
[----:B-1----:R-:W-:Y:S01]  /*af40*/  IMAD.SHL.U32 R5, R204, 0x4, RZ ;  /* 0x00000004cc057824 */ /* 0x002fe200078e00ff */
[----:B------:R-:W-:Y:S01]  /*af50*/  MOV R38, R38 ;  /* 0x0000002600267202 */ /* 0x000fe20000000f00 */
[----:B------:R1:W-:Y:S01]  /*af60*/  STSM.16.M88.4 [R34], R88 ;  /* 0x0000005822007844 */ /* 0x0003e20000000200 */
[----:B--2---:R-:W-:-:S02]  /*af70*/  ISETP.NE.U32.AND P0, PT, R40, RZ, PT ;  /* 0x000000ff2800720c */ /* 0x004fc40003f05070 */
[----:B------:R-:W-:Y:S01]  /*af80*/  IADD3 R6, P1, R5, R40, RZ ;  /* 0x0000002805067210 */ /* 0x000fe20007f3e0ff */
[----:B------:R1:W-:Y:S01]  /*af90*/  STSM.16.M88.4 [R36], R96 ;  /* 0x0000006024007844 */ /* 0x0003e20000000200 */
[----:B------:R-:W2:Y:S01]  /*afa0*/  LDC R21, c[0x0][0xa88] ;  /* 0x0002a200ff157b82 */ /* 0x000ea20000000800 */
[----:B------:R-:W-:Y:S01]  /*afb0*/  ISETP.NE.AND.EX P0, PT, R41, RZ, PT, P0 ;  /* 0x000000ff2900720c */ /* 0x000fe20003f05300 */
[----:B------:R-:W-:Y:S01]  /*afc0*/  IMAD.MOV.U32 R40, RZ, RZ, RZ ;  /* 0x000000ffff287224 */ /* 0x000fe200078e00ff */
[----:B------:R1:W-:Y:S01]  /*afd0*/  STSM.16.M88.4 [R38], R104 ;  /* 0x0000006826007844 */ /* 0x0003e20000000200 */
[----:B---3--:R-:W-:-:S03]  /*afe0*/  SHF.L.U64.HI R8, R204, 0x2, R207 ;  /* 0x00000002cc087819 */ /* 0x008fc600000102cf */
[----:B------:R1:W-:Y:S02]  /*aff0*/  STSM.16.M88.4 [R0], R112 ;  /* 0x0000007000007844 */ /* 0x0003e40000000200 */
[----:B------:R-:W-:Y:S01]  /*b000*/  IMAD.X R7, R8, 0x1, R41, P1 ;  /* 0x0000000108077824 */ /* 0x000fe200008e0629 */
[----:B------:R-:W-:Y:S01]  /*b010*/  BAR.SYNC.DEFER_BLOCKING 0x1, 0x100 ;  /* 0x0044000000007b1d */ /* 0x000fe20000010000 */
[----:B------:R-:W-:-:S04]  /*b020*/  ISETP.NE.U32.AND P1, PT, RZ, UR4, PT ;  /* 0x00000004ff007c0c */ /* 0x000fc8000bf25070 */
[----:B------:R-:W-:-:S13]  /*b030*/  ISETP.NE.AND.EX P1, PT, RZ, UR5, PT, P1 ;  /* 0x00000005ff007c0c */ /* 0x000fda000bf25310 */
[----:B------:R-:W-:-:S04]  /*b040*/  @P1 IADD3 R4, P2, R5, UR4, RZ ;  /* 0x0000000405041c10 */ /* 0x000fc8000ff5e0ff */
[----:B------:R-:W-:Y:S01]  /*b050*/  @P1 IADD3.X R5, R8, UR5, RZ, P2, !PT ;  /* 0x0000000508051c10 */ /* 0x000fe200097fe4ff */
[----:B------:R1:W5:Y:S01]  /*b060*/  @P0 LDG.E R40, desc[UR60][R6.64] ;  /* 0x0000003c06280981 */ /* 0x000362000c1e1900 */
[----:B------:R-:W-:-:S03]  /*b070*/  IMAD R3, R22, 0x40, R18 ;  /* 0x0000004016037824 */ /* 0x000fc600078e0212 */
[----:B--2---:R1:W5:Y:S01]  /*b080*/  @P1 LDG.E R21, desc[UR60][R4.64] ;  /* 0x0000003c04151981 */ /* 0x004362000c1e1900 */
[----:B------:R-:W-:-:S03]  /*b090*/  IMAD.WIDE R32, R3, 0x2, R32 ;  /* 0x0000000203207825 */ /* 0x000fc600078e0220 */
[----:B------:R-:W-:-:S04]  /*b0a0*/  IADD3 R13, P4, R32, 0x1000, RZ ;  /* 0x00001000200d7810 */ /* 0x000fc80007f9e0ff */
[----:B------:R-:W-:Y:S01]  /*b0b0*/  LOP3.LUT R12, R13, 0x380, RZ, 0xc0, !PT ;  /* 0x000003800d0c7812 */ /* 0x000fe200078ec0ff */
[----:B------:R-:W-:Y:S08]  /*b0c0*/  @P1 BRA `(.L_x_282) ;  /* 0x0000000000101947 */ /* 0x000ff00003800000 */
[----:B------:R-:W-:Y:S05]  /*b0d0*/  @!P0 BRA `(.L_x_282) ;  /* 0x00000000000c8947 */ /* 0x000fea0003800000 */
[----:B-1----:R-:W2:Y:S04]  /*b0e0*/  LDG.E R0, desc[UR60][R6.64] ;  /* 0x0000003c06007981 */ /* 0x002ea8000c1e1900 */
[----:B-----5:R-:W2:Y:S02]  /*b0f0*/  LDG.E R21, desc[UR60][R6.64+0x4] ;  /* 0x0000043c06157981 */ /* 0x020ea4000c1e1900 */
[----:B--2---:R-:W-:-:S07]  /*b100*/  IMAD.IADD R21, R21, 0x1, -R0 ;  /* 0x0000000115157824 */ /* 0x004fce00078e0a00 */
.L_x_282:
[----:B------:R-:W-:Y:S01]  /*b110*/  SHF.R.S32.HI R43, RZ, 0x1f, R205 ;  /* 0x0000001fff2b7819 */ /* 0x000fe200000114cd */
[----:B------:R-:W-:Y:S01]  /*b120*/  ULDC.64 UR4, c[0x0][0xb70] ;  /* 0x0002dc0000047ab9 */ /* 0x000fe20000000a00 */
[----:B-----5:R-:W-:Y:S01]  /*b130*/  SHF.R.S32.HI R41, RZ, 0x1f, R40 ;  /* 0x0000001fff297819 */ /* 0x020fe20000011428 */
[----:B------:R-:W-:Y:S01]  /*b140*/  IMAD R10, R206, 0x80, R212 ;  /* 0x00000080ce0a7824 */ /* 0x000fe200078e02d4 */
[----:B-1----:R-:W-:Y:S01]  /*b150*/  IADD3 R7, P6, R32, 0x3000, RZ ;  /* 0x0000300020077810 */ /* 0x002fe20007fde0ff */
[----:B------:R-:W-:Y:S01]  /*b160*/  IMAD R0, R43, UR4, RZ ;  /* 0x000000042b007c24 */ /* 0x000fe2000f8e02ff */
[----:B------:R-:W-:Y:S01]  /*b170*/  SEL R207, R207, RZ, !P0 ;  /* 0x000000ffcfcf7207 */ /* 0x000fe20004000000 */
[----:B------:R-:W-:Y:S01]  /*b180*/  IMAD.WIDE.U32 R4, R205, UR4, R40 ;  /* 0x00000004cd047c25 */ /* 0x000fe2000f8e0028 */
[----:B------:R-:W-:Y:S02]  /*b190*/  LOP3.LUT R6, R7, 0x380, RZ, 0xc0, !PT ;  /* 0x0000038007067812 */ /* 0x000fe400078ec0ff */
[----:B------:R-:W-:Y:S01]  /*b1a0*/  SEL R65, R204, RZ, !P0 ;  /* 0x000000ffcc417207 */ /* 0x000fe20004000000 */
[----:B------:R-:W-:Y:S01]  /*b1b0*/  IMAD R3, R205, UR5, R0 ;  /* 0x00000005cd037c24 */ /* 0x000fe2000f8e0200 */
[----:B------:R-:W-:Y:S01]  /*b1c0*/  ULDC.64 UR4, c[0x0][0xb78] ;  /* 0x0002de0000047ab9 */ /* 0x000fe20000000a00 */
[----:B------:R-:W-:Y:S01]  /*b1d0*/  SHF.R.U64 R6, R6, 0x3, RZ ;  /* 0x0000000306067819 */ /* 0x000fe200000012ff */
[----:B------:R-:W-:Y:S01]  /*b1e0*/  IMAD R0, R207, UR4, RZ ;  /* 0x00000004cf007c24 */ /* 0x000fe2000f8e02ff */
[C---:B------:R-:W-:Y:S01]  /*b1f0*/  IADD3 R57, P0, R32.reuse, 0x4000, RZ ;  /* 0x0000400020397810 */ /* 0x040fe20007f1e0ff */
[----:B------:R-:W-:Y:S01]  /*b200*/  IMAD.IADD R5, R5, 0x1, R3 ;  /* 0x0000000105057824 */ /* 0x000fe200078e0203 */
[----:B------:R-:W-:-:S02]  /*b210*/  IADD3 R9, P5, R32, 0x2000, RZ ;  /* 0x0000200020097810 */ /* 0x000fc40007fbe0ff */
[----:B------:R-:W-:Y:S01]  /*b220*/  LOP3.LUT R6, R6, R7, RZ, 0x3c, !PT ;  /* 0x0000000706067212 */ /* 0x000fe200078e3cff */
[C---:B------:R-:W-:Y:S01]  /*b230*/  IMAD.WIDE.U32 R4, R65.reuse, UR4, R4 ;  /* 0x0000000441047c25 */ /* 0x040fe2000f8e0004 */
[C---:B------:R-:W-:Y:S02]  /*b240*/  IADD3 R35, P2, R32.reuse, 0x6000, RZ ;  /* 0x0000600020237810 */ /* 0x040fe40007f5e0ff */
[----:B------:R-:W-:Y:S01]  /*b250*/  SHF.R.S32.HI R3, RZ, 0x1f, R10 ;  /* 0x0000001fff037819 */ /* 0x000fe2000001140a */
[----:B------:R-:W-:Y:S01]  /*b260*/  IMAD R7, R65, UR5, R0 ;  /* 0x0000000541077c24 */ /* 0x000fe2000f8e0200 */
[----:B------:R-:W-:Y:S01]  /*b270*/  IADD3 R45, P1, R32, 0x5000, RZ ;  /* 0x00005000202d7810 */ /* 0x000fe20007f3e0ff */
[----:B------:R-:W-:Y:S01]  /*b280*/  ULDC.64 UR4, c[0x0][0xb40] ;  /* 0x0002d00000047ab9 */ /* 0x000fe20000000a00 */
[----:B------:R-:W-:Y:S02]  /*b290*/  IADD3 R0, P3, R10, R4, RZ ;  /* 0x000000040a007210 */ /* 0x000fe40007f7e0ff */
[----:B------:R-:W-:-:S02]  /*b2a0*/  LOP3.LUT R56, R57, 0x380, RZ, 0xc0, !PT ;  /* 0x0000038039387812 */ /* 0x000fc400078ec0ff */
[----:B------:R-:W-:Y:S02]  /*b2b0*/  LOP3.LUT R8, R9, 0x380, RZ, 0xc0, !PT ;  /* 0x0000038009087812 */ /* 0x000fe400078ec0ff */
[----:B------:R-:W-:Y:S02]  /*b2c0*/  LOP3.LUT R34, R35, 0x380, RZ, 0xc0, !PT ;  /* 0x0000038023227812 */ /* 0x000fe400078ec0ff */
[----:B------:R-:W-:Y:S02]  /*b2d0*/  LOP3.LUT R44, R45, 0x380, RZ, 0xc0, !PT ;  /* 0x000003802d2c7812 */ /* 0x000fe400078ec0ff */
[----:B------:R-:W-:Y:S01]  /*b2e0*/  IADD3.X R3, R3, R5, R7, P3, !PT ;  /* 0x0000000503037210 */ /* 0x000fe20001ffe407 */
[----:B------:R-:W-:Y:S01]  /*b2f0*/  IMAD.X R7, RZ, RZ, R33, P6 ;  /* 0x000000ffff077224 */ /* 0x000fe200030e0621 */
[----:B------:R-:W-:Y:S02]  /*b300*/  SHF.R.U64 R56, R56, 0x3, RZ ;  /* 0x0000000338387819 */ /* 0x000fe400000012ff */
[----:B------:R-:W-:-:S02]  /*b310*/  SHF.R.U64 R12, R12, 0x3, RZ ;  /* 0x000000030c0c7819 */ /* 0x000fc400000012ff */
[----:B------:R-:W-:Y:S02]  /*b320*/  SHF.R.U64 R8, R8, 0x3, RZ ;  /* 0x0000000308087819 */ /* 0x000fe400000012ff */
[----:B------:R-:W-:Y:S02]  /*b330*/  LEA R30, P3, R0, UR4, 0x2 ;  /* 0x00000004001e7c11 */ /* 0x000fe4000f8610ff */
[----:B------:R-:W-:Y:S02]  /*b340*/  SHF.R.U64 R34, R34, 0x3, RZ ;  /* 0x0000000322227819 */ /* 0x000fe400000012ff */
[----:B------:R-:W-:Y:S02]  /*b350*/  SHF.R.U64 R44, R44, 0x3, RZ ;  /* 0x000000032c2c7819 */ /* 0x000fe400000012ff */
[----:B------:R-:W-:Y:S01]  /*b360*/  LOP3.LUT R56, R56, R57, RZ, 0x3c, !PT ;  /* 0x0000003938387212 */ /* 0x000fe200078e3cff */
[--C-:B------:R-:W-:Y:S01]  /*b370*/  IMAD.X R57, RZ, RZ, R33.reuse, P0 ;  /* 0x000000ffff397224 */ /* 0x100fe200000e0621 */
[----:B------:R-:W-:Y:S01]  /*b380*/  LOP3.LUT R12, R12, R13, RZ, 0x3c, !PT ;  /* 0x0000000d0c0c7212 */ /* 0x000fe200078e3cff */
[--C-:B------:R-:W-:Y:S01]  /*b390*/  IMAD.X R13, RZ, RZ, R33.reuse, P4 ;  /* 0x000000ffff0d7224 */ /* 0x100fe200020e0621 */
[----:B------:R-:W-:Y:S01]  /*b3a0*/  LOP3.LUT R8, R8, R9, RZ, 0x3c, !PT ;  /* 0x0000000908087212 */ /* 0x000fe200078e3cff */
[----:B------:R-:W-:Y:S01]  /*b3b0*/  IMAD.X R9, RZ, RZ, R33, P5 ;  /* 0x000000ffff097224 */ /* 0x000fe200028e0621 */
[----:B------:R-:W-:Y:S01]  /*b3c0*/  LEA.HI.X R31, R0, UR5, R3, 0x2, P3 ;  /* 0x00000005001f7c11 */ /* 0x000fe200098f1403 */
[----:B------:R-:W-:Y:S01]  /*b3d0*/  VIADD R0, R10, 0x8 ;  /* 0x000000080a007836 */ /* 0x000fe20000000000 */
[----:B------:R-:W-:Y:S01]  /*b3e0*/  LOP3.LUT R34, R34, R35, RZ, 0x3c, !PT ;  /* 0x0000002322227212 */ /* 0x000fe200078e3cff */
[----:B------:R-:W-:Y:S01]  /*b3f0*/  ULDC.64 UR4, c[0x0][0xaa0] ;  /* 0x0002a80000047ab9 */ /* 0x000fe20000000a00 */
[----:B------:R-:W-:-:S02]  /*b400*/  LOP3.LUT P0, RZ, R209, 0x3, RZ, 0xc0, !PT ;  /* 0x00000003d1ff7812 */ /* 0x000fc4000780c0ff */
[C---:B------:R-:W-:Y:S02]  /*b410*/  IADD3 R25, P3, R32.reuse, 0x7000, RZ ;  /* 0x0000700020197810 */ /* 0x040fe40007f7e0ff */
[C---:B------:R-:W-:Y:S02]  /*b420*/  IADD3 R61, P4, R32.reuse, 0x8000, RZ ;  /* 0x00008000203d7810 */ /* 0x040fe40007f9e0ff */
[C---:B------:R-:W-:Y:S02]  /*b430*/  IADD3 R53, P5, R32.reuse, 0x9000, RZ ;  /* 0x0000900020357810 */ /* 0x040fe40007fbe0ff */
[----:B------:R-:W-:Y:S02]  /*b440*/  IADD3 R37, P6, R32, 0xa000, RZ ;  /* 0x0000a00020257810 */ /* 0x000fe40007fde0ff */
[----:B------:R-:W-:Y:S02]  /*b450*/  IADD3.X R35, RZ, R33, RZ, P2, !PT ;  /* 0x00000021ff237210 */ /* 0x000fe400017fe4ff */
[----:B------:R-:W-:Y:S01]  /*b460*/  LOP3.LUT R44, R44, R45, RZ, 0x3c, !PT ;  /* 0x0000002d2c2c7212 */ /* 0x000fe200078e3cff */
[----:B------:R-:W-:Y:S01]  /*b470*/  IMAD.X R45, RZ, RZ, R33, P1 ;  /* 0x000000ffff2d7224 */ /* 0x000fe200008e0621 */
[----:B------:R-:W-:-:S02]  /*b480*/  IADD3 R3, P2, R32, 0xb000, RZ ;  /* 0x0000b00020037810 */ /* 0x000fc40007f5e0ff */
[----:B------:R-:W-:Y:S02]  /*b490*/  ISETP.GE.OR P1, PT, R10, R21, P0 ;  /* 0x000000150a00720c */ /* 0x000fe40000726670 */
[----:B------:R-:W-:Y:S01]  /*b4a0*/  LOP3.LUT R24, R25, 0x380, RZ, 0xc0, !PT ;  /* 0x0000038019187812 */ /* 0x000fe200078ec0ff */
[----:B------:R-:W-:Y:S01]  /*b4b0*/  IMAD.X R29, RZ, RZ, R33, P2 ;  /* 0x000000ffff1d7224 */ /* 0x000fe200010e0621 */
[----:B------:R-:W-:Y:S02]  /*b4c0*/  LOP3.LUT R60, R61, 0x380, RZ, 0xc0, !PT ;  /* 0x000003803d3c7812 */ /* 0x000fe400078ec0ff */
[----:B------:R-:W-:Y:S02]  /*b4d0*/  LOP3.LUT R52, R53, 0x380, RZ, 0xc0, !PT ;  /* 0x0000038035347812 */ /* 0x000fe400078ec0ff */
[----:B------:R-:W-:Y:S02]  /*b4e0*/  LOP3.LUT R36, R37, 0x380, RZ, 0xc0, !PT ;  /* 0x0000038025247812 */ /* 0x000fe400078ec0ff */
[----:B------:R-:W-:-:S02]  /*b4f0*/  LOP3.LUT R49, R32, 0x380, RZ, 0xc0, !PT ;  /* 0x0000038020317812 */ /* 0x000fc400078ec0ff */
[----:B------:R-:W-:Y:S01]  /*b500*/  ISETP.GE.OR P0, PT, R0, R21, P0 ;  /* 0x000000150000720c */ /* 0x000fe20000706670 */
[----:B------:R-:W-:Y:S01]  /*b510*/  @!P1 STG.E desc[UR60][R30.64], R20 ;  /* 0x000000141e009986 */ /* 0x000fe2000c10193c */
[----:B------:R-:W-:Y:S02]  /*b520*/  LOP3.LUT R0, R3, 0x380, RZ, 0xc0, !PT ;  /* 0x0000038003007812 */ /* 0x000fe400078ec0ff */
[----:B------:R-:W-:Y:S02]  /*b530*/  SHF.R.U64 R24, R24, 0x3, RZ ;  /* 0x0000000318187819 */ /* 0x000fe400000012ff */
[----:B------:R-:W-:Y:S02]  /*b540*/  SHF.R.U64 R60, R60, 0x3, RZ ;  /* 0x000000033c3c7819 */ /* 0x000fe400000012ff */
[----:B------:R-:W-:Y:S02]  /*b550*/  SHF.R.U64 R52, R52, 0x3, RZ ;  /* 0x0000000334347819 */ /* 0x000fe400000012ff */
[----:B------:R-:W-:-:S02]  /*b560*/  SHF.R.U64 R36, R36, 0x3, RZ ;  /* 0x0000000324247819 */ /* 0x000fc400000012ff */
[----:B------:R-:W-:Y:S01]  /*b570*/  SHF.R.U64 R49, R49, 0x3, RZ ;  /* 0x0000000331317819 */ /* 0x000fe200000012ff */
[----:B------:R1:W-:Y:S01]  /*b580*/  @!P0 STG.E desc[UR60][R30.64+0x20], R2 ;  /* 0x000020021e008986 */ /* 0x0003e2000c10193c */
[----:B------:R-:W-:Y:S02]  /*b590*/  SHF.R.U64 R0, R0, 0x3, RZ ;  /* 0x0000000300007819 */ /* 0x000fe400000012ff */
[----:B------:R-:W-:Y:S01]  /*b5a0*/  LOP3.LUT R24, R24, R25, RZ, 0x3c, !PT ;  /* 0x0000001918187212 */ /* 0x000fe200078e3cff */
[--C-:B------:R-:W-:Y:S01]  /*b5b0*/  IMAD.X R25, RZ, RZ, R33.reuse, P3 ;  /* 0x000000ffff197224 */ /* 0x100fe200018e0621 */
[----:B------:R-:W-:Y:S01]  /*b5c0*/  LOP3.LUT R60, R60, R61, RZ, 0x3c, !PT ;  /* 0x0000003d3c3c7212 */ /* 0x000fe200078e3cff */
[--C-:B------:R-:W-:Y:S01]  /*b5d0*/  IMAD.X R61, RZ, RZ, R33.reuse, P4 ;  /* 0x000000ffff3d7224 */ /* 0x100fe200020e0621 */
[----:B------:R-:W-:Y:S01]  /*b5e0*/  LOP3.LUT R52, R52, R53, RZ, 0x3c, !PT ;  /* 0x0000003534347212 */ /* 0x000fe200078e3cff */
[--C-:B------:R-:W-:Y:S01]  /*b5f0*/  IMAD.X R53, RZ, RZ, R33.reuse, P5 ;  /* 0x000000ffff357224 */ /* 0x100fe200028e0621 */
[----:B------:R-:W-:Y:S01]  /*b600*/  LOP3.LUT R36, R36, R37, RZ, 0x3c, !PT ;  /* 0x0000002524247212 */ /* 0x000fe200078e3cff */
[--C-:B------:R-:W-:Y:S01]  /*b610*/  IMAD.X R37, RZ, RZ, R33.reuse, P6 ;  /* 0x000000ffff257224 */ /* 0x100fe200030e0621 */
[----:B------:R-:W-:Y:S01]  /*b620*/  LOP3.LUT R48, R49, R32, RZ, 0x3c, !PT ;  /* 0x0000002031307212 */ /* 0x000fe200078e3cff */
[----:B------:R-:W-:Y:S01]  /*b630*/  IMAD.MOV.U32 R49, RZ, RZ, R33 ;  /* 0x000000ffff317224 */ /* 0x000fe200078e0021 */
[----:B------:R-:W-:Y:S01]  /*b640*/  LOP3.LUT R28, R0, R3, RZ, 0x3c, !PT ;  /* 0x00000003001c7212 */ /* 0x000fe200078e3cff */
[----:B------:R-:W5:Y:S01]  /*b650*/  LD.E.128 R12, desc[UR60][R12.64] ;  /* 0x0000003c0c0c7980 */ /* 0x000f62000c101d00 */
[----:B------:R-:W-:-:S03]  /*b660*/  SHF.R.S32.HI R3, RZ, 0x1f, R18 ;  /* 0x0000001fff037819 */ /* 0x000fc60000011412 */
[----:B------:R-:W5:Y:S04]  /*b670*/  LD.E.128 R48, desc[UR60][R48.64] ;  /* 0x0000003c30307980 */ /* 0x000f68000c101d00 */
        /* <DEDUP_REMOVED lines=9> */
[----:B-1----:R-:W5:Y:S01]  /*b710*/  LD.E.128 R28, desc[UR60][R28.64] ;  /* 0x0000003c1c1c7980 */ /* 0x002f62000c101d00 */
[----:B------:R-:W-:Y:S01]  /*b720*/  IMAD R23, R41, UR4, RZ ;  /* 0x0000000429177c24 */ /* 0x000fe2000f8e02ff */
[----:B------:R-:W-:Y:S01]  /*b730*/  @!PT LDS RZ, [RZ] ;  /* 0x00000000fffff984 */ /* 0x000fe20000000800 */
[----:B------:R-:W-:Y:S01]  /*b740*/  @!PT LDS RZ, [RZ] ;  /* 0x00000000fffff984 */ /* 0x000fe20000000800 */
[----:B------:R-:W-:Y:S01]  /*b750*/  @!PT LDS RZ, [RZ] ;  /* 0x00000000fffff984 */ /* 0x000fe20000000800 */
[----:B------:R-:W-:Y:S01]  /*b760*/  @!PT LDS RZ, [RZ] ;  /* 0x00000000fffff984 */ /* 0x000fe20000000800 */
[----:B------:R1:W-:Y:S06]  /*b770*/  MEMBAR.ALL.CTA ;  /* 0x0000000000007992 */ /* 0x0003ec0000008000 */
[----:B-1----:R-:W1:Y:S01]  /*b780*/  FENCE.VIEW.ASYNC.S ;  /* 0x00000000000073c6 */ /* 0x002e620000000000 */
[----:B------:R-:W-:-:S02]  /*b790*/  IMAD.MOV.U32 R2, RZ, RZ, R18 ;  /* 0x000000ffff027224 */ /* 0x000fc400078e0012 */
[C---:B------:R-:W-:Y:S02]  /*b7a0*/  IMAD R23, R40.reuse, UR5, R23 ;  /* 0x0000000528177c24 */ /* 0x040fe4000f8e0217 */
[----:B------:R-:W-:Y:S01]  /*b7b0*/  IMAD.WIDE.U32 R2, R40, UR4, R2 ;  /* 0x0000000428027c25 */ /* 0x000fe2000f8e0002 */
[----:B------:R-:W-:-:S03]  /*b7c0*/  ULDC.64 UR4, c[0x0][0xae0] ;  /* 0x0002b80000047ab9 */ /* 0x000fc60000000a00 */
[----:B------:R-:W-:Y:S02]  /*b7d0*/  IMAD R41, R206, -0x80, R21 ;  /* 0xffffff80ce297824 */ /* 0x000fe400078e0215 */
[----:B------:R-:W-:Y:S02]  /*b7e0*/  IMAD.IADD R3, R3, 0x1, R23 ;  /* 0x0000000103037824 */ /* 0x000fe400078e0217 */
[----:B------:R-:W-:Y:S01]  /*b7f0*/  IMAD R40, R43, UR4, RZ ;  /* 0x000000042b287c24 */ /* 0x000fe2000f8e02ff */
[C---:B------:R-:W-:Y:S01]  /*b800*/  ISETP.GE.AND P3, PT, R22.reuse, R41, PT ;  /* 0x000000291600720c */ /* 0x040fe20003f66270 */
[----:B------:R-:W-:Y:S02]  /*b810*/  VIADD R0, R22, 0x20 ;  /* 0x0000002016007836 */ /* 0x000fe40000000000 */
[C---:B------:R-:W-:Y:S02]  /*b820*/  IMAD R23, R205.reuse, UR5, R40 ;  /* 0x00000005cd177c24 */ /* 0x040fe4000f8e0228 */
[----:B------:R-:W-:Y:S01]  /*b830*/  IMAD.WIDE.U32 R2, R205, UR4, R2 ;  /* 0x00000004cd027c25 */ /* 0x000fe2000f8e0002 */
[----:B------:R-:W-:-:S03]  /*b840*/  ULDC.64 UR4, c[0x0][0xae8] ;  /* 0x0002ba0000047ab9 */ /* 0x000fc60000000a00 */
[----:B0-----:R-:W-:Y:S01]  /*b850*/  VIADD R42, R42, 0x36820 ;  /* 0x000368202a2a7836 */ /* 0x001fe20000000000 */
[-C--:B------:R-:W-:Y:S01]  /*b860*/  ISETP.GE.AND P0, PT, R0, R41.reuse, PT ;  /* 0x000000290000720c */ /* 0x080fe20003f06270 */
[C---:B------:R-:W-:Y:S02]  /*b870*/  VIADD R20, R22.reuse, 0x40 ;  /* 0x0000004016147836 */ /* 0x040fe40000000000 */
[----:B------:R-:W-:Y:S01]  /*b880*/  VIADD R21, R22, 0x60 ;  /* 0x0000006016157836 */ /* 0x000fe20000000000 */
[----:B------:R-:W-:Y:S01]  /*b890*/  PRMT R42, RZ, 0x654, R42 ;  /* 0x00000654ff2a7816 */ /* 0x000fe2000000002a */
[----:B------:R-:W-:Y:S02]  /*b8a0*/  IMAD.IADD R3, R3, 0x1, R23 ;  /* 0x0000000103037824 */ /* 0x000fe400078e0217 */
[----:B------:R-:W-:Y:S01]  /*b8b0*/  IMAD R0, R207, UR4, RZ ;  /* 0x00000004cf007c24 */ /* 0x000fe2000f8e02ff */
[-C--:B------:R-:W-:Y:S01]  /*b8c0*/  ISETP.GE.AND P1, PT, R20, R41.reuse, PT ;  /* 0x000000291400720c */ /* 0x080fe20003f26270 */
[----:B-1----:R0:W-:Y:S01]  /*b8d0*/  SYNCS.ARRIVE.TRANS64.RED.A1T0 RZ, [R42+URZ], RZ ;  /* 0x000000ff2aff79a7 */ /* 0x0021e2000810043f */
[----:B------:R-:W-:Y:S01]  /*b8e0*/  ISETP.GE.AND P2, PT, R21, R41, PT ;  /* 0x000000291500720c */ /* 0x000fe20003f46270 */
[C---:B------:R-:W-:Y:S01]  /*b8f0*/  IMAD R43, R65.reuse, UR5, R0 ;  /* 0x00000005412b7c24 */ /* 0x040fe2000f8e0200 */
[----:B------:R-:W-:Y:S01]  /*b900*/  SHF.R.S32.HI R23, RZ, 0x1f, R22 ;  /* 0x0000001fff177819 */ /* 0x000fe20000011416 */
[----:B------:R-:W-:Y:S01]  /*b910*/  IMAD.WIDE.U32 R40, R65, UR4, R2 ;  /* 0x0000000441287c25 */ /* 0x000fe2000f8e0002 */
[----:B------:R-:W-:Y:S03]  /*b920*/  BSSY B1, `(.L_x_283) ;  /* 0x0000017000017945 */ /* 0x000fe60003800000 */
[----:B------:R-:W-:-:S04]  /*b930*/  IMAD.WIDE R20, R206, 0x80, R22 ;  /* 0x00000080ce147825 */ /* 0x000fc800078e0216 */
[----:B------:R-:W-:Y:S01]  /*b940*/  IMAD.IADD R65, R41, 0x1, R43 ;  /* 0x0000000129417824 */ /* 0x000fe200078e022b */
[----:B0-----:R-:W-:Y:S06]  /*b950*/  @P3 BRA `(.L_x_284) ;  /* 0x00000000004c3947 */ /* 0x001fec0003800000 */
[----:B------:R-:W-:Y:S01]  /*b960*/  ULDC.64 UR6, c[0x0][0xad8] ;  /* 0x0002b60000067ab9 */ /* 0x000fe20000000a00 */
[----:B------:R-:W-:Y:S01]  /*b970*/  MOV R2, R40 ;  /* 0x0000002800027202 */ /* 0x000fe20000000f00 */
[C---:B------:R-:W-:Y:S01]  /*b980*/  VIADD R0, R18.reuse, 0x40 ;  /* 0x0000004012007836 */ /* 0x040fe20000000000 */
[----:B------:R-:W-:Y:S01]  /*b990*/  ULDC UR4, c[0x0][0xa8c] ;  /* 0x0002a30000047ab9 */ /* 0x000fe20000000800 */
[C---:B------:R-:W-:Y:S01]  /*b9a0*/  VIADD R42, R18.reuse, 0x80 ;  /* 0x00000080122a7836 */ /* 0x040fe20000000000 */
[----:B------:R-:W-:Y:S01]  /*b9b0*/  ISETP.GE.AND P3, PT, R18, UR4, PT ;  /* 0x0000000412007c0c */ /* 0x000fe2000bf66270 */
[----:B------:R-:W-:Y:S01]  /*b9c0*/  IMAD R43, R21, UR6, RZ ;  /* 0x00000006152b7c24 */ /* 0x000fe2000f8e02ff */
[----:B------:R-:W-:Y:S01]  /*b9d0*/  ISETP.GE.AND P4, PT, R0, UR4, PT ;  /* 0x0000000400007c0c */ /* 0x000fe2000bf86270 */
[----:B------:R-:W-:Y:S01]  /*b9e0*/  IMAD.MOV.U32 R3, RZ, RZ, R65 ;  /* 0x000000ffff037224 */ /* 0x000fe200078e0041 */
[----:B------:R-:W-:Y:S01]  /*b9f0*/  ISETP.GE.AND P5, PT, R42, UR4, PT ;  /* 0x000000042a007c0c */ /* 0x000fe2000bfa6270 */
[----:B------:R-:W-:-:S02]  /*ba00*/  IMAD R43, R20, UR7, R43 ;  /* 0x00000007142b7c24 */ /* 0x000fc4000f8e022b */
[----:B------:R-:W-:Y:S01]  /*ba10*/  IMAD.WIDE.U32 R2, R20, UR6, R2 ;  /* 0x0000000614027c25 */ /* 0x000fe2000f8e0002 */
[----:B------:R-:W-:-:S03]  /*ba20*/  ULDC.64 UR6, c[0x0][0xa80] ;  /* 0x0002a00000067ab9 */ /* 0x000fc60000000a00 */
[----:B------:R-:W-:Y:S01]  /*ba30*/  IMAD.IADD R3, R3, 0x1, R43 ;  /* 0x0000000103037824 */ /* 0x000fe200078e022b */
[----:B------:R-:W-:-:S04]  /*ba40*/  LEA R42, P6, R2, UR6, 0x1 ;  /* 0x00000006022a7c11 */ /* 0x000fc8000f8c08ff */
[----:B------:R-:W-:-:S05]  /*ba50*/  LEA.HI.X R43, R2, UR7, R3, 0x1, P6 ;  /* 0x00000007022b7c11 */ /* 0x000fca000b0f0c03 */
[----:B-----5:R0:W-:Y:S04]  /*ba60*/  @!P3 STG.E.128 desc[UR60][R42.64], R48 ;  /* 0x000000302a00b986 */ /* 0x0201e8000c101d3c */
[----:B------:R0:W-:Y:S04]  /*ba70*/  @!P4 STG.E.128 desc[UR60][R42.64+0x80], R56 ;  /* 0x000080382a00c986 */ /* 0x0001e8000c101d3c */
[----:B------:R0:W-:Y:S02]  /*ba80*/  @!P5 STG.E.128 desc[UR60][R42.64+0x100], R60 ;  /* 0x0001003c2a00d986 */ /* 0x0001e4000c101d3c */
.L_x_284:
[----:B------:R-:W-:Y:S05]  /*ba90*/  BSYNC B1 ;  /* 0x0000000000017941 */ /* 0x000fea0003800000 */
.L_x_283:
[----:B------:R-:W-:Y:S04]  /*baa0*/  BSSY B1, `(.L_x_285) ;  /* 0x0000017000017945 */ /* 0x000fe80003800000 */
[----:B------:R-:W-:Y:S05]  /*bab0*/  @P0 BRA `(.L_x_286) ;  /* 0x0000000000540947 */ /* 0x000fea0003800000 */
[----:B0-----:R-:W-:Y:S01]  /*bac0*/  IADD3 R43, P0, R20, 0x20, RZ ;  /* 0x00000020142b7810 */ /* 0x001fe20007f1e0ff */
[C---:B------:R-:W-:Y:S01]  /*bad0*/  VIADD R2, R18.reuse, 0x40 ;  /* 0x0000004012027836 */ /* 0x040fe20000000000 */
[----:B------:R-:W-:Y:S01]  /*bae0*/  ULDC UR4, c[0x0][0xa8c] ;  /* 0x0002a30000047ab9 */ /* 0x000fe20000000800 */
[----:B------:R-:W-:Y:S01]  /*baf0*/  ULDC.64 UR6, c[0x0][0xad8] ;  /* 0x0002b60000067ab9 */ /* 0x000fe20000000a00 */
[----:B------:R-:W-:Y:S01]  /*bb00*/  IMAD.MOV.U32 R3, RZ, RZ, R65 ;  /* 0x000000ffff037224 */ /* 0x000fe200078e0041 */
[----:B------:R-:W-:Y:S01]  /*bb10*/  ISETP.GE.AND P3, PT, R18, UR4, PT ;  /* 0x0000000412007c0c */ /* 0x000fe2000bf66270 */
[----:B------:R-:W-:Y:S01]  /*bb20*/  IMAD.X R0, RZ, RZ, R21, P0 ;  /* 0x000000ffff007224 */ /* 0x000fe200000e0615 */
[----:B------:R-:W-:Y:S01]  /*bb30*/  ISETP.GE.AND P4, PT, R2, UR4, PT ;  /* 0x0000000402007c0c */ /* 0x000fe2000bf86270 */
[----:B------:R-:W-:Y:S02]  /*bb40*/  IMAD.MOV.U32 R2, RZ, RZ, R40 ;  /* 0x000000ffff027224 */ /* 0x000fe400078e0028 */
[----:B------:R-:W-:-:S02]  /*bb50*/  VIADD R42, R18, 0x80 ;  /* 0x00000080122a7836 */ /* 0x000fc40000000000 */
[----:B------:R-:W-:Y:S02]  /*bb60*/  IMAD R0, R0, UR6, RZ ;  /* 0x0000000600007c24 */ /* 0x000fe4000f8e02ff */
[----:B------:R-:W-:Y:S01]  /*bb70*/  IMAD.WIDE.U32 R2, R43, UR6, R2 ;  /* 0x000000062b027c25 */ /* 0x000fe2000f8e0002 */
[----:B------:R-:W-:-:S03]  /*bb80*/  ISETP.GE.AND P5, PT, R42, UR4, PT ;  /* 0x000000042a007c0c */ /* 0x000fc6000bfa6270 */
[----:B------:R-:W-:Y:S01]  /*bb90*/  IMAD R43, R43, UR7, R0 ;  /* 0x000000072b2b7c24 */ /* 0x000fe2000f8e0200 */
[----:B------:R-:W-:Y:S02]  /*bba0*/  ULDC.64 UR6, c[0x0][0xa80] ;  /* 0x0002a00000067ab9 */ /* 0x000fe40000000a00 */
[----:B------:R-:W-:Y:S01]  /*bbb0*/  LEA R42, P0, R2, UR6, 0x1 ;  /* 0x00000006022a7c11 */ /* 0x000fe2000f8008ff */
[----:B------:R-:W-:-:S05]  /*bbc0*/  IMAD.IADD R3, R3, 0x1, R43 ;  /* 0x0000000103037824 */ /* 0x000fca00078e022b */
[----:B------:R-:W-:-:S05]  /*bbd0*/  LEA.HI.X R43, R2, UR7, R3, 0x1, P0 ;  /* 0x00000007022b7c11 */ /* 0x000fca00080f0c03 */
[----:B-----5:R1:W-:Y:S04]  /*bbe0*/  @!P3 STG.E.128 desc[UR60][R42.64], R12 ;  /* 0x0000000c2a00b986 */ /* 0x0203e8000c101d3c */
[----:B------:R1:W-:Y:S04]  /*bbf0*/  @!P4 STG.E.128 desc[UR60][R42.64+0x80], R44 ;  /* 0x0000802c2a00c986 */ /* 0x0003e8000c101d3c */
[----:B------:R1:W-:Y:S02]  /*bc00*/  @!P5 STG.E.128 desc[UR60][R42.64+0x100], R52 ;  /* 0x000100342a00d986 */ /* 0x0003e4000c101d3c */
.L_x_286:
[----:B------:R-:W-:Y:S05]  /*bc10*/  BSYNC B1 ;  /* 0x0000000000017941 */ /* 0x000fea0003800000 */
.L_x_285:
[----:B------:R-:W-:Y:S04]  /*bc20*/  BSSY B1, `(.L_x_287) ;  /* 0x0000017000017945 */ /* 0x000fe80003800000 */
[----:B------:R-:W-:Y:S05]  /*bc30*/  @P1 BRA `(.L_x_288) ;  /* 0x0000000000541947 */ /* 0x000fea0003800000 */
[----:B-1---5:R-:W-:Y:S01]  /*bc40*/  IADD3 R13, P0, R20, 0x40, RZ ;  /* 0x00000040140d7810 */ /* 0x022fe20007f1e0ff */
        /* <DEDUP_REMOVED lines=17> */
[----:B------:R2:W-:Y:S04]  /*bd60*/  @!P1 STG.E.128 desc[UR60][R12.64], R8 ;  /* 0x000000080c009986 */ /* 0x0005e8000c101d3c */
[----:B------:R2:W-:Y:S04]  /*bd70*/  @!P3 STG.E.128 desc[UR60][R12.64+0x80], R32 ;  /* 0x000080200c00b986 */ /* 0x0005e8000c101d3c */
[----:B------:R2:W-:Y:S02]  /*bd80*/  @!P4 STG.E.128 desc[UR60][R12.64+0x100], R36 ;  /* 0x000100240c00c986 */ /* 0x0005e4000c101d3c */
.L_x_288:
[----:B------:R-:W-:Y:S05]  /*bd90*/  BSYNC B1 ;  /* 0x0000000000017941 */ /* 0x000fea0003800000 */
.L_x_287:
[----:B------:R-:W-:Y:S05]  /*bda0*/  @P2 BRA `(.L_x_289) ;  /* 0x0000000c000c2947 */ /* 0x000fea0003800000 */
[----:B--2--5:R-:W-:Y:S01]  /*bdb0*/  IADD3 R9, P0, R20, 0x60, RZ ;  /* 0x0000006014097810 */ /* 0x024fe20007f1e0ff */
[----:B------:R-:W-:Y:S01]  /*bdc0*/  ULDC.64 UR4, c[0x0][0xad8] ;  /* 0x0002b60000047ab9 */ /* 0x000fe20000000a00 */
[----:B------:R-:W-:Y:S01]  /*bdd0*/  MOV R3, R65 ;  /* 0x0000004100037202 */ /* 0x000fe20000000f00 */
[----:B------:R-:W-:Y:S01]  /*bde0*/  IMAD.MOV.U32 R2, RZ, RZ, R40 ;  /* 0x000000ffff027224 */ /* 0x000fe200078e0028 */
[----:B------:R-:W-:Y:S01]  /*bdf0*/  ULDC.64 UR6, c[0x0][0xa80] ;  /* 0x0002a00000067ab9 */ /* 0x000fe20000000a00 */
[----:B------:R-:W-:Y:S02]  /*be00*/  IMAD.X R20, RZ, RZ, R21, P0 ;  /* 0x000000ffff147224 */ /* 0x000fe400000e0615 */
[----:B------:R-:W-:Y:S02]  /*be10*/  VIADD R0, R18, 0x40 ;  /* 0x0000004012007836 */ /* 0x000fe40000000000 */
[----:B------:R-:W-:Y:S02]  /*be20*/  IMAD R20, R20, UR4, RZ ;  /* 0x0000000414147c24 */ /* 0x000fe4000f8e02ff */
[----:B------:R-:W-:Y:S01]  /*be30*/  IMAD.WIDE.U32 R2, R9, UR4, R2 ;  /* 0x0000000409027c25 */ /* 0x000fe2000f8e0002 */
[----:B------:R-:W-:-:S02]  /*be40*/  ULDC UR4, c[0x0][0xa8c] ;  /* 0x0002a30000047ab9 */ /* 0x000fc40000000800 */
[----:B------:R-:W-:Y:S01]  /*be50*/  ISETP.GE.AND P1, PT, R18, UR4, PT ;  /* 0x0000000412007c0c */ /* 0x000fe2000bf26270 */
[----:B------:R-:W-:Y:S01]  /*be60*/  IMAD R9, R9, UR5, R20 ;  /* 0x0000000509097c24 */ /* 0x000fe2000f8e0214 */
[----:B------:R-:W-:Y:S01]  /*be70*/  ISETP.GE.AND P2, PT, R0, UR4, PT ;  /* 0x0000000400007c0c */ /* 0x000fe2000bf46270 */
[----:B------:R-:W-:Y:S01]  /*be80*/  VIADD R0, R18, 0x80 ;  /* 0x0000008012007836 */ /* 0x000fe20000000000 */
[----:B------:R-:W-:Y:S01]  /*be90*/  LEA R8, P0, R2, UR6, 0x1 ;  /* 0x0000000602087c11 */ /* 0x000fe2000f8008ff */
[----:B------:R-:W-:-:S05]  /*bea0*/  IMAD.IADD R3, R3, 0x1, R9 ;  /* 0x0000000103037824 */ /* 0x000fca00078e0209 */
[----:B------:R-:W-:Y:S02]  /*beb0*/  LEA.HI.X R9, R2, UR7, R3, 0x1, P0 ;  /* 0x0000000702097c11 */ /* 0x000fe400080f0c03 */
[----:B------:R-:W-:-:S03]  /*bec0*/  ISETP.GE.AND P0, PT, R0, UR4, PT ;  /* 0x0000000400007c0c */ /* 0x000fc6000bf06270 */
[----:B------:R3:W-:Y:S04]  /*bed0*/  @!P1 STG.E.128 desc[UR60][R8.64], R4 ;  /* 0x0000000408009986 */ /* 0x0007e8000c101d3c */
[----:B------:R3:W-:Y:S06]  /*bee0*/  @!P2 STG.E.128 desc[UR60][R8.64+0x80], R24 ;  /* 0x000080180800a986 */ /* 0x0007ec000c101d3c */
[----:B------:R-:W-:Y:S05]  /*bef0*/  @P0 BRA `(.L_x_289) ;  /* 0x0000000800b80947 */ /* 0x000fea0003800000 */
[----:B------:R4:W-:Y:S01]  /*bf00*/  STG.E.128 desc[UR60][R8.64+0x100], R28 ;  /* 0x0001001c08007986 */ /* 0x0009e2000c101d3c */
[----:B------:R-:W-:Y:S05]  /*bf10*/  BRA `(.L_x_289) ;  /* 0x0000000800b07947 */ /* 0x000fea0003800000 */
.L_x_281:
[----:B------:R-:W2:Y:S01]  /*bf20*/  LDC.64 R4, c[0x0][0xbd8] ;  /* 0x0002f600ff047b82 */ /* 0x000ea20000000a00 */
[C---:B------:R-:W-:Y:S01]  /*bf30*/  IMAD.SHL.U32 R3, R204.reuse, 0x4, RZ ;  /* 0x00000004cc037824 */ /* 0x040fe200078e00ff */
[----:B------:R-:W-:Y:S01]  /*bf40*/  SHF.L.U64.HI R0, R204, 0x2, R207 ;  /* 0x00000002cc007819 */ /* 0x000fe200000102cf */
[----:B------:R-:W-:Y:S01]  /*bf50*/  ULDC.64 UR4, c[0x0][0xbe0] ;  /* 0x0002f80000047ab9 */ /* 0x000fe20000000a00 */
[----:B------:R-:W-:-:S04]  /*bf60*/  IMAD.MOV.U32 R9, RZ, RZ, RZ ;  /* 0x000000ffff097224 */ /* 0x000fc800078e00ff */
[----:B------:R-:W3:Y:S01]  /*bf70*/  LDC R7, c[0x0][0xa88] ;  /* 0x0002a200ff077b82 */ /* 0x000ee20000000800 */
[----:B--2---:R-:W-:Y:S02]  /*bf80*/  ISETP.NE.U32.AND P0, PT, R4, RZ, PT ;  /* 0x000000ff0400720c */ /* 0x004fe40003f05070 */
[----:B------:R-:W-:Y:S02]  /*bf90*/  IADD3 R4, P1, R3, R4, RZ ;  /* 0x0000000403047210 */ /* 0x000fe40007f3e0ff */
[----:B------:R-:W-:-:S03]  /*bfa0*/  ISETP.NE.AND.EX P0, PT, R5, RZ, PT, P0 ;  /* 0x000000ff0500720c */ /* 0x000fc60003f05300 */
[----:B------:R-:W-:Y:S01]  /*bfb0*/  IMAD.X R5, R0, 0x1, R5, P1 ;  /* 0x0000000100057824 */ /* 0x000fe200008e0605 */
[----:B------:R-:W-:-:S04]  /*bfc0*/  ISETP.NE.U32.AND P1, PT, RZ, UR4, PT ;  /* 0x00000004ff007c0c */ /* 0x000fc8000bf25070 */
[----:B------:R-:W-:-:S05]  /*bfd0*/  ISETP.NE.AND.EX P1, PT, RZ, UR5, PT, P1 ;  /* 0x00000005ff007c0c */ /* 0x000fca000bf25310 */
[----:B------:R2:W5:Y:S08]  /*bfe0*/  @P0 LDG.E R9, desc[UR60][R4.64] ;  /* 0x0000003c04090981 */ /* 0x000570000c1e1900 */
[----:B------:R-:W-:-:S04]  /*bff0*/  @P1 IADD3 R2, P2, R3, UR4, RZ ;  /* 0x0000000403021c10 */ /* 0x000fc8000ff5e0ff */
[----:B------:R-:W-:-:S05]  /*c000*/  @P1 IADD3.X R3, R0, UR5, RZ, P2, !PT ;  /* 0x0000000500031c10 */ /* 0x000fca00097fe4ff */
[----:B---3--:R2:W5:Y:S01]  /*c010*/  @P1 LDG.E R7, desc[UR60][R2.64] ;  /* 0x0000003c02071981 */ /* 0x008562000c1e1900 */
[----:B------:R-:W-:Y:S01]  /*c020*/  ISETP.GE.AND P2, PT, R214, 0x80, PT ;  /* 0x00000080d600780c */ /* 0x000fe20003f46270 */
[----:B------:R-:W-:-:S12]  /*c030*/  @P1 BRA `(.L_x_290) ;  /* 0x0000000000101947 */ /* 0x000fd80003800000 */
[----:B------:R-:W-:Y:S05]  /*c040*/  @!P0 BRA `(.L_x_290) ;  /* 0x00000000000c8947 */ /* 0x000fea0003800000 */
[----:B------:R-:W3:Y:S04]  /*c050*/  LDG.E R0, desc[UR60][R4.64] ;  /* 0x0000003c04007981 */ /* 0x000ee8000c1e1900 */
[----:B-----5:R-:W3:Y:S02]  /*c060*/  LDG.E R7, desc[UR60][R4.64+0x4] ;  /* 0x0000043c04077981 */ /* 0x020ee4000c1e1900 */
[----:B---3--:R-:W-:-:S07]  /*c070*/  IMAD.IADD R7, R7, 0x1, -R0 ;  /* 0x0000000107077824 */ /* 0x008fce00078e0a00 */
.L_x_290:
[----:B------:R-:W-:Y:S01]  /*c080*/  BSSY B1, `(.L_x_291) ;  /* 0x000001d000017945 */ /* 0x000fe20003800000 */
[----:B------:R-:W-:Y:S02]  /*c090*/  SHF.R.S32.HI R8, RZ, 0x1f, R205 ;  /* 0x0000001fff087819 */ /* 0x000fe400000114cd */
[----:B------:R-:W-:Y:S02]  /*c0a0*/  SHF.R.S32.HI R13, RZ, 0x1f, R18 ;  /* 0x0000001fff0d7819 */ /* 0x000fe40000011412 */
[----:B------:R-:W-:Y:S02]  /*c0b0*/  SEL R11, R204, RZ, !P0 ;  /* 0x000000ffcc0b7207 */ /* 0x000fe40004000000 */
[----:B------:R-:W-:Y:S02]  /*c0c0*/  SEL R207, R207, RZ, !P0 ;  /* 0x000000ffcfcf7207 */ /* 0x000fe40004000000 */
[----:B-----5:R-:W-:Y:S01]  /*c0d0*/  SHF.R.S32.HI R6, RZ, 0x1f, R9 ;  /* 0x0000001fff067819 */ /* 0x020fe20000011409 */
[----:B------:R-:W-:Y:S06]  /*c0e0*/  @P2 BRA `(.L_x_292) ;  /* 0x0000000000582947 */ /* 0x000fec0003800000 */
[----:B------:R-:W3:Y:S02]  /*c0f0*/  S2R R0, SR_TID.X ;  /* 0x0000000000007919 */ /* 0x000ee40000002100 */
[----:B---3--:R-:W-:-:S04]  /*c100*/  IMAD R0, R206, 0x80, R0 ;  /* 0x00000080ce007824 */ /* 0x008fc800078e0200 */
[----:B------:R-:W-:-:S05]  /*c110*/  VIADD R0, R0, 0xffffff80 ;  /* 0xffffff8000007836 */ /* 0x000fca0000000000 */
[----:B------:R-:W-:-:S13]  /*c120*/  ISETP.GE.AND P0, PT, R0, R7, PT ;  /* 0x000000070000720c */ /* 0x000fda0003f06270 */
[----:B------:R-:W-:Y:S05]  /*c130*/  @P0 BRA `(.L_x_292) ;  /* 0x0000000000440947 */ /* 0x000fea0003800000 */
[----:B--2---:R-:W-:Y:S01]  /*c140*/  IADD3 R2, P0, R0, R9, RZ ;  /* 0x0000000900027210 */ /* 0x004fe20007f1e0ff */
[----:B------:R-:W-:-:S03]  /*c150*/  ULDC.64 UR4, c[0x0][0xb70] ;  /* 0x0002dc0000047ab9 */ /* 0x000fc60000000a00 */
[----:B------:R-:W-:Y:S01]  /*c160*/  LEA.HI.X.SX32 R3, R0, R6, 0x1, P0 ;  /* 0x0000000600037211 */ /* 0x000fe200000f0eff */
[----:B------:R-:W-:-:S04]  /*c170*/  IMAD R0, R8, UR4, RZ ;  /* 0x0000000408007c24 */ /* 0x000fc8000f8e02ff */
[C---:B------:R-:W-:Y:S02]  /*c180*/  IMAD R5, R205.reuse, UR5, R0 ;  /* 0x00000005cd057c24 */ /* 0x040fe4000f8e0200 */
[----:B------:R-:W-:Y:S01]  /*c190*/  IMAD.WIDE.U32 R2, R205, UR4, R2 ;  /* 0x00000004cd027c25 */ /* 0x000fe2000f8e0002 */
[----:B------:R-:W-:-:S03]  /*c1a0*/  ULDC.64 UR4, c[0x0][0xb78] ;  /* 0x0002de0000047ab9 */ /* 0x000fc60000000a00 */
[----:B------:R-:W-:Y:S02]  /*c1b0*/  IMAD R0, R207, UR4, RZ ;  /* 0x00000004cf007c24 */ /* 0x000fe4000f8e02ff */
[----:B------:R-:W-:Y:S02]  /*c1c0*/  IMAD.IADD R3, R3, 0x1, R5 ;  /* 0x0000000103037824 */ /* 0x000fe400078e0205 */
[C---:B------:R-:W-:Y:S02]  /*c1d0*/  IMAD R5, R11.reuse, UR5, R0 ;  /* 0x000000050b057c24 */ /* 0x040fe4000f8e0200 */
[----:B------:R-:W-:Y:S01]  /*c1e0*/  IMAD.WIDE.U32 R2, R11, UR4, R2 ;  /* 0x000000040b027c25 */ /* 0x000fe2000f8e0002 */
[----:B------:R-:W-:-:S03]  /*c1f0*/  ULDC.64 UR4, c[0x0][0xb40] ;  /* 0x0002d00000047ab9 */ /* 0x000fc60000000a00 */
[----:B------:R-:W-:Y:S01]  /*c200*/  IMAD.IADD R3, R3, 0x1, R5 ;  /* 0x0000000103037824 */ /* 0x000fe200078e0205 */
[----:B------:R-:W-:-:S04]  /*c210*/  LEA R4, P0, R2, UR4, 0x2 ;  /* 0x0000000402047c11 */ /* 0x000fc8000f8010ff */
[----:B------:R-:W-:Y:S01]  /*c220*/  LEA.HI.X R5, R2, UR5, R3, 0x2, P0 ;  /* 0x0000000502057c11 */ /* 0x000fe200080f1403 */
[----:B------:R-:W-:-:S05]  /*c230*/  IMAD.MOV.U32 R3, RZ, RZ, -0x800000 ;  /* 0xff800000ff037424 */ /* 0x000fca00078e00ff */
[----:B------:R3:W-:Y:S03]  /*c240*/  STG.E desc[UR60][R4.64], R3 ;  /* 0x0000000304007986 */ /* 0x0007e6000c10193c */
.L_x_292:
[----:B------:R-:W-:Y:S05]  /*c250*/  BSYNC B1 ;  /* 0x0000000000017941 */ /* 0x000fea0003800000 */
.L_x_291:
[----:B------:R-:W-:Y:S01]  /*c260*/  ULDC.64 UR4, c[0x0][0xaa0] ;  /* 0x0002a80000047ab9 */ /* 0x000fe20000000a00 */
[----:B--2---:R-:W-:Y:S01]  /*c270*/  IMAD.MOV.U32 R2, RZ, RZ, R18 ;  /* 0x000000ffff027224 */ /* 0x004fe200078e0012 */
[----:B------:R-:W-:Y:S01]  /*c280*/  BSSY B1, `(.L_x_293) ;  /* 0x000002f000017945 */ /* 0x000fe20003800000 */
[----:B---3--:R-:W-:Y:S02]  /*c290*/  IMAD.MOV.U32 R3, RZ, RZ, R13 ;  /* 0x000000ffff037224 */ /* 0x008fe400078e000d */
[----:B------:R-:W-:Y:S02]  /*c2a0*/  IMAD R0, R6, UR4, RZ ;  /* 0x0000000406007c24 */ /* 0x000fe4000f8e02ff */
[----:B------:R-:W-:-:S04]  /*c2b0*/  IMAD.WIDE.U32 R2, R9, UR4, R2 ;  /* 0x0000000409027c25 */ /* 0x000fc8000f8e0002 */
[----:B------:R-:W-:Y:S01]  /*c2c0*/  IMAD R9, R9, UR5, R0 ;  /* 0x0000000509097c24 */ /* 0x000fe2000f8e0200 */
[----:B------:R-:W-:Y:S01]  /*c2d0*/  ULDC.64 UR4, c[0x0][0xae0] ;  /* 0x0002b80000047ab9 */ /* 0x000fe20000000a00 */
[----:B------:R-:W-:Y:S02]  /*c2e0*/  IMAD R7, R206, -0x80, R7 ;  /* 0xffffff80ce077824 */ /* 0x000fe400078e0207 */
[----:B------:R-:W-:Y:S02]  /*c2f0*/  IMAD R0, R8, UR4, RZ ;  /* 0x0000000408007c24 */ /* 0x000fe4000f8e02ff */
[C---:B------:R-:W-:Y:S01]  /*c300*/  VIADD R4, R22.reuse, 0x20 ;  /* 0x0000002016047836 */ /* 0x040fe20000000000 */
[CC--:B------:R-:W-:Y:S01]  /*c310*/  ISETP.GE.AND P3, PT, R22.reuse, R7.reuse, PT ;  /* 0x000000071600720c */ /* 0x0c0fe20003f66270 */
[----:B------:R-:W-:Y:S02]  /*c320*/  IMAD.IADD R3, R3, 0x1, R9 ;  /* 0x0000000103037824 */ /* 0x000fe400078e0209 */
[C---:B------:R-:W-:Y:S01]  /*c330*/  IMAD R5, R205.reuse, UR5, R0 ;  /* 0x00000005cd057c24 */ /* 0x040fe2000f8e0200 */
[----:B------:R-:W-:Y:S01]  /*c340*/  IADD3 R0, R22, 0x40, RZ ;  /* 0x0000004016007810 */ /* 0x000fe20007ffe0ff */
[----:B------:R-:W-:Y:S01]  /*c350*/  IMAD.WIDE.U32 R2, R205, UR4, R2 ;  /* 0x00000004cd027c25 */ /* 0x000fe2000f8e0002 */
[-C--:B------:R-:W-:Y:S01]  /*c360*/  ISETP.GE.AND P2, PT, R4, R7.reuse, PT ;  /* 0x000000070400720c */ /* 0x080fe20003f46270 */
[----:B------:R-:W-:Y:S01]  /*c370*/  ULDC.64 UR4, c[0x0][0xae8] ;  /* 0x0002ba0000047ab9 */ /* 0x000fe20000000a00 */
[----:B------:R-:W-:Y:S01]  /*c380*/  ISETP.GE.AND P1, PT, R0, R7, PT ;  /* 0x000000070000720c */ /* 0x000fe20003f26270 */
[----:B------:R-:W-:-:S02]  /*c390*/  VIADD R4, R22, 0x60 ;  /* 0x0000006016047836 */ /* 0x000fc40000000000 */
[----:B------:R-:W-:Y:S02]  /*c3a0*/  IMAD.IADD R3, R3, 0x1, R5 ;  /* 0x0000000103037824 */ /* 0x000fe400078e0205 */
[----:B------:R-:W-:Y:S01]  /*c3b0*/  IMAD R0, R207, UR4, RZ ;  /* 0x00000004cf007c24 */ /* 0x000fe2000f8e02ff */
[----:B------:R-:W-:Y:S01]  /*c3c0*/  ISETP.GE.AND P0, PT, R4, R7, PT ;  /* 0x000000070400720c */ /* 0x000fe20003f06270 */
[----:B------:R-:W-:Y:S01]  /*c3d0*/  IMAD.WIDE.U32 R4, R11, UR4, R2 ;  /* 0x000000040b047c25 */ /* 0x000fe2000f8e0002 */
[----:B------:R-:W-:-:S03]  /*c3e0*/  SHF.R.S32.HI R7, RZ, 0x1f, R22 ;  /* 0x0000001fff077819 */ /* 0x000fc60000011416 */
[----:B------:R-:W-:Y:S02]  /*c3f0*/  IMAD R9, R11, UR5, R0 ;  /* 0x000000050b097c24 */ /* 0x000fe4000f8e0200 */
[----:B------:R-:W-:Y:S02]  /*c400*/  IMAD.MOV.U32 R6, RZ, RZ, R22 ;  /* 0x000000ffff067224 */ /* 0x000fe400078e0016 */
[----:B------:R-:W-:Y:S02]  /*c410*/  IMAD.IADD R11, R5, 0x1, R9 ;  /* 0x00000001050b7824 */ /* 0x000fe400078e0209 */
[----:B------:R-:W-:Y:S01]  /*c420*/  IMAD.WIDE R6, R206, 0x80, R6 ;  /* 0x00000080ce067825 */ /* 0x000fe200078e0206 */
[----:B------:R-:W-:Y:S06]  /*c430*/  @P3 BRA `(.L_x_294) ;  /* 0x00000000004c3947 */ /* 0x000fec0003800000 */
[----:B------:R-:W-:Y:S01]  /*c440*/  ULDC.64 UR6, c[0x0][0xad8] ;  /* 0x0002b60000067ab9 */ /* 0x000fe20000000a00 */
        /* <DEDUP_REMOVED lines=8> */
[----:B------:R-:W-:Y:S02]  /*c4d0*/  IMAD.MOV.U32 R3, RZ, RZ, R11 ;  /* 0x000000ffff037224 */ /* 0x000fe400078e000b */
[----:B------:R-:W-:-:S02]  /*c4e0*/  IMAD R9, R6, UR7, R9 ;  /* 0x0000000706097c24 */ /* 0x000fc4000f8e0209 */
[----:B------:R-:W-:Y:S01]  /*c4f0*/  IMAD.WIDE.U32 R2, R6, UR6, R2 ;  /* 0x0000000606027c25 */ /* 0x000fe2000f8e0002 */
[----:B------:R-:W-:-:S03]  /*c500*/  ULDC.64 UR6, c[0x0][0xa80] ;  /* 0x0002a00000067ab9 */ /* 0x000fc60000000a00 */
[----:B------:R-:W-:Y:S01]  /*c510*/  IMAD.IADD R3, R3, 0x1, R9 ;  /* 0x0000000103037824 */ /* 0x000fe200078e0209 */
[----:B------:R-:W-:-:S04]  /*c520*/  LEA R8, P3, R2, UR6, 0x1 ;  /* 0x0000000602087c11 */ /* 0x000fc8000f8608ff */
[----:B------:R-:W-:-:S05]  /*c530*/  LEA.HI.X R9, R2, UR7, R3, 0x1, P3 ;  /* 0x0000000702097c11 */ /* 0x000fca00098f0c03 */
[----:B------:R2:W-:Y:S04]  /*c540*/  @!P4 STG.E.128 desc[UR60][R8.64], RZ ;  /* 0x000000ff0800c986 */ /* 0x0005e8000c101d3c */
[----:B------:R2:W-:Y:S04]  /*c550*/  @!P5 STG.E.128 desc[UR60][R8.64+0x80], RZ ;  /* 0x000080ff0800d986 */ /* 0x0005e8000c101d3c */
[----:B------:R2:W-:Y:S02]  /*c560*/  @!P6 STG.E.128 desc[UR60][R8.64+0x100], RZ ;  /* 0x000100ff0800e986 */ /* 0x0005e4000c101d3c */
.L_x_294:
[----:B------:R-:W-:Y:S05]  /*c570*/  BSYNC B1 ;  /* 0x0000000000017941 */ /* 0x000fea0003800000 */
.L_x_293:
[----:B------:R-:W-:Y:S04]  /*c580*/  BSSY B1, `(.L_x_295) ;  /* 0x0000017000017945 */ /* 0x000fe80003800000 */
[----:B------:R-:W-:Y:S05]  /*c590*/  @P2 BRA `(.L_x_296) ;  /* 0x0000000000542947 */ /* 0x000fea0003800000 */
[----:B--2---:R-:W-:Y:S01]  /*c5a0*/  IADD3 R9, P2, R6, 0x20, RZ ;  /* 0x0000002006097810 */ /* 0x004fe20007f5e0ff */
        /* <DEDUP_REMOVED lines=17> */
[----:B------:R3:W-:Y:S04]  /*c6c0*/  @!P3 STG.E.128 desc[UR60][R8.64], RZ ;  /* 0x000000ff0800b986 */ /* 0x0007e8000c101d3c */
[----:B------:R3:W-:Y:S04]  /*c6d0*/  @!P4 STG.E.128 desc[UR60][R8.64+0x80], RZ ;  /* 0x000080ff0800c986 */ /* 0x0007e8000c101d3c */
[----:B------:R3:W-:Y:S02]  /*c6e0*/  @!P5 STG.E.128 desc[UR60][R8.64+0x100], RZ ;  /* 0x000100ff0800d986 */ /* 0x0007e4000c101d3c */
.L_x_296:
[----:B------:R-:W-:Y:S05]  /*c6f0*/  BSYNC B1 ;  /* 0x0000000000017941 */ /* 0x000fea0003800000 */
.L_x_295:
[----:B------:R-:W-:Y:S04]  /*c700*/  BSSY B1, `(.L_x_297) ;  /* 0x0000017000017945 */ /* 0x000fe80003800000 */
[----:B------:R-:W-:Y:S05]  /*c710*/  @P1 BRA `(.L_x_298) ;  /* 0x0000000000541947 */ /* 0x000fea0003800000 */
[----:B--23--:R-:W-:Y:S01]  /*c720*/  IADD3 R9, P1, R6, 0x40, RZ ;  /* 0x0000004006097810 */ /* 0x00cfe20007f3e0ff */
[----:B------:R-:W-:Y:S01]  /*c730*/  ULDC UR4, c[0x0][0xa8c] ;  /* 0x0002a30000047ab9 */ /* 0x000fe20000000800 */
[C---:B------:R-:W-:Y:S01]  /*c740*/  IADD3 R2, R18.reuse, 0x40, RZ ;  /* 0x0000004012027810 */ /* 0x040fe20007ffe0ff */
        /* <DEDUP_REMOVED lines=18> */
.L_x_298:
[----:B------:R-:W-:Y:S05]  /*c870*/  BSYNC B1 ;  /* 0x0000000000017941 */ /* 0x000fea0003800000 */
.L_x_297:
[----:B------:R-:W-:Y:S05]  /*c880*/  @P0 BRA `(.L_x_289) ;  /* 0x0000000000540947 */ /* 0x000fea0003800000 */
[----:B------:R-:W-:Y:S01]  /*c890*/  IADD3 R5, P0, R6, 0x60, RZ ;  /* 0x0000006006057810 */ /* 0x000fe20007f1e0ff */
        /* <DEDUP_REMOVED lines=8> */
[----:B------:R-:W-:-:S02]  /*c920*/  IMAD R6, R6, UR6, RZ ;  /* 0x0000000606067c24 */ /* 0x000fc4000f8e02ff */
[----:B------:R-:W-:Y:S02]  /*c930*/  VIADD R0, R18, 0x80 ;  /* 0x0000008012007836 */ /* 0x000fe40000000000 */
[----:B------:R-:W-:-:S03]  /*c940*/  IMAD.WIDE.U32 R2, R5, UR6, R2 ;  /* 0x0000000605027c25 */ /* 0x000fc6000f8e0002 */
[----:B------:R-:W-:Y:S01]  /*c950*/  ISETP.GE.AND P3, PT, R0, UR4, PT ;  /* 0x0000000400007c0c */ /* 0x000fe2000bf66270 */
        /* <DEDUP_REMOVED lines=8> */
.L_x_289:
[----:B------:R-:W-:Y:S05]  /*c9e0*/  BSYNC B0 ;  /* 0x0000000000007941 */ /* 0x000fea0003800000 */
.L_x_280:
[----:B------:R-:W-:Y:S02]  /*c9f0*/  ULDC UR4, c[0x0][0xc14] ;  /* 0x0003050000047ab9 */ /* 0x000fe40000000800 */
[----:B-1----:R-:W-:-:S13]  /*ca00*/  ISETP.GE.AND P0, PT, R103, UR4, PT ;  /* 0x0000000467007c0c */ /* 0x002fda000bf06270 */
[----:B------:R-:W-:Y:S05]  /*ca10*/  @!P0 BRA `(.L_x_299) ;  /* 0xffffff4000cc8947 */ /* 0x000fea000383ffff */
[----:B------:R-:W-:Y:S05]  /*ca20*/  EXIT ;  /* 0x000000000000794d */ /* 0x000fea0003800000 */
.L_x_255:
[----:B------:R-:W-:-:S08]  /*ca30*/  NOP ;  /* 0x0000000000007918 */ /* 0x000fd00000000000 */
[----:B0-----:R-:W0:-:S00]  /*ca40*/  USETMAXREG.DEALLOC.CTAPOOL 0x18 ;  /* 0x00000018000079c8 */ /* 0x001e0000080e0500 */
[----:B0-----:R-:W-:-:S06]  /*ca50*/  LOP3.LUT R0, R0, 0x3, RZ, 0xc0, !PT ;  /* 0x0000000300007812 */ /* 0x001fcc00078ec0ff */
[----:B------:R-:W0:Y:S02]  /*ca60*/  SHFL.IDX PT, R0, R0, RZ, 0x1f ;  /* 0x00001fff00007589 */ /* 0x000e2400000e0000 */
[----:B0-----:R-:W-:-:S13]  /*ca70*/  ISETP.NE.AND P0, PT, R0, RZ, PT ;  /* 0x000000ff0000720c */ /* 0x001fda0003f05270 */
[----:B------:R-:W-:Y:S05]  /*ca80*/  @P0 EXIT ;  /* 0x000000000000094d */ /* 0x000fea0003800000 */
[----:B------:R-:W0:Y:S01]  /*ca90*/  S2R R2, SR_TID.X ;  /* 0x0000000000027919 */ /* 0x000e220000002100 */
[----:B------:R-:W-:Y:S01]  /*caa0*/  LOP3.LUT R4, R4, 0xffffffdf, RZ, 0xc0, !PT ;  /* 0xffffffdf04047812 */ /* 0x000fe200078ec0ff */
[----:B------:R-:W-:Y:S01]  /*cab0*/  ULDC UR5, c[0x0][0xc14] ;  /* 0x0003050000057ab9 */ /* 0x000fe20000000800 */
[----:B------:R-:W-:Y:S01]  /*cac0*/  IMAD.MOV.U32 R0, RZ, RZ, RZ ;  /* 0x000000ffff007224 */ /* 0x000fe200078e00ff */
[----:B------:R-:W1:Y:S01]  /*cad0*/  S2UR UR6, SR_CTAID.X ;  /* 0x00000000000679c3 */ /* 0x000e620000002500 */
[----:B------:R-:W-:Y:S01]  /*cae0*/  ULDC UR4, c[0x0][0xc10] ;  /* 0x0003040000047ab9 */ /* 0x000fe20000000800 */
[----:B0-----:R-:W-:-:S04]  /*caf0*/  LOP3.LUT R8, R2, 0x1f, RZ, 0xc0, !PT ;  /* 0x0000001f02087812 */ /* 0x001fc800078ec0ff */
[----:B------:R-:W-:-:S13]  /*cb00*/  ISETP.NE.AND P0, PT, R8, 0x1f, PT ;  /* 0x0000001f0800780c */ /* 0x000fda0003f05270 */
[----:B------:R-:W-:Y:S02]  /*cb10*/  @P0 LOP3.LUT R4, R4, 0x20, RZ, 0xfc, !PT ;  /* 0x0000002004040812 */ /* 0x000fe400078efcff */
[----:B------:R-:W-:-:S13]  /*cb20*/  ISETP.GE.OR P0, PT, R8, UR5, !P0 ;  /* 0x0000000508007c0c */ /* 0x000fda000c706670 */
[----:B------:R-:W0:Y:S02]  /*cb30*/  @!P0 LDC.64 R2, c[0x0][0xc58] ;  /* 0x00031600ff028b82 */ /* 0x000e240000000a00 */
[----:B0-----:R-:W-:-:S05]  /*cb40*/  @!P0 IMAD.WIDE.U32 R2, R8, 0x4, R2 ;  /* 0x0000000408028825 */ /* 0x001fca00078e0002 */
[----:B------:R-:W2:Y:S01]  /*cb50*/  @!P0 LDG.E R0, desc[UR60][R2.64] ;  /* 0x0000003c02008981 */ /* 0x000ea2000c1e1900 */
[C---:B------:R-:W-:Y:S01]  /*cb60*/  ISETP.NE.AND P1, PT, R8.reuse, RZ, PT ;  /* 0x000000ff0800720c */ /* 0x040fe20003f25270 */
[----:B------:R-:W-:Y:S01]  /*cb70*/  IMAD.MOV.U32 R19, RZ, RZ, RZ ;  /* 0x000000ffff137224 */ /* 0x000fe200078e00ff */
[----:B------:R-:W-:Y:S02]  /*cb80*/  ISETP.GE.U32.AND P0, PT, R8, 0x2, PT ;  /* 0x000000020800780c */ /* 0x000fe40003f06070 */
[----:B------:R-:W-:Y:S02]  /*cb90*/  LOP3.LUT R4, R4, 0xfffffffe, RZ, 0xc0, !PT ;  /* 0xfffffffe04047812 */ /* 0x000fe400078ec0ff */
[----:B------:R-:W-:-:S07]  /*cba0*/  MOV R16, RZ ;  /* 0x000000ff00107202 */ /* 0x000fce0000000f00 */
[----:B------:R-:W-:-:S04]  /*cbb0*/  @P1 LOP3.LUT R4, R4, 0x1, RZ, 0xfc, !PT ;  /* 0x0000000104041812 */ /* 0x000fc800078efcff */
[----:B------:R-:W-:-:S04]  /*cbc0*/  LOP3.LUT R4, R4, 0xffffffef, RZ, 0xc0, !PT ;  /* 0xffffffef04047812 */ /* 0x000fc800078ec0ff */
[----:B------:R-:W-:-:S04]  /*cbd0*/  @P0 LOP3.LUT R4, R4, 0x10, RZ, 0xfc, !PT ;  /* 0x0000001004040812 */ /* 0x000fc800078efcff */
[----:B------:R-:W-:Y:S01]  /*cbe0*/  LOP3.LUT R4, R4, 0xfffffff7, RZ, 0xc0, !PT ;  /* 0xfffffff704047812 */ /* 0x000fe200078ec0ff */
[----:B--2---:R-:W0:Y:S02]  /*cbf0*/  SHFL.UP PT, R5, R0, 0x1, RZ ;  /* 0x0420000000057989 */ /* 0x004e2400000e00ff */
[----:B0-----:R-:W-:-:S05]  /*cc00*/  SEL R5, R5, RZ, P1 ;  /* 0x000000ff05057207 */ /* 0x001fca0000800000 */
[----:B------:R-:W-:-:S05]  /*cc10*/  IMAD.IADD R5, R0, 0x1, R5 ;  /* 0x0000000100057824 */ /* 0x000fca00078e0205 */
[----:B------:R-:W0:Y:S02]  /*cc20*/  SHFL.UP PT, R6, R5, 0x2, RZ ;  /* 0x0440000005067989 */ /* 0x000e2400000e00ff */
[----:B0-----:R-:W-:Y:S02]  /*cc30*/  SEL R6, R6, RZ, P0 ;  /* 0x000000ff06067207 */ /* 0x001fe40000000000 */
[----:B------:R-:W-:-:S03]  /*cc40*/  ISETP.GE.U32.AND P0, PT, R8, 0x4, PT ;  /* 0x000000040800780c */ /* 0x000fc60003f06070 */
[----:B------:R-:W-:-:S05]  /*cc50*/  IMAD.IADD R6, R5, 0x1, R6 ;  /* 0x0000000105067824 */ /* 0x000fca00078e0206 */
[----:B------:R-:W0:Y:S05]  /*cc60*/  SHFL.UP PT, R7, R6, 0x4, RZ ;  /* 0x0480000006077989 */ /* 0x000e2a00000e00ff */
[----:B------:R-:W-:-:S04]  /*cc70*/  @P0 LOP3.LUT R4, R4, 0x8, RZ, 0xfc, !PT ;  /* 0x0000000804040812 */ /* 0x000fc800078efcff */
[----:B------:R-:W-:Y:S02]  /*cc80*/  LOP3.LUT R4, R4, 0xfffffffb, RZ, 0xc0, !PT ;  /* 0xfffffffb04047812 */ /* 0x000fe400078ec0ff */
        /* <DEDUP_REMOVED lines=10> */
[----:B------:R-:W-:Y:S02]  /*cd30*/  @P0 LOP3.LUT R4, R4, 0x2, RZ, 0xfc, !PT ;  /* 0x0000000204040812 */ /* 0x000fe400078efcff */
[----:B0-----:R-:W-:-:S05]  /*cd40*/  SEL R2, R2, RZ, P0 ;  /* 0x000000ff02027207 */ /* 0x001fca0000000000 */
[----:B------:R-:W-:-:S05]  /*cd50*/  IMAD.IADD R2, R3, 0x1, R2 ;  /* 0x0000000103027824 */ /* 0x000fca00078e0202 */
[----:B------:R-:W0:Y:S02]  /*cd60*/  SHFL.IDX PT, R5, R2, 0x1f, 0x1f ;  /* 0x03e01f0002057f89 */ /* 0x000e2400000e0000 */
[----:B0-----:R-:W-:-:S04]  /*cd70*/  IMAD R5, R5, UR4, RZ ;  /* 0x0000000405057c24 */ /* 0x001fc8000f8e02ff */
[----:B------:R-:W-:Y:S01]  /*cd80*/  IMAD.MOV.U32 R6, RZ, RZ, R5 ;  /* 0x000000ffff067224 */ /* 0x000fe200078e0005 */
[----:B-1----:R-:W-:-:S13]  /*cd90*/  ISETP.GT.AND P0, PT, R5, UR6, PT ;  /* 0x0000000605007c0c */ /* 0x002fda000bf04270 */
[----:B------:R-:W-:Y:S05]  /*cda0*/  @P0 BRA `(.L_x_300) ;  /* 0x0000000000c00947 */ /* 0x000fea0003800000 */
[----:B------:R-:W-:Y:S01]  /*cdb0*/  IMAD.MOV.U32 R5, RZ, RZ, R6 ;  /* 0x000000ffff057224 */ /* 0x000fe200078e0006 */
[----:B------:R-:W-:Y:S01]  /*cdc0*/  ULDC UR5, c[0x0][0xc14] ;  /* 0x0003050000057ab9 */ /* 0x000fe20000000800 */
[----:B------:R-:W-:Y:S01]  /*cdd0*/  IMAD.MOV.U32 R19, RZ, RZ, RZ ;  /* 0x000000ffff137224 */ /* 0x000fe200078e00ff */
[----:B------:R-:W-:Y:S01]  /*cde0*/  ULDC UR7, c[0x0][0xc14] ;  /* 0x0003050000077ab9 */ /* 0x000fe20000000800 */
[----:B------:R-:W-:-:S05]  /*cdf0*/  ULDC UR4, c[0x0][0xc10] ;  /* 0x0003040000047ab9 */ /* 0x000fca0000000800 */
.L_x_304:
[----:B------:R-:W-:Y:S02]  /*ce00*/  VIADD R0, R19, 0x1f ;  /* 0x0000001f13007836 */ /* 0x000fe40000000000 */
[----:B------:R-:W-:-:S03]  /*ce10*/  IMAD.U32 R19, RZ, RZ, UR7 ;  /* 0x00000007ff137e24 */ /* 0x000fc6000f8e00ff */
[----:B------:R-:W-:-:S13]  /*ce20*/  ISETP.GE.AND P0, PT, R0, UR5, PT ;  /* 0x0000000500007c0c */ /* 0x000fda000bf06270 */
[----:B------:R-:W-:Y:S05]  /*ce30*/  @P0 BRA `(.L_x_301) ;  /* 0x0000000400400947 */ /* 0x000fea0003800000 */
[----:B------:R-:W0:Y:S01]  /*ce40*/  S2R R2, SR_TID.X ;  /* 0x0000000000027919 */ /* 0x000e220000002100 */
[----:B------:R-:W-:Y:S01]  /*ce50*/  IMAD.MOV.U32 R19, RZ, RZ, R0 ;  /* 0x000000ffff137224 */ /* 0x000fe200078e0000 */
[----:B------:R-:W-:Y:S01]  /*ce60*/  BSSY B0, `(.L_x_302) ;  /* 0x000000a000007945 */ /* 0x000fe20003800000 */
[----:B------:R-:W-:Y:S01]  /*ce70*/  IMAD.MOV.U32 R0, RZ, RZ, RZ ;  /* 0x000000ffff007224 */ /* 0x000fe200078e00ff */
[----:B0-----:R-:W-:-:S04]  /*ce80*/  LOP3.LUT R8, R2, 0x1f, RZ, 0xc0, !PT ;  /* 0x0000001f02087812 */ /* 0x001fc800078ec0ff */
[C---:B------:R-:W-:Y:S01]  /*ce90*/  ISETP.NE.AND P1, PT, R8.reuse, 0x1f, PT ;  /* 0x0000001f0800780c */ /* 0x040fe20003f25270 */
[----:B------:R-:W-:-:S05]  /*cea0*/  IMAD.IADD R7, R8, 0x1, R19 ;  /* 0x0000000108077824 */ /* 0x000fca00078e0213 */
[----:B------:R-:W-:-:S13]  /*ceb0*/  ISETP.GE.OR P0, PT, R7, UR5, !P1 ;  /* 0x0000000507007c0c */ /* 0x000fda000cf06670 */
[----:B------:R-:W-:Y:S05]  /*cec0*/  @P0 BRA `(.L_x_303) ;  /* 0x00000000000c0947 */ /* 0x000fea0003800000 */
[----:B------:R-:W0:Y:S02]  /*ced0*/  LDC.64 R2, c[0x0][0xc58] ;  /* 0x00031600ff027b82 */ /* 0x000e240000000a00 */
[----:B0-----:R-:W-:-:S05]  /*cee0*/  IMAD.WIDE R2, R7, 0x4, R2 ;  /* 0x0000000407027825 */ /* 0x001fca00078e0202 */
[----:B------:R0:W5:Y:S02]  /*cef0*/  LDG.E R0, desc[UR60][R2.64] ;  /* 0x0000003c02007981 */ /* 0x000164000c1e1900 */
.L_x_303:
[----:B------:R-:W-:Y:S05]  /*cf00*/  BSYNC B0 ;  /* 0x0000000000007941 */ /* 0x000fea0003800000 */
.L_x_302:
[----:B0----5:R-:W0:Y:S01]  /*cf10*/  SHFL.UP PT, R2, R0, 0x1, RZ ;  /* 0x0420000000027989 */ /* 0x021e2200000e00ff */
[C---:B------:R-:W-:Y:S02]  /*cf20*/  ISETP.NE.AND P0, PT, R8.reuse, RZ, PT ;  /* 0x000000ff0800720c */ /* 0x040fe40003f05270 */
[----:B------:R-:W-:Y:S02]  /*cf30*/  ISETP.GE.U32.AND P1, PT, R8, 0x2, PT ;  /* 0x000000020800780c */ /* 0x000fe40003f26070 */
[----:B0-----:R-:W-:Y:S02]  /*cf40*/  SEL R3, R2, RZ, P0 ;  /* 0x000000ff02037207 */ /* 0x001fe40000000000 */
[----:B------:R-:W-:-:S03]  /*cf50*/  ISETP.GE.U32.AND P0, PT, R8, 0x4, PT ;  /* 0x000000040800780c */ /* 0x000fc60003f06070 */
[----:B------:R-:W-:-:S05]  /*cf60*/  IMAD.IADD R3, R0, 0x1, R3 ;  /* 0x0000000100037824 */ /* 0x000fca00078e0203 */
[----:B------:R-:W0:Y:S02]  /*cf70*/  SHFL.UP PT, R2, R3, 0x2, RZ ;  /* 0x0440000003027989 */ /* 0x000e2400000e00ff */
        /* <DEDUP_REMOVED lines=8> */
[----:B0-----:R-:W-:-:S05]  /*d000*/  SEL R6, R6, RZ, P1 ;  /* 0x000000ff06067207 */ /* 0x001fca0000800000 */
[----:B------:R-:W-:-:S05]  /*d010*/  IMAD.IADD R6, R7, 0x1, R6 ;  /* 0x0000000107067824 */ /* 0x000fca00078e0206 */
[----:B------:R-:W0:Y:S02]  /*d020*/  SHFL.UP PT, R8, R6, 0x10, RZ ;  /* 0x0600000006087989 */ /* 0x000e2400000e00ff */
[----:B0-----:R-:W-:-:S05]  /*d030*/  SEL R9, R8, RZ, P0 ;  /* 0x000000ff08097207 */ /* 0x001fca0000000000 */
[----:B------:R-:W-:-:S05]  /*d040*/  IMAD.IADD R9, R6, 0x1, R9 ;  /* 0x0000000106097824 */ /* 0x000fca00078e0209 */
[----:B------:R-:W0:Y:S02]  /*d050*/  SHFL.IDX PT, R3, R9, 0x1f, 0x1f ;  /* 0x03e01f0009037f89 */ /* 0x000e2400000e0000 */
[----:B0-----:R-:W-:-:S04]  /*d060*/  IMAD R6, R3, UR4, RZ ;  /* 0x0000000403067c24 */ /* 0x001fc8000f8e02ff */
[----:B------:R-:W-:-:S05]  /*d070*/  IMAD.IADD R5, R6, 0x1, R5 ;  /* 0x0000000106057824 */ /* 0x000fca00078e0205 */
[----:B------:R-:W-:-:S13]  /*d080*/  ISETP.GT.AND P0, PT, R5, UR6, PT ;  /* 0x0000000605007c0c */ /* 0x000fda000bf04270 */
[----:B------:R-:W-:Y:S05]  /*d090*/  @!P0 BRA `(.L_x_304) ;  /* 0xfffffffc00588947 */ /* 0x000fea000383ffff */
[----:B------:R-:W-:-:S07]  /*d0a0*/  IMAD.MOV.U32 R2, RZ, RZ, R9 ;  /* 0x000000ffff027224 */ /* 0x000fce00078e0009 */
.L_x_300:
[----:B------:R-:W-:-:S05]  /*d0b0*/  IADD3 R7, -R6, R5, RZ ;  /* 0x0000000506077210 */ /* 0x000fca0007ffe1ff */
[----:B------:R-:W-:-:S05]  /*d0c0*/  IMAD R3, R2, UR4, R7 ;  /* 0x0000000402037c24 */ /* 0x000fca000f8e0207 */
[----:B------:R-:W-:-:S13]  /*d0d0*/  ISETP.GT.AND P0, PT, R3, UR6, PT ;  /* 0x0000000603007c0c */ /* 0x000fda000bf04270 */
[----:B------:R-:W-:-:S04]  /*d0e0*/  VOTE.ANY R8, PT, !P0 ;  /* 0x0000000000087806 */ /* 0x000fc800040e0100 */
[----:B------:R-:W0:Y:S01]  /*d0f0*/  POPC R5, R8 ;  /* 0x0000000800057309 */ /* 0x000e220000000000 */
[----:B------:R-:W-:Y:S01]  /*d100*/  ISETP.NE.AND P0, PT, R8, RZ, PT ;  /* 0x000000ff0800720c */ /* 0x000fe20003f05270 */
[----:B0-----:R-:W0:Y:S02]  /*d110*/  SHFL.IDX PT, R0, R0, R5, 0x1f ;  /* 0x00001f0500007589 */ /* 0x001e2400000e0000 */
[----:B0-----:R-:W-:-:S04]  /*d120*/  IABS R6, R0 ;  /* 0x0000000000067213 */ /* 0x001fc80000000000 */
[----:B------:R-:W0:Y:S08]  /*d130*/  I2F.RP R9, R6 ;  /* 0x0000000600097306 */ /* 0x000e300000209400 */
[----:B0-----:R-:W0:Y:S02]  /*d140*/  MUFU.RCP R9, R9 ;  /* 0x0000000900097308 */ /* 0x001e240000001000 */
[----:B0-----:R-:W-:-:S06]  /*d150*/  VIADD R3, R9, 0xffffffe ;  /* 0x0ffffffe09037836 */ /* 0x001fcc0000000000 */
[----:B------:R-:W0:Y:S02]  /*d160*/  F2I.FTZ.U32.TRUNC.NTZ R3, R3 ;  /* 0x0000000300037305 */ /* 0x000e24000021f000 */
[----:B0-----:R-:W-:Y:S01]  /*d170*/  IMAD.MOV R11, RZ, RZ, -R3 ;  /* 0x000000ffff0b7224 */ /* 0x001fe200078e0a03 */
[----:B------:R-:W-:Y:S06]  /*d180*/  @!P0 BRA `(.L_x_305) ;  /* 0x0000000000088947 */ /* 0x000fec0003800000 */
[----:B------:R-:W-:-:S05]  /*d190*/  VIADD R9, R5, 0xffffffff ;  /* 0xffffffff05097836 */ /* 0x000fca0000000000 */
[----:B------:R0:W1:Y:S02]  /*d1a0*/  SHFL.IDX PT, R16, R2, R9, 0x1f ;  /* 0x00001f0902107589 */ /* 0x00006400000e0000 */
.L_x_305:
[----:B-1----:R-:W-:Y:S02]  /*d1b0*/  IMAD R16, R16, UR4, R7 ;  /* 0x0000000410107c24 */ /* 0x002fe4000f8e0207 */
[----:B------:R-:W-:Y:S02]  /*d1c0*/  IMAD R7, R11, R6, RZ ;  /* 0x000000060b077224 */ /* 0x000fe400078e02ff */
[----:B0-----:R-:W-:Y:S01]  /*d1d0*/  IMAD.MOV.U32 R2, RZ, RZ, RZ ;  /* 0x000000ffff027224 */ /* 0x001fe200078e00ff */
[----:B------:R-:W-:Y:S01]  /*d1e0*/  IADD3 R17, -R16, UR6, RZ ;  /* 0x0000000610117c10 */ /* 0x000fe2000fffe1ff */
[----:B------:R-:W-:Y:S02]  /*d1f0*/  IMAD.IADD R19, R5, 0x1, R19 ;  /* 0x0000000105137824 */ /* 0x000fe400078e0213 */
[----:B------:R-:W-:Y:S01]  /*d200*/  IMAD.HI.U32 R2, R3, R7, R2 ;  /* 0x0000000703027227 */ /* 0x000fe200078e0002 */
[----:B------:R-:W-:Y:S02]  /*d210*/  IABS R7, R0 ;  /* 0x0000000000077213 */ /* 0x000fe40000000000 */
[----:B------:R-:W-:-:S03]  /*d220*/  IABS R3, R17 ;  /* 0x0000001100037213 */ /* 0x000fc60000000000 */
[----:B------:R-:W-:Y:S02]  /*d230*/  IMAD.MOV R7, RZ, RZ, -R7 ;  /* 0x000000ffff077224 */ /* 0x000fe400078e0a07 */
[----:B------:R-:W-:-:S04]  /*d240*/  IMAD.HI.U32 R2, R2, R3, RZ ;  /* 0x0000000302027227 */ /* 0x000fc800078e00ff */
[----:B------:R-:W-:-:S05]  /*d250*/  IMAD R3, R2, R7, R3 ;  /* 0x0000000702037224 */ /* 0x000fca00078e0203 */
[----:B------:R-:W-:-:S13]  /*d260*/  ISETP.GT.U32.AND P0, PT, R6, R3, PT ;  /* 0x000000030600720c */ /* 0x000fda0003f04070 */
[----:B------:R-:W-:Y:S02]  /*d270*/  @!P0 IMAD.IADD R3, R3, 0x1, -R6 ;  /* 0x0000000103038824 */ /* 0x000fe400078e0a06 */
[----:B------:R-:W-:-:S03]  /*d280*/  @!P0 VIADD R2, R2, 0x1 ;  /* 0x0000000102028836 */ /* 0x000fc60000000000 */
[----:B------:R-:W-:Y:S02]  /*d290*/  ISETP.GE.U32.AND P0, PT, R3, R6, PT ;  /* 0x000000060300720c */ /* 0x000fe40003f06070 */
[----:B------:R-:W-:-:S11]  /*d2a0*/  LOP3.LUT R3, R17, R0, RZ, 0x3c, !PT ;  /* 0x0000000011037212 */ /* 0x000fd600078e3cff */
[----:B------:R-:W-:Y:S01]  /*d2b0*/  @P0 VIADD R2, R2, 0x1 ;  /* 0x0000000102020836 */ /* 0x000fe20000000000 */
[----:B------:R-:W-:-:S13]  /*d2c0*/  ISETP.GE.AND P0, PT, R3, RZ, PT ;  /* 0x000000ff0300720c */ /* 0x000fda0003f06270 */
[----:B------:R-:W-:Y:S01]  /*d2d0*/  @!P0 IMAD.MOV R2, RZ, RZ, -R2 ;  /* 0x000000ffff028224 */ /* 0x000fe200078e0a02 */
[----:B------:R-:W-:-:S13]  /*d2e0*/  ISETP.NE.AND P0, PT, R0, RZ, PT ;  /* 0x000000ff0000720c */ /* 0x000fda0003f05270 */
[----:B------:R-:W-:-:S05]  /*d2f0*/  @!P0 LOP3.LUT R2, RZ, R0, RZ, 0x33, !PT ;  /* 0x00000000ff028212 */ /* 0x000fca00078e33ff */
[--C-:B------:R-:W-:Y:S02]  /*d300*/  IMAD.MOV R3, RZ, RZ, -R2.reuse ;  /* 0x000000ffff037224 */ /* 0x100fe400078e0a02 */
[----:B------:R-:W-:Y:S02]  /*d310*/  IMAD.MOV.U32 R18, RZ, RZ, R2 ;  /* 0x000000ffff127224 */ /* 0x000fe400078e0002 */
[----:B------:R-:W-:Y:S01]  /*d320*/  IMAD R17, R0, R3, R17 ;  /* 0x0000000300117224 */ /* 0x000fe200078e0211 */
[----:B------:R-:W-:Y:S06]  /*d330*/  BRA `(.L_x_306) ;  /* 0x00000000000c7947 */ /* 0x000fec0003800000 */
.L_x_301:
[----:B------:R-:W-:Y:S02]  /*d340*/  IMAD.MOV.U32 R17, RZ, RZ, RZ ;  /* 0x000000ffff117224 */ /* 0x000fe400078e00ff */
[----:B------:R-:W-:Y:S02]  /*d350*/  IMAD.U32 R16, RZ, RZ, UR6 ;  /* 0x00000006ff107e24 */ /* 0x000fe4000f8e00ff */
[----:B------:R-:W-:-:S07]  /*d360*/  IMAD.MOV.U32 R18, RZ, RZ, RZ ;  /* 0x000000ffff127224 */ /* 0x000fce00078e00ff */
.L_x_306:
[----:B------:R-:W0:Y:S01]  /*d370*/  S2R R0, SR_TID.X ;  /* 0x0000000000007919 */ /* 0x000e220000002100 */
[----:B------:R-:W-:Y:S01]  /*d380*/  STL [R1+0x28], RZ ;  /* 0x000028ff01007387 */ /* 0x000fe20000100800 */
[----:B0-----:R-:W-:-:S04]  /*d390*/  LOP3.LUT R0, R0, 0x1f, RZ, 0xc0, !PT ;  /* 0x0000001f00007812 */ /* 0x001fc800078ec0ff */
[----:B------:R-:W-:-:S13]  /*d3a0*/  ISETP.NE.AND P0, PT, R0, RZ, PT ;  /* 0x000000ff0000720c */ /* 0x000fda0003f05270 */
[----:B------:R-:W0:Y:S01]  /*d3b0*/  @!P0 S2R R3, SR_CgaCtaId ;  /* 0x0000000000038919 */ /* 0x000e220000008800 */
[----:B------:R-:W-:-:S04]  /*d3c0*/  @!P0 MOV R0, 0x400 ;  /* 0x0000040000008802 */ /* 0x000fc80000000f00 */
[----:B0-----:R-:W-:-:S05]  /*d3d0*/  @!P0 LEA R0, R3, R0, 0x18 ;  /* 0x0000000003008211 */ /* 0x001fca00078ec0ff */
[----:B------:R0:W-:Y:S01]  /*d3e0*/  @!P0 STS.128 [R0+0x368d0], R16 ;  /* 0x0368d01000008388 */ /* 0x0001e20000000c00 */
[----:B------:R-:W-:Y:S06]  /*d3f0*/  BAR.ARV 0x5, 0x120 ;  /* 0x0144800000007b1d */ /* 0x000fec0000002000 */
[----:B------:R-:W-:Y:S01]  /*d400*/  ISETP.GE.AND P0, PT, R19, UR5, PT ;  /* 0x0000000513007c0c */ /* 0x000fe2000bf06270 */
[----:B0-----:R-:W-:-:S05]  /*d410*/  IMAD.MOV.U32 R0, RZ, RZ, 0x1 ;  /* 0x00000001ff007424 */ /* 0x001fca00078e00ff */
[----:B------:R0:W-:Y:S04]  /*d420*/  STL [R1+0x8], R0 ;  /* 0x0000080001007387 */ /* 0x0001e80000100800 */
[----:B------:R0:W-:Y:S03]  /*d430*/  STL [R1], RZ ;  /* 0x000000ff01007387 */ /* 0x0001e60000100800 */
[----:B------:R-:W-:Y:S05]  /*d440*/  @P0 BRA `(.L_x_307) ;  /* 0x0000003c00f80947 */ /* 0x000fea0003800000 */
[----:B0-----:R-:W-:Y:S01]  /*d450*/  MOV R0, 0x1 ;  /* 0x0000000100007802 */ /* 0x001fe20000000f00 */
[----:B------:R0:W-:Y:S01]  /*d460*/  STL [R1], RZ ;  /* 0x000000ff01007387 */ /* 0x0001e20000100800 */
[----:B------:R-:W-:Y:S01]  /*d470*/  ULDC UR36, c[0x0][0xc] ;  /* 0x0000030000247ab9 */ /* 0x000fe20000000800 */
[----:B------:R-:W-:Y:S02]  /*d480*/  ULDC.64 UR38, c[0x0][0x198] ;  /* 0x0000660000267ab9 */ /* 0x000fe40000000a00 */
[----:B------:R0:W-:Y:S04]  /*d490*/  STL [R1+0x8], R0 ;  /* 0x0000080001007387 */ /* 0x0001e80000100800 */
[----:B------:R0:W-:Y:S02]  /*d4a0*/  STL [R1+0x28], RZ ;  /* 0x000028ff01007387 */ /* 0x0001e40000100800 */
.L_x_372:
[----:B-1----:R-:W1:Y:S02]  /*d4b0*/  LDC.64 R2, c[0x0][0xc60] ;  /* 0x00031800ff027b82 */ /* 0x002e640000000a00 */
[----:B-1----:R-:W-:-:S05]  /*d4c0*/  IMAD.WIDE R2, R19, 0x4, R2 ;  /* 0x0000000413027825 */ /* 0x002fca00078e0202 */
[----:B------:R-:W2:Y:S01]  /*d4d0*/  LDG.E R5, desc[UR60][R2.64] ;  /* 0x0000003c02057981 */ /* 0x000ea2000c1e1900 */
[----:B------:R-:W-:Y:S05]  /*d4e0*/  YIELD ;  /* 0x0000000000007946 */ /* 0x000fea0003800000 */
[----:B------:R-:W-:Y:S01]  /*d4f0*/  ULDC.64 UR4, c[0x0][0xa28] ;  /* 0x00028a0000047ab9 */ /* 0x000fe20000000a00 */
[----:B0-----:R-:W-:Y:S01]  /*d500*/  IMAD.MOV.U32 R0, RZ, RZ, RZ ;  /* 0x000000ffff007224 */ /* 0x001fe200078e00ff */
[----:B------:R-:W-:-:S04]  /*d510*/  ISETP.NE.U32.AND P0, PT, RZ, UR4, PT ;  /* 0x00000004ff007c0c */ /* 0x000fc8000bf05070 */
[----:B------:R-:W-:Y:S01]  /*d520*/  ISETP.NE.AND.EX P0, PT, RZ, UR5, PT, P0 ;  /* 0x00000005ff007c0c */ /* 0x000fe2000bf05300 */
[----:B------:R-:W-:Y:S01]  /*d530*/  IMAD.MOV.U32 R6, RZ, RZ, RZ ;  /* 0x000000ffff067224 */ /* 0x000fe200078e00ff */
[----:B--2---:R-:W-:Y:S01]  /*d540*/  SHF.R.S32.HI R4, RZ, 0x1f, R5 ;  /* 0x0000001fff047819 */ /* 0x004fe20000011405 */
[----:B------:R-:W-:-:S10]  /*d550*/  IMAD.SHL.U32 R7, R5, 0x4, RZ ;  /* 0x0000000405077824 */ /* 0x000fd400078e00ff */
[C---:B------:R-:W-:Y:S01]  /*d560*/  @P0 LEA R2, P1, R5.reuse, UR4, 0x2 ;  /* 0x0000000405020c11 */ /* 0x040fe2000f8210ff */
[----:B------:R-:W-:Y:S03]  /*d570*/  STL [R1+0x14], R5 ;  /* 0x0000140501007387 */ /* 0x000fe60000100800 */
[----:B------:R-:W-:Y:S01]  /*d580*/  @P0 LEA.HI.X R3, R5, UR5, R4, 0x2, P1 ;  /* 0x0000000505030c11 */ /* 0x000fe200088f1404 */
[----:B------:R-:W-:-:S04]  /*d590*/  ULDC.64 UR4, c[0x0][0xa00] ;  /* 0x0002800000047ab9 */ /* 0x000fc80000000a00 */
[----:B------:R0:W5:Y:S01]  /*d5a0*/  @P0 LDG.E R0, desc[UR60][R2.64] ;  /* 0x0000003c02000981 */ /* 0x000162000c1e1900 */
[----:B------:R-:W-:-:S04]  /*d5b0*/  ISETP.NE.U32.AND P0, PT, RZ, UR4, PT ;  /* 0x00000004ff007c0c */ /* 0x000fc8000bf05070 */
[----:B------:R-:W-:-:S13]  /*d5c0*/  ISETP.NE.AND.EX P0, PT, RZ, UR5, PT, P0 ;  /* 0x00000005ff007c0c */ /* 0x000fda000bf05300 */
[----:B0-----:R-:W-:-:S04]  /*d5d0*/  @P0 LEA R2, P1, R5, UR4, 0x2 ;  /* 0x0000000405020c11 */ /* 0x001fc8000f8210ff */
[----:B------:R-:W-:Y:S01]  /*d5e0*/  @P0 LEA.HI.X R3, R5, UR5, R4, 0x2, P1 ;  /* 0x0000000505030c11 */ /* 0x000fe200088f1404 */
[----:B------:R-:W-:-:S04]  /*d5f0*/  ULDC.64 UR4, c[0x0][0xa20] ;  /* 0x0002880000047ab9 */ /* 0x000fc80000000a00 */
[----:B------:R-:W2:Y:S01]  /*d600*/  @P0 LDG.E R6, desc[UR60][R2.64] ;  /* 0x0000003c02060981 */ /* 0x000ea2000c1e1900 */
[----:B------:R-:W-:-:S04]  /*d610*/  ISETP.NE.U32.AND P0, PT, RZ, UR4, PT ;  /* 0x00000004ff007c0c */ /* 0x000fc8000bf05070 */
[----:B------:R-:W-:Y:S01]  /*d620*/  ISETP.NE.AND.EX P0, PT, RZ, UR5, PT, P0 ;  /* 0x00000005ff007c0c */ /* 0x000fe2000bf05300 */
[----:B--2---:R0:W-:Y:S04]  /*d630*/  STL [R1+0x2c], R6 ;  /* 0x00002c0601007387 */ /* 0x0041e80000100800 */
[----:B------:R1:W-:Y:S01]  /*d640*/  STL [R1+0x1c], R7 ;  /* 0x00001c0701007387 */ /* 0x0003e20000100800 */
[----:B0-----:R-:W-:-:S07]  /*d650*/  SHF.L.U64.HI R6, R5, 0x2, R4 ;  /* 0x0000000205067819 */ /* 0x001fce0000010204 */
[C---:B------:R-:W-:Y:S01]  /*d660*/  @P0 IADD3 R4, P1, R7.reuse, UR4, RZ ;  /* 0x0000000407040c10 */ /* 0x040fe2000ff3e0ff */
[----:B------:R0:W-:Y:S03]  /*d670*/  STL [R1+0x20], R6 ;  /* 0x0000200601007387 */ /* 0x0001e60000100800 */
[----:B------:R-:W-:Y:S01]  /*d680*/  @P0 IADD3.X R5, R6, UR5, RZ, P1, !PT ;  /* 0x0000000506050c10 */ /* 0x000fe20008ffe4ff */
[----:B------:R-:W-:Y:S02]  /*d690*/  ULDC.64 UR4, c[0x0][0xa08] ;  /* 0x0002820000047ab9 */ /* 0x000fe40000000a00 */
[----:B------:R-:W-:Y:S01]  /*d6a0*/  IADD3 R2, P1, R7, UR4, RZ ;  /* 0x0000000407027c10 */ /* 0x000fe2000ff3e0ff */
[----:B-1----:R-:W-:-:S03]  /*d6b0*/  IMAD.MOV.U32 R7, RZ, RZ, RZ ;  /* 0x000000ffff077224 */ /* 0x002fc600078e00ff */
[----:B------:R-:W-:Y:S02]  /*d6c0*/  IADD3.X R3, R6, UR5, RZ, P1, !PT ;  /* 0x0000000506037c10 */ /* 0x000fe40008ffe4ff */
[----:B------:R-:W-:-:S04]  /*d6d0*/  ISETP.NE.U32.AND P1, PT, RZ, UR4, PT ;  /* 0x00000004ff007c0c */ /* 0x000fc8000bf25070 */
[----:B------:R-:W-:Y:S01]  /*d6e0*/  ISETP.NE.AND.EX P1, PT, RZ, UR5, PT, P1 ;  /* 0x00000005ff007c0c */ /* 0x000fe2000bf25310 */
[----:B------:R-:W-:Y:S02]  /*d6f0*/  ULDC.64 UR4, c[0x0][0x3f8] ;  /* 0x0000fe0000047ab9 */ /* 0x000fe40000000a00 */
[----:B------:R-:W-:-:S03]  /*d700*/  UISETP.NE.U32.AND UP0, UPT, UR4, URZ, UPT ;  /* 0x0000003f0400728c */ /* 0x000fc6000bf05070 */
[----:B------:R-:W-:Y:S01]  /*d710*/  ULDC UR4, c[0x0][0x404] ;  /* 0x0001010000047ab9 */ /* 0x000fe20000000800 */
[----:B------:R-:W-:-:S03]  /*d720*/  UISETP.NE.AND.EX UP0, UPT, UR5, URZ, UPT, UP0 ;  /* 0x0000003f0500728c */ /* 0x000fc6000bf05300 */
[----:B------:R-:W-:Y:S01]  /*d730*/  ULDC UR5, c[0x0][0x2e0] ;  /* 0x0000b80000057ab9 */ /* 0x000fe20000000800 */
[----:B------:R-:W-:Y:S02]  /*d740*/  USEL UR4, UR4, 0x1, UP0 ;  /* 0x0000000104047887 */ /* 0x000fe40008000000 */
[----:B------:R1:W5:Y:S02]  /*d750*/  @P1 LDG.E R7, desc[UR60][R2.64] ;  /* 0x0000003c02071981 */ /* 0x000364000c1e1900 */
[----:B------:R-:W-:-:S06]  /*d760*/  UIMAD UR4, UR4, UR5, URZ ;  /* 0x00000005040472a4 */ /* 0x000fcc000f8e023f */
[----:B0-----:R-:W-:-:S06]  /*d770*/  IMAD.U32 R6, RZ, RZ, UR4 ;  /* 0x00000004ff067e24 */ /* 0x001fcc000f8e00ff */
[----:B------:R1:W5:Y:S01]  /*d780*/  @P0 LDG.E R6, desc[UR60][R4.64] ;  /* 0x0000003c04060981 */ /* 0x000362000c1e1900 */
[----:B------:R-:W-:Y:S05]  /*d790*/  @P0 BRA `(.L_x_308) ;  /* 0x0000000000100947 */ /* 0x000fea0003800000 */
[----:B------:R-:W-:Y:S05]  /*d7a0*/  @!P1 BRA `(.L_x_308) ;  /* 0x00000000000c9947 */ /* 0x000fea0003800000 */
[----:B-----5:R-:W2:Y:S04]  /*d7b0*/  LDG.E R6, desc[UR60][R2.64] ;  /* 0x0000003c02067981 */ /* 0x020ea8000c1e1900 */
[----:B-1----:R-:W2:Y:S02]  /*d7c0*/  LDG.E R5, desc[UR60][R2.64+0x4] ;  /* 0x0000043c02057981 */ /* 0x002ea4000c1e1900 */
[----:B--2---:R-:W-:-:S07]  /*d7d0*/  IMAD.IADD R6, R5, 0x1, -R6 ;  /* 0x0000000105067824 */ /* 0x004fce00078e0a06 */
.L_x_308:
[--C-:B-1---5:R-:W-:Y:S01]  /*d7e0*/  IMAD.IADD R4, R6, 0x1, -R0.reuse ;  /* 0x0000000106047824 */ /* 0x122fe200078e0a00 */
[----:B------:R-:W-:Y:S01]  /*d7f0*/  BSSY B6, `(.L_x_309) ;  /* 0x0000326000067945 */ /* 0x000fe20003800000 */
[----:B------:R-:W-:Y:S02]  /*d800*/  IMAD.IADD R3, R7, 0x1, R0 ;  /* 0x0000000107037824 */ /* 0x000fe400078e0200 */
[----:B------:R-:W-:Y:S01]  /*d810*/  IMAD.MOV.U32 R2, RZ, RZ, RZ ;  /* 0x000000ffff027224 */ /* 0x000fe200078e00ff */
[----:B------:R-:W-:Y:S01]  /*d820*/  STL [R1+0x24], R4 ;  /* 0x0000240401007387 */ /* 0x000fe20000100800 */
[----:B------:R-:W-:-:S03]  /*d830*/  ISETP.GT.AND P0, PT, R4, RZ, PT ;  /* 0x000000ff0400720c */ /* 0x000fc60003f04270 */
[----:B------:R0:W-:Y:S02]  /*d840*/  STL [R1+0x4], R3 ;  /* 0x0000040301007387 */ /* 0x0001e40000100800 */
[----:B0-----:R-:W-:-:S04]  /*d850*/  VIADD R3, R4, 0x6f ;  /* 0x0000006f04037836 */ /* 0x001fc80000000000 */
[----:B------:R-:W-:-:S05]  /*d860*/  IMAD.HI R2, R3, -0x6db6db6d, R2 ;  /* 0x9249249303027827 */ /* 0x000fca00078e0202 */
[----:B------:R-:W-:-:S04]  /*d870*/  SHF.R.U32.HI R3, RZ, 0x1f, R2 ;  /* 0x0000001fff037819 */ /* 0x000fc80000011602 */
[----:B------:R-:W-:-:S05]  /*d880*/  LEA.HI.SX32 R0, R2, R3, 0x1a ;  /* 0x0000000302007211 */ /* 0x000fca00078fd2ff */
[----:B------:R0:W-:Y:S01]  /*d890*/  STL [R1+0x18], R0 ;  /* 0x0000180001007387 */ /* 0x0001e20000100800 */
[----:B------:R-:W-:Y:S05]  /*d8a0*/  @P0 BRA `(.L_x_310) ;  /* 0x0000000000440947 */ /* 0x000fea0003800000 */
[----:B------:R-:W1:Y:S02]  /*d8b0*/  S2R R4, SR_TID.X ;  /* 0x0000000000047919 */ /* 0x000e640000002100 */
[----:B-1----:R-:W-:-:S04]  /*d8c0*/  LOP3.LUT R4, R4, 0x1f, RZ, 0xc0, !PT ;  /* 0x0000001f04047812 */ /* 0x002fc800078ec0ff */
[----:B------:R-:W-:-:S13]  /*d8d0*/  ISETP.NE.AND P1, PT, R4, RZ, PT ;  /* 0x000000ff0400720c */ /* 0x000fda0003f25270 */
[----:B------:R-:W-:Y:S05]  /*d8e0*/  @P1 BRA `(.L_x_311) ;  /* 0x0000003000581947 */ /* 0x000fea0003800000 */
[----:B------:R-:W1:Y:S01]  /*d8f0*/  S2R R7, SR_LANEID ;  /* 0x0000000000077919 */ /* 0x000e620000000000 */
[----:B------:R-:W-:Y:S01]  /*d900*/  VOTEU.ANY UR4, UPT, PT ;  /* 0x0000000000047886 */ /* 0x000fe200038e0100 */
[----:B------:R-:W2:Y:S01]  /*d910*/  LDC.64 R2, c[0x0][0xc38] ;  /* 0x00030e00ff027b82 */ /* 0x000ea20000000a00 */
[----:B0-----:R-:W1:Y:S08]  /*d920*/  FLO.U32 R0, UR4 ;  /* 0x0000000400007d00 */ /* 0x001e7000080e0000 */
[----:B------:R-:W2:Y:S01]  /*d930*/  POPC R5, UR4 ;  /* 0x0000000400057d09 */ /* 0x000ea20008000000 */
[----:B-1----:R-:W-:-:S13]  /*d940*/  ISETP.EQ.U32.AND P0, PT, R0, R7, PT ;  /* 0x000000070000720c */ /* 0x002fda0003f02070 */
[----:B--2---:R-:W2:Y:S01]  /*d950*/  @P0 ATOMG.E.ADD.STRONG.GPU PT, R3, desc[UR60][R2.64], R5 ;  /* 0x00000005020309a8 */ /* 0x004ea200081ee1fc */
[----:B------:R-:W0:Y:S02]  /*d960*/  S2R R4, SR_LTMASK ;  /* 0x0000000000047919 */ /* 0x000e240000003900 */
[----:B0-----:R-:W-:-:S04]  /*d970*/  LOP3.LUT R4, R4, UR4, RZ, 0xc0, !PT ;  /* 0x0000000404047c12 */ /* 0x001fc8000f8ec0ff */
[----:B------:R-:W0:Y:S01]  /*d980*/  POPC R7, R4 ;  /* 0x0000000400077309 */ /* 0x000e220000000000 */
[----:B--2---:R-:W0:Y:S02]  /*d990*/  SHFL.IDX PT, R0, R3, R0, 0x1f ;  /* 0x00001f0003007589 */ /* 0x004e2400000e0000 */
[----:B0-----:R-:W-:Y:S01]  /*d9a0*/  IADD3 R16, R0, UR36, R7 ;  /* 0x0000002400107c10 */ /* 0x001fe2000fffe007 */
[----:B------:R-:W-:Y:S06]  /*d9b0*/  BRA `(.L_x_311) ;  /* 0x0000003000247947 */ /* 0x000fec0003800000 */
.L_x_310:
[----:B------:R-:W1:Y:S01]  /*d9c0*/  S2R R3, SR_CgaCtaId ;  /* 0x0000000000037919 */ /* 0x000e620000008800 */
[----:B0-----:R-:W-:-:S04]  /*d9d0*/  MOV R0, 0x400 ;  /* 0x0000040000007802 */ /* 0x001fc80000000f00 */
[----:B-1----:R-:W-:-:S05]  /*d9e0*/  LEA R2, R3, R0, 0x18 ;  /* 0x0000000003027211 */ /* 0x002fca00078ec0ff */
[----:B------:R0:W-:Y:S01]  /*d9f0*/  STL [R1+0x10], R2 ;  /* 0x0000100201007387 */ /* 0x0001e20000100800 */
[----:B------:R-:W-:-:S05]  /*da00*/  VIADD R0, R2, 0x21400 ;  /* 0x0002140002007836 */ /* 0x000fca0000000000 */
[----:B------:R-:W-:-:S13]  /*da10*/  LOP3.LUT P0, RZ, R0, 0x3ff, RZ, 0xc0, !PT ;  /* 0x000003ff00ff7812 */ /* 0x000fda000780c0ff */
[----:B0-----:R-:W-:Y:S05]  /*da20*/  @!P0 BRA `(.L_x_312) ;  /* 0x0000000000408947 */ /* 0x001fea0003800000 */
[----:B------:R-:W-:Y:S01]  /*da30*/  MOV R2, 0x0 ;  /* 0x0000000000027802 */ /* 0x000fe20000000f00 */
[----:B------:R-:W-:Y:S01]  /*da40*/  ULDC.64 UR6, c[0x4][0xa8] ;  /* 0x01002a0000067ab9 */ /* 0x000fe20000000a00 */
[----:B------:R-:W-:Y:S01]  /*da50*/  ULDC.64 UR8, c[0x4][0xb0] ;  /* 0x01002c0000087ab9 */ /* 0x000fe20000000a00 */
[----:B------:R-:W-:Y:S01]  /*da60*/  ULDC.64 UR4, c[0x4][0x8] ;  /* 0x0100020000047ab9 */ /* 0x000fe20000000a00 */
[----:B------:R-:W-:Y:S01]  /*da70*/  IMAD.U32 R4, RZ, RZ, UR6 ;  /* 0x00000006ff047e24 */ /* 0x000fe2000f8e00ff */
[----:B------:R-:W-:Y:S01]  /*da80*/  MOV R11, UR5 ;  /* 0x00000005000b7c02 */ /* 0x000fe20008000f00 */
[----:B------:R-:W0:Y:S01]  /*da90*/  LDC.64 R2, c[0x4][R2] ;  /* 0x0100000002027b82 */ /* 0x000e220000000a00 */
        /* <DEDUP_REMOVED lines=8> */
[----:B0-----:R-:W-:Y:S05]  /*db20*/  CALL.ABS.NOINC R2 ;  /* 0x0000000002007343 */ /* 0x001fea0003c00000 */
.L_x_312:
        /* <DEDUP_REMOVED lines=8> */
[----:B------:R0:W1:Y:S01]  /*dbb0*/  LDC.64 R2, c[0x4][R0] ;  /* 0x0100000000027b82 */ /* 0x0000620000000a00 */
        /* <DEDUP_REMOVED lines=8> */
[----:B0-----:R-:W-:-:S07]  /*dc40*/  IMAD.MOV.U32 R13, RZ, RZ, RZ ;  /* 0x000000ffff0d7224 */ /* 0x001fce00078e00ff */
[----:B------:R-:W-:-:S07]  /*dc50*/  LEPC R20, `(.L_x_314) ;  /* 0x000000001014794e */ /* 0x000fce0000000000 */
[----:B-1----:R-:W-:Y:S05]  /*dc60*/  CALL.ABS.NOINC R2 ;  /* 0x0000000002007343 */ /* 0x002fea0003c00000 */
.L_x_314:
        /* <DEDUP_REMOVED lines=16> */
.L_x_313:
[----:B------:R-:W2:Y:S01]  /*dd70*/  LDL.LU R2, [R1+0x1c] ;  /* 0x00001c0001027983 */ /* 0x000ea20000300800 */
[----:B------:R-:W-:-:S03]  /*dd80*/  ULDC.64 UR4, c[0x0][0x9f8] ;  /* 0x00027e0000047ab9 */ /* 0x000fc60000000a00 */
[----:B------:R-:W3:Y:S04]  /*dd90*/  LDL.LU R0, [R1+0x20] ;  /* 0x0000200001007983 */ /* 0x000ee80000300800 */
[----:B------:R-:W4:Y:S04]  /*dda0*/  LDL.LU R4, [R1+0x2c] ;  /* 0x00002c0001047983 */ /* 0x000f280000300800 */
[----:B------:R-:W4:Y:S01]  /*ddb0*/  LDL.LU R8, [R1+0x14] ;  /* 0x0000140001087983 */ /* 0x000f220000300800 */
[----:B------:R-:W-:-:S04]  /*ddc0*/  ISETP.NE.U32.AND P0, PT, RZ, UR4, PT ;  /* 0x00000004ff007c0c */ /* 0x000fc8000bf05070 */
[----:B------:R-:W-:Y:S01]  /*ddd0*/  ISETP.NE.AND.EX P0, PT, RZ, UR5, PT, P0 ;  /* 0x00000005ff007c0c */ /* 0x000fe2000bf05300 */
[----:B------:R-:W0:Y:S02]  /*dde0*/  S2R R9, SR_TID.X ;  /* 0x0000000000097919 */ /* 0x000e240000002100 */
[----:B0-----:R-:W-:-:S04]  /*ddf0*/  LOP3.LUT R9, R9, 0x1f, RZ, 0xc0, !PT ;  /* 0x0000001f09097812 */ /* 0x001fc800078ec0ff */
[----:B------:R-:W-:-:S13]  /*de00*/  ISETP.NE.AND P6, PT, R9, RZ, PT ;  /* 0x000000ff0900720c */ /* 0x000fda0003fc5270 */
[----:B------:R-:W-:-:S05]  /*de10*/  VOTEU.ALL UP1, P6 ;  /* 0x00000000003f7886 */ /* 0x000fca0003020000 */
[----:B------:R-:W-:-:S04]  /*de20*/  @!UP1 UIADD3 UR8, UP0, UR38, 0x270, URZ ;  /* 0x0000027026089890 */ /* 0x000fc8000ff1e03f */
[----:B------:R-:W-:-:S03]  /*de30*/  @!UP1 UIADD3.X UR9, URZ, UR39, URZ, UP0, !UPT ;  /* 0x000000273f099290 */ /* 0x000fc600087fe43f */
[----:B------:R-:W-:Y:S01]  /*de40*/  VOTEU.ALL UP0, P6 ;  /* 0x00000000003f7886 */ /* 0x000fe20003000000 */
[----:B--2---:R-:W-:-:S04]  /*de50*/  @P0 IADD3 R2, P1, R2, UR4, RZ ;  /* 0x0000000402020c10 */ /* 0x004fc8000ff3e0ff */
[----:B---3--:R-:W-:Y:S01]  /*de60*/  @P0 IADD3.X R3, R0, UR5, RZ, P1, !PT ;  /* 0x0000000500030c10 */ /* 0x008fe20008ffe4ff */
[----:B------:R-:W-:Y:S01]  /*de70*/  ULDC.64 UR4, c[0x0][0xa00] ;  /* 0x0002800000047ab9 */ /* 0x000fe20000000a00 */
[----:B----4-:R-:W-:Y:S02]  /*de80*/  IMAD R17, R17, 0x80, R4 ;  /* 0x0000008011117824 */ /* 0x010fe400078e0204 */
[----:B------:R-:W0:Y:S01]  /*de90*/  LDC R4, c[0x0][0x428] ;  /* 0x00010a00ff047b82 */ /* 0x000e220000000800 */
[----:B------:R-:W-:-:S06]  /*dea0*/  IMAD.MOV.U32 R0, RZ, RZ, R8 ;  /* 0x000000ffff007224 */ /* 0x000fcc00078e0008 */
[----:B------:R1:W5:Y:S01]  /*deb0*/  @P0 LDG.E R0, desc[UR60][R2.64] ;  /* 0x0000003c02000981 */ /* 0x000362000c1e1900 */
[----:B------:R-:W-:Y:S02]  /*dec0*/  PLOP3.LUT P1, PT, P6, PT, PT, 0x8, 0x0 ;  /* 0x000000000000781c */ /* 0x000fe4000372e170 */
[----:B0-----:R-:W-:Y:S01]  /*ded0*/  ISETP.NE.AND P0, PT, R4, 0x1, PT ;  /* 0x000000010400780c */ /* 0x001fe20003f05270 */
[----:B------:R-:W-:-:S12]  /*dee0*/  IMAD.MOV.U32 R4, RZ, RZ, R18 ;  /* 0x000000ffff047224 */ /* 0x000fd800078e0012 */
[----:B------:R-:W0:Y:S08]  /*def0*/  @P0 LDC R7, c[0x0][0x42c] ;  /* 0x00010b00ff070b82 */ /* 0x000e300000000800 */
[----:B------:R-:W2:Y:S01]  /*df00*/  @P0 LDC R5, c[0x0][0x430] ;  /* 0x00010c00ff050b82 */ /* 0x000ea20000000800 */
[----:B0-----:R-:W-:-:S05]  /*df10*/  @P0 IMAD.HI.U32 R6, R18, R7, RZ ;  /* 0x0000000712060227 */ /* 0x001fca00078e00ff */
[----:B--2---:R-:W-:Y:S02]  /*df20*/  @P0 SHF.R.U32.HI R4, RZ, R5, R6 ;  /* 0x00000005ff040219 */ /* 0x004fe40000011606 */
[----:B------:R-:W-:-:S04]  /*df30*/  ISETP.NE.U32.AND P0, PT, RZ, UR4, PT ;  /* 0x00000004ff007c0c */ /* 0x000fc8000bf05070 */
[----:B------:R-:W-:-:S04]  /*df40*/  ISETP.NE.AND.EX P0, PT, RZ, UR5, PT, P0 ;  /* 0x00000005ff007c0c */ /* 0x000fc8000bf05300 */
[----:B-1----:R-:W-:-:S09]  /*df50*/  SEL R6, R8, RZ, !P0 ;  /* 0x000000ff08067207 */ /* 0x002fd20004000000 */
.L_x_315:
[----:B------:R-:W-:Y:S02]  /*df60*/  PLOP3.LUT P0, PT, P0, P1, PT, 0xa2, 0x0 ;  /* 0x000000000000781c */ /* 0x000fe40000703472 */
[----:B------:R-:W-:Y:S01]  /*df70*/  @P1 R2UR P0, UR7, R6 ;  /* 0x00000000060712ca */ /* 0x000fe20000000000 */
[----:B------:R-:W-:-:S07]  /*df80*/  UMOV UR4, URZ ;  /* 0x0000003f00047c82 */ /* 0x000fce0008000000 */
[----:B------:R-:W-:Y:S02]  /*df90*/  PLOP3.LUT P0, PT, P0, P1, PT, 0xa2, 0x0 ;  /* 0x000000000000781c */ /* 0x000fe40000703472 */
[----:B------:R-:W-:-:S08]  /*dfa0*/  @P1 R2UR.OR P0, UR6, R18 ;  /* 0x00000000120612ca */ /* 0x000fd00000100000 */
[----:B------:R-:W-:Y:S02]  /*dfb0*/  PLOP3.LUT P0, PT, P0, P1, PT, 0xa2, 0x0 ;  /* 0x000000000000781c */ /* 0x000fe40000703472 */
[----:B------:R-:W-:-:S08]  /*dfc0*/  @P1 R2UR.OR P0, UR5, R17 ;  /* 0x00000000110512ca */ /* 0x000fd00000100000 */
[----:B------:R-:W-:-:S05]  /*dfd0*/  @P1 PLOP3.LUT P1, PT, P0, PT, PT, 0x80, 0x0 ;  /* 0x000000000000181c */ /* 0x000fca000072f070 */
[----:B------:R0:W-:Y:S08]  /*dfe0*/  @!UP0 UTMAPF.L2.4D [UR4], [UR8] ;  /* 0x00000004080085b8 */ /* 0x0001f00008018000 */
[----:B0-----:R-:W-:Y:S05]  /*dff0*/  @P1 BRA.U.ANY `(.L_x_315) ;  /* 0xfffffffd00d81947 */ /* 0x001fea000393ffff */
[----:B------:R-:W0:Y:S01]  /*e000*/  S2R R2, SR_TID.X ;  /* 0x0000000000027919 */ /* 0x000e220000002100 */
[----:B------:R-:W-:Y:S01]  /*e010*/  UMOV UR4, 0x40 ;  /* 0x0000004000047882 */ /* 0x000fe20000000000 */
[----:B0-----:R-:W-:-:S04]  /*e020*/  LOP3.LUT R2, R2, 0x1f, RZ, 0xc0, !PT ;  /* 0x0000001f02027812 */ /* 0x001fc800078ec0ff */
[----:B------:R-:W-:-:S04]  /*e030*/  ISETP.NE.AND P2, PT, R2, RZ, PT ;  /* 0x000000ff0200720c */ /* 0x000fc80003f45270 */
[----:B------:R-:W-:-:S09]  /*e040*/  PLOP3.LUT P1, PT, P2, PT, PT, 0x8, 0x0 ;  /* 0x000000000000781c */ /* 0x000fd2000172e170 */
[----:B------:R-:W-:-:S05]  /*e050*/  VOTEU.ALL UP0, P2 ;  /* 0x00000000003f7886 */ /* 0x000fca0001000000 */
.L_x_316:
[----:B------:R-:W-:Y:S02]  /*e060*/  PLOP3.LUT P0, PT, P0, P1, PT, 0xa2, 0x0 ;  /* 0x000000000000781c */ /* 0x000fe40000703472 */
[----:B------:R-:W-:-:S08]  /*e070*/  @P1 R2UR P0, UR7, R6 ;  /* 0x00000000060712ca */ /* 0x000fd00000000000 */
        /* <DEDUP_REMOVED lines=13> */
.L_x_317:
        /* <DEDUP_REMOVED lines=9> */
[----:B------:R-:W0:Y:S01]  /*e1e0*/  LDC.64 R2, c[0x0][0x3f8] ;  /* 0x0000fe00ff027b82 */ /* 0x000e220000000a00 */
[----:B------:R-:W-:Y:S02]  /*e1f0*/  ULDC.64 UR4, c[0x0][0xa08] ;  /* 0x0002820000047ab9 */ /* 0x000fe40000000a00 */
[----:B0-----:R-:W-:Y:S01]  /*e200*/  LOP3.LUT P0, RZ, R2, UR4, RZ, 0xfc, !PT ;  /* 0x0000000402ff7c12 */ /* 0x001fe2000f80fcff */
[----:B------:R-:W-:-:S03]  /*e210*/  UMOV UR4, 0xffffffff ;  /* 0xffffffff00047882 */ /* 0x000fc60000000000 */
[----:B------:R-:W-:-:S04]  /*e220*/  LOP3.LUT P0, RZ, R3, UR5, RZ, 0xfc, P0 ;  /* 0x0000000503ff7c12 */ /* 0x000fc8000800fcff */
[----:B-----5:R-:W-:Y:S01]  /*e230*/  SEL R5, R0, RZ, !P0 ;  /* 0x000000ff00057207 */ /* 0x020fe20004000000 */
[----:B------:R-:W-:Y:S08]  /*e240*/  BRA.DIV UR4, `(.L_x_318) ;  /* 0x0000003604d07947 */ /* 0x000ff0000b800000 */
.L_x_388:
[----:B------:R-:W2:Y:S01]  /*e250*/  LDL R7, [R1+0x18] ;  /* 0x0000180001077983 */ /* 0x000ea20000100800 */
[----:B------:R-:W-:Y:S01]  /*e260*/  UMOV UR4, 0xffffffff ;  /* 0xffffffff00047882 */ /* 0x000fe20000000000 */
[----:B------:R-:W-:Y:S01]  /*e270*/  SHF.R.S32.HI R12, RZ, 0x1f, R0 ;  /* 0x0000001fff0c7819 */ /* 0x000fe20000011400 */
[----:B--2---:R-:W-:Y:S01]  /*e280*/  VIADD R7, R7, 0xffffffff ;  /* 0xffffffff07077836 */ /* 0x004fe20000000000 */
[----:B------:R-:W-:Y:S06]  /*e290*/  BRA.DIV UR4, `(.L_x_319) ;  /* 0x0000003604f07947 */ /* 0x000fec000b800000 */
[----:B------:R-:W-:-:S13]  /*e2a0*/  ELECT P6, URZ, PT ;  /* 0x00000000003f782f */ /* 0x000fda00038c0000 */
.L_x_391:
[----:B------:R-:W-:Y:S05]  /*e2b0*/  @!P6 BRA `(.L_x_320) ;  /* 0x000000040034e947 */ /* 0x000fea0003800000 */
[----:B------:R0:W-:Y:S01]  /*e2c0*/  STL [R1+0xc], R7 ;  /* 0x00000c0701007387 */ /* 0x0001e20000100800 */
[----:B------:R-:W-:-:S04]  /*e2d0*/  ISETP.NE.U32.AND P0, PT, R2, RZ, PT ;  /* 0x000000ff0200720c */ /* 0x000fc80003f05070 */
[----:B------:R-:W-:-:S13]  /*e2e0*/  ISETP.NE.AND.EX P0, PT, R3, RZ, PT, P0 ;  /* 0x000000ff0300720c */ /* 0x000fda0003f05300 */
[----:B0-----:R-:W-:Y:S05]  /*e2f0*/  @!P0 BRA `(.L_x_321) ;  /* 0x00000000004c8947 */ /* 0x001fea0003800000 */
[----:B------:R-:W0:Y:S01]  /*e300*/  LDC R10, c[0x0][0x41c] ;  /* 0x00010700ff0a7b82 */ /* 0x000e220000000800 */
[----:B------:R-:W-:Y:S01]  /*e310*/  IMAD.MOV.U32 R5, RZ, RZ, R7 ;  /* 0x000000ffff057224 */ /* 0x000fe200078e0007 */
[----:B------:R-:W-:Y:S01]  /*e320*/  ULDC.64 UR4, c[0x0][0x408] ;  /* 0x0001020000047ab9 */ /* 0x000fe20000000a00 */
[----:B0-----:R-:W-:-:S13]  /*e330*/  ISETP.NE.AND P0, PT, R10, 0x1, PT ;  /* 0x000000010a00780c */ /* 0x001fda0003f05270 */
[----:B------:R-:W0:Y:S02]  /*e340*/  @P0 LDC.64 R8, c[0x0][0x420] ;  /* 0x00010800ff080b82 */ /* 0x000e240000000a00 */
[----:B0-----:R-:W-:-:S05]  /*e350*/  @P0 IMAD.HI.U32 R8, R7, R8, RZ ;  /* 0x0000000807080227 */ /* 0x001fca00078e00ff */
[----:B------:R-:W-:-:S05]  /*e360*/  @P0 SHF.R.U32.HI R5, RZ, R9, R8 ;  /* 0x00000009ff050219 */ /* 0x000fca0000011608 */
[----:B------:R-:W-:-:S04]  /*e370*/  IMAD.MOV R8, RZ, RZ, -R5 ;  /* 0x000000ffff087224 */ /* 0x000fc800078e0a05 */
[----:B------:R-:W-:Y:S02]  /*e380*/  IMAD R9, R10, R8, R7 ;  /* 0x000000080a097224 */ /* 0x000fe400078e0207 */
[----:B------:R-:W-:-:S03]  /*e390*/  IMAD R8, R12, UR4, RZ ;  /* 0x000000040c087c24 */ /* 0x000fc6000f8e02ff */
[----:B------:R0:W-:Y:S01]  /*e3a0*/  STL [R1+0xc], R9 ;  /* 0x00000c0901007387 */ /* 0x0001e20000100800 */
[----:B------:R-:W-:Y:S02]  /*e3b0*/  IMAD R10, R0, UR5, R8 ;  /* 0x00000005000a7c24 */ /* 0x000fe4000f8e0208 */
[--C-:B------:R-:W-:Y:S01]  /*e3c0*/  IMAD.MOV.U32 R8, RZ, RZ, R5.reuse ;  /* 0x000000ffff087224 */ /* 0x100fe200078e0005 */
[----:B0-----:R-:W-:-:S03]  /*e3d0*/  SHF.R.S32.HI R9, RZ, 0x1f, R5 ;  /* 0x0000001fff097819 */ /* 0x001fc60000011405 */
[----:B------:R-:W-:-:S04]  /*e3e0*/  IMAD.WIDE.U32 R8, R0, UR4, R8 ;  /* 0x0000000400087c25 */ /* 0x000fc8000f8e0008 */
[----:B------:R-:W-:Y:S01]  /*e3f0*/  IMAD.IADD R5, R9, 0x1, R10 ;  /* 0x0000000109057824 */ /* 0x000fe200078e020a */
[----:B------:R-:W-:-:S04]  /*e400*/  LEA R10, P0, R8, R2, 0x2 ;  /* 0x00000002080a7211 */ /* 0x000fc800078010ff */
[----:B------:R-:W-:-:S05]  /*e410*/  LEA.HI.X R11, R8, R3, R5, 0x2, P0 ;  /* 0x00000003080b7211 */ /* 0x000fca00000f1405 */
[----:B------:R0:W5:Y:S04]  /*e420*/  LDG.E R5, desc[UR60][R10.64] ;  /* 0x0000003c0a057981 */ /* 0x000168000c1e1900 */
.L_x_321:
[----:B------:R-:W2:Y:S01]  /*e430*/  LDL R8, [R1] ;  /* 0x0000000001087983 */ /* 0x000ea20000100800 */
[----:B0-----:R-:W-:-:S03]  /*e440*/  MOV R10, 0x400 ;  /* 0x00000400000a7802 */ /* 0x001fc60000000f00 */
[----:B------:R-:W3:Y:S01]  /*e450*/  LDL R9, [R1+0x8] ;  /* 0x0000080001097983 */ /* 0x000ee20000100800 */
[----:B------:R-:W0:Y:S02]  /*e460*/  S2R R11, SR_CgaCtaId ;  /* 0x00000000000b7919 */ /* 0x000e240000008800 */
[----:B0-----:R-:W-:-:S05]  /*e470*/  LEA R10, R11, R10, 0x18 ;  /* 0x0000000a0b0a7211 */ /* 0x001fca00078ec0ff */
[----:B--2---:R-:W-:Y:S01]  /*e480*/  IMAD R8, R8, 0x8, R10 ;  /* 0x0000000808087824 */ /* 0x004fe200078e020a */
[----:B---3--:R-:W-:-:S04]  /*e490*/  SHF.L.U32 R9, R9, 0x1f, RZ ;  /* 0x0000001f09097819 */ /* 0x008fc800000006ff */
[----:B------:R-:W0:Y:S02]  /*e4a0*/  SYNCS.PHASECHK.TRANS64.TRYWAIT P0, [R8+URZ+0x36840], R9 ;  /* 0x03684009080075a7 */ /* 0x000e24000800017f */
[----:B0-----:R-:W-:Y:S05]  /*e4b0*/  @!P0 BRA `(.L_x_322) ;  /* 0x0000003400888947 */ /* 0x001fea0003800000 */
.L_x_392:
[----:B------:R-:W1:Y:S02]  /*e4c0*/  S2R R10, SR_TID.X ;  /* 0x00000000000a7919 */ /* 0x000e640000002100 */
[----:B-1----:R-:W-:-:S04]  /*e4d0*/  LOP3.LUT R10, R10, 0x7f, RZ, 0xc0, !PT ;  /* 0x0000007f0a0a7812 */ /* 0x002fc800078ec0ff */
[----:B------:R-:W-:-:S13]  /*e4e0*/  ISETP.NE.AND P0, PT, R10, RZ, PT ;  /* 0x000000ff0a00720c */ /* 0x000fda0003f05270 */
[----:B------:R-:W-:Y:S05]  /*e4f0*/  @P0 BRA `(.L_x_323) ;  /* 0x00000000001c0947 */ /* 0x000fea0003800000 */
[----:B------:R-:W1:Y:S01]  /*e500*/  S2R R10, SR_TID.X ;  /* 0x00000000000a7919 */ /* 0x000e620000002100 */
[----:B0-----:R-:W-:-:S04]  /*e510*/  IMAD.MOV.U32 R9, RZ, RZ, 0xa800 ;  /* 0x0000a800ff097424 */ /* 0x001fc800078e00ff */
[----:B------:R2:W-:Y:S01]  /*e520*/  SYNCS.ARRIVE.TRANS64 RZ, [R8+URZ+0x36830], R9 ;  /* 0x0368300908ff79a7 */ /* 0x0005e2000800003f */
[----:B-1----:R-:W-:-:S04]  /*e530*/  LOP3.LUT R10, R10, 0x1f, RZ, 0xc0, !PT ;  /* 0x0000001f0a0a7812 */ /* 0x002fc800078ec0ff */
[----:B------:R-:W-:-:S13]  /*e540*/  ISETP.NE.AND P1, PT, R10, RZ, PT ;  /* 0x000000ff0a00720c */ /* 0x000fda0003f25270 */
[----:B--2---:R-:W-:Y:S05]  /*e550*/  @!P1 BRA `(.L_x_323) ;  /* 0x0000000000049947 */ /* 0x004fea0003800000 */
[----:B------:R-:W-:Y:S01]  /*e560*/  BPT.TRAP 0x1 ;  /* 0x000000040000795c */ /* 0x000fe20000300000 */
.L_x_323:
[----:B------:R-:W2:Y:S01]  /*e570*/  LDL R11, [R1] ;  /* 0x00000000010b7983 */ /* 0x000ea20000100800 */
[----:B------:R-:W-:-:S03]  /*e580*/  MOV R13, 0x400 ;  /* 0x00000400000d7802 */ /* 0x000fc60000000f00 */
[----:B------:R-:W3:Y:S04]  /*e590*/  LDL R10, [R1+0xc] ;  /* 0x00000c00010a7983 */ /* 0x000ee80000100800 */
[----:B0-----:R-:W4:Y:S01]  /*e5a0*/  LDL R9, [R1+0x4] ;  /* 0x0000040001097983 */ /* 0x001f220000100800 */
[----:B------:R-:W0:Y:S01]  /*e5b0*/  S2R R14, SR_CgaCtaId ;  /* 0x00000000000e7919 */ /* 0x000e220000008800 */
[----:B------:R-:W-:Y:S01]  /*e5c0*/  R2UR UR9, R8 ;  /* 0x00000000080972ca */ /* 0x000fe200000e0000 */
[----:B------:R-:W-:Y:S01]  /*e5d0*/  UIADD3 UR4, UP0, UR38, 0x370, URZ ;  /* 0x0000037026047890 */ /* 0x000fe2000ff1e03f */
[----:B------:R-:W-:Y:S02]  /*e5e0*/  R2UR UR12, R4 ;  /* 0x00000000040c72ca */ /* 0x000fe400000e0000 */
[----:B-----5:R-:W-:-:S02]  /*e5f0*/  R2UR UR13, R5 ;  /* 0x00000000050d72ca */ /* 0x020fc400000e0000 */
[----:B0-----:R-:W-:-:S07]  /*e600*/  LEA R13, R14, R13, 0x18 ;  /* 0x0000000d0e0d7211 */ /* 0x001fce00078ec0ff */
[----:B------:R-:W-:Y:S01]  /*e610*/  UIADD3 UR9, UR9, 0x36830, URZ ;  /* 0x0003683009097890 */ /* 0x000fe2000fffe03f */
[----:B------:R-:W-:Y:S01]  /*e620*/  UMOV UR10, URZ ;  /* 0x0000003f000a7c82 */ /* 0x000fe20008000000 */
[----:B------:R-:W-:Y:S01]  /*e630*/  UMOV UR6, 0x0 ;  /* 0x0000000000067882 */ /* 0x000fe20000000000 */
[----:B------:R-:W-:Y:S01]  /*e640*/  UMOV UR7, 0x14f00000 ;  /* 0x14f0000000077882 */ /* 0x000fe20000000000 */
[----:B------:R-:W-:Y:S01]  /*e650*/  UMOV UR16, 0x40 ;  /* 0x0000004000107882 */ /* 0x000fe20000000000 */
[----:B--2---:R-:W-:Y:S01]  /*e660*/  IMAD R8, R11, 0xa800, R13 ;  /* 0x0000a8000b087824 */ /* 0x004fe200078e020d */
[----:B---3--:R-:W-:-:S04]  /*e670*/  R2UR UR11, R10 ;  /* 0x000000000a0b72ca */ /* 0x008fc800000e0000 */
[----:B------:R-:W-:Y:S02]  /*e680*/  R2UR UR8, R8 ;  /* 0x00000000080872ca */ /* 0x000fe400000e0000 */
[----:B----4-:R-:W-:-:S11]  /*e690*/  R2UR UR5, R9 ;  /* 0x00000000090572ca */ /* 0x010fd600000e0000 */
[----:B------:R-:W-:Y:S02]  /*e6a0*/  UIADD3 UR14, UR8, 0x21400, URZ ;  /* 0x00021400080e7890 */ /* 0x000fe4000fffe03f */
[----:B------:R-:W-:Y:S02]  /*e6b0*/  UIMAD UR11, UR11, 0x70, UR5 ;  /* 0x000000700b0b78a4 */ /* 0x000fe4000f8e0205 */
[----:B------:R-:W-:Y:S02]  /*e6c0*/  UIADD3.X UR5, URZ, UR39, URZ, UP0, !UPT ;  /* 0x000000273f057290 */ /* 0x000fe400087fe43f */
[----:B------:R-:W-:Y:S02]  /*e6d0*/  UIADD3 UR15, UR8, 0x24c00, URZ ;  /* 0x00024c00080f7890 */ /* 0x000fe4000fffe03f */
[----:B------:R-:W-:-:S03]  /*e6e0*/  UIADD3 UR17, UR8, 0x28400, URZ ;  /* 0x0002840008117890 */ /* 0x000fc6000fffe03f */
[----:B------:R-:W-:Y:S02]  /*e6f0*/  UMOV UR8, UR14 ;  /* 0x0000000e00087c82 */ /* 0x000fe40008000000 */
[----:B------:R0:W-:Y:S01]  /*e700*/  UTMALDG.4D [UR8], [UR4], desc[UR6] ;  /* 0x00000608040075b4 */ /* 0x0001e20008019000 */
[----:B------:R-:W-:Y:S01]  /*e710*/  UMOV UR14, 0x80 ;  /* 0x00000080000e7882 */ /* 0x000fe20000000000 */
[----:B0-----:R-:W-:Y:S01]  /*e720*/  UMOV UR8, UR15 ;  /* 0x0000000f00087c82 */ /* 0x001fe20008000000 */
[----:B------:R-:W-:Y:S02]  /*e730*/  UMOV UR10, UR16 ;  /* 0x00000010000a7c82 */ /* 0x000fe40008000000 */
[----:B------:R0:W-:Y:S02]  /*e740*/  UTMALDG.4D [UR8], [UR4], desc[UR6] ;  /* 0x00000608040075b4 */ /* 0x0001e40008019000 */
[----:B0-----:R-:W-:Y:S01]  /*e750*/  UMOV UR8, UR17 ;  /* 0x0000001100087c82 */ /* 0x001fe20008000000 */
[----:B------:R-:W-:-:S02]  /*e760*/  UMOV UR10, UR14 ;  /* 0x0000000e000a7c82 */ /* 0x000fc40008000000 */
[----:B------:R0:W-:Y:S02]  /*e770*/  UTMALDG.4D [UR8], [UR4], desc[UR6] ;  /* 0x00000608040075b4 */ /* 0x0001e40008019000 */
[----:B0-----:R-:W-:Y:S01]  /*e780*/  NOP ;  /* 0x0000000000007918 */ /* 0x001fe20000000000 */
.L_x_320:
[----:B------:R-:W2:Y:S01]  /*e790*/  LDL.LU R11, [R1+0x28] ;  /* 0x00002800010b7983 */ /* 0x000ea20000300800 */
[----:B------:R-:W-:Y:S01]  /*e7a0*/  MOV R9, 0x400 ;  /* 0x0000040000097802 */ /* 0x000fe20000000f00 */
[----:B------:R-:W-:Y:S05]  /*e7b0*/  WARPSYNC.ALL ;  /* 0x0000000000007948 */ /* 0x000fea0003800000 */
[----:B------:R-:W0:Y:S01]  /*e7c0*/  S2R R10, SR_CgaCtaId ;  /* 0x00000000000a7919 */ /* 0x000e220000008800 */
[----:B------:R-:W-:-:S13]  /*e7d0*/  ELECT P0, URZ, PT ;  /* 0x00000000003f782f */ /* 0x000fda0003800000 */
[----:B------:R-:W-:Y:S01]  /*e7e0*/  @P0 R2UR UR13, R6 ;  /* 0x00000000060d02ca */ /* 0x000fe200000e0000 */
[----:B------:R-:W-:Y:S01]  /*e7f0*/  UIADD3 UR4, UP0, UR38, 0x270, URZ ;  /* 0x0000027026047890 */ /* 0x000fe2000ff1e03f */
[----:B------:R-:W-:Y:S01]  /*e800*/  @P0 R2UR UR12, R18 ;  /* 0x00000000120c02ca */ /* 0x000fe200000e0000 */
[----:B------:R-:W-:Y:S01]  /*e810*/  UMOV UR6, 0x0 ;  /* 0x0000000000067882 */ /* 0x000fe20000000000 */
[C---:B------:R-:W-:Y:S01]  /*e820*/  @P0 R2UR UR11, R17.reuse ;  /* 0x00000000110b02ca */ /* 0x040fe200000e0000 */
[----:B------:R-:W-:Y:S01]  /*e830*/  UIADD3.X UR5, URZ, UR39, URZ, UP0, !UPT ;  /* 0x000000273f057290 */ /* 0x000fe200087fe43f */
[----:B------:R-:W-:Y:S01]  /*e840*/  @P0 R2UR UR21, R6 ;  /* 0x00000000061502ca */ /* 0x000fe200000e0000 */
[----:B------:R-:W-:Y:S01]  /*e850*/  UMOV UR7, 0x12f00000 ;  /* 0x12f0000000077882 */ /* 0x000fe20000000000 */
[----:B------:R-:W-:Y:S01]  /*e860*/  UMOV UR10, URZ ;  /* 0x0000003f000a7c82 */ /* 0x000fe20008000000 */
[----:B------:R-:W-:Y:S01]  /*e870*/  @P0 R2UR UR20, R18 ;  /* 0x00000000121402ca */ /* 0x000fe200000e0000 */
[----:B------:R-:W-:Y:S01]  /*e880*/  UMOV UR14, 0x0 ;  /* 0x00000000000e7882 */ /* 0x000fe20000000000 */
[----:B------:R-:W-:Y:S01]  /*e890*/  @P0 R2UR UR19, R17 ;  /* 0x00000000111302ca */ /* 0x000fe200000e0000 */
[----:B------:R-:W-:Y:S01]  /*e8a0*/  @P0 IMAD.MOV.U32 R8, RZ, RZ, 0xc000 ;  /* 0x0000c000ff080424 */ /* 0x000fe200078e00ff */
[----:B------:R-:W-:Y:S01]  /*e8b0*/  UMOV UR15, 0x12f00000 ;  /* 0x12f00000000f7882 */ /* 0x000fe20000000000 */
[----:B------:R-:W-:Y:S01]  /*e8c0*/  UMOV UR18, 0x40 ;  /* 0x0000004000127882 */ /* 0x000fe20000000000 */
[----:B------:R-:W-:Y:S01]  /*e8d0*/  UMOV UR22, 0x0 ;  /* 0x0000000000167882 */ /* 0x000fe20000000000 */
[----:B------:R-:W-:Y:S01]  /*e8e0*/  UMOV UR23, 0x12f00000 ;  /* 0x12f0000000177882 */ /* 0x000fe20000000000 */
[----:B------:R-:W-:Y:S01]  /*e8f0*/  BSSY B0, `(.L_x_324) ;  /* 0x0000019000007945 */ /* 0x000fe20003800000 */
[----:B0-----:R-:W-:Y:S01]  /*e900*/  LEA R9, R10, R9, 0x18 ;  /* 0x000000090a097211 */ /* 0x001fe200078ec0ff */
[----:B------:R-:W-:Y:S03]  /*e910*/  BAR.SYNC.DEFER_BLOCKING 0x8, 0x120 ;  /* 0x0204800000007b1d */ /* 0x000fe60000010000 */
[----:B------:R-:W-:-:S13]  /*e920*/  R2UR UR24, R9 ;  /* 0x00000000091872ca */ /* 0x000fda00000e0000 */
[----:B------:R-:W-:Y:S02]  /*e930*/  UIADD3 UR8, UR24, 0x15400, URZ ;  /* 0x0001540018087890 */ /* 0x000fe4000fffe03f */
[----:B------:R-:W-:Y:S02]  /*e940*/  UIADD3 UR9, UR24, 0x36800, URZ ;  /* 0x0003680018097890 */ /* 0x000fe4000fffe03f */
[----:B------:R-:W-:Y:S01]  /*e950*/  UIADD3 UR16, UR24, 0x19400, URZ ;  /* 0x0001940018107890 */ /* 0x000fe2000fffe03f */
[----:B------:R0:W-:Y:S04]  /*e960*/  @P0 SYNCS.ARRIVE.TRANS64 RZ, [R9+URZ+0x36800], R8 ;  /* 0x0368000809ff09a7 */ /* 0x0001e8000800003f */
[----:B------:R-:W-:Y:S02]  /*e970*/  UMOV UR17, UR9 ;  /* 0x0000000900117c82 */ /* 0x000fe40008000000 */
[----:B------:R1:W-:Y:S02]  /*e980*/  UTMALDG.4D [UR8], [UR4], desc[UR6] ;  /* 0x00000608040075b4 */ /* 0x0003e40008019000 */
[----:B------:R0:W-:Y:S01]  /*e990*/  UTMALDG.4D [UR16], [UR4], desc[UR14] ;  /* 0x00000e10040075b4 */ /* 0x0001e20008019000 */
[----:B-1----:R-:W-:Y:S01]  /*e9a0*/  @P0 R2UR UR13, R6 ;  /* 0x00000000060d02ca */ /* 0x002fe200000e0000 */
[----:B------:R-:W-:Y:S01]  /*e9b0*/  UIADD3 UR8, UR24, 0x1d400, URZ ;  /* 0x0001d40018087890 */ /* 0x000fe2000fffe03f */
[----:B------:R-:W-:Y:S01]  /*e9c0*/  @P0 R2UR UR12, R18 ;  /* 0x00000000120c02ca */ /* 0x000fe200000e0000 */
[----:B------:R-:W-:Y:S01]  /*e9d0*/  UMOV UR10, 0x80 ;  /* 0x00000080000a7882 */ /* 0x000fe20000000000 */
[----:B------:R-:W-:-:S13]  /*e9e0*/  @P0 R2UR UR11, R17 ;  /* 0x00000000110b02ca */ /* 0x000fda00000e0000 */
[----:B------:R0:W-:Y:S01]  /*e9f0*/  UTMALDG.4D [UR8], [UR4], desc[UR22] ;  /* 0x00001608040075b4 */ /* 0x0001e20008019000 */
[----:B--2---:R-:W-:-:S04]  /*ea00*/  IADD3 R11, R11, 0x1, RZ ;  /* 0x000000010b0b7810 */ /* 0x004fc80007ffe0ff */
[----:B------:R-:W-:Y:S01]  /*ea10*/  LEA.HI R6, R11, R11, RZ, 0x1 ;  /* 0x0000000b0b067211 */ /* 0x000fe200078f08ff */
[----:B------:R0:W-:Y:S03]  /*ea20*/  STL [R1+0x28], R11 ;  /* 0x0000280b01007387 */ /* 0x0001e60000100800 */
[----:B------:R-:W-:-:S05]  /*ea30*/  LOP3.LUT R6, R6, 0xfffffffe, RZ, 0xc0, !PT ;  /* 0xfffffffe06067812 */ /* 0x000fca00078ec0ff */
[----:B------:R-:W-:-:S05]  /*ea40*/  IMAD.IADD R6, R11, 0x1, -R6 ;  /* 0x000000010b067824 */ /* 0x000fca00078e0a06 */
[----:B------:R-:W-:-:S04]  /*ea50*/  SHF.L.U32 R6, R6, 0x1f, RZ ;  /* 0x0000001f06067819 */ /* 0x000fc800000006ff */
[----:B------:R-:W1:Y:S02]  /*ea60*/  SYNCS.PHASECHK.TRANS64.TRYWAIT P0, [R9+URZ+0x36820], R6 ;  /* 0x03682006090075a7 */ /* 0x000e64000800017f */
[----:B01----:R-:W-:Y:S05]  /*ea70*/  @!P0 BRA `(.L_x_325) ;  /* 0x00000030002c8947 */ /* 0x003fea0003800000 */
.L_x_393:
[----:B------:R-:W-:Y:S05]  /*ea80*/  BSYNC B0 ;  /* 0x0000000000007941 */ /* 0x000fea0003800000 */
.L_x_324:
[----:B0-----:R-:W2:Y:S01]  /*ea90*/  LDL.LU R8, [R1+0x24] ;  /* 0x0000240001087983 */ /* 0x001ea20000300800 */
[----:B------:R-:W-:Y:S01]  /*eaa0*/  BSSY B0, `(.L_x_326) ;  /* 0x00001a6000007945 */ /* 0x000fe20003800000 */
[----:B--2---:R-:W-:-:S13]  /*eab0*/  ISETP.GE.AND P0, PT, R8, 0x71, PT ;  /* 0x000000710800780c */ /* 0x004fda0003f06270 */
[----:B------:R-:W-:Y:S05]  /*eac0*/  @!P0 BRA `(.L_x_327) ;  /* 0x00000018008c8947 */ /* 0x000fea0003800000 */
[----:B------:R-:W2:Y:S01]  /*ead0*/  LDL R8, [R1+0x18] ;  /* 0x0000180001087983 */ /* 0x000ea20000100800 */
[----:B------:R-:W-:Y:S01]  /*eae0*/  IMAD.MOV.U32 R6, RZ, RZ, 0x1 ;  /* 0x00000001ff067424 */ /* 0x000fe200078e00ff */
[----:B------:R-:W-:Y:S01]  /*eaf0*/  BSSY B1, `(.L_x_328) ;  /* 0x0000093000017945 */ /* 0x000fe20003800000 */
[----:B--2---:R-:W-:-:S05]  /*eb00*/  IMAD.MOV R14, RZ, RZ, -R8 ;  /* 0x000000ffff0e7224 */ /* 0x004fca00078e0a08 */
[----:B------:R-:W-:-:S05]  /*eb10*/  VIADDMNMX R14, R14, R6, 0xffffffff, !PT ;  /* 0xffffffff0e0e7446 */ /* 0x000fca0007800106 */
[----:B------:R-:W-:-:S05]  /*eb20*/  IMAD.IADD R6, R8, 0x1, R14 ;  /* 0x0000000108067824 */ /* 0x000fca00078e020e */
[----:B------:R-:W-:-:S04]  /*eb30*/  LOP3.LUT R6, R6, 0x1, RZ, 0xc0, !PT ;  /* 0x0000000106067812 */ /* 0x000fc800078ec0ff */
[----:B------:R-:W-:Y:S01]  /*eb40*/  ISETP.NE.U32.AND P0, PT, R6, 0x1, PT ;  /* 0x000000010600780c */ /* 0x000fe20003f05070 */
[----:B------:R-:W-:-:S12]  /*eb50*/  VIADD R6, R8, 0xfffffffe ;  /* 0xfffffffe08067836 */ /* 0x000fd80000000000 */
[----:B------:R-:W-:Y:S05]  /*eb60*/  @P0 BRA `(.L_x_329) ;  /* 0x00000008002c0947 */ /* 0x000fea0003800000 */
[----:B------:R-:W2:Y:S04]  /*eb70*/  LDL R9, [R1] ;  /* 0x0000000001097983 */ /* 0x000ea80000100800 */
[----:B------:R-:W3:Y:S01]  /*eb80*/  LDL R8, [R1+0x8] ;  /* 0x0000080001087983 */ /* 0x000ee20000100800 */
[----:B------:R-:W-:Y:S01]  /*eb90*/  BSSY B2, `(.L_x_330) ;  /* 0x0000084000027945 */ /* 0x000fe20003800000 */
[----:B--2---:R-:W-:-:S05]  /*eba0*/  VIADD R13, R9, 0x1 ;  /* 0x00000001090d7836 */ /* 0x004fca0000000000 */
[----:B------:R-:W-:-:S04]  /*ebb0*/  ISETP.NE.AND P0, PT, R13, 0x2, PT ;  /* 0x000000020d00780c */ /* 0x000fc80003f05270 */
[----:B------:R-:W-:Y:S02]  /*ebc0*/  SEL R15, RZ, 0x1, P0 ;  /* 0x00000001ff0f7807 */ /* 0x000fe40000000000 */
[----:B------:R-:W-:Y:S02]  /*ebd0*/  SEL R13, R13, RZ, P0 ;  /* 0x000000ff0d0d7207 */ /* 0x000fe40000000000 */
[----:B---3--:R-:W-:Y:S01]  /*ebe0*/  LOP3.LUT R15, R8, R15, RZ, 0x3c, !PT ;  /* 0x0000000f080f7212 */ /* 0x008fe200078e3cff */
[----:B------:R-:W-:Y:S06]  /*ebf0*/  @!P6 BRA `(.L_x_331) ;  /* 0x0000000400f4e947 */ /* 0x000fec0003800000 */
[----:B------:R-:W-:Y:S01]  /*ec00*/  ISETP.NE.U32.AND P0, PT, R2, RZ, PT ;  /* 0x000000ff0200720c */ /* 0x000fe20003f05070 */
[----:B------:R-:W-:-:S03]  /*ec10*/  IMAD.MOV.U32 R8, RZ, RZ, R5 ;  /* 0x000000ffff087224 */ /* 0x000fc600078e0005 */
[----:B------:R-:W-:-:S13]  /*ec20*/  ISETP.NE.AND.EX P0, PT, R3, RZ, PT, P0 ;  /* 0x000000ff0300720c */ /* 0x000fda0003f05300 */
[----:B------:R-:W-:Y:S05]  /*ec30*/  @!P0 BRA `(.L_x_332) ;  /* 0x0000000000448947 */ /* 0x000fea0003800000 */
[----:B------:R-:W0:Y:S01]  /*ec40*/  LDC R18, c[0x0][0x41c] ;  /* 0x00010700ff127b82 */ /* 0x000e220000000800 */
[----:B------:R-:W-:Y:S01]  /*ec50*/  ULDC.64 UR4, c[0x0][0x408] ;  /* 0x0001020000047ab9 */ /* 0x000fe20000000a00 */
[----:B0-----:R-:W-:-:S13]  /*ec60*/  ISETP.NE.AND P0, PT, R18, 0x1, PT ;  /* 0x000000011200780c */ /* 0x001fda0003f05270 */
[----:B------:R-:W0:Y:S02]  /*ec70*/  @P0 LDC.64 R8, c[0x0][0x420] ;  /* 0x00010800ff080b82 */ /* 0x000e240000000a00 */
[----:B0-----:R-:W-:-:S04]  /*ec80*/  @P0 IMAD.HI.U32 R10, R6, R8, RZ ;  /* 0x00000008060a0227 */ /* 0x001fc800078e00ff */
[----:B------:R-:W-:Y:S01]  /*ec90*/  IMAD.MOV.U32 R8, RZ, RZ, R6 ;  /* 0x000000ffff087224 */ /* 0x000fe200078e0006 */
[----:B------:R-:W-:Y:S01]  /*eca0*/  @P0 SHF.R.U32.HI R8, RZ, R9, R10 ;  /* 0x00000009ff080219 */ /* 0x000fe2000001160a */
[----:B------:R-:W-:-:S03]  /*ecb0*/  IMAD R10, R12, UR4, RZ ;  /* 0x000000040c0a7c24 */ /* 0x000fc6000f8e02ff */
[----:B------:R-:W-:Y:S01]  /*ecc0*/  SHF.R.S32.HI R9, RZ, 0x1f, R8 ;  /* 0x0000001fff097819 */ /* 0x000fe20000011408 */
[C---:B------:R-:W-:Y:S02]  /*ecd0*/  IMAD R17, R0.reuse, UR5, R10 ;  /* 0x0000000500117c24 */ /* 0x040fe4000f8e020a */
[----:B------:R-:W-:-:S04]  /*ece0*/  IMAD.WIDE.U32 R10, R0, UR4, R8 ;  /* 0x00000004000a7c25 */ /* 0x000fc8000f8e0008 */
[----:B------:R-:W-:Y:S01]  /*ecf0*/  IMAD.IADD R17, R17, 0x1, R11 ;  /* 0x0000000111117824 */ /* 0x000fe200078e020b */
[----:B------:R-:W-:Y:S01]  /*ed00*/  LEA R2, P0, R10, R2, 0x2 ;  /* 0x000000020a027211 */ /* 0x000fe200078010ff */
[----:B------:R-:W-:-:S03]  /*ed10*/  IMAD.MOV R8, RZ, RZ, -R8 ;  /* 0x000000ffff087224 */ /* 0x000fc600078e0a08 */
[----:B------:R-:W-:Y:S01]  /*ed20*/  LEA.HI.X R3, R10, R3, R17, 0x2, P0 ;  /* 0x000000030a037211 */ /* 0x000fe200000f1411 */
[----:B------:R-:W-:-:S04]  /*ed30*/  IMAD R6, R18, R8, R6 ;  /* 0x0000000812067224 */ /* 0x000fc800078e0206 */
[----:B------:R0:W5:Y:S04]  /*ed40*/  LDG.E R8, desc[UR60][R2.64] ;  /* 0x0000003c02087981 */ /* 0x000168000c1e1900 */
.L_x_332:
[----:B0-----:R-:W0:Y:S01]  /*ed50*/  S2R R3, SR_CgaCtaId ;  /* 0x0000000000037919 */ /* 0x001e220000008800 */
[----:B------:R-:W-:-:S04]  /*ed60*/  MOV R2, 0x400 ;  /* 0x0000040000027802 */ /* 0x000fc80000000f00 */
[----:B0-----:R-:W-:Y:S02]  /*ed70*/  LEA R2, R3, R2, 0x18 ;  /* 0x0000000203027211 */ /* 0x001fe400078ec0ff */
[----:B------:R-:W-:-:S03]  /*ed80*/  SHF.L.U32 R3, R15, 0x1f, RZ ;  /* 0x0000001f0f037819 */ /* 0x000fc600000006ff */
[----:B------:R-:W-:-:S04]  /*ed90*/  IMAD R2, R13, 0x8, R2 ;  /* 0x000000080d027824 */ /* 0x000fc800078e0202 */
[----:B------:R-:W0:Y:S02]  /*eda0*/  SYNCS.PHASECHK.TRANS64.TRYWAIT P0, [R2+URZ+0x36840], R3 ;  /* 0x03684003020075a7 */ /* 0x000e24000800017f */
[----:B0-----:R-:W-:Y:S05]  /*edb0*/  @!P0 BRA `(.L_x_333) ;  /* 0x0000002c007c8947 */ /* 0x001fea0003800000 */
.L_x_394:
        /* <DEDUP_REMOVED lines=11> */
.L_x_334:
[----:B------:R-:W2:Y:S04]  /*ee70*/  LDL R17, [R1+0x4] ;  /* 0x0000040001117983 */ /* 0x000ea80000100800 */
[----:B------:R-:W3:Y:S01]  /*ee80*/  LDL.LU R11, [R1+0x8] ;  /* 0x00000800010b7983 */ /* 0x000ee20000300800 */
[----:B0-----:R-:W-:-:S03]  /*ee90*/  MOV R3, 0x400 ;  /* 0x0000040000037802 */ /* 0x001fc60000000f00 */
[----:B------:R-:W4:Y:S01]  /*eea0*/  LDL R9, [R1] ;  /* 0x0000000001097983 */ /* 0x000f220000100800 */
[----:B------:R-:W0:Y:S01]  /*eeb0*/  S2R R10, SR_CgaCtaId ;  /* 0x00000000000a7919 */ /* 0x000e220000008800 */
[----:B------:R-:W-:Y:S02]  /*eec0*/  R2UR UR9, R2 ;  /* 0x00000000020972ca */ /* 0x000fe400000e0000 */
[----:B------:R-:W-:Y:S01]  /*eed0*/  R2UR UR11, R6 ;  /* 0x00000000060b72ca */ /* 0x000fe200000e0000 */
[----:B------:R-:W-:Y:S01]  /*eee0*/  UIADD3 UR4, UP0, UR38, 0x370, URZ ;  /* 0x0000037026047890 */ /* 0x000fe2000ff1e03f */
[----:B------:R-:W-:Y:S02]  /*eef0*/  R2UR UR12, R4 ;  /* 0x00000000040c72ca */ /* 0x000fe400000e0000 */
[----:B-----5:R-:W-:Y:S02]  /*ef00*/  R2UR UR13, R8 ;  /* 0x00000000080d72ca */ /* 0x020fe400000e0000 */
[----:B0-----:R-:W-:-:S05]  /*ef10*/  LEA R3, R10, R3, 0x18 ;  /* 0x000000030a037211 */ /* 0x001fca00078ec0ff */
[----:B------:R-:W-:-:S05]  /*ef20*/  IMAD R2, R13, 0xa800, R3 ;  /* 0x0000a8000d027824 */ /* 0x000fca00078e0203 */
[----:B------:R-:W-:Y:S01]  /*ef30*/  R2UR UR14, R2 ;  /* 0x00000000020e72ca */ /* 0x000fe200000e0000 */
[----:B------:R-:W-:Y:S01]  /*ef40*/  UIADD3 UR9, UR9, 0x36830, URZ ;  /* 0x0003683009097890 */ /* 0x000fe2000fffe03f */
[----:B------:R-:W-:Y:S01]  /*ef50*/  VIADD R3, R3, 0x36800 ;  /* 0x0003680003037836 */ /* 0x000fe20000000000 */
[----:B------:R-:W-:Y:S01]  /*ef60*/  UMOV UR10, URZ ;  /* 0x0000003f000a7c82 */ /* 0x000fe20008000000 */
[----:B------:R-:W-:Y:S01]  /*ef70*/  UMOV UR6, 0x0 ;  /* 0x0000000000067882 */ /* 0x000fe20000000000 */
[----:B------:R-:W-:-:S08]  /*ef80*/  UMOV UR7, 0x14f00000 ;  /* 0x14f0000000077882 */ /* 0x000fd00000000000 */
[----:B------:R-:W-:Y:S02]  /*ef90*/  UIADD3 UR8, UR14, 0x21400, URZ ;  /* 0x000214000e087890 */ /* 0x000fe4000fffe03f */
[----:B------:R-:W-:Y:S02]  /*efa0*/  UIADD3 UR15, UR14, 0x24c00, URZ ;  /* 0x00024c000e0f7890 */ /* 0x000fe4000fffe03f */
[----:B------:R-:W-:Y:S01]  /*efb0*/  UIADD3 UR14, UR14, 0x28400, URZ ;  /* 0x000284000e0e7890 */ /* 0x000fe2000fffe03f */
[----:B------:R-:W-:Y:S01]  /*efc0*/  UMOV UR16, 0x40 ;  /* 0x0000004000107882 */ /* 0x000fe20000000000 */
[----:B------:R-:W-:Y:S01]  /*efd0*/  UMOV UR17, 0x80 ;  /* 0x0000008000117882 */ /* 0x000fe20000000000 */
[----:B--2---:R-:W-:-:S13]  /*efe0*/  R2UR UR5, R17 ;  /* 0x00000000110572ca */ /* 0x004fda00000e0000 */
[----:B------:R-:W-:Y:S02]  /*eff0*/  UIMAD UR11, UR11, 0x70, UR5 ;  /* 0x000000700b0b78a4 */ /* 0x000fe4000f8e0205 */
[----:B------:R-:W-:Y:S01]  /*f000*/  UIADD3.X UR5, URZ, UR39, URZ, UP0, !UPT ;  /* 0x000000273f057290 */ /* 0x000fe200087fe43f */
[----:B---3--:R-:W-:Y:S01]  /*f010*/  SHF.L.U32 R2, R11, 0x1f, RZ ;  /* 0x0000001f0b027819 */ /* 0x008fe200000006ff */
[----:B----4-:R-:W-:-:S07]  /*f020*/  IMAD R3, R9, 0x8, R3 ;  /* 0x0000000809037824 */ /* 0x010fce00078e0203 */
[----:B------:R0:W-:Y:S02]  /*f030*/  UTMALDG.4D [UR8], [UR4], desc[UR6] ;  /* 0x00000608040075b4 */ /* 0x0001e40008019000 */
[----:B0-----:R-:W-:Y:S01]  /*f040*/  UMOV UR8, UR15 ;  /* 0x0000000f00087c82 */ /* 0x001fe20008000000 */
[----:B------:R-:W-:Y:S02]  /*f050*/  UMOV UR10, UR16 ;  /* 0x00000010000a7c82 */ /* 0x000fe40008000000 */
[----:B------:R0:W-:Y:S02]  /*f060*/  UTMALDG.4D [UR8], [UR4], desc[UR6] ;  /* 0x00000608040075b4 */ /* 0x0001e40008019000 */
[----:B0-----:R-:W-:Y:S01]  /*f070*/  UMOV UR8, UR14 ;  /* 0x0000000e00087c82 */ /* 0x001fe20008000000 */
[----:B------:R-:W-:Y:S02]  /*f080*/  UMOV UR10, UR17 ;  /* 0x00000011000a7c82 */ /* 0x000fe40008000000 */
[----:B------:R0:W-:Y:S01]  /*f090*/  UTMALDG.4D [UR8], [UR4], desc[UR6] ;  /* 0x00000608040075b4 */ /* 0x0001e20008019000 */
[----:B------:R-:W1:Y:S02]  /*f0a0*/  SYNCS.PHASECHK.TRANS64.TRYWAIT P0, [R3+URZ+0x60], R2 ;  /* 0x00006002030075a7 */ /* 0x000e64000800017f */
[----:B01----:R-:W-:Y:S05]  /*f0b0*/  @!P0 BRA `(.L_x_335) ;  /* 0x0000002800d08947 */ /* 0x003fea0003800000 */
.L_x_395:
[----:B------:R-:W-:Y:S05]  /*f0c0*/  @P1 BRA `(.L_x_336) ;  /* 0x0000000000301947 */ /* 0x000fea0003800000 */
[----:B------:R-:W1:Y:S01]  /*f0d0*/  S2R R9, SR_TID.X ;  /* 0x0000000000097919 */ /* 0x000e620000002100 */
[----:B------:R-:W-:Y:S01]  /*f0e0*/  MOV R10, 0x400 ;  /* 0x00000400000a7802 */ /* 0x000fe20000000f00 */
[----:B------:R-:W2:Y:S01]  /*f0f0*/  S2R R11, SR_CgaCtaId ;  /* 0x00000000000b7919 */ /* 0x000ea20000008800 */
[----:B-1----:R-:W-:Y:S02]  /*f100*/  LOP3.LUT R17, R9, 0x1f, RZ, 0xc0, !PT ;  /* 0x0000001f09117812 */ /* 0x002fe400078ec0ff */
[----:B------:R-:W3:Y:S02]  /*f110*/  LDL R9, [R1] ;  /* 0x0000000001097983 */ /* 0x000ee40000100800 */
[----:B------:R-:W-:Y:S02]  /*f120*/  ISETP.NE.AND P0, PT, R17, RZ, PT ;  /* 0x000000ff1100720c */ /* 0x000fe40003f05270 */
[----:B--2---:R-:W-:Y:S01]  /*f130*/  LEA R10, R11, R10, 0x18 ;  /* 0x0000000a0b0a7211 */ /* 0x004fe200078ec0ff */
[----:B0-----:R-:W-:-:S04]  /*f140*/  IMAD.MOV.U32 R3, RZ, RZ, 0xa800 ;  /* 0x0000a800ff037424 */ /* 0x001fc800078e00ff */
[----:B---3--:R-:W-:-:S04]  /*f150*/  IMAD R2, R9, 0x8, R10 ;  /* 0x0000000809027824 */ /* 0x008fc800078e020a */
[----:B------:R1:W-:Y:S02]  /*f160*/  SYNCS.ARRIVE.TRANS64 RZ, [R2+URZ+0x36850], R3 ;  /* 0x0368500302ff79a7 */ /* 0x0003e4000800003f */
[----:B------:R-:W-:Y:S05]  /*f170*/  @!P0 BRA `(.L_x_336) ;  /* 0x0000000000048947 */ /* 0x000fea0003800000 */
[----:B------:R-:W-:Y:S01]  /*f180*/  BPT.TRAP 0x1 ;  /* 0x000000040000795c */ /* 0x000fe20000300000 */
.L_x_336:
[----:B01----:R-:W2:Y:S01]  /*f190*/  LDL.LU R2, [R1+0xc] ;  /* 0x00000c0001027983 */ /* 0x003ea20000300800 */
[----:B------:R-:W-:-:S03]  /*f1a0*/  MOV R10, 0x400 ;  /* 0x00000400000a7802 */ /* 0x000fc60000000f00 */
[----:B------:R-:W3:Y:S04]  /*f1b0*/  LDL.LU R9, [R1] ;  /* 0x0000000001097983 */ /* 0x000ee80000300800 */
[----:B------:R-:W4:Y:S01]  /*f1c0*/  LDL R3, [R1+0x4] ;  /* 0x0000040001037983 */ /* 0x000f220000100800 */
[----:B------:R-:W0:Y:S01]  /*f1d0*/  S2R R11, SR_CgaCtaId ;  /* 0x00000000000b7919 */ /* 0x000e220000008800 */
[----:B------:R-:W-:Y:S01]  /*f1e0*/  R2UR UR13, R5 ;  /* 0x00000000050d72ca */ /* 0x000fe200000e0000 */
[----:B------:R-:W-:Y:S01]  /*f1f0*/  UIADD3 UR4, UP0, UR38, 0x470, URZ ;  /* 0x0000047026047890 */ /* 0x000fe2000ff1e03f */
[----:B------:R-:W-:Y:S02]  /*f200*/  R2UR UR12, R4 ;  /* 0x00000000040c72ca */ /* 0x000fe400000e0000 */
[----:B0-----:R-:W-:Y:S01]  /*f210*/  LEA R10, R11, R10, 0x18 ;  /* 0x0000000a0b0a7211 */ /* 0x001fe200078ec0ff */
[----:B------:R-:W-:Y:S01]  /*f220*/  UMOV UR10, URZ ;  /* 0x0000003f000a7c82 */ /* 0x000fe20008000000 */
[----:B------:R-:W-:Y:S01]  /*f230*/  UMOV UR6, 0x0 ;  /* 0x0000000000067882 */ /* 0x000fe20000000000 */
[----:B------:R-:W-:Y:S01]  /*f240*/  UMOV UR7, 0x14f00000 ;  /* 0x14f0000000077882 */ /* 0x000fe20000000000 */
[----:B------:R-:W-:Y:S01]  /*f250*/  UMOV UR16, 0x40 ;  /* 0x0000004000107882 */ /* 0x000fe20000000000 */
[----:B------:R0:W-:Y:S01]  /*f260*/  STL [R1+0xc], R6 ;  /* 0x00000c0601007387 */ /* 0x0001e20000100800 */
[----:B------:R-:W-:Y:S01]  /*f270*/  IMAD.MOV.U32 R5, RZ, RZ, R8 ;  /* 0x000000ffff057224 */ /* 0x000fe200078e0008 */
[----:B--2---:R-:W-:-:S02]  /*f280*/  R2UR UR11, R2 ;  /* 0x00000000020b72ca */ /* 0x004fc400000e0000 */
[----:B---3--:R-:W-:-:S04]  /*f290*/  LEA R2, R9, R10, 0x3 ;  /* 0x0000000a09027211 */ /* 0x008fc800078e18ff */
[----:B------:R-:W-:Y:S01]  /*f2a0*/  R2UR UR9, R2 ;  /* 0x00000000020972ca */ /* 0x000fe200000e0000 */
[----:B------:R-:W-:Y:S01]  /*f2b0*/  IMAD R2, R9, 0xa800, R10 ;  /* 0x0000a80009027824 */ /* 0x000fe200078e020a */
[----:B----4-:R-:W-:-:S04]  /*f2c0*/  R2UR UR5, R3 ;  /* 0x00000000030572ca */ /* 0x010fc800000e0000 */
[----:B------:R-:W-:-:S07]  /*f2d0*/  R2UR UR15, R2 ;  /* 0x00000000020f72ca */ /* 0x000fce00000e0000 */
[----:B------:R-:W-:Y:S02]  /*f2e0*/  UIADD3 UR9, UR9, 0x36850, URZ ;  /* 0x0003685009097890 */ /* 0x000fe4000fffe03f */
[----:B------:R-:W-:Y:S02]  /*f2f0*/  UIMAD UR11, UR11, 0x70, UR5 ;  /* 0x000000700b0b78a4 */ /* 0x000fe4000f8e0205 */
[----:B------:R-:W-:Y:S02]  /*f300*/  UIADD3.X UR5, URZ, UR39, URZ, UP0, !UPT ;  /* 0x000000273f057290 */ /* 0x000fe400087fe43f */
        /* <DEDUP_REMOVED lines=11> */
[----:B0-----:R-:W-:Y:S01]  /*f3c0*/  NOP ;  /* 0x0000000000007918 */ /* 0x001fe20000000000 */
.L_x_331:
[----:B------:R-:W-:Y:S05]  /*f3d0*/  BSYNC B2 ;  /* 0x0000000000027941 */ /* 0x000fea0003800000 */
.L_x_330:
[----:B------:R-:W2:Y:S04]  /*f3e0*/  LDL.LU R2, [R1+0x18] ;  /* 0x0000180001027983 */ /* 0x000ea80000300800 */
[----:B------:R0:W-:Y:S04]  /*f3f0*/  STL [R1], R13 ;  /* 0x0000000d01007387 */ /* 0x0001e80000100800 */
[----:B------:R0:W-:Y:S02]  /*f400*/  STL [R1+0x8], R15 ;  /* 0x0000080f01007387 */ /* 0x0001e40000100800 */
[----:B0-2---:R-:W-:-:S07]  /*f410*/  VIADD R6, R2, 0xfffffffd ;  /* 0xfffffffd02067836 */ /* 0x005fce0000000000 */
.L_x_329:
[----:B------:R-:W-:Y:S05]  /*f420*/  BSYNC B1 ;  /* 0x0000000000017941 */ /* 0x000fea0003800000 */
.L_x_328:
[----:B------:R-:W-:-:S05]  /*f430*/  IMAD.MOV R14, RZ, RZ, -R14 ;  /* 0x000000ffff0e7224 */ /* 0x000fca00078e0a0e */
[----:B------:R-:W-:-:S13]  /*f440*/  ISETP.NE.AND P0, PT, R7, R14, PT ;  /* 0x0000000e0700720c */ /* 0x000fda0003f05270 */
[----:B------:R-:W-:Y:S05]  /*f450*/  @!P0 BRA `(.L_x_327) ;  /* 0x0000001000288947 */ /* 0x000fea0003800000 */
[----:B------:R-:W-:-:S07]  /*f460*/  IMAD.MOV.U32 R10, RZ, RZ, R5 ;  /* 0x000000ffff0a7224 */ /* 0x000fce00078e0005 */
.L_x_351:
[----:B------:R-:W2:Y:S04]  /*f470*/  LDL R3, [R1] ;  /* 0x0000000001037983 */ /* 0x000ea80000100800 */
[----:B------:R-:W3:Y:S01]  /*f480*/  LDL R2, [R1+0x8] ;  /* 0x0000080001027983 */ /* 0x000ee20000100800 */
[----:B------:R-:W-:Y:S05]  /*f490*/  YIELD ;  /* 0x0000000000007946 */ /* 0x000fea0003800000 */
[----:B------:R-:W-:Y:S01]  /*f4a0*/  BSSY B1, `(.L_x_337) ;  /* 0x0000080000017945 */ /* 0x000fe20003800000 */
[----:B--2---:R-:W-:-:S05]  /*f4b0*/  VIADD R7, R3, 0x1 ;  /* 0x0000000103077836 */ /* 0x004fca0000000000 */
[----:B------:R-:W-:-:S04]  /*f4c0*/  ISETP.NE.AND P0, PT, R7, 0x2, PT ;  /* 0x000000020700780c */ /* 0x000fc80003f05270 */
[----:B------:R-:W-:Y:S02]  /*f4d0*/  SEL R8, RZ, 0x1, P0 ;  /* 0x00000001ff087807 */ /* 0x000fe40000000000 */
[----:B------:R-:W-:Y:S02]  /*f4e0*/  SEL R7, R7, RZ, P0 ;  /* 0x000000ff07077207 */ /* 0x000fe40000000000 */
[----:B---3--:R-:W-:Y:S01]  /*f4f0*/  LOP3.LUT R8, R2, R8, RZ, 0x3c, !PT ;  /* 0x0000000802087212 */ /* 0x008fe200078e3cff */
[----:B0-----:R-:W-:Y:S06]  /*f500*/  @!P6 BRA `(.L_x_338) ;  /* 0x0000000400e4e947 */ /* 0x001fec0003800000 */
[----:B------:R-:W-:Y:S01]  /*f510*/  ULDC.64 UR4, c[0x0][0x3f8] ;  /* 0x0000fe0000047ab9 */ /* 0x000fe20000000a00 */
[----:B------:R-:W-:Y:S01]  /*f520*/  IMAD.MOV.U32 R9, RZ, RZ, R6 ;  /* 0x000000ffff097224 */ /* 0x000fe200078e0006 */
[----:B------:R-:W-:-:S04]  /*f530*/  ISETP.NE.U32.AND P0, PT, RZ, UR4, PT ;  /* 0x00000004ff007c0c */ /* 0x000fc8000bf05070 */
[----:B------:R-:W-:-:S13]  /*f540*/  ISETP.NE.AND.EX P0, PT, RZ, UR5, PT, P0 ;  /* 0x00000005ff007c0c */ /* 0x000fda000bf05300 */
        /* <DEDUP_REMOVED lines=8> */
[----:B------:R-:W-:-:S04]  /*f5d0*/  IMAD R10, R12, UR6, RZ ;  /* 0x000000060c0a7c24 */ /* 0x000fc8000f8e02ff */
[----:B------:R-:W-:Y:S02]  /*f5e0*/  IMAD.MOV R3, RZ, RZ, -R2 ;  /* 0x000000ffff037224 */ /* 0x000fe400078e0a02 */
[----:B------:R-:W-:Y:S02]  /*f5f0*/  IMAD R10, R0, UR7, R10 ;  /* 0x00000007000a7c24 */ /* 0x000fe4000f8e020a */
[----:B------:R-:W-:Y:S01]  /*f600*/  IMAD R9, R9, R3, R6 ;  /* 0x0000000309097224 */ /* 0x000fe200078e0206 */
[----:B------:R-:W-:-:S03]  /*f610*/  SHF.R.S32.HI R3, RZ, 0x1f, R2 ;  /* 0x0000001fff037819 */ /* 0x000fc60000011402 */
[----:B------:R-:W-:-:S04]  /*f620*/  IMAD.WIDE.U32 R2, R0, UR6, R2 ;  /* 0x0000000600027c25 */ /* 0x000fc8000f8e0002 */
[----:B------:R-:W-:Y:S01]  /*f630*/  IMAD.IADD R3, R10, 0x1, R3 ;  /* 0x000000010a037824 */ /* 0x000fe200078e0203 */
[----:B------:R-:W-:-:S04]  /*f640*/  LEA R10, P0, R2, UR4, 0x2 ;  /* 0x00000004020a7c11 */ /* 0x000fc8000f8010ff */
[----:B------:R-:W-:-:S05]  /*f650*/  LEA.HI.X R11, R2, UR5, R3, 0x2, P0 ;  /* 0x00000005020b7c11 */ /* 0x000fca00080f1403 */
[----:B------:R0:W5:Y:S04]  /*f660*/  LDG.E R10, desc[UR60][R10.64] ;  /* 0x0000003c0a0a7981 */ /* 0x000168000c1e1900 */
.L_x_339:
[----:B------:R-:W1:Y:S01]  /*f670*/  S2R R3, SR_CgaCtaId ;  /* 0x0000000000037919 */ /* 0x000e620000008800 */
[----:B------:R-:W-:-:S04]  /*f680*/  MOV R2, 0x400 ;  /* 0x0000040000027802 */ /* 0x000fc80000000f00 */
[----:B-1----:R-:W-:Y:S02]  /*f690*/  LEA R2, R3, R2, 0x18 ;  /* 0x0000000203027211 */ /* 0x002fe400078ec0ff */
[----:B------:R-:W-:-:S03]  /*f6a0*/  SHF.L.U32 R3, R8, 0x1f, RZ ;  /* 0x0000001f08037819 */ /* 0x000fc600000006ff */
[----:B------:R-:W-:-:S04]  /*f6b0*/  IMAD R2, R7, 0x8, R2 ;  /* 0x0000000807027824 */ /* 0x000fc800078e0202 */
[----:B------:R-:W1:Y:S02]  /*f6c0*/  SYNCS.PHASECHK.TRANS64.TRYWAIT P0, [R2+URZ+0x36840], R3 ;  /* 0x03684003020075a7 */ /* 0x000e64000800017f */
[----:B-1----:R-:W-:Y:S05]  /*f6d0*/  @!P0 BRA `(.L_x_340) ;  /* 0x00000024005c8947 */ /* 0x002fea0003800000 */
.L_x_396:
[----:B0-----:R-:W0:Y:S02]  /*f6e0*/  S2R R11, SR_TID.X ;  /* 0x00000000000b7919 */ /* 0x001e240000002100 */
[----:B0-----:R-:W-:-:S04]  /*f6f0*/  LOP3.LUT R11, R11, 0x7f, RZ, 0xc0, !PT ;  /* 0x0000007f0b0b7812 */ /* 0x001fc800078ec0ff */
[----:B------:R-:W-:-:S13]  /*f700*/  ISETP.NE.AND P0, PT, R11, RZ, PT ;  /* 0x000000ff0b00720c */ /* 0x000fda0003f05270 */
[----:B------:R-:W-:Y:S05]  /*f710*/  @P0 BRA `(.L_x_341) ;  /* 0x00000000001c0947 */ /* 0x000fea0003800000 */
[----:B------:R-:W0:Y:S01]  /*f720*/  S2R R11, SR_TID.X ;  /* 0x00000000000b7919 */ /* 0x000e220000002100 */
[----:B-1----:R-:W-:-:S04]  /*f730*/  IMAD.MOV.U32 R3, RZ, RZ, 0xa800 ;  /* 0x0000a800ff037424 */ /* 0x002fc800078e00ff */
[----:B------:R2:W-:Y:S01]  /*f740*/  SYNCS.ARRIVE.TRANS64 RZ, [R2+URZ+0x36830], R3 ;  /* 0x0368300302ff79a7 */ /* 0x0005e2000800003f */
[----:B0-----:R-:W-:-:S04]  /*f750*/  LOP3.LUT R11, R11, 0x1f, RZ, 0xc0, !PT ;  /* 0x0000001f0b0b7812 */ /* 0x001fc800078ec0ff */
[----:B------:R-:W-:-:S13]  /*f760*/  ISETP.NE.AND P1, PT, R11, RZ, PT ;  /* 0x000000ff0b00720c */ /* 0x000fda0003f25270 */
[----:B--2---:R-:W-:Y:S05]  /*f770*/  @!P1 BRA `(.L_x_341) ;  /* 0x0000000000049947 */ /* 0x004fea0003800000 */
[----:B------:R-:W-:Y:S01]  /*f780*/  BPT.TRAP 0x1 ;  /* 0x000000040000795c */ /* 0x000fe20000300000 */
.L_x_341:
[----:B------:R-:W2:Y:S04]  /*f790*/  LDL R15, [R1+0x4] ;  /* 0x00000400010f7983 */ /* 0x000ea80000100800 */
[----:B-1----:R-:W3:Y:S01]  /*f7a0*/  LDL.LU R3, [R1+0x8] ;  /* 0x0000080001037983 */ /* 0x002ee20000300800 */
[----:B------:R-:W-:-:S03]  /*f7b0*/  MOV R13, 0x400 ;  /* 0x00000400000d7802 */ /* 0x000fc60000000f00 */
        /* <DEDUP_REMOVED lines=34> */
.L_x_397:
        /* <DEDUP_REMOVED lines=8> */
.L_x_343:
[----:B------:R-:W2:Y:S01]  /*fa60*/  LDL.LU R15, [R1+0xc] ;  /* 0x00000c00010f7983 */ /* 0x000ea20000300800 */
[----:B------:R-:W-:-:S03]  /*fa70*/  MOV R13, 0x400 ;  /* 0x00000400000d7802 */ /* 0x000fc60000000f00 */
[----:B0-----:R-:W3:Y:S04]  /*fa80*/  LDL.LU R3, [R1] ;  /* 0x0000000001037983 */ /* 0x001ee80000300800 */
[----:B------:R-:W4:Y:S01]  /*fa90*/  LDL R11, [R1+0x4] ;  /* 0x00000400010b7983 */ /* 0x000f220000100800 */
[----:B------:R-:W0:Y:S01]  /*faa0*/  S2R R14, SR_CgaCtaId ;  /* 0x00000000000e7919 */ /* 0x000e220000008800 */
[----:B------:R-:W-:Y:S01]  /*fab0*/  R2UR UR9, R2 ;  /* 0x00000000020972ca */ /* 0x000fe200000e0000 */
[----:B------:R-:W-:Y:S01]  /*fac0*/  UIADD3 UR4, UP0, UR38, 0x470, URZ ;  /* 0x0000047026047890 */ /* 0x000fe2000ff1e03f */
[----:B------:R-:W-:Y:S02]  /*fad0*/  R2UR UR13, R5 ;  /* 0x00000000050d72ca */ /* 0x000fe400000e0000 */
[----:B------:R-:W-:-:S02]  /*fae0*/  R2UR UR12, R4 ;  /* 0x00000000040c72ca */ /* 0x000fc400000e0000 */
[----:B0-----:R-:W-:-:S07]  /*faf0*/  LEA R13, R14, R13, 0x18 ;  /* 0x0000000d0e0d7211 */ /* 0x001fce00078ec0ff */
[----:B------:R-:W-:Y:S01]  /*fb00*/  UIADD3 UR9, UR9, 0x50, URZ ;  /* 0x0000005009097890 */ /* 0x000fe2000fffe03f */
[----:B------:R-:W-:Y:S01]  /*fb10*/  UMOV UR10, URZ ;  /* 0x0000003f000a7c82 */ /* 0x000fe20008000000 */
[----:B------:R-:W-:Y:S01]  /*fb20*/  UMOV UR6, 0x0 ;  /* 0x0000000000067882 */ /* 0x000fe20000000000 */
[----:B------:R-:W-:Y:S01]  /*fb30*/  UMOV UR7, 0x14f00000 ;  /* 0x14f0000000077882 */ /* 0x000fe20000000000 */
[----:B------:R-:W-:Y:S01]  /*fb40*/  UMOV UR17, 0x40 ;  /* 0x0000004000117882 */ /* 0x000fe20000000000 */
[----:B------:R0:W-:Y:S01]  /*fb50*/  STL [R1+0xc], R9 ;  /* 0x00000c0901007387 */ /* 0x0001e20000100800 */
[----:B------:R-:W-:Y:S01]  /*fb60*/  IMAD.MOV.U32 R5, RZ, RZ, R10 ;  /* 0x000000ffff057224 */ /* 0x000fe200078e000a */
[----:B--2---:R-:W-:Y:S01]  /*fb70*/  R2UR UR11, R15 ;  /* 0x000000000f0b72ca */ /* 0x004fe200000e0000 */
[----:B---3--:R-:W-:Y:S01]  /*fb80*/  IMAD R3, R3, 0xa800, R13 ;  /* 0x0000a80003037824 */ /* 0x008fe200078e020d */
[----:B----4-:R-:W-:-:S04]  /*fb90*/  R2UR UR5, R11 ;  /* 0x000000000b0572ca */ /* 0x010fc800000e0000 */
[----:B------:R-:W-:-:S09]  /*fba0*/  R2UR UR8, R3 ;  /* 0x00000000030872ca */ /* 0x000fd200000e0000 */
[----:B------:R-:W-:-:S04]  /*fbb0*/  UIMAD UR11, UR11, 0x70, UR5 ;  /* 0x000000700b0b78a4 */ /* 0x000fc8000f8e0205 */
[----:B------:R-:W-:Y:S02]  /*fbc0*/  UIADD3 UR14, UR8, 0x400, URZ ;  /* 0x00000400080e7890 */ /* 0x000fe4000fffe03f */
[----:B------:R-:W-:Y:S02]  /*fbd0*/  UIADD3.X UR5, URZ, UR39, URZ, UP0, !UPT ;  /* 0x000000273f057290 */ /* 0x000fe400087fe43f */
[----:B------:R-:W-:Y:S02]  /*fbe0*/  UIADD3 UR15, UR8, 0x3c00, URZ ;  /* 0x00003c00080f7890 */ /* 0x000fe4000fffe03f */
[----:B------:R-:W-:-:S03]  /*fbf0*/  UIADD3 UR16, UR8, 0x7400, URZ ;  /* 0x0000740008107890 */ /* 0x000fc6000fffe03f */
[----:B------:R-:W-:Y:S02]  /*fc00*/  UMOV UR8, UR14 ;  /* 0x0000000e00087c82 */ /* 0x000fe40008000000 */
[----:B------:R1:W-:Y:S01]  /*fc10*/  UTMALDG.4D [UR8], [UR4], desc[UR6] ;  /* 0x00000608040075b4 */ /* 0x0003e20008019000 */
[----:B------:R-:W-:Y:S01]  /*fc20*/  UMOV UR14, 0x80 ;  /* 0x00000080000e7882 */ /* 0x000fe20000000000 */
[----:B-1----:R-:W-:Y:S01]  /*fc30*/  UMOV UR8, UR15 ;  /* 0x0000000f00087c82 */ /* 0x002fe20008000000 */
[----:B------:R-:W-:Y:S02]  /*fc40*/  UMOV UR10, UR17 ;  /* 0x00000011000a7c82 */ /* 0x000fe40008000000 */
[----:B------:R1:W-:Y:S02]  /*fc50*/  UTMALDG.4D [UR8], [UR4], desc[UR6] ;  /* 0x00000608040075b4 */ /* 0x0003e40008019000 */
[----:B-1----:R-:W-:Y:S01]  /*fc60*/  UMOV UR8, UR16 ;  /* 0x0000001000087c82 */ /* 0x002fe20008000000 */
[----:B------:R-:W-:-:S02]  /*fc70*/  UMOV UR10, UR14 ;  /* 0x0000000e000a7c82 */ /* 0x000fc40008000000 */
[----:B------:R0:W-:Y:S02]  /*fc80*/  UTMALDG.4D [UR8], [UR4], desc[UR6] ;  /* 0x00000608040075b4 */ /* 0x0001e40008019000 */
[----:B0-----:R-:W-:Y:S01]  /*fc90*/  NOP ;  /* 0x0000000000007918 */ /* 0x001fe20000000000 */
.L_x_338:
[----:B------:R-:W-:Y:S05]  /*fca0*/  BSYNC B1 ;  /* 0x0000000000017941 */ /* 0x000fea0003800000 */
.L_x_337:
[----:B------:R-:W-:Y:S01]  /*fcb0*/  VIADD R2, R7, 0x1 ;  /* 0x0000000107027836 */ /* 0x000fe20000000000 */
[----:B------:R-:W-:Y:S04]  /*fcc0*/  BSSY B1, `(.L_x_344) ;  /* 0x0000080000017945 */ /* 0x000fe80003800000 */
[----:B------:R-:W-:-:S04]  /*fcd0*/  ISETP.NE.AND P0, PT, R2, 0x2, PT ;  /* 0x000000020200780c */ /* 0x000fc80003f05270 */
[----:B------:R-:W-:Y:S02]  /*fce0*/  SEL R3, RZ, 0x1, P0 ;  /* 0x00000001ff037807 */ /* 0x000fe40000000000 */
[----:B------:R-:W-:Y:S02]  /*fcf0*/  SEL R14, R2, RZ, P0 ;  /* 0x000000ff020e7207 */ /* 0x000fe40000000000 */
[----:B------:R-:W-:-:S05]  /*fd00*/  LOP3.LUT R13, R8, R3, RZ, 0x3c, !PT ;  /* 0x00000003080d7212 */ /* 0x000fca00078e3cff */
[----:B------:R0:W-:Y:S04]  /*fd10*/  STL [R1+0x8], R13 ;  /* 0x0000080d01007387 */ /* 0x0001e80000100800 */
[----:B------:R0:W-:Y:S01]  /*fd20*/  STL [R1], R14 ;  /* 0x0000000e01007387 */ /* 0x0001e20000100800 */
[----:B------:R-:W-:Y:S05]  /*fd30*/  @!P6 BRA `(.L_x_345) ;  /* 0x0000000400e0e947 */ /* 0x000fea0003800000 */
[----:B------:R-:W-:Y:S01]  /*fd40*/  ULDC.64 UR4, c[0x0][0x3f8] ;  /* 0x0000fe0000047ab9 */ /* 0x000fe20000000a00 */
[----:B------:R-:W-:Y:S02]  /*fd50*/  IADD3 R9, R6, -0x1, RZ ;  /* 0xffffffff06097810 */ /* 0x000fe40007ffe0ff */
[----:B------:R-:W-:-:S04]  /*fd60*/  ISETP.NE.U32.AND P0, PT, RZ, UR4, PT ;  /* 0x00000004ff007c0c */ /* 0x000fc8000bf05070 */
[----:B------:R-:W-:-:S13]  /*fd70*/  ISETP.NE.AND.EX P0, PT, RZ, UR5, PT, P0 ;  /* 0x00000005ff007c0c */ /* 0x000fda000bf05300 */
[----:B------:R-:W-:Y:S05]  /*fd80*/  @!P0 BRA `(.L_x_346) ;  /* 0x0000000000448947 */ /* 0x000fea0003800000 */
[----:B------:R-:W1:Y:S01]  /*fd90*/  LDC R11, c[0x0][0x41c] ;  /* 0x00010700ff0b7b82 */ /* 0x000e620000000800 */
[----:B------:R-:W-:Y:S01]  /*fda0*/  ULDC.64 UR6, c[0x0][0x408] ;  /* 0x0001020000067ab9 */ /* 0x000fe20000000a00 */
[----:B-1----:R-:W-:-:S13]  /*fdb0*/  ISETP.NE.AND P0, PT, R11, 0x1, PT ;  /* 0x000000010b00780c */ /* 0x002fda0003f05270 */
[----:B------:R-:W1:Y:S02]  /*fdc0*/  @P0 LDC.64 R2, c[0x0][0x420] ;  /* 0x00010800ff020b82 */ /* 0x000e640000000a00 */
[----:B-1----:R-:W-:-:S04]  /*fdd0*/  @P0 IMAD.HI.U32 R10, R9, R2, RZ ;  /* 0x00000002090a0227 */ /* 0x002fc800078e00ff */
        /* <DEDUP_REMOVED lines=12> */
.L_x_346:
[----:B------:R-:W2:Y:S01]  /*fea0*/  S2R R3, SR_CgaCtaId ;  /* 0x0000000000037919 */ /* 0x000ea20000008800 */
[----:B------:R-:W-:-:S04]  /*feb0*/  MOV R2, 0x400 ;  /* 0x0000040000027802 */ /* 0x000fc80000000f00 */
[----:B--2---:R-:W-:Y:S02]  /*fec0*/  LEA R2, R3, R2, 0x18 ;  /* 0x0000000203027211 */ /* 0x004fe400078ec0ff */
[----:B------:R-:W-:-:S03]  /*fed0*/  SHF.L.U32 R3, R13, 0x1f, RZ ;  /* 0x0000001f0d037819 */ /* 0x000fc600000006ff */
[----:B------:R-:W-:-:S04]  /*fee0*/  IMAD R2, R14, 0x8, R2 ;  /* 0x000000080e027824 */ /* 0x000fc800078e0202 */
[----:B------:R-:W2:Y:S02]  /*fef0*/  SYNCS.PHASECHK.TRANS64.TRYWAIT P0, [R2+URZ+0x36840], R3 ;  /* 0x03684003020075a7 */ /* 0x000ea4000800017f */
[----:B--2---:R-:W-:Y:S05]  /*ff00*/  @!P0 BRA `(.L_x_347) ;  /* 0x0000001c00788947 */ /* 0x004fea0003800000 */
.L_x_398:
        /* <DEDUP_REMOVED lines=11> */
.L_x_348:
[----:B0-----:R-:W3:Y:S01]  /*ffc0*/  LDL R13, [R1] ;  /* 0x00000000010d7983 */ /* 0x001ee20000100800 */
[----:B------:R-:W-:-:S03]  /*ffd0*/  MOV R14, 0x400 ;  /* 0x00000400000e7802 */ /* 0x000fc60000000f00 */
[----:B------:R-:W4:Y:S01]  /*ffe0*/  LDL R11, [R1+0x4] ;  /* 0x00000400010b7983 */ /* 0x000f220000100800 */
[----:B------:R-:W0:Y:S01]  /*fff0*/  S2R R15, SR_CgaCtaId ;  /* 0x00000000000f7919 */ /* 0x000e220000008800 */
[----:B------:R-:W-:Y:S01]  /*10000*/  R2UR UR11, R9 ;  /* 0x00000000090b72ca */ /* 0x000fe200000e0000 */
[----:B------:R-:W-:Y:S01]  /*10010*/  UIADD3 UR4, UP0, UR38, 0x370, URZ ;  /* 0x0000037026047890 */ /* 0x000fe2000ff1e03f */
[----:B------:R-:W-:Y:S02]  /*10020*/  R2UR UR12, R4 ;  /* 0x00000000040c72ca */ /* 0x000fe400000e0000 */
[----:B0-----:R-:W-:-:S05]  /*10030*/  LEA R14, R15, R14, 0x18 ;  /* 0x0000000e0f0e7211 */ /* 0x001fca00078ec0ff */
[----:B--2---:R-:W-:Y:S01]  /*10040*/  VIADD R2, R14, 0x36800 ;  /* 0x000368000e027836 */ /* 0x004fe20000000000 */
[----:B-----5:R-:W-:Y:S01]  /*10050*/  R2UR UR13, R10 ;  /* 0x000000000a0d72ca */ /* 0x020fe200000e0000 */
[----:B------:R-:W-:Y:S01]  /*10060*/  UMOV UR10, URZ ;  /* 0x0000003f000a7c82 */ /* 0x000fe20008000000 */
[----:B------:R-:W-:Y:S01]  /*10070*/  UMOV UR6, 0x0 ;  /* 0x0000000000067882 */ /* 0x000fe20000000000 */
[----:B------:R-:W-:Y:S01]  /*10080*/  UMOV UR7, 0x14f00000 ;  /* 0x14f0000000077882 */ /* 0x000fe20000000000 */
[----:B------:R-:W-:Y:S01]  /*10090*/  UMOV UR17, 0x40 ;  /* 0x0000004000117882 */ /* 0x000fe20000000000 */
[----:B------:R-:W-:Y:S01]  /*100a0*/  UMOV UR18, 0x80 ;  /* 0x0000008000127882 */ /* 0x000fe20000000000 */
[----:B------:R-:W-:Y:S01]  /*100b0*/  SHF.L.U32 R8, R8, 0x1f, RZ ;  /* 0x0000001f08087819 */ /* 0x000fe200000006ff */
[----:B---3--:R-:W-:-:S05]  /*100c0*/  IMAD R3, R13, 0x8, R2 ;  /* 0x000000080d037824 */ /* 0x008fca00078e0202 */
        /* <DEDUP_REMOVED lines=9> */
[----:B------:R-:W-:-:S03]  /*10160*/  UIADD3 UR16, UR8, 0x28400, URZ ;  /* 0x0002840008107890 */ /* 0x000fc6000fffe03f */
[----:B------:R-:W-:Y:S02]  /*10170*/  UMOV UR8, UR14 ;  /* 0x0000000e00087c82 */ /* 0x000fe40008000000 */
[----:B------:R0:W-:Y:S01]  /*10180*/  UTMALDG.4D [UR8], [UR4], desc[UR6] ;  /* 0x00000608040075b4 */ /* 0x0001e20008019000 */
[----:B------:R-:W-:Y:S01]  /*10190*/  IMAD R2, R7, 0x8, R2 ;  /* 0x0000000807027824 */ /* 0x000fe200078e0202 */
[----:B0-----:R-:W-:Y:S01]  /*101a0*/  UMOV UR8, UR15 ;  /* 0x0000000f00087c82 */ /* 0x001fe20008000000 */
[----:B------:R-:W-:Y:S02]  /*101b0*/  UMOV UR10, UR17 ;  /* 0x00000011000a7c82 */ /* 0x000fe40008000000 */
[----:B------:R0:W-:Y:S02]  /*101c0*/  UTMALDG.4D [UR8], [UR4], desc[UR6] ;  /* 0x00000608040075b4 */ /* 0x0001e40008019000 */
[----:B0-----:R-:W-:Y:S01]  /*101d0*/  UMOV UR8, UR16 ;  /* 0x0000001000087c82 */ /* 0x001fe20008000000 */
[----:B------:R-:W-:-:S02]  /*101e0*/  UMOV UR10, UR18 ;  /* 0x00000012000a7c82 */ /* 0x000fc40008000000 */
[----:B------:R0:W-:Y:S01]  /*101f0*/  UTMALDG.4D [UR8], [UR4], desc[UR6] ;  /* 0x00000608040075b4 */ /* 0x0001e20008019000 */
[----:B------:R-:W1:Y:S02]  /*10200*/  SYNCS.PHASECHK.TRANS64.TRYWAIT P1, [R2+URZ+0x60], R8 ;  /* 0x00006008020075a7 */ /* 0x000e64000802017f */
[----:B01----:R-:W-:Y:S05]  /*10210*/  @!P1 BRA `(.L_x_349) ;  /* 0x0000001800c89947 */ /* 0x003fea0003800000 */
.L_x_399:
[----:B------:R-:W-:Y:S05]  /*10220*/  @P0 BRA `(.L_x_350) ;  /* 0x00000000001c0947 */ /* 0x000fea0003800000 */
[----:B------:R-:W1:Y:S02]  /*10230*/  S2R R3, SR_TID.X ;  /* 0x0000000000037919 */ /* 0x000e640000002100 */
[----:B-1----:R-:W-:-:S04]  /*10240*/  LOP3.LUT R3, R3, 0x1f, RZ, 0xc0, !PT ;  /* 0x0000001f03037812 */ /* 0x002fc800078ec0ff */
[----:B------:R-:W-:Y:S01]  /*10250*/  ISETP.NE.AND P1, PT, R3, RZ, PT ;  /* 0x000000ff0300720c */ /* 0x000fe20003f25270 */
[----:B------:R-:W-:-:S04]  /*10260*/  IMAD.MOV.U32 R3, RZ, RZ, 0xa800 ;  /* 0x0000a800ff037424 */ /* 0x000fc800078e00ff */
[----:B------:R1:W-:Y:S08]  /*10270*/  SYNCS.ARRIVE.TRANS64 RZ, [R2+URZ+0x50], R3 ;  /* 0x0000500302ff79a7 */ /* 0x0003f0000800003f */
[----:B------:R-:W-:Y:S05]  /*10280*/  @!P1 BRA `(.L_x_350) ;  /* 0x0000000000049947 */ /* 0x000fea0003800000 */
[----:B------:R-:W-:Y:S01]  /*10290*/  BPT.TRAP 0x1 ;  /* 0x000000040000795c */ /* 0x000fe20000300000 */
.L_x_350:
[----:B------:R-:W2:Y:S01]  /*102a0*/  LDL.LU R13, [R1+0xc] ;  /* 0x00000c00010d7983 */ /* 0x000ea20000300800 */
[----:B0-----:R-:W-:-:S03]  /*102b0*/  MOV R8, 0x400 ;  /* 0x0000040000087802 */ /* 0x001fc60000000f00 */
[----:B-1----:R-:W3:Y:S01]  /*102c0*/  LDL R3, [R1+0x4] ;  /* 0x0000040001037983 */ /* 0x002ee20000100800 */
[----:B------:R-:W0:Y:S01]  /*102d0*/  S2R R11, SR_CgaCtaId ;  /* 0x00000000000b7919 */ /* 0x000e220000008800 */
[----:B------:R-:W-:Y:S01]  /*102e0*/  R2UR UR9, R2 ;  /* 0x00000000020972ca */ /* 0x000fe200000e0000 */
[----:B------:R-:W-:Y:S01]  /*102f0*/  UIADD3 UR4, UP0, UR38, 0x470, URZ ;  /* 0x0000047026047890 */ /* 0x000fe2000ff1e03f */
[----:B------:R-:W-:Y:S02]  /*10300*/  R2UR UR13, R5 ;  /* 0x00000000050d72ca */ /* 0x000fe400000e0000 */
[----:B------:R-:W-:Y:S02]  /*10310*/  R2UR UR12, R4 ;  /* 0x00000000040c72ca */ /* 0x000fe400000e0000 */
[----:B0-----:R-:W-:-:S05]  /*10320*/  LEA R8, R11, R8, 0x18 ;  /* 0x000000080b087211 */ /* 0x001fca00078ec0ff */
[----:B------:R-:W-:-:S05]  /*10330*/  IMAD R7, R7, 0xa800, R8 ;  /* 0x0000a80007077824 */ /* 0x000fca00078e0208 */
[----:B------:R-:W-:Y:S01]  /*10340*/  R2UR UR15, R7 ;  /* 0x00000000070f72ca */ /* 0x000fe200000e0000 */
[----:B------:R-:W-:Y:S01]  /*10350*/  UIADD3 UR9, UR9, 0x50, URZ ;  /* 0x0000005009097890 */ /* 0x000fe2000fffe03f */
[----:B------:R-:W-:Y:S01]  /*10360*/  UMOV UR10, URZ ;  /* 0x0000003f000a7c82 */ /* 0x000fe20008000000 */
[----:B------:R-:W-:Y:S01]  /*10370*/  UMOV UR6, 0x0 ;  /* 0x0000000000067882 */ /* 0x000fe20000000000 */
[----:B------:R-:W-:-:S09]  /*10380*/  UMOV UR7, 0x14f00000 ;  /* 0x14f0000000077882 */ /* 0x000fd20000000000 */
[----:B------:R-:W-:Y:S02]  /*10390*/  UIADD3 UR8, UR15, 0x400, URZ ;  /* 0x000004000f087890 */ /* 0x000fe4000fffe03f */
[----:B------:R-:W-:Y:S02]  /*103a0*/  UIADD3 UR14, UR15, 0x3c00, URZ ;  /* 0x00003c000f0e7890 */ /* 0x000fe4000fffe03f */
[----:B------:R-:W-:Y:S01]  /*103b0*/  UIADD3 UR15, UR15, 0x7400, URZ ;  /* 0x000074000f0f7890 */ /* 0x000fe2000fffe03f */
[----:B------:R-:W-:Y:S01]  /*103c0*/  UMOV UR16, 0x40 ;  /* 0x0000004000107882 */ /* 0x000fe20000000000 */
[----:B------:R1:W-:Y:S01]  /*103d0*/  STL [R1+0xc], R9 ;  /* 0x00000c0901007387 */ /* 0x0003e20000100800 */
[----:B------:R-:W-:Y:S01]  /*103e0*/  IMAD.MOV.U32 R5, RZ, RZ, R10 ;  /* 0x000000ffff057224 */ /* 0x000fe200078e000a */
[----:B--2---:R-:W-:Y:S02]  /*103f0*/  R2UR UR11, R13 ;  /* 0x000000000d0b72ca */ /* 0x004fe400000e0000 */
[----:B---3--:R-:W-:-:S13]  /*10400*/  R2UR UR5, R3 ;  /* 0x00000000030572ca */ /* 0x008fda00000e0000 */
[----:B------:R-:W-:Y:S02]  /*10410*/  UIMAD UR11, UR11, 0x70, UR5 ;  /* 0x000000700b0b78a4 */ /* 0x000fe4000f8e0205 */
[----:B------:R-:W-:-:S09]  /*10420*/  UIADD3.X UR5, URZ, UR39, URZ, UP0, !UPT ;  /* 0x000000273f057290 */ /* 0x000fd200087fe43f */
[----:B------:R0:W-:Y:S02]  /*10430*/  UTMALDG.4D [UR8], [UR4], desc[UR6] ;  /* 0x00000608040075b4 */ /* 0x0001e40008019000 */
[----:B0-----:R-:W-:Y:S01]  /*10440*/  UMOV UR8, UR14 ;  /* 0x0000000e00087c82 */ /* 0x001fe20008000000 */
[----:B------:R-:W-:Y:S01]  /*10450*/  UMOV UR10, UR16 ;  /* 0x00000010000a7c82 */ /* 0x000fe20008000000 */
[----:B------:R-:W-:Y:S01]  /*10460*/  UMOV UR14, 0x80 ;  /* 0x00000080000e7882 */ /* 0x000fe20000000000 */
[----:B------:R0:W-:Y:S02]  /*10470*/  UTMALDG.4D [UR8], [UR4], desc[UR6] ;  /* 0x00000608040075b4 */ /* 0x0001e40008019000 */
[----:B0-----:R-:W-:Y:S01]  /*10480*/  UMOV UR8, UR15 ;  /* 0x0000000f00087c82 */ /* 0x001fe20008000000 */
[----:B------:R-:W-:Y:S02]  /*10490*/  UMOV UR10, UR14 ;  /* 0x0000000e000a7c82 */ /* 0x000fe40008000000 */
[----:B------:R1:W-:Y:S02]  /*104a0*/  UTMALDG.4D [UR8], [UR4], desc[UR6] ;  /* 0x00000608040075b4 */ /* 0x0003e40008019000 */
[----:B-1----:R-:W-:Y:S01]  /*104b0*/  NOP ;  /* 0x0000000000007918 */ /* 0x002fe20000000000 */
.L_x_345:
[----:B------:R-:W-:Y:S05]  /*104c0*/  BSYNC B1 ;  /* 0x0000000000017941 */ /* 0x000fea0003800000 */
.L_x_344:
[C---:B------:R-:W-:Y:S01]  /*104d0*/  ISETP.GT.AND P0, PT, R6.reuse, 0x1, PT ;  /* 0x000000010600780c */ /* 0x040fe20003f04270 */
[----:B------:R-:W-:-:S12]  /*104e0*/  VIADD R6, R6, 0xfffffffe ;  /* 0xfffffffe06067836 */ /* 0x000fd80000000000 */
[----:B------:R-:W-:Y:S05]  /*104f0*/  @P0 BRA `(.L_x_351) ;  /* 0xffffffec00dc0947 */ /* 0x000fea000383ffff */
.L_x_327:
[----:B------:R-:W-:Y:S05]  /*10500*/  BSYNC B0 ;  /* 0x0000000000007941 */ /* 0x000fea0003800000 */
.L_x_326:
[----:B------:R-:W1:Y:S01]  /*10510*/  S2R R2, SR_TID.X ;  /* 0x0000000000027919 */ /* 0x000e620000002100 */
[----:B------:R-:W-:Y:S01]  /*10520*/  BSSY B0, `(.L_x_352) ;  /* 0x0000010000007945 */ /* 0x000fe20003800000 */
[----:B-1----:R-:W-:-:S04]  /*10530*/  LOP3.LUT R2, R2, 0x1f, RZ, 0xc0, !PT ;  /* 0x0000001f02027812 */ /* 0x002fc800078ec0ff */
[----:B------:R-:W-:-:S13]  /*10540*/  ISETP.NE.AND P0, PT, R2, RZ, PT ;  /* 0x000000ff0200720c */ /* 0x000fda0003f05270 */
[----:B------:R-:W-:Y:S05]  /*10550*/  @P0 BRA `(.L_x_353) ;  /* 0x0000000000300947 */ /* 0x000fea0003800000 */
[----:B------:R-:W1:Y:S01]  /*10560*/  S2R R9, SR_LANEID ;  /* 0x0000000000097919 */ /* 0x000e620000000000 */
[----:B------:R-:W-:Y:S01]  /*10570*/  VOTEU.ANY UR4, UPT, PT ;  /* 0x0000000000047886 */ /* 0x000fe200038e0100 */
[----:B------:R-:W2:Y:S01]  /*10580*/  LDC.64 R2, c[0x0][0xc38] ;  /* 0x00030e00ff027b82 */ /* 0x000ea20000000a00 */
[----:B------:R-:W1:Y:S08]  /*10590*/  FLO.U32 R0, UR4 ;  /* 0x0000000400007d00 */ /* 0x000e7000080e0000 */
[----:B------:R-:W2:Y:S01]  /*105a0*/  POPC R7, UR4 ;  /* 0x0000000400077d09 */ /* 0x000ea20008000000 */
[----:B-1----:R-:W-:-:S13]  /*105b0*/  ISETP.EQ.U32.AND P0, PT, R0, R9, PT ;  /* 0x000000090000720c */ /* 0x002fda0003f02070 */
[----:B--2---:R-:W2:Y:S01]  /*105c0*/  @P0 ATOMG.E.ADD.STRONG.GPU PT, R3, desc[UR60][R2.64], R7 ;  /* 0x00000007020309a8 */ /* 0x004ea200081ee1fc */
[----:B------:R-:W1:Y:S02]  /*105d0*/  S2R R6, SR_LTMASK ;  /* 0x0000000000067919 */ /* 0x000e640000003900 */
[----:B-1----:R-:W-:-:S04]  /*105e0*/  LOP3.LUT R6, R6, UR4, RZ, 0xc0, !PT ;  /* 0x0000000406067c12 */ /* 0x002fc8000f8ec0ff */
[----:B------:R-:W1:Y:S01]  /*105f0*/  POPC R9, R6 ;  /* 0x0000000600097309 */ /* 0x000e620000000000 */
[----:B--2---:R-:W1:Y:S02]  /*10600*/  SHFL.IDX PT, R0, R3, R0, 0x1f ;  /* 0x00001f0003007589 */ /* 0x004e6400000e0000 */
[----:B-1----:R-:W-:-:S07]  /*10610*/  IADD3 R16, R0, UR36, R9 ;  /* 0x0000002400107c10 */ /* 0x002fce000fffe009 */
.L_x_353:
[----:B------:R-:W-:Y:S05]  /*10620*/  BSYNC B0 ;  /* 0x0000000000007941 */ /* 0x000fea0003800000 */
.L_x_352:
[----:B------:R-:W-:Y:S04]  /*10630*/  BSSY B0, `(.L_x_354) ;  /* 0x0000038000007945 */ /* 0x000fe80003800000 */
[----:B------:R-:W-:Y:S05]  /*10640*/  @!P6 BRA `(.L_x_355) ;  /* 0x0000000000d8e947 */ /* 0x000fea0003800000 */
[----:B------:R-:W2:Y:S01]  /*10650*/  LDL R2, [R1] ;  /* 0x0000000001027983 */ /* 0x000ea20000100800 */
[----:B------:R-:W-:-:S03]  /*10660*/  MOV R3, 0x400 ;  /* 0x0000040000037802 */ /* 0x000fc60000000f00 */
[----:B------:R-:W3:Y:S01]  /*10670*/  LDL R0, [R1+0x8] ;  /* 0x0000080001007983 */ /* 0x000ee20000100800 */
[----:B------:R-:W1:Y:S02]  /*10680*/  S2R R6, SR_CgaCtaId ;  /* 0x0000000000067919 */ /* 0x000e640000008800 */
[----:B-1----:R-:W-:-:S05]  /*10690*/  LEA R3, R6, R3, 0x18 ;  /* 0x0000000306037211 */ /* 0x002fca00078ec0ff */
[----:B--2---:R-:W-:Y:S01]  /*106a0*/  IMAD R3, R2, 0x8, R3 ;  /* 0x0000000802037824 */ /* 0x004fe200078e0203 */
[----:B---3--:R-:W-:-:S04]  /*106b0*/  SHF.L.U32 R0, R0, 0x1f, RZ ;  /* 0x0000001f00007819 */ /* 0x008fc800000006ff */
[----:B------:R-:W1:Y:S02]  /*106c0*/  SYNCS.PHASECHK.TRANS64.TRYWAIT P0, [R3+URZ+0x36860], R0 ;  /* 0x03686000030075a7 */ /* 0x000e64000800017f */
[----:B-1----:R-:W-:Y:S05]  /*106d0*/  @!P0 BRA `(.L_x_356) ;  /* 0x0000001400ac8947 */ /* 0x002fea0003800000 */
.L_x_400:
        /* <DEDUP_REMOVED lines=11> */
.L_x_357:
[----:B-1----:R-:W2:Y:S01]  /*10790*/  LDL R0, [R1] ;  /* 0x0000000001007983 */ /* 0x002ea20000100800 */
[----:B------:R-:W-:-:S03]  /*107a0*/  MOV R7, 0x400 ;  /* 0x0000040000077802 */ /* 0x000fc60000000f00 */
[----:B------:R-:W3:Y:S04]  /*107b0*/  LDL.LU R6, [R1+0x4] ;  /* 0x0000040001067983 */ /* 0x000ee80000300800 */
[----:B------:R-:W4:Y:S01]  /*107c0*/  LDL R2, [R1+0xc] ;  /* 0x00000c0001027983 */ /* 0x000f220000100800 */
[----:B------:R-:W1:Y:S01]  /*107d0*/  S2R R8, SR_CgaCtaId ;  /* 0x0000000000087919 */ /* 0x000e620000008800 */
[----:B------:R-:W-:Y:S01]  /*107e0*/  R2UR UR9, R3 ;  /* 0x00000000030972ca */ /* 0x000fe200000e0000 */
[----:B------:R-:W-:Y:S01]  /*107f0*/  UIADD3 UR4, UP0, UR38, 0x470, URZ ;  /* 0x0000047026047890 */ /* 0x000fe2000ff1e03f */
[----:B------:R-:W-:Y:S02]  /*10800*/  R2UR UR12, R4 ;  /* 0x00000000040c72ca */ /* 0x000fe400000e0000 */
[----:B------:R-:W-:-:S02]  /*10810*/  R2UR UR13, R5 ;  /* 0x00000000050d72ca */ /* 0x000fc400000e0000 */
[----:B-1----:R-:W-:-:S07]  /*10820*/  LEA R7, R8, R7, 0x18 ;  /* 0x0000000708077211 */ /* 0x002fce00078ec0ff */
        /* <DEDUP_REMOVED lines=23> */
[----:B-1----:R-:W-:Y:S01]  /*109a0*/  NOP ;  /* 0x0000000000007918 */ /* 0x002fe20000000000 */
.L_x_355:
[----:B------:R-:W-:Y:S05]  /*109b0*/  BSYNC B0 ;  /* 0x0000000000007941 */ /* 0x000fea0003800000 */
.L_x_354:
[----:B------:R-:W2:Y:S04]  /*109c0*/  LDL.LU R0, [R1] ;  /* 0x0000000001007983 */ /* 0x000ea80000300800 */
[----:B------:R-:W3:Y:S01]  /*109d0*/  LDL.LU R3, [R1+0x8] ;  /* 0x0000080001037983 */ /* 0x000ee20000300800 */
[----:B--2---:R-:W-:-:S05]  /*109e0*/  VIADD R0, R0, 0x1 ;  /* 0x0000000100007836 */ /* 0x004fca0000000000 */
[----:B------:R-:W-:-:S04]  /*109f0*/  ISETP.NE.AND P0, PT, R0, 0x2, PT ;  /* 0x000000020000780c */ /* 0x000fc80003f05270 */
[----:B------:R-:W-:Y:S02]  /*10a00*/  SEL R2, RZ, 0x1, P0 ;  /* 0x00000001ff027807 */ /* 0x000fe40000000000 */
[----:B------:R-:W-:Y:S02]  /*10a10*/  SEL R0, R0, RZ, P0 ;  /* 0x000000ff00007207 */ /* 0x000fe40000000000 */
[----:B---3--:R-:W-:-:S05]  /*10a20*/  LOP3.LUT R3, R3, R2, RZ, 0x3c, !PT ;  /* 0x0000000203037212 */ /* 0x008fca00078e3cff */
[----:B------:R1:W-:Y:S04]  /*10a30*/  STL [R1+0x8], R3 ;  /* 0x0000080301007387 */ /* 0x0003e80000100800 */
[----:B------:R1:W-:Y:S02]  /*10a40*/  STL [R1], R0 ;  /* 0x0000000001007387 */ /* 0x0003e40000100800 */
.L_x_311:
[----:B------:R-:W-:Y:S05]  /*10a50*/  BSYNC B6 ;  /* 0x0000000000067941 */ /* 0x000fea0003800000 */
.L_x_309:
[----:B------:R-:W-:-:S03]  /*10a60*/  UMOV UR4, 0xffffffff ;  /* 0xffffffff00047882 */ /* 0x000fc60000000000 */
[----:B------:R-:W-:Y:S05]  /*10a70*/  BRA.DIV UR4, `(.L_x_358) ;  /* 0x0000001204d87947 */ /* 0x000fea000b800000 */
[----:B------:R2:W3:Y:S04]  /*10a80*/  SHFL.IDX PT, R4, R16, RZ, 0x1f ;  /* 0x00001fff10047589 */ /* 0x0004e800000e0000 */
[----:B------:R2:W4:Y:S02]  /*10a90*/  SHFL.IDX PT, R5, R16, 0x1, 0x1f ;  /* 0x00201f0010057f89 */ /* 0x00052400000e0000 */
.L_x_404:
[----:B01----:R-:W0:Y:S01]  /*10aa0*/  S2R R0, SR_TID.X ;  /* 0x0000000000007919 */ /* 0x003e220000002100 */
[----:B------:R-:W-:Y:S01]  /*10ab0*/  ULDC UR4, c[0x0][0xc14] ;  /* 0x0003050000047ab9 */ /* 0x000fe20000000800 */
[----:B------:R-:W-:Y:S01]  /*10ac0*/  BSSY B0, `(.L_x_359) ;  /* 0x000000b000007945 */ /* 0x000fe20003800000 */
[----:B------:R-:W-:Y:S02]  /*10ad0*/  MOV R3, RZ ;  /* 0x000000ff00037202 */ /* 0x000fe40000000f00 */
[----:B0-----:R-:W-:Y:S01]  /*10ae0*/  LOP3.LUT R9, R0, 0x1f, RZ, 0xc0, !PT ;  /* 0x0000001f00097812 */ /* 0x001fe200078ec0ff */
[----:B------:R-:W-:-:S03]  /*10af0*/  IMAD.U32 R0, RZ, RZ, UR4 ;  /* 0x00000004ff007e24 */ /* 0x000fc6000f8e00ff */
[C---:B------:R-:W-:Y:S01]  /*10b00*/  ISETP.NE.AND P0, PT, R9.reuse, 0x1f, PT ;  /* 0x0000001f0900780c */ /* 0x040fe20003f05270 */
[----:B------:R-:W-:-:S05]  /*10b10*/  IMAD.IADD R7, R9, 0x1, R19 ;  /* 0x0000000109077824 */ /* 0x000fca00078e0213 */
[----:B------:R-:W-:-:S13]  /*10b20*/  ISETP.GE.OR P0, PT, R7, R0, !P0 ;  /* 0x000000000700720c */ /* 0x000fda0004706670 */
[----:B------:R-:W-:Y:S05]  /*10b30*/  @P0 BRA `(.L_x_360) ;  /* 0x00000000000c0947 */ /* 0x000fea0003800000 */
[----:B------:R-:W0:Y:S02]  /*10b40*/  LDC.64 R2, c[0x0][0xc58] ;  /* 0x00031600ff027b82 */ /* 0x000e240000000a00 */
[----:B0-----:R-:W-:-:S06]  /*10b50*/  IMAD.WIDE R2, R7, 0x4, R2 ;  /* 0x0000000407027825 */ /* 0x001fcc00078e0202 */
[----:B------:R0:W5:Y:S02]  /*10b60*/  LDG.E R3, desc[UR60][R2.64] ;  /* 0x0000003c02037981 */ /* 0x000164000c1e1900 */
.L_x_360:
[----:B------:R-:W-:Y:S05]  /*10b70*/  BSYNC B0 ;  /* 0x0000000000007941 */ /* 0x000fea0003800000 */
.L_x_359:
[----:B------:R-:W-:-:S03]  /*10b80*/  UMOV UR4, 0xffffffff ;  /* 0xffffffff00047882 */ /* 0x000fc60000000000 */
[----:B------:R-:W-:Y:S05]  /*10b90*/  BRA.DIV UR4, `(.L_x_361) ;  /* 0x0000001204dc7947 */ /* 0x000fea000b800000 */
[----:B-----5:R-:W1:Y:S01]  /*10ba0*/  SHFL.UP PT, R14, R3, 0x1, RZ ;  /* 0x04200000030e7989 */ /* 0x020e6200000e00ff */
[C---:B------:R-:W-:Y:S02]  /*10bb0*/  ISETP.NE.AND P0, PT, R9.reuse, RZ, PT ;  /* 0x000000ff0900720c */ /* 0x040fe40003f05270 */
[C---:B------:R-:W-:Y:S02]  /*10bc0*/  ISETP.GE.U32.AND P1, PT, R9.reuse, 0x2, PT ;  /* 0x000000020900780c */ /* 0x040fe40003f26070 */
[----:B-1----:R-:W-:Y:S02]  /*10bd0*/  SEL R14, R14, RZ, P0 ;  /* 0x000000ff0e0e7207 */ /* 0x002fe40000000000 */
[----:B------:R-:W-:-:S03]  /*10be0*/  ISETP.GE.U32.AND P0, PT, R9, 0x4, PT ;  /* 0x000000040900780c */ /* 0x000fc60003f06070 */
[----:B------:R-:W-:-:S05]  /*10bf0*/  IMAD.IADD R13, R3, 0x1, R14 ;  /* 0x00000001030d7824 */ /* 0x000fca00078e020e */
[----:B------:R-:W1:Y:S02]  /*10c00*/  SHFL.UP PT, R14, R13, 0x2, RZ ;  /* 0x044000000d0e7989 */ /* 0x000e6400000e00ff */
        /* <DEDUP_REMOVED lines=8> */
[----:B-1----:R-:W-:-:S05]  /*10c90*/  SEL R8, R14, RZ, P1 ;  /* 0x000000ff0e087207 */ /* 0x002fca0000800000 */
[----:B------:R-:W-:-:S05]  /*10ca0*/  IMAD.IADD R8, R7, 0x1, R8 ;  /* 0x0000000107087824 */ /* 0x000fca00078e0208 */
[----:B------:R-:W1:Y:S02]  /*10cb0*/  SHFL.UP PT, R14, R8, 0x10, RZ ;  /* 0x06000000080e7989 */ /* 0x000e6400000e00ff */
[----:B-1----:R-:W-:-:S05]  /*10cc0*/  SEL R9, R14, RZ, P0 ;  /* 0x000000ff0e097207 */ /* 0x002fca0000000000 */
[----:B0-----:R-:W-:-:S05]  /*10cd0*/  IMAD.IADD R2, R8, 0x1, R9 ;  /* 0x0000000108027824 */ /* 0x001fca00078e0209 */
[----:B------:R0:W1:Y:S02]  /*10ce0*/  SHFL.IDX PT, R14, R2, 0x1f, 0x1f ;  /* 0x03e01f00020e7f89 */ /* 0x00006400000e0000 */
.L_x_412:
[----:B------:R-:W-:Y:S02]  /*10cf0*/  ULDC UR4, c[0x0][0xc10] ;  /* 0x0003040000047ab9 */ /* 0x000fe40000000800 */
[----:B--2---:R-:W-:-:S04]  /*10d00*/  IMAD.U32 R16, RZ, RZ, UR4 ;  /* 0x00000004ff107e24 */ /* 0x004fc8000f8e00ff */
[----:B-1----:R-:W-:-:S04]  /*10d10*/  IMAD R6, R14, R16, RZ ;  /* 0x000000100e067224 */ /* 0x002fc800078e02ff */
[----:B----4-:R-:W-:-:S05]  /*10d20*/  IMAD.IADD R5, R5, 0x1, R6 ;  /* 0x0000000105057824 */ /* 0x010fca00078e0206 */
[----:B---3--:R-:W-:-:S13]  /*10d30*/  ISETP.GT.AND P0, PT, R5, R4, PT ;  /* 0x000000040500720c */ /* 0x008fda0003f04270 */
[----:B------:R-:W-:Y:S05]  /*10d40*/  @P0 BRA `(.L_x_362) ;  /* 0x0000000000b40947 */ /* 0x000fea0003800000 */
[----:B------:R-:W1:Y:S02]  /*10d50*/  LDC R0, c[0x0][0xc14] ;  /* 0x00030500ff007b82 */ /* 0x000e640000000800 */
.L_x_367:
[----:B------:R-:W-:-:S05]  /*10d60*/  VIADD R19, R19, 0x1f ;  /* 0x0000001f13137836 */ /* 0x000fca0000000000 */
[----:B-1----:R-:W-:-:S13]  /*10d70*/  ISETP.GE.AND P0, PT, R19, R0, PT ;  /* 0x000000001300720c */ /* 0x002fda0003f06270 */
[----:B------:R-:W-:Y:S05]  /*10d80*/  @P0 BRA `(.L_x_363) ;  /* 0x00000004005c0947 */ /* 0x000fea0003800000 */
[----:B0-----:R-:W0:Y:S01]  /*10d90*/  S2R R2, SR_TID.X ;  /* 0x0000000000027919 */ /* 0x001e220000002100 */
[----:B------:R-:W-:Y:S01]  /*10da0*/  BSSY B0, `(.L_x_364) ;  /* 0x000000a000007945 */ /* 0x000fe20003800000 */
[----:B------:R-:W-:Y:S01]  /*10db0*/  IMAD.MOV.U32 R3, RZ, RZ, RZ ;  /* 0x000000ffff037224 */ /* 0x000fe200078e00ff */
[----:B0-----:R-:W-:-:S04]  /*10dc0*/  LOP3.LUT R8, R2, 0x1f, RZ, 0xc0, !PT ;  /* 0x0000001f02087812 */ /* 0x001fc800078ec0ff */
[C---:B------:R-:W-:Y:S01]  /*10dd0*/  ISETP.NE.AND P1, PT, R8.reuse, 0x1f, PT ;  /* 0x0000001f0800780c */ /* 0x040fe20003f25270 */
[----:B------:R-:W-:-:S05]  /*10de0*/  IMAD.IADD R7, R8, 0x1, R19 ;  /* 0x0000000108077824 */ /* 0x000fca00078e0213 */
[----:B------:R-:W-:-:S13]  /*10df0*/  ISETP.GE.OR P0, PT, R7, R0, !P1 ;  /* 0x000000000700720c */ /* 0x000fda0004f06670 */
[----:B------:R-:W-:Y:S05]  /*10e00*/  @P0 BRA `(.L_x_365) ;  /* 0x00000000000c0947 */ /* 0x000fea0003800000 */
[----:B------:R-:W0:Y:S02]  /*10e10*/  LDC.64 R2, c[0x0][0xc58] ;  /* 0x00031600ff027b82 */ /* 0x000e240000000a00 */
[----:B0-----:R-:W-:-:S06]  /*10e20*/  IMAD.WIDE R2, R7, 0x4, R2 ;  /* 0x0000000407027825 */ /* 0x001fcc00078e0202 */
[----:B------:R0:W5:Y:S02]  /*10e30*/  LDG.E R3, desc[UR60][R2.64] ;  /* 0x0000003c02037981 */ /* 0x000164000c1e1900 */
.L_x_365:
[----:B------:R-:W-:Y:S05]  /*10e40*/  BSYNC B0 ;  /* 0x0000000000007941 */ /* 0x000fea0003800000 */
.L_x_364:
[----:B------:R-:W-:-:S03]  /*10e50*/  UMOV UR4, 0xffffffff ;  /* 0xffffffff00047882 */ /* 0x000fc60000000000 */
[----:B------:R-:W-:Y:S05]  /*10e60*/  BRA.DIV UR4, `(.L_x_366) ;  /* 0x0000001204f87947 */ /* 0x000fea000b800000 */
[----:B-----5:R-:W1:Y:S01]  /*10e70*/  SHFL.UP PT, R14, R3, 0x1, RZ ;  /* 0x04200000030e7989 */ /* 0x020e6200000e00ff */
[C---:B------:R-:W-:Y:S02]  /*10e80*/  ISETP.NE.AND P0, PT, R8.reuse, RZ, PT ;  /* 0x000000ff0800720c */ /* 0x040fe40003f05270 */
[----:B------:R-:W-:Y:S02]  /*10e90*/  ISETP.GE.U32.AND P1, PT, R8, 0x2, PT ;  /* 0x000000020800780c */ /* 0x000fe40003f26070 */
[----:B-1----:R-:W-:Y:S02]  /*10ea0*/  SEL R14, R14, RZ, P0 ;  /* 0x000000ff0e0e7207 */ /* 0x002fe40000000000 */
        /* <DEDUP_REMOVED lines=16> */
[----:B------:R0:W1:Y:S02]  /*10fb0*/  SHFL.IDX PT, R14, R2, 0x1f, 0x1f ;  /* 0x03e01f00020e7f89 */ /* 0x00006400000e0000 */
.L_x_420:
[----:B------:R-:W-:Y:S02]  /*10fc0*/  ULDC UR4, c[0x0][0xc10] ;  /* 0x0003040000047ab9 */ /* 0x000fe40000000800 */
[----:B------:R-:W-:-:S04]  /*10fd0*/  IMAD.U32 R16, RZ, RZ, UR4 ;  /* 0x00000004ff107e24 */ /* 0x000fc8000f8e00ff */
[----:B-1----:R-:W-:-:S05]  /*10fe0*/  IMAD R6, R14, R16, RZ ;  /* 0x000000100e067224 */ /* 0x002fca00078e02ff */
[----:B------:R-:W-:-:S04]  /*10ff0*/  IADD3 R5, R6, R5, RZ ;  /* 0x0000000506057210 */ /* 0x000fc80007ffe0ff */
[----:B------:R-:W-:-:S13]  /*11000*/  ISETP.GT.AND P0, PT, R5, R4, PT ;  /* 0x000000040500720c */ /* 0x000fda0003f04270 */
[----:B------:R-:W-:Y:S05]  /*11010*/  @!P0 BRA `(.L_x_367) ;  /* 0xfffffffc00508947 */ /* 0x000fea000383ffff */
.L_x_362:
[----:B------:R-:W-:Y:S01]  /*11020*/  IMAD.IADD R6, R5, 0x1, -R6 ;  /* 0x0000000105067824 */ /* 0x000fe200078e0a06 */
[----:B------:R-:W-:-:S03]  /*11030*/  UMOV UR4, 0xffffffff ;  /* 0xffffffff00047882 */ /* 0x000fc60000000000 */
[----:B------:R-:W-:-:S05]  /*11040*/  IMAD R5, R2, R16, R6 ;  /* 0x0000001002057224 */ /* 0x000fca00078e0206 */
[----:B------:R-:W-:Y:S01]  /*11050*/  ISETP.GT.AND P6, PT, R5, R4, PT ;  /* 0x000000040500720c */ /* 0x000fe20003fc4270 */
[----:B------:R-:W-:-:S12]  /*11060*/  BRA.DIV UR4, `(.L_x_368) ;  /* 0x0000001604487947 */ /* 0x000fd8000b800000 */
[----:B------:R-:W-:-:S04]  /*11070*/  VOTE.ANY R7, PT, !P6 ;  /* 0x0000000000077806 */ /* 0x000fc800070e0100 */
[----:B------:R-:W1:Y:S02]  /*11080*/  POPC R5, R7 ;  /* 0x0000000700057309 */ /* 0x000e640000000000 */
[----:B-1----:R1:W2:Y:S02]  /*11090*/  SHFL.IDX PT, R17, R3, R5, 0x1f ;  /* 0x00001f0503117589 */ /* 0x0022a400000e0000 */
.L_x_424:
[----:B------:R-:W-:Y:S01]  /*110a0*/  ISETP.NE.AND P0, PT, R7, RZ, PT ;  /* 0x000000ff0700720c */ /* 0x000fe20003f05270 */
[----:B------:R-:W-:-:S12]  /*110b0*/  IMAD.MOV.U32 R14, RZ, RZ, RZ ;  /* 0x000000ffff0e7224 */ /* 0x000fd800078e00ff */
[----:B------:R-:W-:Y:S05]  /*110c0*/  @!P0 BRA `(.L_x_369) ;  /* 0x0000000000108947 */ /* 0x000fea0003800000 */
[----:B------:R-:W-:Y:S01]  /*110d0*/  UMOV UR4, 0xffffffff ;  /* 0xffffffff00047882 */ /* 0x000fe20000000000 */
[----:B------:R-:W-:Y:S02]  /*110e0*/  VIADD R12, R5, 0xffffffff ;  /* 0xffffffff050c7836 */ /* 0x000fe40000000000 */
[----:B------:R-:W-:Y:S05]  /*110f0*/  BRA.DIV UR4, `(.L_x_370) ;  /* 0x00000016046c7947 */ /* 0x000fea000b800000 */
[----:B------:R3:W4:Y:S02]  /*11100*/  SHFL.IDX PT, R14, R2, R12, 0x1f ;  /* 0x00001f0c020e7589 */ /* 0x00072400000e0000 */
.L_x_369:
[-C--:B--2---:R-:W-:Y:S01]  /*11110*/  IABS R7, R17.reuse ;  /* 0x0000001100077213 */ /* 0x084fe20000000000 */
[----:B----4-:R-:W-:Y:S01]  /*11120*/  IMAD R16, R14, R16, R6 ;  /* 0x000000100e107224 */ /* 0x010fe200078e0206 */
[----:B------:R-:W-:Y:S01]  /*11130*/  IABS R6, R17 ;  /* 0x0000001100067213 */ /* 0x000fe20000000000 */
[----:B------:R-:W-:Y:S01]  /*11140*/  IMAD.IADD R19, R5, 0x1, R19 ;  /* 0x0000000105137824 */ /* 0x000fe200078e0213 */
[----:B------:R-:W2:Y:S03]  /*11150*/  I2F.RP R8, R7 ;  /* 0x0000000700087306 */ /* 0x000ea60000209400 */
[----:B------:R-:W-:-:S05]  /*11160*/  IMAD.MOV R6, RZ, RZ, -R6 ;  /* 0x000000ffff067224 */ /* 0x000fca00078e0a06 */
[----:B--2---:R-:W2:Y:S02]  /*11170*/  MUFU.RCP R8, R8 ;  /* 0x0000000800087308 */ /* 0x004ea40000001000 */
[----:B--2---:R-:W-:-:S06]  /*11180*/  VIADD R9, R8, 0xffffffe ;  /* 0x0ffffffe08097836 */ /* 0x004fcc0000000000 */
[----:B-1----:R-:W0:Y:S02]  /*11190*/  F2I.FTZ.U32.TRUNC.NTZ R3, R9 ;  /* 0x0000000900037305 */ /* 0x002e24000021f000 */
[----:B0--3--:R-:W-:-:S04]  /*111a0*/  IMAD.MOV R2, RZ, RZ, -R3 ;  /* 0x000000ffff027224 */ /* 0x009fc800078e0a03 */
[----:B------:R-:W-:Y:S02]  /*111b0*/  IMAD R11, R2, R7, RZ ;  /* 0x00000007020b7224 */ /* 0x000fe400078e02ff */
[----:B------:R-:W-:-:S04]  /*111c0*/  IMAD.MOV.U32 R2, RZ, RZ, RZ ;  /* 0x000000ffff027224 */ /* 0x000fc800078e00ff */
[----:B------:R-:W-:-:S04]  /*111d0*/  IMAD.HI.U32 R3, R3, R11, R2 ;  /* 0x0000000b03037227 */ /* 0x000fc800078e0002 */
[----:B------:R-:W-:-:S05]  /*111e0*/  IMAD.IADD R2, R4, 0x1, -R16 ;  /* 0x0000000104027824 */ /* 0x000fca00078e0a10 */
[----:B------:R-:W-:-:S05]  /*111f0*/  IABS R4, R2 ;  /* 0x0000000200047213 */ /* 0x000fca0000000000 */
        /* <DEDUP_REMOVED lines=16> */
.L_x_363:
[----:B------:R-:W-:Y:S01]  /*11300*/  UMOV UR4, URZ ;  /* 0x0000003f00047c82 */ /* 0x000fe20008000000 */
[----:B------:R-:W-:Y:S01]  /*11310*/  UMOV UR5, URZ ;  /* 0x0000003f00057c82 */ /* 0x000fe20008000000 */
[----:B------:R-:W-:Y:S01]  /*11320*/  ULDC UR6, c[0x0][0xc14] ;  /* 0x0003050000067ab9 */ /* 0x000fe20000000800 */
[----:B------:R-:W-:Y:S01]  /*11330*/  IMAD.MOV.U32 R16, RZ, RZ, R4 ;  /* 0x000000ffff107224 */ /* 0x000fe200078e0004 */
[----:B------:R-:W-:Y:S01]  /*11340*/  MOV R17, UR4 ;  /* 0x0000000400117c02 */ /* 0x000fe20008000f00 */
[----:B------:R-:W-:Y:S02]  /*11350*/  IMAD.U32 R18, RZ, RZ, UR5 ;  /* 0x00000005ff127e24 */ /* 0x000fe4000f8e00ff */
[----:B------:R-:W-:-:S07]  /*11360*/  IMAD.U32 R19, RZ, RZ, UR6 ;  /* 0x00000006ff137e24 */ /* 0x000fce000f8e00ff */
.L_x_371:
[----:B0-----:R-:W0:Y:S01]  /*11370*/  S2R R2, SR_TID.X ;  /* 0x0000000000027919 */ /* 0x001e220000002100 */
[----:B------:R-:W-:Y:S05]  /*11380*/  WARPSYNC.ALL ;  /* 0x0000000000007948 */ /* 0x000fea0003800000 */
[----:B------:R-:W-:Y:S01]  /*11390*/  BAR.SYNC.DEFER_BLOCKING 0x4, 0x120 ;  /* 0x0104800000007b1d */ /* 0x000fe20000010000 */
[----:B0-----:R-:W-:-:S04]  /*113a0*/  LOP3.LUT R2, R2, 0x1f, RZ, 0xc0, !PT ;  /* 0x0000001f02027812 */ /* 0x001fc800078ec0ff */
[----:B------:R-:W-:-:S13]  /*113b0*/  ISETP.NE.AND P0, PT, R2, RZ, PT ;  /* 0x000000ff0200720c */ /* 0x000fda0003f05270 */
[----:B------:R-:W0:Y:S01]  /*113c0*/  @!P0 S2R R3, SR_CgaCtaId ;  /* 0x0000000000038919 */ /* 0x000e220000008800 */
[----:B------:R-:W-:-:S04]  /*113d0*/  @!P0 MOV R2, 0x400 ;  /* 0x0000040000028802 */ /* 0x000fc80000000f00 */
[----:B0-----:R-:W-:-:S05]  /*113e0*/  @!P0 LEA R2, R3, R2, 0x18 ;  /* 0x0000000203028211 */ /* 0x001fca00078ec0ff */
[----:B------:R1:W-:Y:S01]  /*113f0*/  @!P0 STS.128 [R2+0x368d0], R16 ;  /* 0x0368d01002008388 */ /* 0x0003e20000000c00 */
[----:B------:R-:W-:Y:S06]  /*11400*/  BAR.ARV 0x5, 0x120 ;  /* 0x0144800000007b1d */ /* 0x000fec0000002000 */
[----:B------:R-:W-:-:S13]  /*11410*/  ISETP.GE.AND P0, PT, R19, R0, PT ;  /* 0x000000001300720c */ /* 0x000fda0003f06270 */
[----:B------:R-:W-:Y:S05]  /*11420*/  @!P0 BRA `(.L_x_372) ;  /* 0xffffffc000208947 */ /* 0x000fea000383ffff */
.L_x_307:
[----:B0-----:R-:W2:Y:S01]  /*11430*/  LDL.LU R0, [R1+0x28] ;  /* 0x0000280001007983 */ /* 0x001ea20000300800 */
[----:B------:R-:W-:Y:S01]  /*11440*/  BSSY B0, `(.L_x_373) ;  /* 0x000000b000007945 */ /* 0x000fe20003800000 */
[----:B------:R-:W0:Y:S01]  /*11450*/  S2R R5, SR_CgaCtaId ;  /* 0x0000000000057919 */ /* 0x000e220000008800 */
[----:B--2---:R-:W-:-:S05]  /*11460*/  VIADD R0, R0, 0x1 ;  /* 0x0000000100007836 */ /* 0x004fca0000000000 */
[----:B-1----:R-:W-:-:S04]  /*11470*/  LEA.HI R2, R0, R0, RZ, 0x1 ;  /* 0x0000000000027211 */ /* 0x002fc800078f08ff */
[----:B------:R-:W-:-:S05]  /*11480*/  LOP3.LUT R3, R2, 0xfffffffe, RZ, 0xc0, !PT ;  /* 0xfffffffe02037812 */ /* 0x000fca00078ec0ff */
[----:B------:R-:W-:Y:S01]  /*11490*/  IMAD.IADD R3, R0, 0x1, -R3 ;  /* 0x0000000100037824 */ /* 0x000fe200078e0a03 */
[----:B------:R-:W-:-:S04]  /*114a0*/  MOV R0, 0x400 ;  /* 0x0000040000007802 */ /* 0x000fc80000000f00 */
[----:B0-----:R-:W-:Y:S02]  /*114b0*/  LEA R0, R5, R0, 0x18 ;  /* 0x0000000005007211 */ /* 0x001fe400078ec0ff */
[----:B------:R-:W-:-:S04]  /*114c0*/  SHF.L.U32 R3, R3, 0x1f, RZ ;  /* 0x0000001f03037819 */ /* 0x000fc800000006ff */
[----:B------:R-:W0:Y:S02]  /*114d0*/  SYNCS.PHASECHK.TRANS64.TRYWAIT P0, [R0+URZ+0x36820], R3 ;  /* 0x03682003000075a7 */ /* 0x000e24000800017f */
[----:B0-----:R-:W-:Y:S05]  /*114e0*/  @!P0 BRA `(.L_x_374) ;  /* 0x0000001000948947 */ /* 0x001fea0003800000 */
.L_x_427:
[----:B------:R-:W-:Y:S05]  /*114f0*/  BSYNC B0 ;  /* 0x0000000000007941 */ /* 0x000fea0003800000 */
.L_x_373:
[----:B------:R-:W-:-:S03]  /*11500*/  UMOV UR4, 0xffffffff ;  /* 0xffffffff00047882 */ /* 0x000fc60000000000 */
[----:B------:R-:W-:Y:S05]  /*11510*/  BRA.DIV UR4, `(.L_x_375) ;  /* 0x00000012049c7947 */ /* 0x000fea000b800000 */
[----:B------:R-:W1:Y:S02]  /*11520*/  S2R R2, SR_TID.X ;  /* 0x0000000000027919 */ /* 0x000e640000002100 */
[----:B-1----:R-:W-:-:S04]  /*11530*/  SHF.R.U32.HI R2, RZ, 0x5, R2 ;  /* 0x00000005ff027819 */ /* 0x002fc80000011602 */
[----:B------:R-:W-:-:S05]  /*11540*/  LOP3.LUT R2, R2, 0x3, RZ, 0xc0, !PT ;  /* 0x0000000302027812 */ /* 0x000fca00078ec0ff */
[----:B------:R1:W2:Y:S02]  /*11550*/  SHFL.IDX PT, R14, R2, RZ, 0x1f ;  /* 0x00001fff020e7589 */ /* 0x0002a400000e0000 */
.L_x_430:
[----:B--2---:R-:W-:Y:S01]  /*11560*/  ISETP.NE.AND P0, PT, R14, RZ, PT ;  /* 0x000000ff0e00720c */ /* 0x004fe20003f05270 */
[----:B------:R-:W-:-:S12]  /*11570*/  BSSY B0, `(.L_x_376) ;  /* 0x0000027000007945 */ /* 0x000fd80003800000 */
[----:B------:R-:W-:Y:S05]  /*11580*/  @P0 BRA `(.L_x_377) ;  /* 0x0000000000940947 */ /* 0x000fea0003800000 */
[----:B------:R-:W-:-:S03]  /*11590*/  UMOV UR4, 0xffffffff ;  /* 0xffffffff00047882 */ /* 0x000fc60000000000 */
[----:B------:R-:W-:Y:S05]  /*115a0*/  BRA.DIV UR4, `(.L_x_378) ;  /* 0x0000001204ac7947 */ /* 0x000fea000b800000 */
[----:B------:R-:W-:-:S13]  /*115b0*/  ELECT P6, URZ, PT ;  /* 0x00000000003f782f */ /* 0x000fda00038c0000 */
.L_x_433:
[----:B------:R-:W-:Y:S05]  /*115c0*/  @!P6 BRA `(.L_x_377) ;  /* 0x000000000084e947 */ /* 0x000fea0003800000 */
[----:B-1----:R-:W2:Y:S02]  /*115d0*/  LDL.LU R2, [R1+0x30] ;  /* 0x0000300001027983 */ /* 0x002ea40000300800 */
[----:B--2---:R-:W-:-:S04]  /*115e0*/  LOP3.LUT R2, R2, 0x2, RZ, 0xfc, !PT ;  /* 0x0000000202027812 */ /* 0x004fc800078efcff */
[----:B------:R-:W-:-:S13]  /*115f0*/  ISETP.NE.AND P2, PT, R2, 0x3, PT ;  /* 0x000000030200780c */ /* 0x000fda0003f45270 */
[----:B------:R-:W-:Y:S05]  /*11600*/  @!P2 BRA `(.L_x_379) ;  /* 0x000000000004a947 */ /* 0x000fea0003800000 */
[----:B------:R-:W-:Y:S01]  /*11610*/  BPT.TRAP 0x1 ;  /* 0x000000040000795c */ /* 0x000fe20000300000 */
.L_x_379:
[----:B0-----:R-:W2:Y:S04]  /*11620*/  LDL R3, [R1] ;  /* 0x0000000001037983 */ /* 0x001ea80000100800 */
[----:B------:R-:W3:Y:S01]  /*11630*/  LDL.LU R7, [R1+0x8] ;  /* 0x0000080001077983 */ /* 0x000ee20000300800 */
[----:B------:R-:W-:-:S04]  /*11640*/  VIADD R2, R0, 0x36840 ;  /* 0x0003684000027836 */ /* 0x000fc80000000000 */
[C---:B--2---:R-:W-:Y:S02]  /*11650*/  IMAD R6, R3.reuse, 0x8, R2 ;  /* 0x0000000803067824 */ /* 0x044fe400078e0202 */
[----:B------:R-:W-:Y:S01]  /*11660*/  VIADD R3, R3, 0x1 ;  /* 0x0000000103037836 */ /* 0x000fe20000000000 */
[----:B---3--:R-:W-:-:S04]  /*11670*/  SHF.L.U32 R5, R7, 0x1f, RZ ;  /* 0x0000001f07057819 */ /* 0x008fc800000006ff */
[C---:B------:R-:W-:Y:S01]  /*11680*/  ISETP.NE.AND P1, PT, R3.reuse, 0x2, PT ;  /* 0x000000020300780c */ /* 0x040fe20003f25270 */
[----:B------:R-:W0:Y:S03]  /*11690*/  SYNCS.PHASECHK.TRANS64.TRYWAIT P0, [R6+URZ], R5 ;  /* 0x00000005060075a7 */ /* 0x000e26000800017f */
[----:B------:R-:W-:Y:S02]  /*116a0*/  SEL R4, RZ, 0x1, P1 ;  /* 0x00000001ff047807 */ /* 0x000fe40000800000 */
[----:B------:R-:W-:Y:S02]  /*116b0*/  SEL R3, R3, RZ, P1 ;  /* 0x000000ff03037207 */ /* 0x000fe40000800000 */
[----:B------:R-:W-:-:S03]  /*116c0*/  LOP3.LUT R4, R7, R4, RZ, 0x3c, !PT ;  /* 0x0000000407047212 */ /* 0x000fc600078e3cff */
[----:B------:R-:W-:Y:S01]  /*116d0*/  IMAD R7, R3, 0x8, R2 ;  /* 0x0000000803077824 */ /* 0x000fe200078e0202 */
[----:B------:R-:W-:Y:S01]  /*116e0*/  SHF.L.U32 R2, R4, 0x1f, RZ ;  /* 0x0000001f04027819 */ /* 0x000fe200000006ff */
[----:B0-----:R-:W-:Y:S06]  /*116f0*/  @!P0 BRA `(.L_x_380) ;  /* 0x0000001000788947 */ /* 0x001fec0003800000 */
.L_x_434:
[----:B------:R-:W1:Y:S02]  /*11700*/  SYNCS.PHASECHK.TRANS64.TRYWAIT P0, [R7+URZ], R2 ;  /* 0x00000002070075a7 */ /* 0x000e64000800017f */
[----:B-1----:R-:W-:Y:S05]  /*11710*/  @!P0 BRA `(.L_x_381) ;  /* 0x0000001000848947 */ /* 0x002fea0003800000 */
.L_x_435:
[----:B------:R-:W-:Y:S05]  /*11720*/  @!P2 BRA `(.L_x_382) ;  /* 0x000000000004a947 */ /* 0x000fea0003800000 */
[----:B------:R-:W-:Y:S01]  /*11730*/  BPT.TRAP 0x1 ;  /* 0x000000040000795c */ /* 0x000fe20000300000 */
.L_x_382:
[----:B------:R-:W2:Y:S01]  /*11740*/  LDL.LU R4, [R1] ;  /* 0x0000000001047983 */ /* 0x000ea20000300800 */
[----:B------:R-:W-:-:S04]  /*11750*/  VIADD R0, R0, 0x36860 ;  /* 0x0003686000007836 */ /* 0x000fc80000000000 */
[----:B--2---:R-:W-:-:S04]  /*11760*/  IMAD R4, R4, 0x8, R0 ;  /* 0x0000000804047824 */ /* 0x004fc800078e0200 */
[----:B------:R-:W2:Y:S02]  /*11770*/  SYNCS.PHASECHK.TRANS64.TRYWAIT P0, [R4+URZ], R5 ;  /* 0x00000005040075a7 */ /* 0x000ea4000800017f */
[----:B--2---:R-:W-:Y:S05]  /*11780*/  @!P0 BRA `(.L_x_383) ;  /* 0x00000010007c8947 */ /* 0x004fea0003800000 */
.L_x_436:
[----:B------:R-:W-:-:S07]  /*11790*/  IMAD R3, R3, 0x8, R0 ;  /* 0x0000000803037824 */ /* 0x000fce00078e0200 */
.L_x_384:
[----:B---3--:R3:W4:Y:S02]  /*117a0*/  SYNCS.PHASECHK.TRANS64.TRYWAIT P0, [R3+URZ], R2 ;  /* 0x00000002030075a7 */ /* 0x008724000800017f */
[----:B----4-:R-:W-:Y:S05]  /*117b0*/  @!P0 NANOSLEEP.SYNCS 0x989680 ;  /* 0x009896800000895d */ /* 0x010fea0003900000 */
[----:B------:R-:W4:Y:S02]  /*117c0*/  @!P0 SYNCS.PHASECHK.TRANS64 P0, [R3+URZ], R2 ;  /* 0x00000002030085a7 */ /* 0x000f24000800007f */
[----:B----4-:R-:W-:Y:S05]  /*117d0*/  @!P0 BRA `(.L_x_384) ;  /* 0xfffffffc00f08947 */ /* 0x010fea000383ffff */
.L_x_377:
[----:B------:R-:W-:Y:S05]  /*117e0*/  BSYNC B0 ;  /* 0x0000000000007941 */ /* 0x000fea0003800000 */
.L_x_376:
[----:B------:R-:W-:Y:S05]  /*117f0*/  EXIT ;  /* 0x000000000000794d */ /* 0x000fea0003800000 */
.L_x_261:
[----:B0-----:R0:W1:Y:S02]  /*11800*/  SYNCS.PHASECHK.TRANS64.TRYWAIT P1, [R5+URZ+0x36800], R0 ;  /* 0x03680000050075a7 */ /* 0x001064000802017f */
[----:B-1----:R-:W-:Y:S05]  /*11810*/  @!P1 NANOSLEEP.SYNCS 0x989680 ;  /* 0x009896800000995d */ /* 0x002fea0003900000 */
[----:B------:R-:W1:Y:S02]  /*11820*/  @!P1 SYNCS.PHASECHK.TRANS64 P1, [R5+URZ+0x36800], R0 ;  /* 0x03680000050095a7 */ /* 0x000e64000802007f */
[----:B-1----:R-:W-:Y:S05]  /*11830*/  @!P1 BRA `(.L_x_261) ;  /* 0xfffffffc00f09947 */ /* 0x002fea000383ffff */
[----:B------:R-:W-:Y:S05]  /*11840*/  BRA `(.L_x_385) ;  /* 0xfffffefc00787947 */ /* 0x000fea000383ffff */
.L_x_265:
[----:B0-----:R0:W2:Y:S02]  /*11850*/  SYNCS.PHASECHK.TRANS64.TRYWAIT P2, [R2+URZ+0x36830], R3 ;  /* 0x03683003020075a7 */ /* 0x0010a4000804017f */
[----:B--2---:R-:W-:Y:S05]  /*11860*/  @!P2 NANOSLEEP.SYNCS 0x989680 ;  /* 0x009896800000a95d */ /* 0x004fea0003900000 */
[----:B------:R-:W2:Y:S02]  /*11870*/  @!P2 SYNCS.PHASECHK.TRANS64 P2, [R2+URZ+0x36830], R3 ;  /* 0x036830030200a5a7 */ /* 0x000ea4000804007f */
[----:B--2---:R-:W-:Y:S05]  /*11880*/  @!P2 BRA `(.L_x_265) ;  /* 0xfffffffc00f0a947 */ /* 0x004fea000383ffff */
[----:B------:R-:W-:Y:S05]  /*11890*/  BRA `(.L_x_264) ;  /* 0xfffffefc009c7947 */ /* 0x000fea000383ffff */
.L_x_270:
[----:B-1----:R1:W2:Y:S02]  /*118a0*/  SYNCS.PHASECHK.TRANS64.TRYWAIT P2, [R12+URZ+0x36830], R3 ;  /* 0x036830030c0075a7 */ /* 0x0022a4000804017f */
[----:B--2---:R-:W-:Y:S05]  /*118b0*/  @!P2 NANOSLEEP.SYNCS 0x989680 ;  /* 0x009896800000a95d */ /* 0x004fea0003900000 */
[----:B------:R-:W2:Y:S02]  /*118c0*/  @!P2 SYNCS.PHASECHK.TRANS64 P2, [R12+URZ+0x36830], R3 ;  /* 0x036830030c00a5a7 */ /* 0x000ea4000804007f */
[----:B--2---:R-:W-:Y:S05]  /*118d0*/  @!P2 BRA `(.L_x_270) ;  /* 0xfffffffc00f0a947 */ /* 0x004fea000383ffff */
[----:B------:R-:W-:Y:S05]  /*118e0*/  BRA `(.L_x_269) ;  /* 0xffffff4000687947 */ /* 0x000fea000383ffff */
.L_x_274:
[----:B---3--:R3:W4:Y:S02]  /*118f0*/  SYNCS.PHASECHK.TRANS64.TRYWAIT P2, [R13+URZ+0x36850], R0 ;  /* 0x036850000d0075a7 */ /* 0x008724000804017f */
[----:B----4-:R-:W-:Y:S05]  /*11900*/  @!P2 NANOSLEEP.SYNCS 0x989680 ;  /* 0x009896800000a95d */ /* 0x010fea0003900000 */
[----:B------:R-:W4:Y:S02]  /*11910*/  @!P2 SYNCS.PHASECHK.TRANS64 P2, [R13+URZ+0x36850], R0 ;  /* 0x036850000d00a5a7 */ /* 0x000f24000804007f */
[----:B----4-:R-:W-:Y:S05]  /*11920*/  @!P2 BRA `(.L_x_274) ;  /* 0xfffffffc00f0a947 */ /* 0x010fea000383ffff */
[----:B------:R-:W-:Y:S05]  /*11930*/  BRA `(.L_x_273) ;  /* 0xffffff6400b47947 */ /* 0x000fea000383ffff */
.L_x_279:
[----:B-1----:R1:W2:Y:S02]  /*11940*/  SYNCS.PHASECHK.TRANS64.TRYWAIT P0, [R11+URZ+0x36850], R2 ;  /* 0x036850020b0075a7 */ /* 0x0022a4000800017f */
[----:B--2---:R-:W-:Y:S05]  /*11950*/  @!P0 NANOSLEEP.SYNCS 0x989680 ;  /* 0x009896800000895d */ /* 0x004fea0003900000 */
[----:B------:R-:W2:Y:S02]  /*11960*/  @!P0 SYNCS.PHASECHK.TRANS64 P0, [R11+URZ+0x36850], R2 ;  /* 0x036850020b0085a7 */ /* 0x000ea4000800007f */
[----:B--2---:R-:W-:Y:S05]  /*11970*/  @!P0 BRA `(.L_x_279) ;  /* 0xfffffffc00f08947 */ /* 0x004fea000383ffff */
[----:B------:R-:W-:Y:S05]  /*11980*/  BRA `(.L_x_278) ;  /* 0xffffff80005c7947 */ /* 0x000fea000383ffff */
.L_x_318:
[----:B------:R-:W0:Y:S01]  /*11990*/  S2R R7, SR_TID.X ;  /* 0x0000000000077919 */ /* 0x000e220000002100 */
[----:B------:R-:W-:Y:S01]  /*119a0*/  BSSY B0, `(.L_x_386) ;  /* 0x000000a000007945 */ /* 0x000fe20003800000 */
[----:B------:R-:W-:Y:S02]  /*119b0*/  IMAD.MOV.U32 R12, RZ, RZ, RZ ;  /* 0x000000ffff0c7224 */ /* 0x000fe400078e00ff */
[----:B------:R-:W-:Y:S02]  /*119c0*/  IMAD.MOV.U32 R11, RZ, RZ, 0x1f ;  /* 0x0000001fff0b7424 */ /* 0x000fe400078e00ff */
[----:B------:R-:W-:Y:S01]  /*119d0*/  IMAD.MOV.U32 R15, RZ, RZ, -0x1 ;  /* 0xffffffffff0f7424 */ /* 0x000fe200078e00ff */
[----:B0-----:R-:W-:-:S04]  /*119e0*/  SHF.R.U32.HI R7, RZ, 0x5, R7 ;  /* 0x00000005ff077819 */ /* 0x001fc80000011607 */
[----:B------:R-:W-:-:S05]  /*119f0*/  LOP3.LUT R7, R7, 0x3, RZ, 0xc0, !PT ;  /* 0x0000000307077812 */ /* 0x000fca00078ec0ff */
[----:B------:R-:W-:-:S07]  /*11a00*/  IMAD.MOV.U32 R13, RZ, RZ, R7 ;  /* 0x000000ffff0d7224 */ /* 0x000fce00078e0007 */
[----:B------:R-:W-:Y:S05]  /*11a10*/  WARPSYNC.COLLECTIVE R15, `(.L_x_387) ;  /* 0x000000000f087348 */ /* 0x000fea0003c00000 */
[----:B------:R0:W1:Y:S02]  /*11a20*/  SHFL.IDX P6, R14, R13, R12, R11 ;  /* 0x0000000c0d0e7389 */ /* 0x00006400000c000b */
[----:B01----:R-:W-:Y:S01]  /*11a30*/  ENDCOLLECTIVE ;  /* 0x000000000000791b */ /* 0x003fe20003800000 */
.L_x_387:
[----:B------:R-:W-:Y:S05]  /*11a40*/  BSYNC B0 ;  /* 0x0000000000007941 */ /* 0x000fea0003800000 */
.L_x_386:
[----:B------:R-:W-:Y:S05]  /*11a50*/  BRA `(.L_x_388) ;  /* 0xffffffc400fc7947 */ /* 0x000fea000383ffff */
.L_x_319:
[----:B------:R-:W-:Y:S01]  /*11a60*/  BSSY B0, `(.L_x_389) ;  /* 0x0000006000007945 */ /* 0x000fe20003800000 */
[----:B------:R-:W-:-:S07]  /*11a70*/  IMAD.MOV.U32 R15, RZ, RZ, -0x1 ;  /* 0xffffffffff0f7424 */ /* 0x000fce00078e00ff */
[----:B------:R-:W-:Y:S05]  /*11a80*/  WARPSYNC.COLLECTIVE R15, `(.L_x_390) ;  /* 0x000000000f0c7348 */ /* 0x000fea0003c00000 */
[----:B------:R-:W-:Y:S02]  /*11a90*/  ELECT P6, UR62, PT ;  /* 0x00000000003e782f */ /* 0x000fe400038c0000 */
[----:B------:R-:W-:Y:S01]  /*11aa0*/  MOV R14, UR62 ;  /* 0x0000003e000e7c02 */ /* 0x000fe20008000f00 */
[----:B------:R-:W-:Y:S10]  /*11ab0*/  ENDCOLLECTIVE ;  /* 0x000000000000791b */ /* 0x000ff40003800000 */
.L_x_390:
[----:B------:R-:W-:Y:S05]  /*11ac0*/  BSYNC B0 ;  /* 0x0000000000007941 */ /* 0x000fea0003800000 */
.L_x_389:
[----:B------:R-:W-:Y:S05]  /*11ad0*/  BRA `(.L_x_391) ;  /* 0xffffffc400f47947 */ /* 0x000fea000383ffff */
.L_x_322:
[----:B0-----:R0:W1:Y:S02]  /*11ae0*/  SYNCS.PHASECHK.TRANS64.TRYWAIT P0, [R8+URZ+0x36840], R9 ;  /* 0x03684009080075a7 */ /* 0x001064000800017f */
[----:B-1----:R-:W-:Y:S05]  /*11af0*/  @!P0 NANOSLEEP.SYNCS 0x989680 ;  /* 0x009896800000895d */ /* 0x002fea0003900000 */
[----:B------:R-:W1:Y:S02]  /*11b00*/  @!P0 SYNCS.PHASECHK.TRANS64 P0, [R8+URZ+0x36840], R9 ;  /* 0x03684009080085a7 */ /* 0x000e64000800007f */
[----:B-1----:R-:W-:Y:S05]  /*11b10*/  @!P0 BRA `(.L_x_322) ;  /* 0xfffffffc00f08947 */ /* 0x002fea000383ffff */
[----:B------:R-:W-:Y:S05]  /*11b20*/  BRA `(.L_x_392) ;  /* 0xffffffc800647947 */ /* 0x000fea000383ffff */
.L_x_325:
[----:B0-----:R-:W0:Y:S01]  /*11b30*/  S2R R9, SR_CgaCtaId ;  /* 0x0000000000097919 */ /* 0x001e220000008800 */
[----:B------:R-:W-:-:S04]  /*11b40*/  MOV R8, 0x400 ;  /* 0x0000040000087802 */ /* 0x000fc80000000f00 */
[----:B0-----:R-:W-:-:S04]  /*11b50*/  LEA R8, R9, R8, 0x18 ;  /* 0x0000000809087211 */ /* 0x001fc800078ec0ff */
[----:B------:R0:W1:Y:S03]  /*11b60*/  SYNCS.PHASECHK.TRANS64.TRYWAIT P0, [R8+URZ+0x36820], R6 ;  /* 0x03682006080075a7 */ /* 0x000066000800017f */
[----:B-1----:R-:W-:Y:S05]  /*11b70*/  @!P0 NANOSLEEP.SYNCS 0x989680 ;  /* 0x009896800000895d */ /* 0x002fea0003900000 */
[----:B------:R-:W1:Y:S02]  /*11b80*/  @!P0 SYNCS.PHASECHK.TRANS64 P0, [R8+URZ+0x36820], R6 ;  /* 0x03682006080085a7 */ /* 0x000e64000800007f */
[----:B-1----:R-:W-:Y:S05]  /*11b90*/  @!P0 BRA `(.L_x_325) ;  /* 0xfffffffc00e48947 */ /* 0x002fea000383ffff */
[----:B------:R-:W-:Y:S05]  /*11ba0*/  BRA `(.L_x_393) ;  /* 0xffffffcc00b47947 */ /* 0x000fea000383ffff */
.L_x_333:
[----:B0-----:R0:W1:Y:S02]  /*11bb0*/  SYNCS.PHASECHK.TRANS64.TRYWAIT P0, [R2+URZ+0x36840], R3 ;  /* 0x03684003020075a7 */ /* 0x001064000800017f */
[----:B-1----:R-:W-:Y:S05]  /*11bc0*/  @!P0 NANOSLEEP.SYNCS 0x989680 ;  /* 0x009896800000895d */ /* 0x002fea0003900000 */
[----:B------:R-:W1:Y:S02]  /*11bd0*/  @!P0 SYNCS.PHASECHK.TRANS64 P0, [R2+URZ+0x36840], R3 ;  /* 0x03684003020085a7 */ /* 0x000e64000800007f */
[----:B-1----:R-:W-:Y:S05]  /*11be0*/  @!P0 BRA `(.L_x_333) ;  /* 0xfffffffc00f08947 */ /* 0x002fea000383ffff */
[----:B------:R-:W-:Y:S05]  /*11bf0*/  BRA `(.L_x_394) ;  /* 0xffffffd000707947 */ /* 0x000fea000383ffff */
.L_x_335:
[----:B0-----:R0:W1:Y:S02]  /*11c00*/  SYNCS.PHASECHK.TRANS64.TRYWAIT P0, [R3+URZ+0x60], R2 ;  /* 0x00006002030075a7 */ /* 0x001064000800017f */
[----:B-1----:R-:W-:Y:S05]  /*11c10*/  @!P0 NANOSLEEP.SYNCS 0x989680 ;  /* 0x009896800000895d */ /* 0x002fea0003900000 */
[----:B------:R-:W1:Y:S02]  /*11c20*/  @!P0 SYNCS.PHASECHK.TRANS64 P0, [R3+URZ+0x60], R2 ;  /* 0x00006002030085a7 */ /* 0x000e64000800007f */
[----:B-1----:R-:W-:Y:S05]  /*11c30*/  @!P0 BRA `(.L_x_335) ;  /* 0xfffffffc00f08947 */ /* 0x002fea000383ffff */
[----:B------:R-:W-:Y:S05]  /*11c40*/  BRA `(.L_x_395) ;  /* 0xffffffd4001c7947 */ /* 0x000fea000383ffff */
.L_x_340:
[----:B-1----:R1:W2:Y:S02]  /*11c50*/  SYNCS.PHASECHK.TRANS64.TRYWAIT P0, [R2+URZ+0x36840], R3 ;  /* 0x03684003020075a7 */ /* 0x0022a4000800017f */
[----:B--2---:R-:W-:Y:S05]  /*11c60*/  @!P0 NANOSLEEP.SYNCS 0x989680 ;  /* 0x009896800000895d */ /* 0x004fea0003900000 */
[----:B------:R-:W2:Y:S02]  /*11c70*/  @!P0 SYNCS.PHASECHK.TRANS64 P0, [R2+URZ+0x36840], R3 ;  /* 0x03684003020085a7 */ /* 0x000ea4000800007f */
[----:B--2---:R-:W-:Y:S05]  /*11c80*/  @!P0 BRA `(.L_x_340) ;  /* 0xfffffffc00f08947 */ /* 0x004fea000383ffff */
[----:B------:R-:W-:Y:S05]  /*11c90*/  BRA `(.L_x_396) ;  /* 0xffffffd800907947 */ /* 0x000fea000383ffff */
.L_x_342:
[----:B0-----:R0:W1:Y:S02]  /*11ca0*/  SYNCS.PHASECHK.TRANS64.TRYWAIT P1, [R2+URZ+0x60], R3 ;  /* 0x00006003020075a7 */ /* 0x001064000802017f */
[----:B-1----:R-:W-:Y:S05]  /*11cb0*/  @!P1 NANOSLEEP.SYNCS 0x989680 ;  /* 0x009896800000995d */ /* 0x002fea0003900000 */
[----:B------:R-:W1:Y:S02]  /*11cc0*/  @!P1 SYNCS.PHASECHK.TRANS64 P1, [R2+URZ+0x60], R3 ;  /* 0x00006003020095a7 */ /* 0x000e64000802007f */
[----:B-1----:R-:W-:Y:S05]  /*11cd0*/  @!P1 BRA `(.L_x_342) ;  /* 0xfffffffc00f09947 */ /* 0x002fea000383ffff */
[----:B------:R-:W-:Y:S05]  /*11ce0*/  BRA `(.L_x_397) ;  /* 0xffffffdc003c7947 */ /* 0x000fea000383ffff */
.L_x_347:
[----:B--2---:R2:W3:Y:S02]  /*11cf0*/  SYNCS.PHASECHK.TRANS64.TRYWAIT P0, [R2+URZ+0x36840], R3 ;  /* 0x03684003020075a7 */ /* 0x0044e4000800017f */
[----:B---3--:R-:W-:Y:S05]  /*11d00*/  @!P0 NANOSLEEP.SYNCS 0x989680 ;  /* 0x009896800000895d */ /* 0x008fea0003900000 */
[----:B------:R-:W3:Y:S02]  /*11d10*/  @!P0 SYNCS.PHASECHK.TRANS64 P0, [R2+URZ+0x36840], R3 ;  /* 0x03684003020085a7 */ /* 0x000ee4000800007f */
[----:B---3--:R-:W-:Y:S05]  /*11d20*/  @!P0 BRA `(.L_x_347) ;  /* 0xfffffffc00f08947 */ /* 0x008fea000383ffff */
[----:B------:R-:W-:Y:S05]  /*11d30*/  BRA `(.L_x_398) ;  /* 0xffffffe000747947 */ /* 0x000fea000383ffff */
.L_x_349:
[----:B0-----:R0:W1:Y:S02]  /*11d40*/  SYNCS.PHASECHK.TRANS64.TRYWAIT P1, [R2+URZ+0x60], R8 ;  /* 0x00006008020075a7 */ /* 0x001064000802017f */
[----:B-1----:R-:W-:Y:S05]  /*11d50*/  @!P1 NANOSLEEP.SYNCS 0x989680 ;  /* 0x009896800000995d */ /* 0x002fea0003900000 */
[----:B------:R-:W1:Y:S02]  /*11d60*/  @!P1 SYNCS.PHASECHK.TRANS64 P1, [R2+URZ+0x60], R8 ;  /* 0x00006008020095a7 */ /* 0x000e64000802007f */
[----:B-1----:R-:W-:Y:S05]  /*11d70*/  @!P1 BRA `(.L_x_349) ;  /* 0xfffffffc00f09947 */ /* 0x002fea000383ffff */
[----:B------:R-:W-:Y:S05]  /*11d80*/  BRA `(.L_x_399) ;  /* 0xffffffe400247947 */ /* 0x000fea000383ffff */
.L_x_356:
[----:B-1----:R1:W2:Y:S02]  /*11d90*/  SYNCS.PHASECHK.TRANS64.TRYWAIT P0, [R3+URZ+0x36860], R0 ;  /* 0x03686000030075a7 */ /* 0x0022a4000800017f */
[----:B--2---:R-:W-:Y:S05]  /*11da0*/  @!P0 NANOSLEEP.SYNCS 0x989680 ;  /* 0x009896800000895d */ /* 0x004fea0003900000 */
[----:B------:R-:W2:Y:S02]  /*11db0*/  @!P0 SYNCS.PHASECHK.TRANS64 P0, [R3+URZ+0x36860], R0 ;  /* 0x03686000030085a7 */ /* 0x000ea4000800007f */
[----:B--2---:R-:W-:Y:S05]  /*11dc0*/  @!P0 BRA `(.L_x_356) ;  /* 0xfffffffc00f08947 */ /* 0x004fea000383ffff */
[----:B------:R-:W-:Y:S05]  /*11dd0*/  BRA `(.L_x_400) ;  /* 0xffffffe800407947 */ /* 0x000fea000383ffff */
.L_x_358:
[----:B------:R-:W-:Y:S01]  /*11de0*/  BSSY B0, `(.L_x_401) ;  /* 0x0000008000007945 */ /* 0x000fe20003800000 */
[----:B0-----:R-:W-:Y:S01]  /*11df0*/  MOV R13, R16 ;  /* 0x00000010000d7202 */ /* 0x001fe20000000f00 */
[----:B------:R-:W-:Y:S02]  /*11e00*/  IMAD.MOV.U32 R12, RZ, RZ, RZ ;  /* 0x000000ffff0c7224 */ /* 0x000fe400078e00ff */
[----:B------:R-:W-:Y:S02]  /*11e10*/  IMAD.MOV.U32 R11, RZ, RZ, 0x1f ;  /* 0x0000001fff0b7424 */ /* 0x000fe400078e00ff */
[----:B------:R-:W-:-:S07]  /*11e20*/  IMAD.MOV.U32 R15, RZ, RZ, -0x1 ;  /* 0xffffffffff0f7424 */ /* 0x000fce00078e00ff */
[----:B-1----:R-:W-:Y:S05]  /*11e30*/  WARPSYNC.COLLECTIVE R15, `(.L_x_402) ;  /* 0x000000000f087348 */ /* 0x002fea0003c00000 */
[----:B------:R0:W2:Y:S02]  /*11e40*/  SHFL.IDX P6, R14, R13, R12, R11 ;  /* 0x0000000c0d0e7389 */ /* 0x0000a400000c000b */
[----:B012---:R-:W-:Y:S01]  /*11e50*/  ENDCOLLECTIVE ;  /* 0x000000000000791b */ /* 0x007fe20003800000 */
.L_x_402:
[----:B------:R-:W-:Y:S05]  /*11e60*/  BSYNC B0 ;  /* 0x0000000000007941 */ /* 0x000fea0003800000 */
.L_x_401:
[----:B------:R-:W-:Y:S02]  /*11e70*/  IMAD.MOV.U32 R13, RZ, RZ, R16 ;  /* 0x000000ffff0d7224 */ /* 0x000fe400078e0010 */
[----:B------:R-:W-:Y:S02]  /*11e80*/  IMAD.MOV.U32 R12, RZ, RZ, 0x1 ;  /* 0x00000001ff0c7424 */ /* 0x000fe400078e00ff */
[----:B------:R-:W-:Y:S02]  /*11e90*/  IMAD.MOV.U32 R11, RZ, RZ, 0x1f ;  /* 0x0000001fff0b7424 */ /* 0x000fe400078e00ff */
[----:B------:R-:W-:Y:S02]  /*11ea0*/  IMAD.MOV.U32 R15, RZ, RZ, -0x1 ;  /* 0xffffffffff0f7424 */ /* 0x000fe400078e00ff */
[----:B------:R-:W-:-:S07]  /*11eb0*/  IMAD.MOV.U32 R4, RZ, RZ, R14 ;  /* 0x000000ffff047224 */ /* 0x000fce00078e000e */
[----:B------:R-:W-:Y:S05]  /*11ec0*/  WARPSYNC.COLLECTIVE R15, `(.L_x_403) ;  /* 0x000000000f087348 */ /* 0x000fea0003c00000 */
[----:B------:R0:W1:Y:S02]  /*11ed0*/  SHFL.IDX P6, R14, R13, R12, R11 ;  /* 0x0000000c0d0e7389 */ /* 0x00006400000c000b */
[----:B01----:R-:W-:Y:S01]  /*11ee0*/  ENDCOLLECTIVE ;  /* 0x000000000000791b */ /* 0x003fe20003800000 */
.L_x_403:
[----:B------:R-:W-:Y:S01]  /*11ef0*/  IMAD.MOV.U32 R5, RZ, RZ, R14 ;  /* 0x000000ffff057224 */ /* 0x000fe200078e000e */
[----:B------:R-:W-:Y:S06]  /*11f00*/  BRA `(.L_x_404) ;  /* 0xffffffe800e47947 */ /* 0x000fec000383ffff */
.L_x_361:
[----:B------:R-:W-:Y:S01]  /*11f10*/  BSSY B0, `(.L_x_405) ;  /* 0x0000008000007945 */ /* 0x000fe20003800000 */
[----:B-----5:R-:W-:Y:S02]  /*11f20*/  IMAD.MOV.U32 R13, RZ, RZ, R3 ;  /* 0x000000ffff0d7224 */ /* 0x020fe400078e0003 */
[----:B------:R-:W-:Y:S02]  /*11f30*/  IMAD.MOV.U32 R12, RZ, RZ, 0x1 ;  /* 0x00000001ff0c7424 */ /* 0x000fe400078e00ff */
[----:B------:R-:W-:Y:S02]  /*11f40*/  IMAD.MOV.U32 R11, RZ, RZ, RZ ;  /* 0x000000ffff0b7224 */ /* 0x000fe400078e00ff */
[----:B------:R-:W-:-:S07]  /*11f50*/  IMAD.MOV.U32 R15, RZ, RZ, -0x1 ;  /* 0xffffffffff0f7424 */ /* 0x000fce00078e00ff */
[----:B0-234-:R-:W-:Y:S05]  /*11f60*/  WARPSYNC.COLLECTIVE R15, `(.L_x_406) ;  /* 0x000000000f087348 */ /* 0x01dfea0003c00000 */
[----:B------:R1:W0:Y:S02]  /*11f70*/  SHFL.UP P6, R14, R13, R12, R11 ;  /* 0x0400000c0d0e7389 */ /* 0x00022400000c000b */
[----:B01234-:R-:W-:Y:S01]  /*11f80*/  ENDCOLLECTIVE ;  /* 0x000000000000791b */ /* 0x01ffe20003800000 */
.L_x_406:
[----:B------:R-:W-:Y:S05]  /*11f90*/  BSYNC B0 ;  /* 0x0000000000007941 */ /* 0x000fea0003800000 */
.L_x_405:
[C---:B------:R-:W-:Y:S01]  /*11fa0*/  ISETP.NE.AND P0, PT, R9.reuse, RZ, PT ;  /* 0x000000ff0900720c */ /* 0x040fe20003f05270 */
[----:B------:R-:W-:Y:S01]  /*11fb0*/  IMAD.MOV.U32 R12, RZ, RZ, 0x2 ;  /* 0x00000002ff0c7424 */ /* 0x000fe200078e00ff */
[----:B------:R-:W-:Y:S01]  /*11fc0*/  MOV R15, 0xffffffff ;  /* 0xffffffff000f7802 */ /* 0x000fe20000000f00 */
[----:B------:R-:W-:Y:S01]  /*11fd0*/  IMAD.MOV.U32 R11, RZ, RZ, RZ ;  /* 0x000000ffff0b7224 */ /* 0x000fe200078e00ff */
[----:B------:R-:W-:Y:S02]  /*11fe0*/  SEL R14, R14, RZ, P0 ;  /* 0x000000ff0e0e7207 */ /* 0x000fe40000000000 */
[----:B------:R-:W-:-:S03]  /*11ff0*/  ISETP.GE.U32.AND P0, PT, R9, 0x2, PT ;  /* 0x000000020900780c */ /* 0x000fc60003f06070 */
[----:B------:R-:W-:-:S10]  /*12000*/  IMAD.IADD R13, R3, 0x1, R14 ;  /* 0x00000001030d7824 */ /* 0x000fd400078e020e */
[----:B------:R-:W-:Y:S05]  /*12010*/  WARPSYNC.COLLECTIVE R15, `(.L_x_407) ;  /* 0x000000000f087348 */ /* 0x000fea0003c00000 */
[----:B------:R0:W1:Y:S02]  /*12020*/  SHFL.UP P6, R14, R13, R12, R11 ;  /* 0x0400000c0d0e7389 */ /* 0x00006400000c000b */
[----:B01----:R-:W-:Y:S01]  /*12030*/  ENDCOLLECTIVE ;  /* 0x000000000000791b */ /* 0x003fe20003800000 */
.L_x_407:
[----:B------:R-:W-:Y:S01]  /*12040*/  IMAD.MOV.U32 R12, RZ, RZ, 0x4 ;  /* 0x00000004ff0c7424 */ /* 0x000fe200078e00ff */
[----:B------:R-:W-:Y:S02]  /*12050*/  SEL R6, R14, RZ, P0 ;  /* 0x000000ff0e067207 */ /* 0x000fe40000000000 */
[----:B------:R-:W-:-:S03]  /*12060*/  ISETP.GE.U32.AND P0, PT, R9, 0x4, PT ;  /* 0x000000040900780c */ /* 0x000fc60003f06070 */
[----:B------:R-:W-:-:S04]  /*12070*/  IMAD.IADD R6, R13, 0x1, R6 ;  /* 0x000000010d067824 */ /* 0x000fc800078e0206 */
[----:B------:R-:W-:-:S07]  /*12080*/  IMAD.MOV.U32 R13, RZ, RZ, R6 ;  /* 0x000000ffff0d7224 */ /* 0x000fce00078e0006 */
[----:B------:R-:W-:Y:S05]  /*12090*/  WARPSYNC.COLLECTIVE R15, `(.L_x_408) ;  /* 0x000000000f087348 */ /* 0x000fea0003c00000 */
[----:B------:R0:W1:Y:S02]  /*120a0*/  SHFL.UP P6, R14, R13, R12, R11 ;  /* 0x0400000c0d0e7389 */ /* 0x00006400000c000b */
[----:B01----:R-:W-:Y:S01]  /*120b0*/  ENDCOLLECTIVE ;  /* 0x000000000000791b */ /* 0x003fe20003800000 */
.L_x_408:
        /* <DEDUP_REMOVED lines=8> */
.L_x_409:
        /* <DEDUP_REMOVED lines=8> */
.L_x_410:
[----:B------:R-:W-:Y:S02]  /*121c0*/  IMAD.MOV.U32 R12, RZ, RZ, 0x1f ;  /* 0x0000001fff0c7424 */ /* 0x000fe400078e00ff */
[----:B------:R-:W-:Y:S01]  /*121d0*/  IMAD.MOV.U32 R11, RZ, RZ, 0x1f ;  /* 0x0000001fff0b7424 */ /* 0x000fe200078e00ff */
[----:B------:R-:W-:-:S05]  /*121e0*/  SEL R7, R14, RZ, P0 ;  /* 0x000000ff0e077207 */ /* 0x000fca0000000000 */
[----:B------:R-:W-:-:S04]  /*121f0*/  IMAD.IADD R2, R8, 0x1, R7 ;  /* 0x0000000108027824 */ /* 0x000fc800078e0207 */
[----:B------:R-:W-:-:S07]  /*12200*/  IMAD.MOV.U32 R13, RZ, RZ, R2 ;  /* 0x000000ffff0d7224 */ /* 0x000fce00078e0002 */
[----:B------:R-:W-:Y:S05]  /*12210*/  WARPSYNC.COLLECTIVE R15, `(.L_x_411) ;  /* 0x000000000f087348 */ /* 0x000fea0003c00000 */
[----:B------:R0:W1:Y:S02]  /*12220*/  SHFL.IDX P6, R14, R13, R12, R11 ;  /* 0x0000000c0d0e7389 */ /* 0x00006400000c000b */
[----:B01----:R-:W-:Y:S01]  /*12230*/  ENDCOLLECTIVE ;  /* 0x000000000000791b */ /* 0x003fe20003800000 */
.L_x_411:
[----:B------:R-:W-:Y:S05]  /*12240*/  BRA `(.L_x_412) ;  /* 0xffffffe800a87947 */ /* 0x000fea000383ffff */
.L_x_366:
[----:B------:R-:W-:Y:S01]  /*12250*/  BSSY B0, `(.L_x_413) ;  /* 0x0000008000007945 */ /* 0x000fe20003800000 */
[----:B-----5:R-:W-:Y:S01]  /*12260*/  IMAD.MOV.U32 R13, RZ, RZ, R3 ;  /* 0x000000ffff0d7224 */ /* 0x020fe200078e0003 */
[----:B------:R-:W-:Y:S01]  /*12270*/  MOV R15, 0xffffffff ;  /* 0xffffffff000f7802 */ /* 0x000fe20000000f00 */
[----:B------:R-:W-:Y:S02]  /*12280*/  IMAD.MOV.U32 R12, RZ, RZ, 0x1 ;  /* 0x00000001ff0c7424 */ /* 0x000fe400078e00ff */
[----:B------:R-:W-:-:S07]  /*12290*/  IMAD.MOV.U32 R11, RZ, RZ, RZ ;  /* 0x000000ffff0b7224 */ /* 0x000fce00078e00ff */
[----:B0-----:R-:W-:Y:S05]  /*122a0*/  WARPSYNC.COLLECTIVE R15, `(.L_x_414) ;  /* 0x000000000f087348 */ /* 0x001fea0003c00000 */
[----:B------:R1:W2:Y:S02]  /*122b0*/  SHFL.UP P6, R14, R13, R12, R11 ;  /* 0x0400000c0d0e7389 */ /* 0x0002a400000c000b */
[----:B012---:R-:W-:Y:S01]  /*122c0*/  ENDCOLLECTIVE ;  /* 0x000000000000791b */ /* 0x007fe20003800000 */
.L_x_414:
[----:B------:R-:W-:Y:S05]  /*122d0*/  BSYNC B0 ;  /* 0x0000000000007941 */ /* 0x000fea0003800000 */
.L_x_413:
[----:B------:R-:W-:Y:S01]  /*122e0*/  ISETP.NE.AND P0, PT, R8, RZ, PT ;  /* 0x000000ff0800720c */ /* 0x000fe20003f05270 */
[----:B------:R-:W-:Y:S02]  /*122f0*/  IMAD.MOV.U32 R12, RZ, RZ, 0x2 ;  /* 0x00000002ff0c7424 */ /* 0x000fe400078e00ff */
[----:B------:R-:W-:Y:S01]  /*12300*/  IMAD.MOV.U32 R11, RZ, RZ, RZ ;  /* 0x000000ffff0b7224 */ /* 0x000fe200078e00ff */
[----:B------:R-:W-:Y:S01]  /*12310*/  SEL R14, R14, RZ, P0 ;  /* 0x000000ff0e0e7207 */ /* 0x000fe20000000000 */
[----:B------:R-:W-:Y:S01]  /*12320*/  IMAD.MOV.U32 R15, RZ, RZ, -0x1 ;  /* 0xffffffffff0f7424 */ /* 0x000fe200078e00ff */
[----:B------:R-:W-:-:S03]  /*12330*/  ISETP.GE.U32.AND P0, PT, R8, 0x2, PT ;  /* 0x000000020800780c */ /* 0x000fc60003f06070 */
[----:B------:R-:W-:-:S10]  /*12340*/  IMAD.IADD R13, R3, 0x1, R14 ;  /* 0x00000001030d7824 */ /* 0x000fd400078e020e */
[----:B------:R-:W-:Y:S05]  /*12350*/  WARPSYNC.COLLECTIVE R15, `(.L_x_415) ;  /* 0x000000000f087348 */ /* 0x000fea0003c00000 */
[----:B------:R0:W1:Y:S02]  /*12360*/  SHFL.UP P6, R14, R13, R12, R11 ;  /* 0x0400000c0d0e7389 */ /* 0x00006400000c000b */
[----:B01----:R-:W-:Y:S01]  /*12370*/  ENDCOLLECTIVE ;  /* 0x000000000000791b */ /* 0x003fe20003800000 */
.L_x_415:
        /* <DEDUP_REMOVED lines=8> */
.L_x_416:
        /* <DEDUP_REMOVED lines=8> */
.L_x_417:
        /* <DEDUP_REMOVED lines=8> */
.L_x_418:
[----:B------:R-:W-:Y:S01]  /*12500*/  IMAD.MOV.U32 R12, RZ, RZ, 0x1f ;  /* 0x0000001fff0c7424 */ /* 0x000fe200078e00ff */
[----:B------:R-:W-:Y:S02]  /*12510*/  MOV R11, 0x1f ;  /* 0x0000001f000b7802 */ /* 0x000fe40000000f00 */
[----:B------:R-:W-:-:S05]  /*12520*/  SEL R2, R14, RZ, P0 ;  /* 0x000000ff0e027207 */ /* 0x000fca0000000000 */
[----:B------:R-:W-:-:S04]  /*12530*/  IMAD.IADD R2, R7, 0x1, R2 ;  /* 0x0000000107027824 */ /* 0x000fc800078e0202 */
[----:B------:R-:W-:-:S07]  /*12540*/  IMAD.MOV.U32 R13, RZ, RZ, R2 ;  /* 0x000000ffff0d7224 */ /* 0x000fce00078e0002 */
[----:B------:R-:W-:Y:S05]  /*12550*/  WARPSYNC.COLLECTIVE R15, `(.L_x_419) ;  /* 0x000000000f087348 */ /* 0x000fea0003c00000 */
[----:B------:R0:W1:Y:S02]  /*12560*/  SHFL.IDX P6, R14, R13, R12, R11 ;  /* 0x0000000c0d0e7389 */ /* 0x00006400000c000b */
[----:B01----:R-:W-:Y:S01]  /*12570*/  ENDCOLLECTIVE ;  /* 0x000000000000791b */ /* 0x003fe20003800000 */
.L_x_419:
[----:B------:R-:W-:Y:S05]  /*12580*/  BRA `(.L_x_420) ;  /* 0xffffffe8008c7947 */ /* 0x000fea000383ffff */
.L_x_368:
[----:B------:R-:W-:Y:S01]  /*12590*/  BSSY B0, `(.L_x_421) ;  /* 0x0000006000007945 */ /* 0x000fe20003800000 */
[----:B------:R-:W-:Y:S01]  /*125a0*/  PLOP3.LUT P6, PT, P6, PT, PT, 0x8, 0x0 ;  /* 0x000000000000781c */ /* 0x000fe200037ce170 */
[----:B------:R-:W-:-:S12]  /*125b0*/  IMAD.MOV.U32 R15, RZ, RZ, -0x1 ;  /* 0xffffffffff0f7424 */ /* 0x000fd800078e00ff */
[----:B0-----:R-:W-:Y:S05]  /*125c0*/  WARPSYNC.COLLECTIVE R15, `(.L_x_422) ;  /* 0x000000000f087348 */ /* 0x001fea0003c00000 */
[----:B------:R-:W-:Y:S01]  /*125d0*/  VOTE.ANY R14, PT, P6 ;  /* 0x00000000000e7806 */ /* 0x000fe200030e0100 */
[----:B0-----:R-:W-:Y:S06]  /*125e0*/  ENDCOLLECTIVE ;  /* 0x000000000000791b */ /* 0x001fec0003800000 */
.L_x_422:
[----:B------:R-:W-:Y:S05]  /*125f0*/  BSYNC B0 ;  /* 0x0000000000007941 */ /* 0x000fea0003800000 */
.L_x_421:
[----:B------:R-:W-:Y:S02]  /*12600*/  IMAD.MOV.U32 R7, RZ, RZ, R14 ;  /* 0x000000ffff077224 */ /* 0x000fe400078e000e */
[----:B------:R-:W-:Y:S02]  /*12610*/  IMAD.MOV.U32 R13, RZ, RZ, R3 ;  /* 0x000000ffff0d7224 */ /* 0x000fe400078e0003 */
[----:B------:R-:W0:Y:S01]  /*12620*/  POPC R5, R7 ;  /* 0x0000000700057309 */ /* 0x000e220000000000 */
[----:B------:R-:W-:Y:S02]  /*12630*/  IMAD.MOV.U32 R11, RZ, RZ, 0x1f ;  /* 0x0000001fff0b7424 */ /* 0x000fe400078e00ff */
[----:B------:R-:W-:Y:S02]  /*12640*/  IMAD.MOV.U32 R15, RZ, RZ, -0x1 ;  /* 0xffffffffff0f7424 */ /* 0x000fe400078e00ff */
[----:B0-----:R-:W-:-:S07]  /*12650*/  IMAD.MOV.U32 R12, RZ, RZ, R5 ;  /* 0x000000ffff0c7224 */ /* 0x001fce00078e0005 */
[----:B------:R-:W-:Y:S05]  /*12660*/  WARPSYNC.COLLECTIVE R15, `(.L_x_423) ;  /* 0x000000000f087348 */ /* 0x000fea0003c00000 */
[----:B------:R0:W1:Y:S02]  /*12670*/  SHFL.IDX P6, R14, R13, R12, R11 ;  /* 0x0000000c0d0e7389 */ /* 0x00006400000c000b */
[----:B01----:R-:W-:Y:S01]  /*12680*/  ENDCOLLECTIVE ;  /* 0x000000000000791b */ /* 0x003fe20003800000 */
.L_x_423:
[----:B------:R-:W-:Y:S01]  /*12690*/  IMAD.MOV.U32 R17, RZ, RZ, R14 ;  /* 0x000000ffff117224 */ /* 0x000fe200078e000e */
[----:B------:R-:W-:Y:S06]  /*126a0*/  BRA `(.L_x_424) ;  /* 0xffffffe8007c7947 */ /* 0x000fec000383ffff */
.L_x_370:
[----:B------:R-:W-:Y:S01]  /*126b0*/  BSSY B0, `(.L_x_425) ;  /* 0x0000007000007945 */ /* 0x000fe20003800000 */
[----:B------:R-:W-:Y:S02]  /*126c0*/  IMAD.MOV.U32 R13, RZ, RZ, R2 ;  /* 0x000000ffff0d7224 */ /* 0x000fe400078e0002 */
[----:B------:R-:W-:Y:S02]  /*126d0*/  IMAD.MOV.U32 R11, RZ, RZ, 0x1f ;  /* 0x0000001fff0b7424 */ /* 0x000fe400078e00ff */
[----:B------:R-:W-:-:S07]  /*126e0*/  IMAD.MOV.U32 R15, RZ, RZ, -0x1 ;  /* 0xffffffffff0f7424 */ /* 0x000fce00078e00ff */
[----:B012---:R-:W-:Y:S05]  /*126f0*/  WARPSYNC.COLLECTIVE R15, `(.L_x_426) ;  /* 0x000000000f087348 */ /* 0x007fea0003c00000 */
[----:B------:R3:W4:Y:S02]  /*12700*/  SHFL.IDX P6, R14, R13, R12, R11 ;  /* 0x0000000c0d0e7389 */ /* 0x00072400000c000b */
[----:B01234-:R-:W-:Y:S01]  /*12710*/  ENDCOLLECTIVE ;  /* 0x000000000000791b */ /* 0x01ffe20003800000 */
.L_x_426:
[----:B------:R-:W-:Y:S05]  /*12720*/  BSYNC B0 ;  /* 0x0000000000007941 */ /* 0x000fea0003800000 */
.L_x_425:
[----:B------:R-:W-:Y:S05]  /*12730*/  BRA `(.L_x_369) ;  /* 0xffffffe800747947 */ /* 0x000fea000383ffff */
.L_x_374:
[----:B0-----:R0:W1:Y:S02]  /*12740*/  SYNCS.PHASECHK.TRANS64.TRYWAIT P0, [R0+URZ+0x36820], R3 ;  /* 0x03682003000075a7 */ /* 0x001064000800017f */
[----:B-1----:R-:W-:Y:S05]  /*12750*/  @!P0 NANOSLEEP.SYNCS 0x989680 ;  /* 0x009896800000895d */ /* 0x002fea0003900000 */
[----:B------:R-:W1:Y:S02]  /*12760*/  @!P0 SYNCS.PHASECHK.TRANS64 P0, [R0+URZ+0x36820], R3 ;  /* 0x03682003000085a7 */ /* 0x000e64000800007f */
[----:B-1----:R-:W-:Y:S05]  /*12770*/  @!P0 BRA `(.L_x_374) ;  /* 0xfffffffc00f08947 */ /* 0x002fea000383ffff */
[----:B------:R-:W-:Y:S05]  /*12780*/  BRA `(.L_x_427) ;  /* 0xffffffec00587947 */ /* 0x000fea000383ffff */
.L_x_375:
        /* <DEDUP_REMOVED lines=8> */
[----:B0-----:R-:W-:Y:S05]  /*12810*/  WARPSYNC.COLLECTIVE R15, `(.L_x_429) ;  /* 0x000000000f087348 */ /* 0x001fea0003c00000 */
[----:B------:R1:W2:Y:S02]  /*12820*/  SHFL.IDX P6, R14, R13, R12, R11 ;  /* 0x0000000c0d0e7389 */ /* 0x0002a400000c000b */
[----:B012---:R-:W-:Y:S01]  /*12830*/  ENDCOLLECTIVE ;  /* 0x000000000000791b */ /* 0x007fe20003800000 */
.L_x_429:
[----:B------:R-:W-:Y:S05]  /*12840*/  BSYNC B0 ;  /* 0x0000000000007941 */ /* 0x000fea0003800000 */
.L_x_428:
[----:B------:R-:W-:Y:S05]  /*12850*/  BRA `(.L_x_430) ;  /* 0xffffffec00407947 */ /* 0x000fea000383ffff */
.L_x_378:
[----:B------:R-:W-:Y:S01]  /*12860*/  BSSY B1, `(.L_x_431) ;  /* 0x0000006000017945 */ /* 0x000fe20003800000 */
[----:B------:R-:W-:-:S07]  /*12870*/  IMAD.MOV.U32 R15, RZ, RZ, -0x1 ;  /* 0xffffffffff0f7424 */ /* 0x000fce00078e00ff */
[----:B01----:R-:W-:Y:S05]  /*12880*/  WARPSYNC.COLLECTIVE R15, `(.L_x_432) ;  /* 0x000000000f0c7348 */ /* 0x003fea0003c00000 */
[----:B------:R-:W-:Y:S02]  /*12890*/  ELECT P6, UR62, PT ;  /* 0x00000000003e782f */ /* 0x000fe400038c0000 */
[----:B------:R-:W-:Y:S01]  /*128a0*/  MOV R14, UR62 ;  /* 0x0000003e000e7c02 */ /* 0x000fe20008000f00 */
[----:B01----:R-:W-:Y:S10]  /*128b0*/  ENDCOLLECTIVE ;  /* 0x000000000000791b */ /* 0x003ff40003800000 */
.L_x_432:
[----:B------:R-:W-:Y:S05]  /*128c0*/  BSYNC B1 ;  /* 0x0000000000017941 */ /* 0x000fea0003800000 */
.L_x_431:
[----:B------:R-:W-:Y:S05]  /*128d0*/  BRA `(.L_x_433) ;  /* 0xffffffec00387947 */ /* 0x000fea000383ffff */
.L_x_380:
[----:B0-----:R0:W1:Y:S02]  /*128e0*/  SYNCS.PHASECHK.TRANS64.TRYWAIT P0, [R6+URZ], R5 ;  /* 0x00000005060075a7 */ /* 0x001064000800017f */
[----:B-1----:R-:W-:Y:S05]  /*128f0*/  @!P0 NANOSLEEP.SYNCS 0x989680 ;  /* 0x009896800000895d */ /* 0x002fea0003900000 */
[----:B------:R-:W1:Y:S02]  /*12900*/  @!P0 SYNCS.PHASECHK.TRANS64 P0, [R6+URZ], R5 ;  /* 0x00000005060085a7 */ /* 0x000e64000800007f */
[----:B-1----:R-:W-:Y:S05]  /*12910*/  @!P0 BRA `(.L_x_380) ;  /* 0xfffffffc00f08947 */ /* 0x002fea000383ffff */
[----:B------:R-:W-:Y:S05]  /*12920*/  BRA `(.L_x_434) ;  /* 0xffffffec00747947 */ /* 0x000fea000383ffff */
.L_x_381:
[----:B-1----:R1:W2:Y:S02]  /*12930*/  SYNCS.PHASECHK.TRANS64.TRYWAIT P0, [R7+URZ], R2 ;  /* 0x00000002070075a7 */ /* 0x0022a4000800017f */
[----:B--2---:R-:W-:Y:S05]  /*12940*/  @!P0 NANOSLEEP.SYNCS 0x989680 ;  /* 0x009896800000895d */ /* 0x004fea0003900000 */
[----:B------:R-:W2:Y:S02]  /*12950*/  @!P0 SYNCS.PHASECHK.TRANS64 P0, [R7+URZ], R2 ;  /* 0x00000002070085a7 */ /* 0x000ea4000800007f */
[----:B--2---:R-:W-:Y:S05]  /*12960*/  @!P0 BRA `(.L_x_381) ;  /* 0xfffffffc00f08947 */ /* 0x004fea000383ffff */
[----:B------:R-:W-:Y:S05]  /*12970*/  BRA `(.L_x_435) ;  /* 0xffffffec00687947 */ /* 0x000fea000383ffff */
.L_x_383:
[----:B--2---:R2:W3:Y:S02]  /*12980*/  SYNCS.PHASECHK.TRANS64.TRYWAIT P0, [R4+URZ], R5 ;  /* 0x00000005040075a7 */ /* 0x0044e4000800017f */
[----:B---3--:R-:W-:Y:S05]  /*12990*/  @!P0 NANOSLEEP.SYNCS 0x989680 ;  /* 0x009896800000895d */ /* 0x008fea0003900000 */
[----:B------:R-:W3:Y:S02]  /*129a0*/  @!P0 SYNCS.PHASECHK.TRANS64 P0, [R4+URZ], R5 ;  /* 0x00000005040085a7 */ /* 0x000ee4000800007f */
[----:B---3--:R-:W-:Y:S05]  /*129b0*/  @!P0 BRA `(.L_x_383) ;  /* 0xfffffffc00f08947 */ /* 0x008fea000383ffff */
[----:B------:R-:W-:Y:S05]  /*129c0*/  BRA `(.L_x_436) ;  /* 0xffffffec00707947 */ /* 0x000fea000383ffff */
.L_x_437:
        /* <DEDUP_REMOVED lines=11> */
.L_x_2657:


//--------------------- .text._ZN7cutlass13device_kernelIN5flash11enable_sm90INS1_16FlashAttnFwdSm90INS1_25CollectiveMainloopFwdSm90ILi2EN4cute5tupleIJNS5_1CILi1EEES8_S8_EEENS6_IJNS7_ILi128EEENS7_ILi112EEENS7_ILi192EEEEEELi192ENS_6half_tEfNS_4arch4Sm90ELb0ELb0ELb0ELb1ELb0ELb1ELb0ELb1ELb1ELb0ELb0ELb0EEENS1_21CollectiveEpilogueFwdINS6_IJSA_SC_SB_EEES9_SE_SG_Li256ELb1ELb0ELb0ELb0EEENS1_36VarlenDynamicPersistentTileSchedulerILi128ELi112ELi256ELi32ELb0ELb0ELb1ELb0ELb1ELb1EEEEEEEEEvNT_6ParamsE --------------------------
	.section	.text._ZN7cutlass13device_kernelIN5flash11enable_sm90INS1_16FlashAttnFwdSm90INS1_25CollectiveMainloopFwdSm90ILi2EN4cute5tupleIJNS5_1CILi1EEES8_S8_EEENS6_IJNS7_ILi128EEENS7_ILi112EEENS7_ILi192EEEEEELi192ENS_6half_tEfNS_4arch4Sm90ELb0ELb0ELb0ELb1ELb0ELb1ELb0ELb1ELb1ELb0ELb0ELb0EEENS1_21CollectiveEpilogueFwdINS6_IJSA_SC_SB_EEES9_SE_SG_Li256ELb1ELb0ELb0ELb0EEENS1_36VarlenDynamicPersistentTileSchedulerILi128ELi112ELi256ELi32ELb0ELb0ELb1ELb0ELb1ELb1EEEEEEEEEvNT_6ParamsE,"ax",@progbits
	.align	128
.text._ZN7cutlass13device_kernelIN5flash11enable_sm90INS1_16FlashAttnFwdSm90INS1_25CollectiveMainloopFwdSm90ILi2EN4cute5tupleIJNS5_1CILi1EEES8_S8_EEENS6_IJNS7_ILi128EEENS7_ILi112EEENS7_ILi192EEEEEELi192ENS_6half_tEfNS_4arch4Sm90ELb0ELb0ELb0ELb1ELb0ELb1ELb0ELb1ELb1ELb0ELb0ELb0EEENS1_21CollectiveEpilogueFwdINS6_IJSA_SC_SB_EEES9_SE_SG_Li256ELb1ELb0ELb0ELb0EEENS1_36VarlenDynamicPersistentTileSchedulerILi128ELi112ELi256ELi32ELb0ELb0ELb1ELb0ELb1ELb1EEEEEEEEEvNT_6ParamsE:
        .type           _ZN7cutlass13device_kernelIN5flash11enable_sm90INS1_16FlashAttnFwdSm90INS1_25CollectiveMainloopFwdSm90ILi2EN4cute5tupleIJNS5_1CILi1EEES8_S8_EEENS6_IJNS7_ILi128EEENS7_ILi112EEENS7_ILi192EEEEEELi192ENS_6half_tEfNS_4arch4Sm90ELb0ELb0ELb0ELb1ELb0ELb1ELb0ELb1ELb1ELb0ELb0ELb0EEENS1_21CollectiveEpilogueFwdINS6_IJSA_SC_SB_EEES9_SE_SG_Li256ELb1ELb0ELb0ELb0EEENS1_36VarlenDynamicPersistentTileSchedulerILi128ELi112ELi256ELi32ELb0ELb0ELb1ELb0ELb1ELb1EEEEEEEEEvNT_6ParamsE,@function
        .size           _ZN7cutlass13device_kernelIN5flash11enable_sm90INS1_16FlashAttnFwdSm90INS1_25CollectiveMainloopFwdSm90ILi2EN4cute5tupleIJNS5_1CILi1EEES8_S8_EEENS6_IJNS7_ILi128EEENS7_ILi112EEENS7_ILi192EEEEEELi192ENS_6half_tEfNS_4arch4Sm90ELb0ELb0ELb0ELb1ELb0ELb1ELb0ELb1ELb1ELb0ELb0ELb0EEENS1_21CollectiveEpilogueFwdINS6_IJSA_SC_SB_EEES9_SE_SG_Li256ELb1ELb0ELb0ELb0EEENS1_36VarlenDynamicPersistentTileSchedulerILi128ELi112ELi256ELi32ELb0ELb0ELb1ELb0ELb1ELb1EEEEEEEEEvNT_6ParamsE,(.L_x_2658 - _ZN7cutlass13device_kernelIN5flash11enable_sm90INS1_16FlashAttnFwdSm90INS1_25CollectiveMainloopFwdSm90ILi2EN4cute5tupleIJNS5_1CILi1EEES8_S8_EEENS6_IJNS7_ILi128EEENS7_ILi112EEENS7_ILi192EEEEEELi192ENS_6half_tEfNS_4arch4Sm90ELb0ELb0ELb0ELb1ELb0ELb1ELb0ELb1ELb1ELb0ELb0ELb0EEENS1_21CollectiveEpilogueFwdINS6_IJSA_SC_SB_EEES9_SE_SG_Li256ELb1ELb0ELb0ELb0EEENS1_36VarlenDynamicPersistentTileSchedulerILi128ELi112ELi256ELi32ELb0ELb0ELb1ELb0ELb1ELb1EEEEEEEEEvNT_6ParamsE)
        .other          _ZN7cutlass13device_kernelIN5flash11enable_sm90INS1_16FlashAttnFwdSm90INS1_25CollectiveMainloopFwdSm90ILi2EN4cute5tupleIJNS5_1CILi1EEES8_S8_EEENS6_IJNS7_ILi128EEENS7_ILi112EEENS7_ILi192EEEEEELi192ENS_6half_tEfNS_4arch4Sm90ELb0ELb0ELb0ELb1ELb0ELb1ELb0ELb1ELb1ELb0ELb0ELb0EEENS1_21CollectiveEpilogueFwdINS6_IJSA_SC_SB_EEES9_SE_SG_Li256ELb1ELb0ELb0ELb0EEENS1_36VarlenDynamicPersistentTileSchedulerILi128ELi112ELi256ELi32ELb0ELb0ELb1ELb0ELb1ELb1EEEEEEEEEvNT_6ParamsE,@"STO_CUDA_ENTRY STV_DEFAULT"
_ZN7cutlass13device_kernelIN5flash11enable_sm90INS1_16FlashAttnFwdSm90INS1_25CollectiveMainloopFwdSm90ILi2EN4cute5tupleIJNS5_1CILi1EEES8_S8_EEENS6_IJNS7_ILi128EEENS7_ILi112EEENS7_ILi192EEEEEELi192ENS_6half_tEfNS_4arch4Sm90ELb0ELb0ELb0ELb1ELb0ELb1ELb0ELb1ELb1ELb0ELb0ELb0EEENS1_21CollectiveEpilogueFwdINS6_IJSA_SC_SB_EEES9_SE_SG_Li256ELb1ELb0ELb0ELb0EEENS1_36VarlenDynamicPersistentTileSchedulerILi128ELi112ELi256ELi32ELb0ELb0ELb1ELb0ELb1ELb1EEEEEEEEEvNT_6ParamsE:
[----:B------:R-:W0:Y:S02]  /*0000*/  LDC R1, c[0x0][0x28] ;  /* 0x00000a00ff017b82 */ /* 0x000e240000000800 */
[----:B0-----:R-:W-:Y:S01]  /*0010*/  VIADD R1, R1, 0xffffff98 ;  /* 0xffffff9801017836 */ /* 0x001fe20000000000 */
[----:B------:R-:W0:Y:S01]  /*0020*/  S2R R4, SR_TID.X ;  /* 0x0000000000047919 */ /* 0x000e220000002100 */
[----:B------:R-:W-:Y:S01]  /*0030*/  ELECT P0, URZ, PT ;  /* 0x00000000003f782f */ /* 0x000fe20003800000 */
[----:B------:R-:W-:Y:S01]  /*0040*/  BSSY B0, `(.L_x_438) ;  /* 0x0000017000007945 */ /* 0x000fe20003800000 */
[----:B0-----:R-:W-:-:S05]  /*0050*/  SHF.R.U32.HI R0, RZ, 0x5, R4 ;  /* 0x00000005ff007819 */ /* 0x001fca0000011604 */
[----:B------:R-:W0:Y:S02]  /*0060*/  SHFL.IDX PT, R2, R0, RZ, 0x1f ;  /* 0x00001fff00027589 */ /* 0x000e2400000e0000 */
[----:B0-----:R-:W-:Y:S02]  /*0070*/  ISETP.EQ.AND P0, PT, R2, RZ, P0 ;  /* 0x000000ff0200720c */ /* 0x001fe40000702270 */
[----:B------:R-:W-:-:S11]  /*0080*/  SHF.R.U32.HI R2, RZ, 0x7, R4 ;  /* 0x00000007ff027819 */ /* 0x000fd60000011604 */
[----:B------:R-:W-:Y:S05]  /*0090*/  @!P0 BRA `(.L_x_439) ;  /* 0x0000000000448947 */ /* 0x000fea0003800000 */
[----:B------:R-:W-:Y:S02]  /*00a0*/  ULDC.64 UR4, c[0x0][0x198] ;  /* 0x0000660000047ab9 */ /* 0x000fe40000000a00 */
[----:B------:R-:W-:Y:S02]  /*00b0*/  UIADD3 UR6, UP0, UR4, 0x270, URZ ;  /* 0x0000027004067890 */ /* 0x000fe4000ff1e03f */
[----:B------:R-:W-:Y:S02]  /*00c0*/  UIADD3 UR8, UP1, UR4, 0x370, URZ ;  /* 0x0000037004087890 */ /* 0x000fe4000ff3e03f */
[----:B------:R-:W-:Y:S02]  /*00d0*/  UIADD3 UR10, UP2, UR4, 0x470, URZ ;  /* 0x00000470040a7890 */ /* 0x000fe4000ff5e03f */
[----:B------:R-:W-:Y:S02]  /*00e0*/  UIADD3 UR12, UP3, UR4, 0x570, URZ ;  /* 0x00000570040c7890 */ /* 0x000fe4000ff7e03f */
[----:B------:R-:W-:-:S02]  /*00f0*/  UIADD3 UR4, UP4, UR4, 0x670, URZ ;  /* 0x0000067004047890 */ /* 0x000fc4000ff9e03f */
[----:B------:R-:W-:Y:S02]  /*0100*/  UIADD3.X UR7, URZ, UR5, URZ, UP0, !UPT ;  /* 0x000000053f077290 */ /* 0x000fe400087fe43f */
[----:B------:R-:W-:Y:S02]  /*0110*/  UIADD3.X UR9, URZ, UR5, URZ, UP1, !UPT ;  /* 0x000000053f097290 */ /* 0x000fe40008ffe43f */
[----:B------:R-:W-:Y:S02]  /*0120*/  UIADD3.X UR11, URZ, UR5, URZ, UP2, !UPT ;  /* 0x000000053f0b7290 */ /* 0x000fe400097fe43f */
[----:B------:R-:W-:Y:S02]  /*0130*/  UIADD3.X UR13, URZ, UR5, URZ, UP3, !UPT ;  /* 0x000000053f0d7290 */ /* 0x000fe40009ffe43f */
[----:B------:R-:W-:Y:S01]  /*0140*/  UIADD3.X UR5, URZ, UR5, URZ, UP4, !UPT ;  /* 0x000000053f057290 */ /* 0x000fe2000a7fe43f */
[----:B------:R0:W-:Y:S02]  /*0150*/  UTMACCTL.PF [UR6] ;  /* 0x00000000060079b9 */ /* 0x0001e40008040000 */
[----:B------:R0:W-:Y:S02]  /*0160*/  UTMACCTL.PF [UR8] ;  /* 0x00000000080079b9 */ /* 0x0001e40008040000 */
[----:B------:R0:W-:Y:S02]  /*0170*/  UTMACCTL.PF [UR10] ;  /* 0x000000000a0079b9 */ /* 0x0001e40008040000 */
[----:B------:R0:W-:Y:S02]  /*0180*/  UTMACCTL.PF [UR12] ;  /* 0x000000000c0079b9 */ /* 0x0001e40008040000 */
[----:B------:R0:W-:Y:S02]  /*0190*/  UTMACCTL.PF [UR4] ;  /* 0x00000000040079b9 */ /* 0x0001e40008040000 */
[----:B0-----:R-:W-:Y:S01]  /*01a0*/  NOP ;  /* 0x0000000000007918 */ /* 0x001fe20000000000 */
.L_x_439:
[----:B------:R-:W-:Y:S05]  /*01b0*/  BSYNC B0 ;  /* 0x0000000000007941 */ /* 0x000fea0003800000 */
.L_x_438:
[----:B------:R-:W-:Y:S01]  /*01c0*/  VOTEU.ANY UP0, P0 ;  /* 0x00000000003f7886 */ /* 0x000fe20000000100 */
[----:B------:R-:W0:Y:S01]  /*01d0*/  SHFL.IDX PT, R2, R2, RZ, 0x1f ;  /* 0x00001fff02027589 */ /* 0x000e2200000e0000 */
[----:B------:R-:W-:Y:S01]  /*01e0*/  UMOV UR4, 0x1 ;  /* 0x0000000100047882 */ /* 0x000fe20000000000 */
[----:B------:R-:W-:Y:S01]  /*01f0*/  UMOV UR7, 0x100 ;  /* 0x0000010000077882 */ /* 0x000fe20000000000 */
[----:B------:R-:W-:Y:S01]  /*0200*/  VOTEU.ANY UP1, P0 ;  /* 0x00000000003f7886 */ /* 0x000fe20000020100 */
[----:B------:R-:W1:Y:S01]  /*0210*/  @UP0 S2UR UR8, SR_CgaCtaId ;  /* 0x00000000000809c3 */ /* 0x000e620000008800 */
[----:B------:R-:W2:Y:S01]  /*0220*/  SHFL.IDX PT, R3, R0, RZ, 0x1f ;  /* 0x00001fff00037589 */ /* 0x000ea200000e0000 */
[----:B------:R-:W-:Y:S01]  /*0230*/  @UP0 UMOV UR6, 0x400 ;  /* 0x0000040000060882 */ /* 0x000fe20000000000 */
[----:B------:R-:W-:-:S04]  /*0240*/  @UP0 UIADD3 UR4, -UR4, 0x100000, URZ ;  /* 0x0010000004040890 */ /* 0x000fc8000fffe13f */
[----:B------:R-:W-:Y:S02]  /*0250*/  @UP0 USHF.L.U32 UR5, UR4, 0xb, URZ ;  /* 0x0000000b04050899 */ /* 0x000fe4000800063f */
[----:B------:R-:W-:Y:S01]  /*0260*/  @UP0 USHF.L.U32 UR4, UR4, 0x1, URZ ;  /* 0x0000000104040899 */ /* 0x000fe2000800063f */
[----:B------:R-:W-:Y:S01]  /*0270*/  VOTEU.ANY UP2, P0 ;  /* 0x00000000003f7886 */ /* 0x000fe20000040100 */
[----:B0-----:R-:W-:Y:S01]  /*0280*/  R2UR UR9, R2 ;  /* 0x00000000020972ca */ /* 0x001fe200000e0000 */
[----:B-1----:R-:W-:Y:S01]  /*0290*/  @UP0 ULEA UR8, UR8, UR6, 0x18 ;  /* 0x0000000608080291 */ /* 0x002fe2000f8ec03f */
[----:B--2---:R-:W-:Y:S01]  /*02a0*/  ISETP.NE.AND P1, PT, R3, RZ, PT ;  /* 0x000000ff0300720c */ /* 0x004fe20003f25270 */
[----:B------:R-:W-:-:S04]  /*02b0*/  @UP0 UIADD3 UR6, -UR7, 0x100000, URZ ;  /* 0x0010000007060890 */ /* 0x000fc8000fffe13f */
[----:B------:R-:W-:Y:S02]  /*02c0*/  @UP0 USHF.L.U32 UR7, UR6, 0xb, URZ ;  /* 0x0000000b06070899 */ /* 0x000fe4000800063f */
[----:B------:R-:W-:-:S04]  /*02d0*/  @UP0 USHF.L.U32 UR6, UR6, 0x1, URZ ;  /* 0x0000000106060899 */ /* 0x000fc8000800063f */
[----:B------:R-:W-:Y:S01]  /*02e0*/  UISETP.NE.AND UP0, UPT, UR9, URZ, UPT ;  /* 0x0000003f0900728c */ /* 0x000fe2000bf05270 */
[----:B------:R-:W0:Y:S02]  /*02f0*/  FENCE.VIEW.ASYNC.S ;  /* 0x00000000000073c6 */ /* 0x000e240000000000 */
[----:B0-----:R0:W1:Y:S05]  /*0300*/  @UP1 SYNCS.EXCH.64 URZ, [UR8+0x36800], UR4 ;  /* 0x03680004083f15b2 */ /* 0x00106a0008000100 */
[----:B------:R0:W2:Y:S01]  /*0310*/  @UP2 SYNCS.EXCH.64 URZ, [UR8+0x36820], UR6 ;  /* 0x03682006083f25b2 */ /* 0x0000a20008000100 */
[----:B------:R-:W-:Y:S05]  /*0320*/  @P1 BRA `(.L_x_440) ;  /* 0x0000000000481947 */ /* 0x000fea0003800000 */
[----:B0-----:R-:W0:Y:S01]  /*0330*/  S2UR UR5, SR_CgaCtaId ;  /* 0x00000000000579c3 */ /* 0x001e220000008800 */
[----:B------:R-:W-:Y:S01]  /*0340*/  UMOV UR4, 0x400 ;  /* 0x0000040000047882 */ /* 0x000fe20000000000 */
[----:B------:R-:W-:Y:S01]  /*0350*/  UMOV UR6, 0x1 ;  /* 0x0000000100067882 */ /* 0x000fe20000000000 */
[----:B------:R-:W-:Y:S01]  /*0360*/  UMOV UR9, 0x2 ;  /* 0x0000000200097882 */ /* 0x000fe20000000000 */
[----:B------:R-:W-:-:S04]  /*0370*/  UIADD3 UR6, -UR6, 0x100000, URZ ;  /* 0x0010000006067890 */ /* 0x000fc8000fffe13f */
[----:B------:R-:W-:Y:S02]  /*0380*/  USHF.L.U32 UR7, UR6, 0xb, URZ ;  /* 0x0000000b06077899 */ /* 0x000fe4000800063f */
[----:B------:R-:W-:Y:S01]  /*0390*/  USHF.L.U32 UR6, UR6, 0x1, URZ ;  /* 0x0000000106067899 */ /* 0x000fe2000800063f */
[----:B------:R-:W-:Y:S01]  /*03a0*/  ELECT P0, URZ, PT ;  /* 0x00000000003f782f */ /* 0x000fe20003800000 */
[----:B0-----:R-:W-:Y:S02]  /*03b0*/  ULEA UR8, UR5, UR4, 0x18 ;  /* 0x0000000405087291 */ /* 0x001fe4000f8ec03f */
[----:B------:R-:W-:-:S04]  /*03c0*/  UIADD3 UR4, -UR9, 0x100000, URZ ;  /* 0x0010000009047890 */ /* 0x000fc8000fffe13f */
[----:B------:R-:W-:Y:S02]  /*03d0*/  USHF.L.U32 UR5, UR4, 0xb, URZ ;  /* 0x0000000b04057899 */ /* 0x000fe4000800063f */
[----:B------:R-:W-:Y:S01]  /*03e0*/  USHF.L.U32 UR4, UR4, 0x1, URZ ;  /* 0x0000000104047899 */ /* 0x000fe2000800063f */
[----:B------:R-:W0:Y:S03]  /*03f0*/  FENCE.VIEW.ASYNC.S ;  /* 0x00000000000073c6 */ /* 0x000e260000000000 */
[----:B0-----:R3:W4:Y:S08]  /*0400*/  SYNCS.EXCH.64 URZ, [UR8+0x36830], UR6 ;  /* 0x03683006083f75b2 */ /* 0x0017300008000100 */
[----:B------:R3:W0:Y:S01]  /*0410*/  SYNCS.EXCH.64 URZ, [UR8+0x36840], UR4 ;  /* 0x03684004083f75b2 */ /* 0x0006220008000100 */
[----:B------:R3:W0:Y:S01]  /*0420*/  SYNCS.EXCH.64 URZ, [UR8+0x36838], UR6 ;  /* 0x03683806083f75b2 */ /* 0x0006220008000100 */
[----:B------:R3:W0:Y:S02]  /*0430*/  SYNCS.EXCH.64 URZ, [UR8+0x36848], UR4 ;  /* 0x03684804083f75b2 */ /* 0x0006240008000100 */
[----:B---3--:R-:W-:Y:S01]  /*0440*/  NOP ;  /* 0x0000000000007918 */ /* 0x008fe20000000000 */
.L_x_440:
[----:B------:R-:W3:Y:S01]  /*0450*/  SHFL.IDX PT, R2, R0, RZ, 0x1f ;  /* 0x00001fff00027589 */ /* 0x000ee200000e0000 */
[----:B------:R-:W-:Y:S01]  /*0460*/  NOP ;  /* 0x0000000000007918 */ /* 0x000fe20000000000 */
[----:B---3--:R-:W-:-:S13]  /*0470*/  ISETP.NE.AND P0, PT, R2, RZ, PT ;  /* 0x000000ff0200720c */ /* 0x008fda0003f05270 */
[----:B------:R-:W-:Y:S05]  /*0480*/  @P0 BRA `(.L_x_441) ;  /* 0x0000000000480947 */ /* 0x000fea0003800000 */
[----:B0-----:R-:W0:Y:S01]  /*0490*/  S2UR UR5, SR_CgaCtaId ;  /* 0x00000000000579c3 */ /* 0x001e220000008800 */
[----:B------:R-:W-:Y:S01]  /*04a0*/  UMOV UR4, 0x400 ;  /* 0x0000040000047882 */ /* 0x000fe20000000000 */
[----:B------:R-:W-:Y:S01]  /*04b0*/  UMOV UR6, 0x1 ;  /* 0x0000000100067882 */ /* 0x000fe20000000000 */
[----:B------:R-:W-:Y:S01]  /*04c0*/  UMOV UR7, 0x2 ;  /* 0x0000000200077882 */ /* 0x000fe20000000000 */
[----:B------:R-:W-:Y:S01]  /*04d0*/  ELECT P0, URZ, PT ;  /* 0x00000000003f782f */ /* 0x000fe20003800000 */
[----:B0-----:R-:W-:Y:S02]  /*04e0*/  ULEA UR8, UR5, UR4, 0x18 ;  /* 0x0000000405087291 */ /* 0x001fe4000f8ec03f */
[----:B------:R-:W-:-:S04]  /*04f0*/  UIADD3 UR4, -UR6, 0x100000, URZ ;  /* 0x0010000006047890 */ /* 0x000fc8000fffe13f */
[----:B------:R-:W-:Y:S02]  /*0500*/  USHF.L.U32 UR5, UR4, 0xb, URZ ;  /* 0x0000000b04057899 */ /* 0x000fe4000800063f */
[----:B------:R-:W-:Y:S02]  /*0510*/  USHF.L.U32 UR4, UR4, 0x1, URZ ;  /* 0x0000000104047899 */ /* 0x000fe4000800063f */
[----:B------:R-:W-:-:S04]  /*0520*/  UIADD3 UR6, -UR7, 0x100000, URZ ;  /* 0x0010000007067890 */ /* 0x000fc8000fffe13f */
[----:B------:R-:W-:Y:S02]  /*0530*/  USHF.L.U32 UR7, UR6, 0xb, URZ ;  /* 0x0000000b06077899 */ /* 0x000fe4000800063f */
[----:B------:R-:W-:Y:S01]  /*0540*/  USHF.L.U32 UR6, UR6, 0x1, URZ ;  /* 0x0000000106067899 */ /* 0x000fe2000800063f */
[----:B------:R-:W0:Y:S03]  /*0550*/  FENCE.VIEW.ASYNC.S ;  /* 0x00000000000073c6 */ /* 0x000e260000000000 */
[----:B0-----:R3:W0:Y:S08]  /*0560*/  SYNCS.EXCH.64 URZ, [UR8+0x36850], UR4 ;  /* 0x03685004083f75b2 */ /* 0x0016300008000100 */
[----:B------:R3:W0:Y:S01]  /*0570*/  SYNCS.EXCH.64 URZ, [UR8+0x36860], UR6 ;  /* 0x03686006083f75b2 */ /* 0x0006220008000100 */
[----:B------:R3:W0:Y:S01]  /*0580*/  SYNCS.EXCH.64 URZ, [UR8+0x36858], UR4 ;  /* 0x03685804083f75b2 */ /* 0x0006220008000100 */
[----:B------:R3:W0:Y:S02]  /*0590*/  SYNCS.EXCH.64 URZ, [UR8+0x36868], UR6 ;  /* 0x03686806083f75b2 */ /* 0x0006240008000100 */
[----:B---3--:R-:W-:Y:S01]  /*05a0*/  NOP ;  /* 0x0000000000007918 */ /* 0x008fe20000000000 */
.L_x_441:
[----:B------:R-:W3:Y:S01]  /*05b0*/  SHFL.IDX PT, R2, R0, RZ, 0x1f ;  /* 0x00001fff00027589 */ /* 0x000ee200000e0000 */
[----:B------:R-:W-:Y:S01]  /*05c0*/  NOP ;  /* 0x0000000000007918 */ /* 0x000fe20000000000 */
[----:B---3--:R-:W-:-:S13]  /*05d0*/  ISETP.NE.AND P0, PT, R2, RZ, PT ;  /* 0x000000ff0200720c */ /* 0x008fda0003f05270 */
[----:B------:R-:W-:Y:S05]  /*05e0*/  @P0 BRA `(.L_x_442) ;  /* 0x0000000000380947 */ /* 0x000fea0003800000 */
[----:B0-----:R-:W0:Y:S01]  /*05f0*/  S2UR UR5, SR_CgaCtaId ;  /* 0x00000000000579c3 */ /* 0x001e220000008800 */
[----:B------:R-:W-:Y:S01]  /*0600*/  UMOV UR4, 0x400 ;  /* 0x0000040000047882 */ /* 0x000fe20000000000 */
[----:B------:R-:W-:Y:S01]  /*0610*/  UMOV UR7, 0x1 ;  /* 0x0000000100077882 */ /* 0x000fe20000000000 */
[----:B------:R-:W-:Y:S01]  /*0620*/  ELECT P0, URZ, PT ;  /* 0x00000000003f782f */ /* 0x000fe20003800000 */
[----:B0-----:R-:W-:Y:S02]  /*0630*/  ULEA UR6, UR5, UR4, 0x18 ;  /* 0x0000000405067291 */ /* 0x001fe4000f8ec03f */
[----:B------:R-:W-:-:S04]  /*0640*/  UIADD3 UR4, -UR7, 0x100000, URZ ;  /* 0x0010000007047890 */ /* 0x000fc8000fffe13f */
[----:B------:R-:W-:Y:S02]  /*0650*/  USHF.L.U32 UR5, UR4, 0xb, URZ ;  /* 0x0000000b04057899 */ /* 0x000fe4000800063f */
[----:B------:R-:W-:Y:S01]  /*0660*/  USHF.L.U32 UR4, UR4, 0x1, URZ ;  /* 0x0000000104047899 */ /* 0x000fe2000800063f */
[----:B------:R-:W0:Y:S11]  /*0670*/  FENCE.VIEW.ASYNC.S ;  /* 0x00000000000073c6 */ /* 0x000e360000000000 */
[----:B0-----:R3:W0:Y:S01]  /*0680*/  SYNCS.EXCH.64 URZ, [UR6+0x36870], UR4 ;  /* 0x03687004063f75b2 */ /* 0x0016220008000100 */
[----:B------:R3:W0:Y:S01]  /*0690*/  SYNCS.EXCH.64 URZ, [UR6+0x36880], UR4 ;  /* 0x03688004063f75b2 */ /* 0x0006220008000100 */
[----:B------:R3:W0:Y:S01]  /*06a0*/  SYNCS.EXCH.64 URZ, [UR6+0x36878], UR4 ;  /* 0x03687804063f75b2 */ /* 0x0006220008000100 */
[----:B------:R3:W0:Y:S02]  /*06b0*/  SYNCS.EXCH.64 URZ, [UR6+0x36888], UR4 ;  /* 0x03688804063f75b2 */ /* 0x0006240008000100 */
[----:B---3--:R-:W-:Y:S01]  /*06c0*/  NOP ;  /* 0x0000000000007918 */ /* 0x008fe20000000000 */
.L_x_442:
        /* <DEDUP_REMOVED lines=22> */
.L_x_443:
        /* <DEDUP_REMOVED lines=22> */
.L_x_444:
[----:B0-----:R-:W-:Y:S01]  /*0990*/  UMOV UR4, 0x1 ;  /* 0x0000000100047882 */ /* 0x001fe20000000000 */
[----:B------:R-:W-:Y:S01]  /*09a0*/  PLOP3.LUT P0, PT, PT, PT, UP0, 0x80, 0x0 ;  /* 0x000000000000781c */ /* 0x000fe20003f0f008 */
[----:B------:R-:W-:Y:S01]  /*09b0*/  USEL UR4, UR4, 0x2, !UP0 ;  /* 0x0000000204047887 */ /* 0x000fe2000c000000 */
[----:B------:R-:W-:Y:S01]  /*09c0*/  NOP ;  /* 0x0000000000007918 */ /* 0x000fe20000000000 */
[----:B------:R-:W-:Y:S01]  /*09d0*/  ULDC.64 UR60, c[0x0][0x208] ;  /* 0x00008200003c7ab9 */ /* 0x000fe20000000a00 */
[----:B------:R-:W-:Y:S03]  /*09e0*/  BSSY B7, `(.L_x_445) ;  /* 0x00022e3000077945 */ /* 0x000fe60003800000 */
[----:B------:R-:W-:-:S05]  /*09f0*/  IMAD.U32 R2, RZ, RZ, UR4 ;  /* 0x00000004ff027e24 */ /* 0x000fca000f8e00ff */
[----:B------:R0:W-:Y:S01]  /*0a00*/  STL [R1+0x60], R2 ;  /* 0x0000600201007387 */ /* 0x0001e20000100800 */
[----:B-12-4-:R-:W-:Y:S06]  /*0a10*/  BAR.SYNC.DEFER_BLOCKING 0x0 ;  /* 0x0000000000007b1d */ /* 0x016fec0000010000 */
[----:B------:R-:W-:Y:S05]  /*0a20*/  @!P0 BRA `(.L_x_446) ;  /* 0x000001d000148947 */ /* 0x000fea0003800000 */
.L_x_447:
        /* <DEDUP_REMOVED lines=8> */
[----:B-1----:R-:W-:-:S06]  /*0ab0*/  ULEA UR4, UR5, UR4, 0x18 ;  /* 0x0000000405047291 */ /* 0x002fcc000f8ec03f */
[----:B------:R-:W-:Y:S01]  /*0ac0*/  MOV R18, UR4 ;  /* 0x0000000400127c02 */ /* 0x000fe20008000f00 */
[----:B------:R-:W-:-:S04]  /*0ad0*/  ULDC UR4, c[0x0][0xc14] ;  /* 0x0003050000047ab9 */ /* 0x000fc80000000800 */
[----:B------:R-:W1:Y:S01]  /*0ae0*/  LDS.128 R148, [R18+0x368d0] ;  /* 0x0368d00012947984 */ /* 0x000e620000000c00 */
[----:B------:R-:W-:Y:S06]  /*0af0*/  BAR.ARV 0x4, 0x120 ;  /* 0x0104800000007b1d */ /* 0x000fec0000002000 */
[----:B-1----:R-:W-:-:S13]  /*0b00*/  ISETP.GE.AND P0, PT, R151, UR4, PT ;  /* 0x0000000497007c0c */ /* 0x002fda000bf06270 */
[----:B------:R-:W-:Y:S05]  /*0b10*/  @P0 BRA `(.L_x_448) ;  /* 0x0000022c003c0947 */ /* 0x000fea0003800000 */
[----:B------:R-:W2:Y:S01]  /*0b20*/  LDL R0, [R1+0x60] ;  /* 0x0000600001007983 */ /* 0x000ea20000100800 */
[----:B------:R-:W-:Y:S01]  /*0b30*/  VIADD R228, R4, 0xffffff80 ;  /* 0xffffff8004e47836 */ /* 0x000fe20000000000 */
[----:B------:R-:W-:Y:S01]  /*0b40*/  R2UR UR4, R18 ;  /* 0x00000000120472ca */ /* 0x000fe200000e0000 */
[----:B------:R-:W-:Y:S01]  /*0b50*/  IMAD.MOV.U32 R225, RZ, RZ, RZ ;  /* 0x000000ffffe17224 */ /* 0x000fe200078e00ff */
[----:B------:R-:W-:Y:S01]  /*0b60*/  MOV R207, RZ ;  /* 0x000000ff00cf7202 */ /* 0x000fe20000000f00 */
[----:B------:R-:W-:Y:S01]  /*0b70*/  IMAD.MOV.U32 R19, RZ, RZ, RZ ;  /* 0x000000ffff137224 */ /* 0x000fe200078e00ff */
[----:B------:R-:W-:Y:S01]  /*0b80*/  SHF.R.S32.HI R3, RZ, 0x1f, R228 ;  /* 0x0000001fff037819 */ /* 0x000fe200000114e4 */
[----:B------:R-:W-:Y:S01]  /*0b90*/  IMAD.MOV.U32 R212, RZ, RZ, RZ ;  /* 0x000000ffffd47224 */ /* 0x000fe200078e00ff */
[----:B------:R-:W-:Y:S02]  /*0ba0*/  MOV R214, RZ ;  /* 0x000000ff00d67202 */ /* 0x000fe40000000f00 */
[----:B0-----:R-:W-:-:S02]  /*0bb0*/  LEA.HI R2, R3, R228, RZ, 0x4 ;  /* 0x000000e403027211 */ /* 0x001fc400078f20ff */
[CC--:B------:R-:W-:Y:S02]  /*0bc0*/  LEA.HI R4, R3.reuse, R228.reuse, RZ, 0x5 ;  /* 0x000000e403047211 */ /* 0x0c0fe400078f28ff */
[CC--:B------:R-:W-:Y:S01]  /*0bd0*/  LEA.HI R218, R3.reuse, R228.reuse, RZ, 0x3 ;  /* 0x000000e403da7211 */ /* 0x0c0fe200078f18ff */
[----:B------:R-:W-:Y:S01]  /*0be0*/  UIADD3 UR4, UR4, 0x15400, URZ ;  /* 0x0001540004047890 */ /* 0x000fe2000fffe03f */
[----:B------:R-:W-:Y:S02]  /*0bf0*/  LEA.HI R10, R3, R228, RZ, 0x2 ;  /* 0x000000e4030a7211 */ /* 0x000fe400078f10ff */
[----:B------:R-:W-:Y:S02]  /*0c00*/  SHF.R.S32.HI R4, RZ, 0x5, R4 ;  /* 0x00000005ff047819 */ /* 0x000fe40000011404 */
[----:B------:R-:W-:Y:S02]  /*0c10*/  LOP3.LUT R7, R218, 0x1ffffff8, RZ, 0xc0, !PT ;  /* 0x1ffffff8da077812 */ /* 0x000fe400078ec0ff */
[----:B------:R-:W-:Y:S01]  /*0c20*/  LOP3.LUT R13, R10, 0xfffffffc, RZ, 0xc0, !PT ;  /* 0xfffffffc0a0d7812 */ /* 0x000fe200078ec0ff */
[----:B------:R-:W-:Y:S01]  /*0c30*/  IMAD.SHL.U32 R211, R4, 0x200, RZ ;  /* 0x0000020004d37824 */ /* 0x000fe200078e00ff */
[----:B------:R-:W-:Y:S01]  /*0c40*/  SHF.R.S32.HI R204, RZ, 0x2, R10 ;  /* 0x00000002ffcc7819 */ /* 0x000fe2000001140a */
[----:B------:R-:W-:Y:S01]  /*0c50*/  IMAD.IADD R7, R228, 0x1, -R7 ;  /* 0x00000001e4077824 */ /* 0x000fe200078e0a07 */
[----:B------:R-:W-:-:S03]  /*0c60*/  SHF.R.S32.HI R218, RZ, 0x3, R218 ;  /* 0x00000003ffda7819 */ /* 0x000fc600000114da */
[----:B------:R-:W-:Y:S02]  /*0c70*/  VIADD R224, R204, 0x40 ;  /* 0x00000040cce07836 */ /* 0x000fe40000000000 */
[----:B------:R-:W-:Y:S02]  /*0c80*/  IMAD.SHL.U32 R215, R7, 0x8, RZ ;  /* 0x0000000807d77824 */ /* 0x000fe400078e00ff */
[----:B------:R-:W-:-:S05]  /*0c90*/  IMAD.SHL.U32 R208, R224, 0x40, RZ ;  /* 0x00000040e0d07824 */ /* 0x000fca00078e00ff */
[----:B------:R-:W-:-:S04]  /*0ca0*/  LOP3.LUT R208, R208, 0x1c0, RZ, 0xc0, !PT ;  /* 0x000001c0d0d07812 */ /* 0x000fc800078ec0ff */
[----:B------:R-:W-:Y:S02]  /*0cb0*/  SHF.R.U32.HI R237, RZ, 0x3, R208 ;  /* 0x00000003ffed7819 */ /* 0x000fe400000116d0 */
[----:B--2---:R-:W-:Y:S02]  /*0cc0*/  R2UR UR5, R0 ;  /* 0x00000000000572ca */ /* 0x004fe400000e0000 */
[----:B------:R-:W-:Y:S02]  /*0cd0*/  LEA.HI R0, R3, R228, RZ, 0x7 ;  /* 0x000000e403007211 */ /* 0x000fe400078f38ff */
[----:B------:R-:W-:Y:S02]  /*0ce0*/  LOP3.LUT R3, R2, 0x3fffff0, RZ, 0xc0, !PT ;  /* 0x03fffff002037812 */ /* 0x000fe400078ec0ff */
[----:B------:R-:W-:Y:S02]  /*0cf0*/  LOP3.LUT R5, R0, 0xffffff80, RZ, 0xc0, !PT ;  /* 0xffffff8000057812 */ /* 0x000fe400078ec0ff */
[----:B------:R-:W-:-:S02]  /*0d00*/  IADD3 R3, R228, -R3, RZ ;  /* 0x80000003e4037210 */ /* 0x000fc40007ffe0ff */
[----:B------:R-:W-:Y:S01]  /*0d10*/  SHF.R.S32.HI R12, RZ, 0x7, R0 ;  /* 0x00000007ff0c7819 */ /* 0x000fe20000011400 */
[C---:B------:R-:W-:Y:S01]  /*0d20*/  IMAD.IADD R230, R228.reuse, 0x1, -R5 ;  /* 0x00000001e4e67824 */ /* 0x040fe200078e0a05 */
[----:B------:R-:W-:Y:S01]  /*0d30*/  SHF.R.S32.HI R5, RZ, 0x4, R2 ;  /* 0x00000004ff057819 */ /* 0x000fe20000011402 */
[----:B------:R-:W-:Y:S01]  /*0d40*/  IMAD.IADD R228, R228, 0x1, -R13 ;  /* 0x00000001e4e47824 */ /* 0x000fe200078e0a0d */
[----:B------:R-:W-:Y:S01]  /*0d50*/  LEA.HI R0, R0, R12, RZ, 0x1 ;  /* 0x0000000c00007211 */ /* 0x000fe200078f08ff */
[----:B------:R-:W-:Y:S01]  /*0d60*/  ULOP3.LUT UR5, UR5, 0x1, URZ, 0xfc, !UPT ;  /* 0x0000000105057892 */ /* 0x000fe2000f8efc3f */
[----:B------:R-:W-:Y:S01]  /*0d70*/  SHF.R.S32.HI R9, RZ, 0x1f, R230 ;  /* 0x0000001fff097819 */ /* 0x000fe200000114e6 */
[----:B------:R-:W-:Y:S01]  /*0d80*/  IMAD.SHL.U32 R16, R228, 0x4, RZ ;  /* 0x00000004e4107824 */ /* 0x000fe200078e00ff */
[----:B------:R-:W-:Y:S02]  /*0d90*/  LEA.HI R2, R2, R5, RZ, 0x1 ;  /* 0x0000000502027211 */ /* 0x000fe400078f08ff */
[----:B------:R-:W-:-:S02]  /*0da0*/  LEA.HI R6, R9, R230, RZ, 0x2 ;  /* 0x000000e609067211 */ /* 0x000fc400078f10ff */
[----:B------:R-:W-:Y:S02]  /*0db0*/  LOP3.LUT R2, R2, 0x1ffffffe, RZ, 0xc0, !PT ;  /* 0x1ffffffe02027812 */ /* 0x000fe400078ec0ff */
[--C-:B------:R-:W-:Y:S02]  /*0dc0*/  SHF.R.S32.HI R8, RZ, 0x2, R6.reuse ;  /* 0x00000002ff087819 */ /* 0x100fe40000011406 */
[----:B------:R-:W-:Y:S02]  /*0dd0*/  SHF.R.S32.HI R11, RZ, 0x1f, R6 ;  /* 0x0000001fff0b7819 */ /* 0x000fe40000011406 */
[----:B------:R-:W-:Y:S02]  /*0de0*/  IADD3 R2, R5, -R2, RZ ;  /* 0x8000000205027210 */ /* 0x000fe40007ffe0ff */
[----:B------:R-:W-:Y:S02]  /*0df0*/  LEA.HI R11, R11, R8, RZ, 0x3 ;  /* 0x000000080b0b7211 */ /* 0x000fe400078f18ff */
[----:B------:R-:W-:Y:S01]  /*0e00*/  LOP3.LUT R5, R6, 0x7ffffffc, RZ, 0xc0, !PT ;  /* 0x7ffffffc06057812 */ /* 0x000fe200078ec0ff */
[----:B------:R-:W-:Y:S01]  /*0e10*/  IMAD.MOV.U32 R6, RZ, RZ, -0x2 ;  /* 0xfffffffeff067424 */ /* 0x000fe200078e00ff */
[----:B------:R-:W-:-:S02]  /*0e20*/  LOP3.LUT R11, R11, 0xfffffff8, RZ, 0xc0, !PT ;  /* 0xfffffff80b0b7812 */ /* 0x000fc400078ec0ff */
[----:B------:R-:W-:Y:S01]  /*0e30*/  SHF.L.U32 R22, R228, 0x3, RZ ;  /* 0x00000003e4167819 */ /* 0x000fe200000006ff */
[----:B------:R-:W-:Y:S01]  /*0e40*/  IMAD.IADD R5, R230, 0x1, -R5 ;  /* 0x00000001e6057824 */ /* 0x000fe200078e0a05 */
[----:B------:R-:W-:Y:S01]  /*0e50*/  LEA.HI R9, R9, R230, RZ, 0x5 ;  /* 0x000000e609097211 */ /* 0x000fe200078f28ff */
[----:B------:R-:W-:Y:S01]  /*0e60*/  IMAD.IADD R8, R8, 0x1, -R11 ;  /* 0x0000000108087824 */ /* 0x000fe200078e0a0b */
[----:B------:R-:W-:Y:S01]  /*0e70*/  LEA R11, R4, R3, 0x4 ;  /* 0x00000003040b7211 */ /* 0x000fe200078e20ff */
[C---:B------:R-:W-:Y:S01]  /*0e80*/  VIADD R206, R22.reuse, 0x40 ;  /* 0x0000004016ce7836 */ /* 0x040fe20000000000 */
[----:B------:R-:W-:Y:S02]  /*0e90*/  SHF.R.S32.HI R3, RZ, 0x1f, R10 ;  /* 0x0000001fff037819 */ /* 0x000fe4000001140a */
[----:B------:R-:W-:Y:S01]  /*0ea0*/  IADD3 R205, R22, 0x20, RZ ;  /* 0x0000002016cd7810 */ /* 0x000fe20007ffe0ff */
[----:B------:R-:W-:Y:S01]  /*0eb0*/  IMAD R10, R11, 0x8, R2 ;  /* 0x000000080b0a7824 */ /* 0x000fe200078e0202 */
[----:B------:R-:W-:Y:S01]  /*0ec0*/  LEA.HI R3, R3, R204, RZ, 0x3 ;  /* 0x000000cc03037211 */ /* 0x000fe200078f18ff */
[----:B------:R-:W-:Y:S01]  /*0ed0*/  IMAD R2, R5, R6, 0x70 ;  /* 0x0000007005027424 */ /* 0x000fe200078e0206 */
[----:B------:R-:W-:-:S02]  /*0ee0*/  SHF.R.S32.HI R5, RZ, 0x1f, R224 ;  /* 0x0000001fff057819 */ /* 0x000fc400000114e0 */
[----:B------:R-:W-:Y:S02]  /*0ef0*/  LOP3.LUT R3, R3, 0xfffffff8, RZ, 0xc0, !PT ;  /* 0xfffffff803037812 */ /* 0x000fe400078ec0ff */
[----:B------:R0:W-:Y:S01]  /*0f00*/  STL [R1+0x54], R2 ;  /* 0x0000540201007387 */ /* 0x0001e20000100800 */
[----:B------:R-:W-:Y:S02]  /*0f10*/  SHF.R.S32.HI R11, RZ, 0x1f, R206 ;  /* 0x0000001fff0b7819 */ /* 0x000fe400000114ce */
[----:B------:R-:W-:Y:S01]  /*0f20*/  IMAD.IADD R217, R204, 0x1, -R3 ;  /* 0x00000001ccd97824 */ /* 0x000fe200078e0a03 */
[----:B------:R-:W-:Y:S01]  /*0f30*/  LEA.HI R5, R5, R224, RZ, 0x3 ;  /* 0x000000e005057211 */ /* 0x000fe200078f18ff */
[----:B------:R-:W-:Y:S01]  /*0f40*/  STL [R1+0x50], R12 ;  /* 0x0000500c01007387 */ /* 0x000fe20000100800 */
[----:B------:R-:W-:Y:S01]  /*0f50*/  SHF.R.S32.HI R9, RZ, 0x5, R9 ;  /* 0x00000005ff097819 */ /* 0x000fe20000011409 */
[----:B------:R-:W-:Y:S01]  /*0f60*/  IMAD.SHL.U32 R209, R217, 0x40, RZ ;  /* 0x00000040d9d17824 */ /* 0x000fe200078e00ff */
[----:B------:R-:W-:-:S02]  /*0f70*/  LEA.HI R234, R11, R206, RZ, 0x3 ;  /* 0x000000ce0bea7211 */ /* 0x000fc400078f18ff */
[----:B0-----:R-:W-:Y:S02]  /*0f80*/  SHF.R.S32.HI R2, RZ, 0x1f, R205 ;  /* 0x0000001fff027819 */ /* 0x001fe400000114cd */
[----:B------:R-:W-:Y:S02]  /*0f90*/  LOP3.LUT R209, R209, 0x1c0, RZ, 0xc0, !PT ;  /* 0x000001c0d1d17812 */ /* 0x000fe400078ec0ff */
[CC--:B------:R-:W-:Y:S02]  /*0fa0*/  LEA.HI R3, R2.reuse, R205.reuse, RZ, 0x6 ;  /* 0x000000cd02037211 */ /* 0x0c0fe400078f30ff */
[----:B------:R-:W-:Y:S02]  /*0fb0*/  LEA.HI R2, R2, R205, RZ, 0x3 ;  /* 0x000000cd02027211 */ /* 0x000fe400078f18ff */
[----:B------:R-:W-:Y:S01]  /*0fc0*/  LOP3.LUT R0, R0, 0x3fffffe, RZ, 0xc0, !PT ;  /* 0x03fffffe00007812 */ /* 0x000fe200078ec0ff */
[----:B------:R-:W-:Y:S01]  /*0fd0*/  IMAD.SHL.U32 R4, R3, 0x80, RZ ;  /* 0x0000008003047824 */ /* 0x000fe200078e00ff */
[----:B------:R-:W-:-:S02]  /*0fe0*/  LEA.HI R11, R11, R206, RZ, 0x6 ;  /* 0x000000ce0b0b7211 */ /* 0x000fc400078f30ff */
[----:B------:R-:W-:Y:S02]  /*0ff0*/  SHF.L.U32 R5, R5, 0x6, RZ ;  /* 0x0000000605057819 */ /* 0x000fe400000006ff */
[----:B------:R-:W-:Y:S01]  /*1000*/  SHF.R.U32.HI R210, RZ, 0x3, R209 ;  /* 0x00000003ffd27819 */ /* 0x000fe200000116d1 */
[----:B------:R-:W-:Y:S01]  /*1010*/  IMAD.SHL.U32 R11, R11, 0x80, RZ ;  /* 0x000000800b0b7824 */ /* 0x000fe200078e00ff */
[--C-:B------:R-:W-:Y:S02]  /*1020*/  LOP3.LUT R3, R209, 0x38, R2.reuse, 0xf8, !PT ;  /* 0x00000038d1037812 */ /* 0x100fe400078ef802 */
[----:B------:R-:W-:Y:S02]  /*1030*/  LOP3.LUT R6, R208, 0x38, R2, 0xf8, !PT ;  /* 0x00000038d0067812 */ /* 0x000fe400078ef802 */
[----:B------:R-:W-:Y:S02]  /*1040*/  LEA R9, R9, R8, 0x4 ;  /* 0x0000000809097211 */ /* 0x000fe400078e20ff */
[----:B------:R-:W-:-:S02]  /*1050*/  IADD3 R0, R12, -R0, RZ ;  /* 0x800000000c007210 */ /* 0x000fc40007ffe0ff */
[----:B------:R-:W-:Y:S02]  /*1060*/  LOP3.LUT R213, R5, 0xfffffe00, RZ, 0xc0, !PT ;  /* 0xfffffe0005d57812 */ /* 0x000fe400078ec0ff */
[----:B------:R-:W-:Y:S01]  /*1070*/  LOP3.LUT R4, R4, 0xffffe000, RZ, 0xc0, !PT ;  /* 0xffffe00004047812 */ /* 0x000fe200078ec0ff */
[----:B------:R-:W-:Y:S01]  /*1080*/  IMAD R0, R0, 0x40, R9 ;  /* 0x0000004000007824 */ /* 0x000fe200078e0209 */
[----:B------:R-:W-:Y:S02]  /*1090*/  LOP3.LUT R3, R3, R210, RZ, 0x3c, !PT ;  /* 0x000000d203037212 */ /* 0x000fe400078e3cff */
[----:B------:R-:W-:Y:S02]  /*10a0*/  LOP3.LUT R6, R6, R237, RZ, 0x3c, !PT ;  /* 0x000000ed06067212 */ /* 0x000fe400078e3cff */
[--C-:B------:R-:W-:Y:S01]  /*10b0*/  LOP3.LUT R5, R209, 0x38, R234.reuse, 0xf8, !PT ;  /* 0x00000038d1057812 */ /* 0x100fe200078ef8ea */
[----:B------:R0:W-:Y:S01]  /*10c0*/  STL [R1+0x58], R0 ;  /* 0x0000580001007387 */ /* 0x0001e20000100800 */
[----:B------:R-:W-:-:S02]  /*10d0*/  LOP3.LUT R8, R208, 0x38, R234, 0xf8, !PT ;  /* 0x00000038d0087812 */ /* 0x000fc400078ef8ea */
[-C--:B------:R-:W-:Y:S02]  /*10e0*/  IADD3 R3, R3, R4.reuse, R211 ;  /* 0x0000000403037210 */ /* 0x080fe40007ffe0d3 */
[----:B------:R-:W-:Y:S02]  /*10f0*/  IADD3 R6, R6, R4, R213 ;  /* 0x0000000406067210 */ /* 0x000fe40007ffe0d5 */
[----:B------:R-:W-:Y:S02]  /*1100*/  LOP3.LUT R4, R11, 0xffffe000, RZ, 0xc0, !PT ;  /* 0xffffe0000b047812 */ /* 0x000fe400078ec0ff */
[----:B------:R-:W-:Y:S01]  /*1110*/  LOP3.LUT R5, R5, R210, RZ, 0x3c, !PT ;  /* 0x000000d205057212 */ /* 0x000fe200078e3cff */
[----:B0-----:R-:W-:Y:S01]  /*1120*/  IMAD.U32 R0, RZ, RZ, UR5 ;  /* 0x00000005ff007e24 */ /* 0x001fe2000f8e00ff */
[----:B------:R-:W-:Y:S02]  /*1130*/  LOP3.LUT R8, R8, R237, RZ, 0x3c, !PT ;  /* 0x000000ed08087212 */ /* 0x000fe400078e3cff */
[----:B------:R-:W-:-:S02]  /*1140*/  IADD3 R5, R5, R4, R211 ;  /* 0x0000000405057210 */ /* 0x000fc40007ffe0d3 */
[----:B------:R-:W-:Y:S01]  /*1150*/  IADD3 R8, R8, R4, R213 ;  /* 0x0000000408087210 */ /* 0x000fe20007ffe0d5 */
[----:B------:R0:W-:Y:S01]  /*1160*/  STL [R1+0x48], R0 ;  /* 0x0000480001007387 */ /* 0x0001e20000100800 */
[----:B------:R-:W-:Y:S02]  /*1170*/  MOV R4, UR4 ;  /* 0x0000000400047c02 */ /* 0x000fe40008000f00 */
[----:B------:R-:W-:Y:S02]  /*1180*/  SHF.R.S32.HI R229, RZ, 0x3, R2 ;  /* 0x00000003ffe57819 */ /* 0x000fe40000011402 */
[----:B------:R-:W-:Y:S01]  /*1190*/  SHF.R.S32.HI R234, RZ, 0x3, R234 ;  /* 0x00000003ffea7819 */ /* 0x000fe200000114ea */
[----:B------:R1:W-:Y:S01]  /*11a0*/  STL [R1+0x4c], R4 ;  /* 0x00004c0401007387 */ /* 0x0003e20000100800 */
[----:B------:R-:W-:Y:S02]  /*11b0*/  LEA R236, R3, UR4, 0x1 ;  /* 0x0000000403ec7c11 */ /* 0x000fe4000f8e08ff */
[----:B------:R-:W-:-:S02]  /*11c0*/  LEA R232, R6, UR4, 0x1 ;  /* 0x0000000406e87c11 */ /* 0x000fc4000f8e08ff */
[----:B0-----:R-:W-:Y:S02]  /*11d0*/  LOP3.LUT R0, R208, 0x38, R22, 0xf8, !PT ;  /* 0x00000038d0007812 */ /* 0x001fe400078ef816 */
[----:B------:R-:W-:Y:S02]  /*11e0*/  LEA R233, R5, UR4, 0x1 ;  /* 0x0000000405e97c11 */ /* 0x000fe4000f8e08ff */
[----:B------:R-:W-:Y:S01]  /*11f0*/  LOP3.LUT R0, R213, R0, R237, 0xf6, !PT ;  /* 0x00000000d5007212 */ /* 0x000fe200078ef6ed */
[----:B-1----:R-:W-:Y:S01]  /*1200*/  IMAD.SHL.U32 R4, R10, 0x8, RZ ;  /* 0x000000080a047824 */ /* 0x002fe200078e00ff */
[----:B------:R-:W-:Y:S02]  /*1210*/  LEA R231, R8, UR4, 0x1 ;  /* 0x0000000408e77c11 */ /* 0x000fe4000f8e08ff */
[----:B------:R-:W-:Y:S02]  /*1220*/  LEA R235, R0, UR4, 0x1 ;  /* 0x0000000400eb7c11 */ /* 0x000fe4000f8e08ff */
[----:B------:R0:W-:Y:S05]  /*1230*/  STL [R1+0x5c], R4 ;  /* 0x00005c0401007387 */ /* 0x0001ea0000100800 */
.L_x_659:
[----:B------:R-:W1:Y:S01]  /*1240*/  LDC.64 R2, c[0x0][0xc60] ;  /* 0x00031800ff027b82 */ /* 0x000e620000000a00 */
[----:B------:R-:W-:Y:S01]  /*1250*/  ULDC.64 UR4, c[0x0][0xa28] ;  /* 0x00028a0000047ab9 */ /* 0x000fe20000000a00 */
[----:B------:R-:W-:Y:S01]  /*1260*/  ULDC.64 UR8, c[0x0][0xa18] ;  /* 0x0002860000087ab9 */ /* 0x000fe20000000a00 */
[----:B------:R-:W-:Y:S01]  /*1270*/  ULDC.64 UR6, c[0x0][0xa08] ;  /* 0x0002820000067ab9 */ /* 0x000fe20000000a00 */
[----:B-1----:R-:W-:-:S05]  /*1280*/  IMAD.WIDE R2, R151, 0x4, R2 ;  /* 0x0000000497027825 */ /* 0x002fca00078e0202 */
[----:B--2---:R-:W2:Y:S01]  /*1290*/  LDG.E R223, desc[UR60][R2.64] ;  /* 0x0000003c02df7981 */ /* 0x004ea2000c1e1900 */
[----:B------:R-:W-:Y:S01]  /*12a0*/  ISETP.NE.U32.AND P2, PT, RZ, UR4, PT ;  /* 0x00000004ff007c0c */ /* 0x000fe2000bf45070 */
[----:B------:R-:W-:Y:S01]  /*12b0*/  IMAD.MOV.U32 R0, RZ, RZ, RZ ;  /* 0x000000ffff007224 */ /* 0x000fe200078e00ff */
[----:B------:R-:W-:Y:S01]  /*12c0*/  ISETP.NE.U32.AND P1, PT, RZ, UR8, PT ;  /* 0x00000008ff007c0c */ /* 0x000fe2000bf25070 */
[----:B-----5:R-:W-:Y:S01]  /*12d0*/  IMAD.MOV.U32 R26, RZ, RZ, RZ ;  /* 0x000000ffff1a7224 */ /* 0x020fe200078e00ff */
[----:B------:R-:W-:Y:S02]  /*12e0*/  ISETP.NE.AND.EX P2, PT, RZ, UR5, PT, P2 ;  /* 0x00000005ff007c0c */ /* 0x000fe4000bf45320 */
[----:B------:R-:W-:Y:S02]  /*12f0*/  ISETP.NE.AND.EX P1, PT, RZ, UR9, PT, P1 ;  /* 0x00000009ff007c0c */ /* 0x000fe4000bf25310 */
[----:B------:R-:W-:-:S04]  /*1300*/  ISETP.NE.U32.AND P0, PT, RZ, UR6, PT ;  /* 0x00000006ff007c0c */ /* 0x000fc8000bf05070 */
[----:B------:R-:W-:Y:S02]  /*1310*/  ISETP.NE.AND.EX P0, PT, RZ, UR7, PT, P0 ;  /* 0x00000007ff007c0c */ /* 0x000fe4000bf05300 */
[----:B--2---:R-:W-:-:S03]  /*1320*/  SHF.R.S32.HI R227, RZ, 0x1f, R223 ;  /* 0x0000001fffe37819 */ /* 0x004fc600000114df */
[C---:B------:R-:W-:Y:S02]  /*1330*/  @P2 LEA R2, P3, R223.reuse, UR4, 0x2 ;  /* 0x00000004df022c11 */ /* 0x040fe4000f8610ff */
[C---:B------:R-:W-:Y:S02]  /*1340*/  SHF.L.U32 R221, R223.reuse, 0x2, RZ ;  /* 0x00000002dfdd7819 */ /* 0x040fe400000006ff */
[C-C-:B------:R-:W-:Y:S01]  /*1350*/  @P2 LEA.HI.X R3, R223.reuse, UR5, R227.reuse, 0x2, P3 ;  /* 0x00000005df032c11 */ /* 0x140fe200098f14e3 */
[----:B------:R-:W-:Y:S01]  /*1360*/  ULDC UR4, c[0x0][0x288] ;  /* 0x0000a20000047ab9 */ /* 0x000fe20000000800 */
[----:B------:R-:W-:Y:S02]  /*1370*/  SHF.L.U64.HI R222, R223, 0x2, R227 ;  /* 0x00000002dfde7819 */ /* 0x000fe400000102e3 */
[C---:B------:R-:W-:Y:S01]  /*1380*/  IADD3 R6, P4, R221.reuse, UR6, RZ ;  /* 0x00000006dd067c10 */ /* 0x040fe2000ff9e0ff */
[----:B------:R1:W5:Y:S01]  /*1390*/  @P2 LDG.E R0, desc[UR60][R2.64] ;  /* 0x0000003c02002981 */ /* 0x000362000c1e1900 */
[----:B0--34-:R-:W-:-:S02]  /*13a0*/  @P1 IADD3 R4, P2, R221, UR8, RZ ;  /* 0x00000008dd041c10 */ /* 0x019fc4000ff5e0ff */
[----:B------:R-:W-:Y:S01]  /*13b0*/  MOV R153, UR4 ;  /* 0x0000000400997c02 */ /* 0x000fe20008000f00 */
[----:B------:R-:W-:Y:S01]  /*13c0*/  ULDC.64 UR4, c[0x0][0x3f8] ;  /* 0x0000fe0000047ab9 */ /* 0x000fe20000000a00 */
[C---:B------:R-:W-:Y:S02]  /*13d0*/  IADD3.X R7, R222.reuse, UR7, RZ, P4, !PT ;  /* 0x00000007de077c10 */ /* 0x040fe4000a7fe4ff */
[----:B------:R-:W-:Y:S01]  /*13e0*/  @P1 IADD3.X R5, R222, UR9, RZ, P2, !PT ;  /* 0x00000009de051c10 */ /* 0x000fe200097fe4ff */
[----:B------:R-:W-:Y:S02]  /*13f0*/  UISETP.NE.U32.AND UP0, UPT, UR4, URZ, UPT ;  /* 0x0000003f0400728c */ /* 0x000fe4000bf05070 */
[----:B------:R1:W5:Y:S01]  /*1400*/  @P0 LDG.E R26, desc[UR60][R6.64] ;  /* 0x0000003c061a0981 */ /* 0x000362000c1e1900 */
[----:B------:R-:W-:Y:S01]  /*1410*/  ULDC UR4, c[0x0][0x404] ;  /* 0x0001010000047ab9 */ /* 0x000fe20000000800 */
[----:B------:R-:W-:Y:S02]  /*1420*/  ULDC.64 UR8, c[0x0][0xa20] ;  /* 0x0002880000087ab9 */ /* 0x000fe40000000a00 */
[----:B------:R1:W5:Y:S01]  /*1430*/  @P1 LDG.E R153, desc[UR60][R4.64] ;  /* 0x0000003c04991981 */ /* 0x000362000c1e1900 */
[----:B------:R-:W-:Y:S01]  /*1440*/  UISETP.NE.AND.EX UP0, UPT, UR5, URZ, UPT, UP0 ;  /* 0x0000003f0500728c */ /* 0x000fe2000bf05300 */
[----:B------:R-:W-:-:S02]  /*1450*/  ISETP.NE.U32.AND P2, PT, RZ, UR8, PT ;  /* 0x00000008ff007c0c */ /* 0x000fc4000bf45070 */
[----:B------:R-:W-:Y:S01]  /*1460*/  ULDC UR5, c[0x0][0x2e0] ;  /* 0x0000b80000057ab9 */ /* 0x000fe20000000800 */
[----:B------:R-:W-:Y:S01]  /*1470*/  USEL UR4, UR4, 0x1, UP0 ;  /* 0x0000000104047887 */ /* 0x000fe20008000000 */
[----:B------:R-:W-:-:S03]  /*1480*/  ISETP.NE.AND.EX P2, PT, RZ, UR9, PT, P2 ;  /* 0x00000009ff007c0c */ /* 0x000fc6000bf45320 */
[----:B------:R-:W-:-:S03]  /*1490*/  UIMAD UR4, UR4, UR5, URZ ;  /* 0x00000005040472a4 */ /* 0x000fc6000f8e023f */
[----:B------:R-:W-:Y:S01]  /*14a0*/  ULDC UR5, c[0x0][0x338] ;  /* 0x0000ce0000057ab9 */ /* 0x000fe20000000800 */
[----:B------:R-:W-:Y:S01]  /*14b0*/  IMAD.MOV.U32 R226, RZ, RZ, R149 ;  /* 0x000000ffffe27224 */ /* 0x000fe200078e0095 */
[----:B------:R-:W-:Y:S01]  /*14c0*/  MOV R27, R223 ;  /* 0x000000df001b7202 */ /* 0x000fe20000000f00 */
[----:B------:R-:W-:Y:S01]  /*14d0*/  IMAD.MOV.U32 R220, RZ, RZ, R150 ;  /* 0x000000ffffdc7224 */ /* 0x000fe200078e0096 */
[----:B-1----:R-:W-:Y:S06]  /*14e0*/  @P1 BRA `(.L_x_449) ;  /* 0x0000000000241947 */ /* 0x002fec0003800000 */
[----:B------:R-:W-:Y:S02]  /*14f0*/  ULDC.64 UR6, c[0x0][0xa00] ;  /* 0x0002800000067ab9 */ /* 0x000fe40000000a00 */
[----:B------:R-:W-:-:S04]  /*1500*/  ISETP.NE.U32.AND P1, PT, RZ, UR6, PT ;  /* 0x00000006ff007c0c */ /* 0x000fc8000bf25070 */
[----:B------:R-:W-:-:S13]  /*1510*/  ISETP.NE.AND.EX P1, PT, RZ, UR7, PT, P1 ;  /* 0x00000007ff007c0c */ /* 0x000fda000bf25310 */
[----:B------:R-:W-:Y:S05]  /*1520*/  @!P1 BRA `(.L_x_449) ;  /* 0x0000000000149947 */ /* 0x000fea0003800000 */
[----:B------:R-:W0:Y:S02]  /*1530*/  LDC.64 R2, c[0x0][0xa00] ;  /* 0x00028000ff027b82 */ /* 0x000e240000000a00 */
[----:B0-----:R-:W-:-:S05]  /*1540*/  IMAD.WIDE R2, R27, 0x4, R2 ;  /* 0x000000041b027825 */ /* 0x001fca00078e0202 */
[----:B-----5:R-:W2:Y:S04]  /*1550*/  LDG.E R153, desc[UR60][R2.64] ;  /* 0x0000003c02997981 */ /* 0x020ea8000c1e1900 */
[----:B------:R-:W2:Y:S02]  /*1560*/  LDG.E R4, desc[UR60][R2.64+0x4] ;  /* 0x0000043c02047981 */ /* 0x000ea4000c1e1900 */
[----:B--2---:R-:W-:-:S07]  /*1570*/  IMAD.IADD R153, R4, 0x1, -R153 ;  /* 0x0000000104997824 */ /* 0x004fce00078e0a99 */
.L_x_449:
[----:B------:R-:W-:Y:S01]  /*1580*/  IMAD.U32 R2, RZ, RZ, UR5 ;  /* 0x00000005ff027e24 */ /* 0x000fe2000f8e00ff */
[----:B------:R-:W-:Y:S01]  /*1590*/  MOV R29, UR4 ;  /* 0x00000004001d7c02 */ /* 0x000fe20008000f00 */
[----:B------:R-:W-:Y:S06]  /*15a0*/  @!P2 BRA `(.L_x_450) ;  /* 0x000000000010a947 */ /* 0x000fec0003800000 */
[----:B------:R-:W-:-:S04]  /*15b0*/  IADD3 R4, P0, R221, UR8, RZ ;  /* 0x00000008dd047c10 */ /* 0x000fc8000ff1e0ff */
[----:B------:R-:W-:-:S05]  /*15c0*/  IADD3.X R5, R222, UR9, RZ, P0, !PT ;  /* 0x00000009de057c10 */ /* 0x000fca00087fe4ff */
[----:B------:R0:W5:Y:S01]  /*15d0*/  LDG.E R29, desc[UR60][R4.64] ;  /* 0x0000003c041d7981 */ /* 0x000162000c1e1900 */
[----:B------:R-:W-:Y:S05]  /*15e0*/  BRA `(.L_x_451) ;  /* 0x0000000000107947 */ /* 0x000fea0003800000 */
.L_x_450:
[----:B------:R-:W-:Y:S05]  /*15f0*/  @!P0 BRA `(.L_x_451) ;  /* 0x00000000000c8947 */ /* 0x000fea0003800000 */
[----:B------:R-:W2:Y:S04]  /*1600*/  LDG.E R4, desc[UR60][R6.64] ;  /* 0x0000003c06047981 */ /* 0x000ea8000c1e1900 */
[----:B------:R-:W2:Y:S02]  /*1610*/  LDG.E R29, desc[UR60][R6.64+0x4] ;  /* 0x0000043c061d7981 */ /* 0x000ea4000c1e1900 */
[----:B--2---:R-:W-:-:S07]  /*1620*/  IMAD.IADD R29, R29, 0x1, -R4 ;  /* 0x000000011d1d7824 */ /* 0x004fce00078e0a04 */
.L_x_451:
[----:B------:R-:W-:Y:S02]  /*1630*/  ULDC.64 UR4, c[0x0][0xa10] ;  /* 0x0002840000047ab9 */ /* 0x000fe40000000a00 */
[----:B------:R-:W-:-:S04]  /*1640*/  ISETP.NE.U32.AND P0, PT, RZ, UR4, PT ;  /* 0x00000004ff007c0c */ /* 0x000fc8000bf05070 */
[----:B------:R-:W-:Y:S01]  /*1650*/  ISETP.NE.AND.EX P0, PT, RZ, UR5, PT, P0 ;  /* 0x00000005ff007c0c */ /* 0x000fe2000bf05300 */
[----:B------:R-:W-:-:S12]  /*1660*/  ULDC.64 UR4, c[0x0][0xa30] ;  /* 0x00028c0000047ab9 */ /* 0x000fd80000000a00 */
[----:B0-----:R-:W0:Y:S02]  /*1670*/  @P0 LDC.64 R4, c[0x0][0xa10] ;  /* 0x00028400ff040b82 */ /* 0x001e240000000a00 */
[----:B0-----:R-:W-:-:S05]  /*1680*/  @P0 IMAD.WIDE R4, R27, 0x4, R4 ;  /* 0x000000041b040825 */ /* 0x001fca00078e0204 */
[----:B------:R-:W2:Y:S04]  /*1690*/  @P0 LDG.E R3, desc[UR60][R4.64] ;  /* 0x0000003c04030981 */ /* 0x000ea8000c1e1900 */
[----:B------:R0:W2:Y:S01]  /*16a0*/  @P0 LDG.E R8, desc[UR60][R4.64+0x4] ;  /* 0x0000043c04080981 */ /* 0x0000a2000c1e1900 */
[----:B------:R-:W-:Y:S01]  /*16b0*/  ISETP.NE.U32.AND P1, PT, RZ, UR4, PT ;  /* 0x00000004ff007c0c */ /* 0x000fe2000bf25070 */
[----:B-----5:R-:W-:-:S03]  /*16c0*/  IMAD.MOV.U32 R146, RZ, RZ, R29 ;  /* 0x000000ffff927224 */ /* 0x020fc600078e001d */
[----:B------:R-:W-:-:S13]  /*16d0*/  ISETP.NE.AND.EX P1, PT, RZ, UR5, PT, P1 ;  /* 0x00000005ff007c0c */ /* 0x000fda000bf25310 */
[----:B------:R-:W-:-:S04]  /*16e0*/  @P1 IADD3 R6, P2, R221, UR4, RZ ;  /* 0x00000004dd061c10 */ /* 0x000fc8000ff5e0ff */
[----:B------:R-:W-:-:S05]  /*16f0*/  @P1 IADD3.X R7, R222, UR5, RZ, P2, !PT ;  /* 0x00000005de071c10 */ /* 0x000fca00097fe4ff */
[----:B------:R1:W5:Y:S01]  /*1700*/  @P1 LDG.E R146, desc[UR60][R6.64] ;  /* 0x0000003c06921981 */ /* 0x000362000c1e1900 */
[----:B------:R-:W-:Y:S01]  /*1710*/  IADD3 R9, R29, -R0, RZ ;  /* 0x800000001d097210 */ /* 0x000fe20007ffe0ff */
[----:B0-----:R-:W-:Y:S01]  /*1720*/  IMAD.MOV.U32 R4, RZ, RZ, RZ ;  /* 0x000000ffff047224 */ /* 0x001fe200078e00ff */
[----:B------:R-:W-:-:S03]  /*1730*/  PLOP3.LUT P2, PT, PT, PT, PT, 0x80, 0x0 ;  /* 0x000000000000781c */ /* 0x000fc60003f4f070 */
[----:B------:R-:W-:-:S05]  /*1740*/  IMAD.MOV R0, RZ, RZ, -R9 ;  /* 0x000000ffff007224 */ /* 0x000fca00078e0a09 */
[----:B------:R-:W-:-:S04]  /*1750*/  VIMNMX R0, RZ, R0, !PT ;  /* 0x00000000ff007248 */ /* 0x000fc80007fe0100 */
[----:B------:R-:W-:-:S05]  /*1760*/  SHF.R.U32.HI R126, RZ, 0x4, R0 ;  /* 0x00000004ff7e7819 */ /* 0x000fca0000011600 */
[----:B------:R-:W-:-:S04]  /*1770*/  IMAD.WIDE.U32 R126, R126, 0x24924925, RZ ;  /* 0x249249257e7e7825 */ /* 0x000fc800078e00ff */
[----:B------:R-:W-:Y:S02]  /*1780*/  IMAD.MOV.U32 R24, RZ, RZ, R127 ;  /* 0x000000ffff187224 */ /* 0x000fe400078e007f */
[----:B--2---:R-:W-:-:S04]  /*1790*/  @P0 IMAD.IADD R2, R8, 0x1, -R3 ;  /* 0x0000000108020824 */ /* 0x004fc800078e0a03 */
[----:B------:R-:W-:-:S05]  /*17a0*/  IMAD.IADD R152, R9, 0x1, R2 ;  /* 0x0000000109987824 */ /* 0x000fca00078e0202 */
[----:B------:R-:W-:-:S05]  /*17b0*/  IADD3 R5, R152, 0x6f, RZ ;  /* 0x0000006f98057810 */ /* 0x000fca0007ffe0ff */
[----:B------:R-:W-:-:S05]  /*17c0*/  IMAD.HI R4, R5, -0x6db6db6d, R4 ;  /* 0x9249249305047827 */ /* 0x000fca00078e0204 */
[----:B------:R-:W-:-:S04]  /*17d0*/  SHF.R.U32.HI R3, RZ, 0x1f, R4 ;  /* 0x0000001fff037819 */ /* 0x000fc80000011604 */
[----:B------:R-:W-:-:S05]  /*17e0*/  LEA.HI.SX32 R154, R4, R3, 0x1a ;  /* 0x00000003049a7211 */ /* 0x000fca00078fd2ff */
[----:B------:R-:W-:-:S05]  /*17f0*/  IMAD R3, R154, 0x70, -R9 ;  /* 0x000000709a037824 */ /* 0x000fca00078e0a09 */
[----:B------:R-:W-:-:S04]  /*1800*/  VIMNMX R3, R3, R2, PT ;  /* 0x0000000203037248 */ /* 0x000fc80003fe0100 */
[----:B------:R-:W-:-:S13]  /*1810*/  ISETP.GT.AND P0, PT, R3, R0, PT ;  /* 0x000000000300720c */ /* 0x000fda0003f04270 */
[----:B------:R-:W-:Y:S01]  /*1820*/  @P0 IADD3 R5, R3, 0x6f, RZ ;  /* 0x0000006f03050810 */ /* 0x000fe20007ffe0ff */
[----:B------:R-:W-:-:S04]  /*1830*/  @P0 IMAD.MOV.U32 R4, RZ, RZ, RZ ;  /* 0x000000ffff040224 */ /* 0x000fc800078e00ff */
[----:B------:R-:W-:-:S05]  /*1840*/  @P0 IMAD.HI R4, R5, -0x6db6db6d, R4 ;  /* 0x9249249305040827 */ /* 0x000fca00078e0204 */
[----:B------:R-:W-:-:S04]  /*1850*/  @P0 SHF.R.U32.HI R3, RZ, 0x1f, R4 ;  /* 0x0000001fff030819 */ /* 0x000fc80000011604 */
[----:B------:R-:W-:-:S04]  /*1860*/  @P0 LEA.HI.SX32 R24, R4, R3, 0x1a ;  /* 0x0000000304180211 */ /* 0x000fc800078fd2ff */
[----:B------:R-:W-:-:S13]  /*1870*/  ISETP.GT.AND P0, PT, R24, R127, PT ;  /* 0x0000007f1800720c */ /* 0x000fda0003f04270 */
[----:B-1----:R-:W-:Y:S05]  /*1880*/  @!P0 BRA `(.L_x_452) ;  /* 0x0000008c000c8947 */ /* 0x002fea0003800000 */
[----:B------:R-:W-:Y:S01]  /*1890*/  IADD3 R0, R18, 0x21400, RZ ;  /* 0x0002140012007810 */ /* 0x000fe20007ffe0ff */
[----:B------:R-:W-:Y:S03]  /*18a0*/  BSSY B6, `(.L_x_453) ;  /* 0x0000013000067945 */ /* 0x000fe60003800000 */
[----:B------:R-:W-:-:S13]  /*18b0*/  LOP3.LUT P0, RZ, R0, 0x3ff, RZ, 0xc0, !PT ;  /* 0x000003ff00ff7812 */ /* 0x000fda000780c0ff */
[----:B------:R-:W-:Y:S05]  /*18c0*/  @!P0 BRA `(.L_x_454) ;  /* 0x0000000000408947 */ /* 0x000fea0003800000 */
[----:B------:R-:W-:Y:S01]  /*18d0*/  MOV R0, 0x0 ;  /* 0x0000000000007802 */ /* 0x000fe20000000f00 */
[----:B------:R-:W-:Y:S01]  /*18e0*/  ULDC.64 UR4, c[0x4][0xa8] ;  /* 0x01002a0000047ab9 */ /* 0x000fe20000000a00 */
[----:B------:R-:W-:Y:S01]  /*18f0*/  ULDC.64 UR6, c[0x4][0x18] ;  /* 0x0100060000067ab9 */ /* 0x000fe20000000a00 */
[----:B------:R-:W-:Y:S01]  /*1900*/  IMAD.U32 R4, RZ, RZ, UR4 ;  /* 0x00000004ff047e24 */ /* 0x000fe2000f8e00ff */
[----:B------:R0:W1:Y:S01]  /*1910*/  LDC.64 R14, c[0x4][R0] ;  /* 0x01000000000e7b82 */ /* 0x0000620000000a00 */
[----:B------:R-:W-:Y:S01]  /*1920*/  IMAD.U32 R5, RZ, RZ, UR5 ;  /* 0x00000005ff057e24 */ /* 0x000fe2000f8e00ff */
[----:B------:R-:W-:Y:S01]  /*1930*/  ULDC.64 UR4, c[0x4][0xb0] ;  /* 0x01002c0000047ab9 */ /* 0x000fe20000000a00 */
[----:B------:R-:W-:Y:S01]  /*1940*/  IMAD.U32 R10, RZ, RZ, UR6 ;  /* 0x00000006ff0a7e24 */ /* 0x000fe2000f8e00ff */
[----:B------:R-:W-:Y:S01]  /*1950*/  MOV R6, UR4 ;  /* 0x0000000400067c02 */ /* 0x000fe20008000f00 */
[----:B------:R-:W-:Y:S01]  /*1960*/  IMAD.U32 R7, RZ, RZ, UR5 ;  /* 0x00000005ff077e24 */ /* 0x000fe2000f8e00ff */
[----:B------:R-:W-:Y:S01]  /*1970*/  MOV R11, UR7 ;  /* 0x00000007000b7c02 */ /* 0x000fe20008000f00 */
[----:B------:R-:W-:Y:S01]  /*1980*/  IMAD.MOV.U32 R8, RZ, RZ, 0x70 ;  /* 0x00000070ff087424 */ /* 0x000fe200078e00ff */
[----:B------:R-:W-:Y:S01]  /*1990*/  MOV R13, RZ ;  /* 0x000000ff000d7202 */ /* 0x000fe20000000f00 */
[----:B0-----:R-:W-:-:S07]  /*19a0*/  IMAD.MOV.U32 R12, RZ, RZ, 0x1 ;  /* 0x00000001ff0c7424 */ /* 0x001fce00078e00ff */
[----:B------:R-:W-:-:S07]  /*19b0*/  LEPC R20, `(.L_x_454) ;  /* 0x000000001014794e */ /* 0x000fce0000000000 */
[----:B-1---5:R-:W-:Y:S05]  /*19c0*/  CALL.ABS.NOINC R14 ;  /* 0x000000000e007343 */ /* 0x022fea0003c00000 */
.L_x_454:
[----:B------:R-:W-:Y:S05]  /*19d0*/  BSYNC B6 ;  /* 0x0000000000067941 */ /* 0x000fea0003800000 */
.L_x_453:
[----:B------:R-:W-:Y:S01]  /*19e0*/  VIADD R25, R18, 0x400 ;  /* 0x0000040012197836 */ /* 0x000fe20000000000 */
[----:B------:R-:W-:Y:S04]  /*19f0*/  BSSY B6, `(.L_x_455) ;  /* 0x0000013000067945 */ /* 0x000fe80003800000 */
[----:B------:R-:W-:-:S13]  /*1a00*/  LOP3.LUT P0, RZ, R25, 0x3ff, RZ, 0xc0, !PT ;  /* 0x000003ff19ff7812 */ /* 0x000fda000780c0ff */
[----:B------:R-:W-:Y:S05]  /*1a10*/  @!P0 BRA `(.L_x_456) ;  /* 0x0000000000408947 */ /* 0x000fea0003800000 */
[----:B------:R-:W-:Y:S01]  /*1a20*/  MOV R0, 0x0 ;  /* 0x0000000000007802 */ /* 0x000fe20000000f00 */
[----:B------:R-:W-:Y:S01]  /*1a30*/  ULDC.64 UR4, c[0x4][0xa8] ;  /* 0x01002a0000047ab9 */ /* 0x000fe20000000a00 */
[----:B------:R-:W-:Y:S01]  /*1a40*/  ULDC.64 UR6, c[0x4][0x18] ;  /* 0x0100060000067ab9 */ /* 0x000fe20000000a00 */
[----:B------:R-:W-:Y:S01]  /*1a50*/  IMAD.U32 R4, RZ, RZ, UR4 ;  /* 0x00000004ff047e24 */ /* 0x000fe2000f8e00ff */
[----:B------:R0:W1:Y:S01]  /*1a60*/  LDC.64 R14, c[0x4][R0] ;  /* 0x01000000000e7b82 */ /* 0x0000620000000a00 */
[----:B------:R-:W-:Y:S01]  /*1a70*/  MOV R5, UR5 ;  /* 0x0000000500057c02 */ /* 0x000fe20008000f00 */
[----:B------:R-:W-:Y:S01]  /*1a80*/  ULDC.64 UR4, c[0x4][0xb0] ;  /* 0x01002c0000047ab9 */ /* 0x000fe20000000a00 */
[----:B------:R-:W-:Y:S01]  /*1a90*/  MOV R10, UR6 ;  /* 0x00000006000a7c02 */ /* 0x000fe20008000f00 */
[----:B------:R-:W-:Y:S01]  /*1aa0*/  IMAD.U32 R6, RZ, RZ, UR4 ;  /* 0x00000004ff067e24 */ /* 0x000fe2000f8e00ff */
[----:B------:R-:W-:Y:S01]  /*1ab0*/  MOV R12, 0x1 ;  /* 0x00000001000c7802 */ /* 0x000fe20000000f00 */
[----:B------:R-:W-:-:S02]  /*1ac0*/  IMAD.U32 R7, RZ, RZ, UR5 ;  /* 0x00000005ff077e24 */ /* 0x000fc4000f8e00ff */
[----:B------:R-:W-:Y:S02]  /*1ad0*/  IMAD.U32 R11, RZ, RZ, UR7 ;  /* 0x00000007ff0b7e24 */ /* 0x000fe4000f8e00ff */
[----:B------:R-:W-:Y:S02]  /*1ae0*/  IMAD.MOV.U32 R8, RZ, RZ, 0x70 ;  /* 0x00000070ff087424 */ /* 0x000fe400078e00ff */
[----:B0-----:R-:W-:-:S07]  /*1af0*/  IMAD.MOV.U32 R13, RZ, RZ, RZ ;  /* 0x000000ffff0d7224 */ /* 0x001fce00078e00ff */
[----:B------:R-:W-:-:S07]  /*1b00*/  LEPC R20, `(.L_x_456) ;  /* 0x000000001014794e */ /* 0x000fce0000000000 */
[----:B-1---5:R-:W-:Y:S05]  /*1b10*/  CALL.ABS.NOINC R14 ;  /* 0x000000000e007343 */ /* 0x022fea0003c00000 */
.L_x_456:
[----:B------:R-:W-:Y:S05]  /*1b20*/  BSYNC B6 ;  /* 0x0000000000067941 */ /* 0x000fea0003800000 */
.L_x_455:
[----:B------:R-:W-:Y:S01]  /*1b30*/  ULDC.64 UR4, c[0x0][0x9f8] ;  /* 0x00027e0000047ab9 */ /* 0x000fe20000000a00 */
[----:B------:R-:W0:Y:S01]  /*1b40*/  LDC R0, c[0x0][0x428] ;  /* 0x00010a00ff007b82 */ /* 0x000e220000000800 */
[----:B------:R-:W-:Y:S01]  /*1b50*/  ISETP.NE.U32.AND P0, PT, RZ, UR4, PT ;  /* 0x00000004ff007c0c */ /* 0x000fe2000bf05070 */
[----:B------:R-:W-:-:S06]  /*1b60*/  ULDC UR6, c[0x0][0x2e4] ;  /* 0x0000b90000067ab9 */ /* 0x000fcc0000000800 */
[----:B------:R-:W1:Y:S01]  /*1b70*/  LDC.64 R116, c[0x0][0x2f0] ;  /* 0x0000bc00ff747b82 */ /* 0x000e620000000a00 */
[----:B------:R-:W-:Y:S01]  /*1b80*/  ISETP.NE.AND.EX P0, PT, RZ, UR5, PT, P0 ;  /* 0x00000005ff007c0c */ /* 0x000fe2000bf05300 */
[----:B------:R-:W-:Y:S01]  /*1b90*/  IMAD.IADD R123, R26, 0x1, R29 ;  /* 0x000000011a7b7824 */ /* 0x000fe200078e021d */
[----:B------:R-:W-:Y:S01]  /*1ba0*/  SHF.R.S32.HI R23, RZ, 0x1f, R22 ;  /* 0x0000001fff177819 */ /* 0x000fe20000011416 */
[----:B------:R-:W-:-:S04]  /*1bb0*/  ULDC.64 UR8, c[0x0][0xa08] ;  /* 0x0002820000087ab9 */ /* 0x000fc80000000a00 */
[----:B------:R-:W2:Y:S06]  /*1bc0*/  LDC.64 R110, c[0x0][0x3e8] ;  /* 0x0000fa00ff6e7b82 */ /* 0x000eac0000000a00 */
[----:B------:R-:W-:Y:S02]  /*1bd0*/  @P0 IADD3 R4, P1, R221, UR4, RZ ;  /* 0x00000004dd040c10 */ /* 0x000fe4000ff3e0ff */
[----:B------:R-:W3:Y:S02]  /*1be0*/  LDC.64 R104, c[0x0][0x3d8] ;  /* 0x0000f600ff687b82 */ /* 0x000ee40000000a00 */
[----:B------:R-:W-:Y:S01]  /*1bf0*/  @P0 IADD3.X R5, R222, UR5, RZ, P1, !PT ;  /* 0x00000005de050c10 */ /* 0x000fe20008ffe4ff */
[----:B------:R-:W-:-:S04]  /*1c00*/  ULDC.64 UR4, c[0x0][0x320] ;  /* 0x0000c80000047ab9 */ /* 0x000fc80000000a00 */
[----:B------:R4:W3:Y:S01]  /*1c10*/  @P0 LDG.E R27, desc[UR60][R4.64] ;  /* 0x0000003c041b0981 */ /* 0x0008e2000c1e1900 */
[----:B0-----:R-:W-:Y:S01]  /*1c20*/  ISETP.NE.AND P0, PT, R0, 0x1, PT ;  /* 0x000000010000780c */ /* 0x001fe20003f05270 */
[----:B------:R-:W0:Y:S01]  /*1c30*/  LDC R31, c[0x0][0x3d4] ;  /* 0x0000f500ff1f7b82 */ /* 0x000e220000000800 */
[----:B------:R-:W-:Y:S01]  /*1c40*/  ISETP.GE.AND P2, PT, R205, UR6, PT ;  /* 0x00000006cd007c0c */ /* 0x000fe2000bf46270 */
[----:B------:R-:W0:Y:S01]  /*1c50*/  S2R R155, SR_TID.X ;  /* 0x00000000009b7919 */ /* 0x000e220000002100 */
[----:B------:R-:W-:Y:S01]  /*1c60*/  ISETP.GE.AND P1, PT, R22, UR6, PT ;  /* 0x0000000616007c0c */ /* 0x000fe2000bf26270 */
[----:B-1----:R-:W-:Y:S01]  /*1c70*/  IMAD R33, R117, 0x70, RZ ;  /* 0x0000007075217824 */ /* 0x002fe200078e02ff */
[----:B------:R-:W-:Y:S02]  /*1c80*/  SEL R0, RZ, 0xffffffff, P2 ;  /* 0xffffffffff007807 */ /* 0x000fe40001000000 */
[----:B------:R-:W-:Y:S01]  /*1c90*/  SEL R3, RZ, 0x1, P1 ;  /* 0x00000001ff037807 */ /* 0x000fe20000800000 */
[----:B--2---:R-:W-:Y:S01]  /*1ca0*/  IMAD.WIDE.U32 R112, R204, R110, R22 ;  /* 0x0000006ecc707225 */ /* 0x004fe200078e0016 */
[----:B------:R-:W-:-:S02]  /*1cb0*/  ISETP.GE.AND P1, PT, R206, UR6, PT ;  /* 0x00000006ce007c0c */ /* 0x000fc4000bf26270 */
[----:B------:R-:W-:Y:S01]  /*1cc0*/  SHF.R.S32.HI R15, RZ, 0x1f, R123 ;  /* 0x0000001fff0f7819 */ /* 0x000fe2000001147b */
[----:B------:R-:W1:Y:S01]  /*1cd0*/  @P0 LDC R7, c[0x0][0x42c] ;  /* 0x00010b00ff070b82 */ /* 0x000e620000000800 */
[----:B----4-:R-:W-:Y:S01]  /*1ce0*/  IMAD.SHL.U32 R4, R0, 0x2, RZ ;  /* 0x0000000200047824 */ /* 0x010fe200078e00ff */
[----:B------:R-:W-:Y:S01]  /*1cf0*/  IADD3 R0, R22, 0x60, RZ ;  /* 0x0000006016007810 */ /* 0x000fe20007ffe0ff */
[----:B---3--:R-:W-:Y:S01]  /*1d00*/  IMAD.WIDE.U32 R106, R204, R104, R22 ;  /* 0x00000068cc6a7225 */ /* 0x008fe200078e0016 */
[----:B------:R-:W-:Y:S02]  /*1d10*/  SEL R5, RZ, 0x4, P1 ;  /* 0x00000004ff057807 */ /* 0x000fe40000800000 */
[----:B------:R-:W-:Y:S01]  /*1d20*/  LOP3.LUT R4, R4, 0x2, R3, 0xe2, !PT ;  /* 0x0000000204047812 */ /* 0x000fe200078ee203 */
[----:B------:R-:W-:Y:S01]  /*1d30*/  IMAD R10, R15, R116, RZ ;  /* 0x000000740f0a7224 */ /* 0x000fe200078e02ff */
[----:B------:R-:W2:Y:S01]  /*1d40*/  @P0 LDC R8, c[0x0][0x430] ;  /* 0x00010c00ff080b82 */ /* 0x000ea20000000800 */
[----:B------:R-:W-:Y:S01]  /*1d50*/  ISETP.GE.AND P2, PT, R0, UR6, PT ;  /* 0x0000000600007c0c */ /* 0x000fe2000bf46270 */
[----:B------:R-:W-:Y:S01]  /*1d60*/  IMAD R35, R111, 0x70, RZ ;  /* 0x000000706f237824 */ /* 0x000fe200078e02ff */
[----:B------:R-:W-:Y:S01]  /*1d70*/  SHF.R.S32.HI R148, RZ, 0x1f, R204 ;  /* 0x0000001fff947819 */ /* 0x000fe200000114cc */
[----:B------:R-:W-:Y:S01]  /*1d80*/  IMAD R11, R123, R117, R10 ;  /* 0x000000757b0b7224 */ /* 0x000fe200078e020a */
[----:B------:R-:W-:Y:S01]  /*1d90*/  SEL R6, RZ, 0x8, P2 ;  /* 0x00000008ff067807 */ /* 0x000fe20001000000 */
[----:B0-----:R-:W-:Y:S01]  /*1da0*/  IMAD.SHL.U32 R126, R31, 0x2, RZ ;  /* 0x000000021f7e7824 */ /* 0x001fe200078e00ff */
[----:B------:R-:W-:Y:S01]  /*1db0*/  SHF.R.S32.HI R17, RZ, 0x1f, R16 ;  /* 0x0000001fff117819 */ /* 0x000fe20000011410 */
[----:B------:R-:W-:Y:S01]  /*1dc0*/  IMAD R135, R105, 0x70, RZ ;  /* 0x0000007069877824 */ /* 0x000fe200078e02ff */
[----:B------:R-:W-:-:S02]  /*1dd0*/  LOP3.LUT R30, R6, R4, R5, 0xfe, !PT ;  /* 0x00000004061e7212 */ /* 0x000fc400078efe05 */
[-C--:B------:R-:W-:Y:S01]  /*1de0*/  ISETP.GE.AND P1, PT, R205, R31.reuse, PT ;  /* 0x0000001fcd00720c */ /* 0x080fe20003f26270 */
[----:B------:R-:W-:Y:S01]  /*1df0*/  IMAD.WIDE.U32 R108, R204, R104, R16 ;  /* 0x00000068cc6c7225 */ /* 0x000fe200078e0010 */
[----:B------:R-:W-:Y:S02]  /*1e00*/  ISETP.GE.AND P3, PT, R206, R31, PT ;  /* 0x0000001fce00720c */ /* 0x000fe40003f66270 */
[----:B------:R-:W-:Y:S01]  /*1e10*/  LOP3.LUT P2, RZ, R217, 0x4, RZ, 0xc0, !PT ;  /* 0x00000004d9ff7812 */ /* 0x000fe2000784c0ff */
[----:B-1----:R-:W-:Y:S01]  /*1e20*/  @P0 IMAD.HI.U32 R3, R150, R7, RZ ;  /* 0x0000000796030227 */ /* 0x002fe200078e00ff */
[----:B------:R-:W-:Y:S02]  /*1e30*/  P2R R101, PR, RZ, 0x8 ;  /* 0x00000008ff657803 */ /* 0x000fe40000000000 */
[----:B------:R-:W-:Y:S01]  /*1e40*/  SHF.L.U64.HI R137, R116, 0x6, R117 ;  /* 0x0000000674897819 */ /* 0x000fe20000010275 */
[----:B------:R-:W-:Y:S01]  /*1e50*/  IMAD.WIDE.U32 R114, R204, R110, R16 ;  /* 0x0000006ecc727225 */ /* 0x000fe200078e0010 */
[----:B------:R-:W-:-:S02]  /*1e60*/  SHF.L.U32 R138, R116, 0x6, RZ ;  /* 0x00000006748a7819 */ /* 0x000fc400000006ff */
[----:B------:R-:W-:Y:S02]  /*1e70*/  LEA.HI R155, R155, 0x8, RZ, 0x19 ;  /* 0x000000089b9b7811 */ /* 0x000fe400078fc8ff */
[----:B--2---:R-:W-:Y:S01]  /*1e80*/  @P0 SHF.R.U32.HI R150, RZ, R8, R3 ;  /* 0x00000008ff960219 */ /* 0x004fe20000011603 */
[----:B------:R-:W-:-:S03]  /*1e90*/  VIADD R3, R22, 0x80 ;  /* 0x0000008016037836 */ /* 0x000fc60000000000 */
[----:B------:R-:W-:Y:S01]  /*1ea0*/  SHF.R.S32.HI R8, RZ, 0x1f, R150 ;  /* 0x0000001fff087819 */ /* 0x000fe20000011496 */
[----:B------:R-:W-:Y:S01]  /*1eb0*/  IMAD.WIDE.U32 R6, R150, UR4, R22 ;  /* 0x0000000496067c25 */ /* 0x000fe2000f8e0016 */
[----:B------:R-:W-:-:S03]  /*1ec0*/  ISETP.GE.AND P0, PT, R3, UR6, PT ;  /* 0x0000000603007c0c */ /* 0x000fc6000bf06270 */
[----:B------:R-:W-:Y:S01]  /*1ed0*/  IMAD R5, R8, UR4, RZ ;  /* 0x0000000408057c24 */ /* 0x000fe2000f8e02ff */
[----:B------:R-:W-:Y:S01]  /*1ee0*/  SEL R9, RZ, 0x10, P0 ;  /* 0x00000010ff097807 */ /* 0x000fe20000000000 */
[----:B------:R-:W-:Y:S01]  /*1ef0*/  IMAD.MOV.U32 R118, RZ, RZ, R6 ;  /* 0x000000ffff767224 */ /* 0x000fe200078e0006 */
[----:B------:R-:W-:Y:S01]  /*1f00*/  ISETP.NE.U32.AND P0, PT, RZ, UR8, PT ;  /* 0x00000008ff007c0c */ /* 0x000fe2000bf05070 */
[----:B------:R-:W-:Y:S01]  /*1f10*/  IMAD R119, R150, UR5, R5 ;  /* 0x0000000596777c24 */ /* 0x000fe2000f8e0205 */
[----:B------:R-:W-:Y:S01]  /*1f20*/  ULDC.64 UR4, c[0x0][0x2f8] ;  /* 0x0000be0000047ab9 */ /* 0x000fe20000000a00 */
[----:B------:R-:W-:Y:S01]  /*1f30*/  IMAD.WIDE.U32 R4, R123, R116, RZ ;  /* 0x000000747b047225 */ /* 0x000fe200078e00ff */
[----:B------:R-:W-:Y:S02]  /*1f40*/  ISETP.NE.AND.EX P0, PT, RZ, UR9, PT, P0 ;  /* 0x00000009ff007c0c */ /* 0x000fe4000bf05300 */
[----:B------:R-:W-:Y:S01]  /*1f50*/  IADD3 R119, R7, R119, RZ ;  /* 0x0000007707777210 */ /* 0x000fe20007ffe0ff */
[----:B------:R-:W-:Y:S01]  /*1f60*/  IMAD.IADD R5, R5, 0x1, R11 ;  /* 0x0000000105057824 */ /* 0x000fe200078e020b */
[----:B------:R-:W-:Y:S01]  /*1f70*/  LOP3.LUT R30, R30, R9, RZ, 0xfc, !PT ;  /* 0x000000091e1e7212 */ /* 0x000fe200078efcff */
[----:B------:R-:W-:-:S02]  /*1f80*/  IMAD R7, R8, UR4, RZ ;  /* 0x0000000408077c24 */ /* 0x000fc4000f8e02ff */
[----:B------:R-:W-:-:S04]  /*1f90*/  IMAD.WIDE.U32 R4, R150, UR4, R4 ;  /* 0x0000000496047c25 */ /* 0x000fc8000f8e0004 */
[----:B------:R-:W-:Y:S01]  /*1fa0*/  IMAD R7, R150, UR5, R7 ;  /* 0x0000000596077c24 */ /* 0x000fe2000f8e0207 */
[----:B------:R-:W-:Y:S01]  /*1fb0*/  ULDC.64 UR4, c[0x0][0x300] ;  /* 0x0000c00000047ab9 */ /* 0x000fe20000000a00 */
[----:B------:R-:W-:-:S03]  /*1fc0*/  SHF.R.S32.HI R150, RZ, 0x1f, R224 ;  /* 0x0000001fff967819 */ /* 0x000fc600000114e0 */
[----:B------:R-:W-:Y:S02]  /*1fd0*/  IADD3 R5, R5, R7, RZ ;  /* 0x0000000705057210 */ /* 0x000fe40007ffe0ff */
[----:B------:R-:W-:Y:S02]  /*1fe0*/  SHF.R.S32.HI R6, RZ, 0x1f, R27 ;  /* 0x0000001fff067819 */ /* 0x000fe4000001141b */
[----:B------:R-:W-:Y:S02]  /*1ff0*/  SEL R9, R27, RZ, !P0 ;  /* 0x000000ff1b097207 */ /* 0x000fe40004000000 */
[----:B------:R-:W-:Y:S01]  /*2000*/  SEL R8, R6, RZ, !P0 ;  /* 0x000000ff06087207 */ /* 0x000fe20004000000 */
[----:B------:R-:W-:Y:S02]  /*2010*/  IMAD R6, R148, R110, RZ ;  /* 0x0000006e94067224 */ /* 0x000fe400078e02ff */
[----:B------:R-:W-:-:S04]  /*2020*/  IMAD.WIDE.U32 R120, R9, UR4, R4 ;  /* 0x0000000409787c25 */ /* 0x000fc8000f8e0004 */
[----:B------:R-:W-:Y:S02]  /*2030*/  IMAD R10, R8, UR4, RZ ;  /* 0x00000004080a7c24 */ /* 0x000fe4000f8e02ff */
[-C--:B------:R-:W-:Y:S02]  /*2040*/  IMAD R4, R148, R116.reuse, RZ ;  /* 0x0000007494047224 */ /* 0x080fe400078e02ff */
[C---:B------:R-:W-:Y:S02]  /*2050*/  IMAD R11, R204.reuse, R111, R6 ;  /* 0x0000006fcc0b7224 */ /* 0x040fe400078e0206 */
[----:B------:R-:W-:Y:S01]  /*2060*/  IMAD R13, R9, UR5, R10 ;  /* 0x00000005090d7c24 */ /* 0x000fe2000f8e020a */
[----:B------:R-:W-:Y:S01]  /*2070*/  ULDC.64 UR4, c[0x0][0x328] ;  /* 0x0000ca0000047ab9 */ /* 0x000fe20000000a00 */
[----:B------:R-:W-:Y:S01]  /*2080*/  IMAD.WIDE.U32 R6, R204, R116, R22 ;  /* 0x00000074cc067225 */ /* 0x000fe200078e0016 */
[----:B------:R-:W-:-:S03]  /*2090*/  IADD3 R113, R11, R113, RZ ;  /* 0x000000710b717210 */ /* 0x000fc60007ffe0ff */
[----:B------:R-:W-:Y:S01]  /*20a0*/  IMAD R21, R204, R117, R4 ;  /* 0x00000075cc157224 */ /* 0x000fe200078e0204 */
[----:B------:R-:W-:Y:S01]  /*20b0*/  IADD3 R5, P0, R120, R6, RZ ;  /* 0x0000000678057210 */ /* 0x000fe20007f1e0ff */
[----:B------:R-:W-:Y:S02]  /*20c0*/  IMAD.IADD R4, R121, 0x1, R13 ;  /* 0x0000000179047824 */ /* 0x000fe400078e020d */
[----:B------:R-:W-:Y:S02]  /*20d0*/  IMAD R8, R8, UR4, RZ ;  /* 0x0000000408087c24 */ /* 0x000fe4000f8e02ff */
[----:B------:R-:W-:Y:S01]  /*20e0*/  IMAD.WIDE.U32 R118, R9, UR4, R118 ;  /* 0x0000000409767c25 */ /* 0x000fe2000f8e0076 */
[----:B------:R-:W-:Y:S02]  /*20f0*/  IADD3.X R6, R4, R7, R21, P0, !PT ;  /* 0x0000000704067210 */ /* 0x000fe400007fe415 */
[----:B------:R-:W-:Y:S01]  /*2100*/  ISETP.GE.AND P0, PT, R22, R31, PT ;  /* 0x0000001f1600720c */ /* 0x000fe20003f06270 */
[----:B------:R-:W-:-:S02]  /*2110*/  IMAD R7, R148, R104, RZ ;  /* 0x0000006894077224 */ /* 0x000fc400078e02ff */
[----:B------:R-:W-:Y:S01]  /*2120*/  IMAD R41, R9, UR5, R8 ;  /* 0x0000000509297c24 */ /* 0x000fe2000f8e0208 */
[C---:B------:R-:W-:Y:S01]  /*2130*/  SEL R8, R31.reuse, RZ, P1 ;  /* 0x000000ff1f087207 */ /* 0x040fe20000800000 */
[----:B------:R-:W-:Y:S01]  /*2140*/  IMAD R9, R204, R105, R7 ;  /* 0x00000069cc097224 */ /* 0x000fe200078e0207 */
[----:B------:R-:W-:Y:S01]  /*2150*/  SEL R7, R31, RZ, P0 ;  /* 0x000000ff1f077207 */ /* 0x000fe20000000000 */
[----:B------:R-:W-:Y:S01]  /*2160*/  IMAD.IADD R115, R115, 0x1, R11 ;  /* 0x0000000173737824 */ /* 0x000fe200078e020b */
[----:B------:R-:W-:Y:S01]  /*2170*/  SEL R11, R31, RZ, P3 ;  /* 0x000000ff1f0b7207 */ /* 0x000fe20001800000 */
[----:B------:R-:W-:Y:S01]  /*2180*/  IMAD.IADD R109, R109, 0x1, R9 ;  /* 0x000000016d6d7824 */ /* 0x000fe200078e0209 */
[----:B------:R-:W-:Y:S01]  /*2190*/  IADD3 R7, R22, R7, RZ ;  /* 0x0000000716077210 */ /* 0x000fe20007ffe0ff */
[----:B------:R-:W-:Y:S01]  /*21a0*/  IMAD.IADD R107, R9, 0x1, R107 ;  /* 0x00000001096b7824 */ /* 0x000fe200078e026b */
[----:B------:R-:W-:Y:S01]  /*21b0*/  IADD3 R122, P3, R204, R123, RZ ;  /* 0x0000007bcc7a7210 */ /* 0x000fe20007f7e0ff */
[----:B------:R-:W-:Y:S01]  /*21c0*/  IMAD.IADD R9, R205, 0x1, R8 ;  /* 0x00000001cd097824 */ /* 0x000fe200078e0208 */
[----:B------:R-:W-:Y:S01]  /*21d0*/  SHF.R.S32.HI R8, RZ, 0x1f, R7 ;  /* 0x0000001fff087819 */ /* 0x000fe20000011407 */
[----:B------:R-:W-:-:S02]  /*21e0*/  IMAD.IADD R13, R206, 0x1, R11 ;  /* 0x00000001ce0d7824 */ /* 0x000fc400078e020b */
[-C--:B-----5:R-:W-:Y:S01]  /*21f0*/  IMAD.WIDE.U32 R114, R146, R110.reuse, R114 ;  /* 0x0000006e92727225 */ /* 0x0a0fe200078e0072 */
[CC--:B------:R-:W-:Y:S02]  /*2200*/  LEA.HI R21, R8.reuse, R7.reuse, RZ, 0x3 ;  /* 0x0000000708157211 */ /* 0x0c0fe400078f18ff */
[----:B------:R-:W-:Y:S01]  /*2210*/  LEA.HI R7, R8, R7, RZ, 0x6 ;  /* 0x0000000708077211 */ /* 0x000fe200078f30ff */
[C---:B------:R-:W-:Y:S01]  /*2220*/  IMAD.WIDE.U32 R112, R146.reuse, R110, R112 ;  /* 0x0000006e92707225 */ /* 0x040fe200078e0070 */
[----:B------:R-:W-:Y:S02]  /*2230*/  SHF.R.S32.HI R14, RZ, 0x1f, R13 ;  /* 0x0000001fff0e7819 */ /* 0x000fe4000001140d */
[----:B------:R-:W-:Y:S01]  /*2240*/  SHF.R.S32.HI R8, RZ, 0x6, R7 ;  /* 0x00000006ff087819 */ /* 0x000fe20000011407 */
[----:B------:R-:W-:Y:S01]  /*2250*/  IMAD.WIDE.U32 R108, R146, R104, R108 ;  /* 0x00000068926c7225 */ /* 0x000fe200078e006c */
[----:B------:R-:W-:Y:S02]  /*2260*/  LOP3.LUT R7, R209, 0x38, R21, 0xf8, !PT ;  /* 0x00000038d1077812 */ /* 0x000fe400078ef815 */
[-C--:B------:R-:W-:Y:S01]  /*2270*/  LEA.HI R29, R14, R13.reuse, RZ, 0x3 ;  /* 0x0000000d0e1d7211 */ /* 0x080fe200078f18ff */
[C---:B------:R-:W-:Y:S01]  /*2280*/  IMAD R145, R8.reuse, 0x1c00, R211 ;  /* 0x00001c0008917824 */ /* 0x040fe200078e02d3 */
[----:B------:R-:W-:Y:S01]  /*2290*/  SHF.R.S32.HI R10, RZ, 0x1f, R9 ;  /* 0x0000001fff0a7819 */ /* 0x000fe20000011409 */
[----:B------:R-:W-:Y:S01]  /*22a0*/  IMAD R143, R8, 0x1c00, R213 ;  /* 0x00001c00088f7824 */ /* 0x000fe200078e02d5 */
[----:B------:R-:W-:Y:S01]  /*22b0*/  LOP3.LUT R8, R7, R210, RZ, 0x3c, !PT ;  /* 0x000000d207087212 */ /* 0x000fe200078e3cff */
[----:B------:R-:W-:Y:S01]  /*22c0*/  IMAD.WIDE.U32 R106, R146, R104, R106 ;  /* 0x00000068926a7225 */ /* 0x000fe200078e006a */
[----:B------:R-:W-:-:S02]  /*22d0*/  LEA.HI R13, R14, R13, RZ, 0x6 ;  /* 0x0000000d0e0d7211 */ /* 0x000fc400078f30ff */
[----:B------:R-:W-:Y:S01]  /*22e0*/  IADD3 R145, R145, R8, RZ ;  /* 0x0000000891917210 */ /* 0x000fe20007ffe0ff */
[----:B------:R-:W-:Y:S01]  /*22f0*/  IMAD.WIDE.U32 R116, R116, 0x70, RZ ;  /* 0x0000007074747825 */ /* 0x000fe200078e00ff */
[CC--:B------:R-:W-:Y:S02]  /*2300*/  LEA.HI R11, R10.reuse, R9.reuse, RZ, 0x6 ;  /* 0x000000090a0b7211 */ /* 0x0c0fe400078f30ff */
[----:B------:R-:W-:Y:S01]  /*2310*/  SHF.R.S32.HI R8, RZ, 0x6, R13 ;  /* 0x00000006ff087819 */ /* 0x000fe2000001140d */
[----:B------:R-:W-:Y:S01]  /*2320*/  IMAD.X R123, R15, 0x1, R148, P3 ;  /* 0x000000010f7b7824 */ /* 0x000fe200018e0694 */
[----:B------:R-:W-:Y:S01]  /*2330*/  LOP3.LUT R7, R209, 0x38, R29, 0xf8, !PT ;  /* 0x00000038d1077812 */ /* 0x000fe200078ef81d */
[----:B------:R-:W-:Y:S01]  /*2340*/  IMAD.IADD R134, R117, 0x1, R33 ;  /* 0x0000000175867824 */ /* 0x000fe200078e0221 */
[----:B------:R-:W-:Y:S01]  /*2350*/  LEA.HI R27, R10, R9, RZ, 0x3 ;  /* 0x000000090a1b7211 */ /* 0x000fe200078f18ff */
[C---:B------:R-:W-:Y:S01]  /*2360*/  IMAD R142, R8.reuse, 0x1c00, R211 ;  /* 0x00001c00088e7824 */ /* 0x040fe200078e02d3 */
[----:B------:R-:W-:Y:S01]  /*2370*/  SHF.R.S32.HI R10, RZ, 0x6, R11 ;  /* 0x00000006ff0a7819 */ /* 0x000fe2000001140b */
[----:B------:R-:W-:Y:S01]  /*2380*/  IMAD R140, R8, 0x1c00, R213 ;  /* 0x00001c00088c7824 */ /* 0x000fe200078e02d5 */
[----:B------:R-:W-:Y:S01]  /*2390*/  LOP3.LUT R7, R7, R210, RZ, 0x3c, !PT ;  /* 0x000000d207077212 */ /* 0x000fe200078e3cff */
[----:B------:R-:W-:Y:S01]  /*23a0*/  IMAD.SHL.U32 R8, R110, 0x40, RZ ;  /* 0x000000406e087824 */ /* 0x000fe200078e00ff */
[----:B------:R-:W-:Y:S01]  /*23b0*/  SHF.R.S32.HI R11, RZ, 0x1f, R146 ;  /* 0x0000001fff0b7819 */ /* 0x000fe20000011492 */
[----:B------:R-:W-:Y:S01]  /*23c0*/  IMAD R144, R10, 0x1c00, R211 ;  /* 0x00001c000a907824 */ /* 0x000fe200078e02d3 */
[----:B------:R-:W-:Y:S01]  /*23d0*/  LOP3.LUT R12, R208, 0x38, R21, 0xf8, !PT ;  /* 0x00000038d00c7812 */ /* 0x000fe200078ef815 */
[----:B------:R-:W-:Y:S01]  /*23e0*/  IMAD.IADD R142, R142, 0x1, R7 ;  /* 0x000000018e8e7824 */ /* 0x000fe200078e0207 */
[----:B------:R-:W-:Y:S01]  /*23f0*/  LOP3.LUT R9, R209, 0x38, R27, 0xf8, !PT ;  /* 0x00000038d1097812 */ /* 0x000fe200078ef81b */
[C---:B------:R-:W-:Y:S01]  /*2400*/  IMAD R7, R11.reuse, R110, RZ ;  /* 0x0000006e0b077224 */ /* 0x040fe200078e02ff */
[----:B------:R-:W-:Y:S01]  /*2410*/  LOP3.LUT R12, R12, R237, RZ, 0x3c, !PT ;  /* 0x000000ed0c0c7212 */ /* 0x000fe200078e3cff */
[----:B------:R-:W-:Y:S01]  /*2420*/  IMAD R11, R11, R104, RZ ;  /* 0x000000680b0b7224 */ /* 0x000fe200078e02ff */
[----:B------:R-:W-:Y:S01]  /*2430*/  LOP3.LUT R9, R9, R210, RZ, 0x3c, !PT ;  /* 0x000000d209097212 */ /* 0x000fe200078e3cff */
[----:B------:R-:W-:Y:S01]  /*2440*/  IMAD R141, R10, 0x1c00, R213 ;  /* 0x00001c000a8d7824 */ /* 0x000fe200078e02d5 */
[----:B------:R-:W-:Y:S01]  /*2450*/  LOP3.LUT R14, R208, 0x38, R29, 0xf8, !PT ;  /* 0x00000038d00e7812 */ /* 0x000fe200078ef81d */
[----:B------:R-:W-:Y:S01]  /*2460*/  IMAD R37, R146, R105, R11 ;  /* 0x0000006992257224 */ /* 0x000fe200078e020b */
[----:B------:R-:W-:Y:S01]  /*2470*/  IADD3 R11, R22, 0xa0, RZ ;  /* 0x000000a0160b7810 */ /* 0x000fe20007ffe0ff */
[----:B------:R-:W-:Y:S01]  /*2480*/  IMAD.IADD R143, R143, 0x1, R12 ;  /* 0x000000018f8f7824 */ /* 0x000fe200078e020c */
[----:B------:R-:W-:Y:S01]  /*2490*/  LOP3.LUT R12, R208, 0x38, R27, 0xf8, !PT ;  /* 0x00000038d00c7812 */ /* 0x000fe200078ef81b */
[----:B------:R-:W-:Y:S01]  /*24a0*/  IMAD.IADD R144, R144, 0x1, R9 ;  /* 0x0000000190907824 */ /* 0x000fe200078e0209 */
[----:B------:R-:W-:Y:S01]  /*24b0*/  ISETP.GE.AND P2, PT, R11, UR6, PT ;  /* 0x000000060b007c0c */ /* 0x000fe2000bf46270 */
[----:B------:R-:W-:Y:S01]  /*24c0*/  IMAD R39, R146, R111, R7 ;  /* 0x0000006f92277224 */ /* 0x000fe200078e0207 */
[-C--:B------:R-:W-:Y:S01]  /*24d0*/  LOP3.LUT R9, R14, R237.reuse, RZ, 0x3c, !PT ;  /* 0x000000ed0e097212 */ /* 0x080fe200078e3cff */
[----:B------:R-:W-:Y:S01]  /*24e0*/  IMAD.SHL.U32 R10, R104, 0x40, RZ ;  /* 0x00000040680a7824 */ /* 0x000fe200078e00ff */
[----:B------:R-:W-:Y:S01]  /*24f0*/  LOP3.LUT R12, R12, R237, RZ, 0x3c, !PT ;  /* 0x000000ed0c0c7212 */ /* 0x000fe200078e3cff */
[----:B------:R-:W-:Y:S01]  /*2500*/  IMAD.IADD R15, R37, 0x1, R107 ;  /* 0x00000001250f7824 */ /* 0x000fe200078e026b */
[----:B------:R-:W-:Y:S01]  /*2510*/  LOP3.LUT R13, R209, 0x18, R22, 0xf8, !PT ;  /* 0x00000018d10d7812 */ /* 0x000fe200078ef816 */
[----:B------:R-:W-:Y:S01]  /*2520*/  IMAD.IADD R140, R140, 0x1, R9 ;  /* 0x000000018c8c7824 */ /* 0x000fe200078e0209 */
[----:B------:R-:W-:-:S02]  /*2530*/  SEL R31, RZ, 0x20, P2 ;  /* 0x00000020ff1f7807 */ /* 0x000fc40001000000 */
[----:B------:R-:W-:Y:S02]  /*2540*/  IADD3 R141, R141, R12, RZ ;  /* 0x0000000c8d8d7210 */ /* 0x000fe40007ffe0ff */
[C---:B------:R-:W-:Y:S01]  /*2550*/  SHF.L.U64.HI R7, R110.reuse, 0x6, R111 ;  /* 0x000000066e077819 */ /* 0x040fe2000001026f */
[----:B------:R-:W-:Y:S01]  /*2560*/  IMAD.WIDE.U32 R110, R110, 0x70, RZ ;  /* 0x000000706e6e7825 */ /* 0x000fe200078e00ff */
[C---:B------:R-:W-:Y:S02]  /*2570*/  SHF.L.U64.HI R9, R104.reuse, 0x6, R105 ;  /* 0x0000000668097819 */ /* 0x040fe40000010269 */
[----:B------:R-:W-:Y:S01]  /*2580*/  LOP3.LUT R12, R13, R210, RZ, 0x3c, !PT ;  /* 0x000000d20d0c7212 */ /* 0x000fe200078e3cff */
[----:B------:R-:W-:Y:S01]  /*2590*/  IMAD.WIDE.U32 R104, R104, 0x70, RZ ;  /* 0x0000007068687825 */ /* 0x000fe200078e00ff */
[----:B------:R-:W-:Y:S02]  /*25a0*/  SHF.R.S32.HI R20, RZ, 0x3, R21 ;  /* 0x00000003ff147819 */ /* 0x000fe40000011415 */
[----:B------:R-:W-:Y:S01]  /*25b0*/  SHF.R.S32.HI R26, RZ, 0x3, R27 ;  /* 0x00000003ff1a7819 */ /* 0x000fe2000001141b */
[----:B------:R-:W-:Y:S01]  /*25c0*/  IMAD.IADD R136, R111, 0x1, R35 ;  /* 0x000000016f887824 */ /* 0x000fe200078e0223 */
[----:B------:R-:W-:Y:S01]  /*25d0*/  SHF.R.S32.HI R28, RZ, 0x3, R29 ;  /* 0x00000003ff1c7819 */ /* 0x000fe2000001141d */
[----:B------:R-:W-:Y:S01]  /*25e0*/  IMAD.IADD R13, R39, 0x1, R113 ;  /* 0x00000001270d7824 */ /* 0x000fe200078e0271 */
[----:B------:R-:W-:-:S02]  /*25f0*/  LOP3.LUT R38, R30, R31, RZ, 0xfc, !PT ;  /* 0x0000001f1e267212 */ /* 0x000fc400078efcff */
[----:B------:R-:W-:Y:S02]  /*2600*/  LOP3.LUT R21, R21, 0xfffffff8, RZ, 0xc0, !PT ;  /* 0xfffffff815157812 */ /* 0x000fe400078ec0ff */
[----:B------:R-:W-:Y:S02]  /*2610*/  LOP3.LUT R27, R27, 0xfffffff8, RZ, 0xc0, !PT ;  /* 0xfffffff81b1b7812 */ /* 0x000fe400078ec0ff */
[----:B------:R-:W-:Y:S02]  /*2620*/  LOP3.LUT R29, R29, 0xfffffff8, RZ, 0xc0, !PT ;  /* 0xfffffff81d1d7812 */ /* 0x000fe400078ec0ff */
[----:B------:R-:W-:Y:S01]  /*2630*/  IADD3 R139, R211, R12, RZ ;  /* 0x0000000cd38b7210 */ /* 0x000fe20007ffe0ff */
[----:B------:R-:W-:Y:S01]  /*2640*/  IMAD.IADD R12, R115, 0x1, R39 ;  /* 0x00000001730c7824 */ /* 0x000fe200078e0227 */
[----:B------:R-:W-:Y:S01]  /*2650*/  IADD3 R14, R109, R37, RZ ;  /* 0x000000256d0e7210 */ /* 0x000fe20007ffe0ff */
[----:B------:R-:W-:Y:S01]  /*2660*/  IMAD.IADD R39, R119, 0x1, R41 ;  /* 0x0000000177277824 */ /* 0x000fe200078e0229 */
[----:B------:R-:W-:-:S02]  /*2670*/  LOP3.LUT R34, R38, 0x2, RZ, 0xc0, !PT ;  /* 0x0000000226227812 */ /* 0x000fc400078ec0ff */
[C---:B------:R-:W-:Y:S02]  /*2680*/  LOP3.LUT R35, R38.reuse, 0x4, RZ, 0xc0, !PT ;  /* 0x0000000426237812 */ /* 0x040fe400078ec0ff */
[C---:B------:R-:W-:Y:S02]  /*2690*/  LOP3.LUT R36, R38.reuse, 0x8, RZ, 0xc0, !PT ;  /* 0x0000000826247812 */ /* 0x040fe400078ec0ff */
[----:B------:R-:W-:Y:S02]  /*26a0*/  LOP3.LUT R37, R38, 0x10, RZ, 0xc0, !PT ;  /* 0x0000001026257812 */ /* 0x000fe400078ec0ff */
[----:B------:R-:W-:Y:S02]  /*26b0*/  IADD3 R135, R105, R135, RZ ;  /* 0x0000008769877210 */ /* 0x000fe40007ffe0ff */
[----:B------:R-:W-:Y:S02]  /*26c0*/  LOP3.LUT R30, R30, 0x1, RZ, 0xc0, !PT ;  /* 0x000000011e1e7812 */ /* 0x000fe400078ec0ff */
[----:B------:R-:W-:-:S02]  /*26d0*/  SHF.R.S32.HI R31, RZ, 0x1f, R21 ;  /* 0x0000001fff1f7819 */ /* 0x000fc40000011415 */
[----:B------:R-:W-:Y:S02]  /*26e0*/  SHF.R.S32.HI R32, RZ, 0x1f, R27 ;  /* 0x0000001fff207819 */ /* 0x000fe4000001141b */
[----:B------:R-:W-:Y:S02]  /*26f0*/  SHF.R.S32.HI R33, RZ, 0x1f, R29 ;  /* 0x0000001fff217819 */ /* 0x000fe4000001141d */
[----:B------:R-:W-:-:S07]  /*2700*/  LOP3.LUT R38, R38, 0x20, RZ, 0xc0, !PT ;  /* 0x0000002026267812 */ /* 0x000fce00078ec0ff */
.L_x_556:
[----:B------:R-:W0:Y:S01]  /*2710*/  LDC.64 R124, c[0x0][0x2d8] ;  /* 0x0000b600ff7c7b82 */ /* 0x000e220000000a00 */
[----:B-12---:R-:W-:Y:S01]  /*2720*/  IADD3 R47, R24, -0x1, RZ ;  /* 0xffffffff182f7810 */ /* 0x006fe20007ffe0ff */
[----:B------:R-:W-:Y:S01]  /*2730*/  IMAD R40, R19, 0x5400, R139 ;  /* 0x0000540013287824 */ /* 0x000fe200078e028b */
[----:B------:R-:W-:Y:S01]  /*2740*/  LOP3.LUT P5, RZ, R217, 0x4, RZ, 0xc0, !PT ;  /* 0x00000004d9ff7812 */ /* 0x000fe200078ac0ff */
[----:B------:R-:W-:Y:S05]  /*2750*/  YIELD ;  /* 0x0000000000007946 */ /* 0x000fea0003800000 */
[----:B------:R-:W1:Y:S01]  /*2760*/  LDC R103, c[0x0][0x3d4] ;  /* 0x0000f500ff677b82 */ /* 0x000e620000000800 */
[----:B------:R-:W-:Y:S01]  /*2770*/  SHF.R.S32.HI R44, RZ, 0x1f, R47 ;  /* 0x0000001fff2c7819 */ /* 0x000fe2000001142f */
[-C--:B------:R-:W-:Y:S01]  /*2780*/  IMAD R41, R134, R47.reuse, RZ ;  /* 0x0000002f86297224 */ /* 0x080fe200078e02ff */
[----:B------:R-:W-:Y:S01]  /*2790*/  BSSY B0, `(.L_x_457) ;  /* 0x0000753000007945 */ /* 0x000fe20003800000 */
[----:B------:R-:W-:-:S04]  /*27a0*/  IMAD.WIDE.U32 R130, R116, R47, RZ ;  /* 0x0000002f74827225 */ /* 0x000fc800078e00ff */
[----:B------:R-:W-:Y:S01]  /*27b0*/  IMAD R41, R44, R116, R41 ;  /* 0x000000742c297224 */ /* 0x000fe200078e0229 */
[CC--:B------:R-:W-:Y:S02]  /*27c0*/  IADD3 R24, P2, P3, R5.reuse, R130.reuse, R138 ;  /* 0x0000008205187210 */ /* 0x0c0fe40007b5e08a */
[----:B------:R-:W-:Y:S01]  /*27d0*/  IADD3 R42, P4, R5, R130, RZ ;  /* 0x00000082052a7210 */ /* 0x000fe20007f9e0ff */
[----:B------:R-:W-:-:S04]  /*27e0*/  IMAD.IADD R96, R131, 0x1, R41 ;  /* 0x0000000183607824 */ /* 0x000fc800078e0229 */
[----:B------:R-:W-:Y:S01]  /*27f0*/  IMAD.X R43, R96, 0x1, R6, P4 ;  /* 0x00000001602b7824 */ /* 0x000fe200020e0606 */
[----:B------:R-:W-:Y:S02]  /*2800*/  IADD3.X R41, R6, R96, R137, P2, P3 ;  /* 0x0000006006297210 */ /* 0x000fe400017e6489 */
[-C--:B0-----:R-:W-:Y:S02]  /*2810*/  LEA R48, P2, R24, R124.reuse, 0x1 ;  /* 0x0000007c18307211 */ /* 0x081fe400078408ff */
[----:B------:R-:W-:Y:S02]  /*2820*/  LEA R50, P4, R42, R124, 0x1 ;  /* 0x0000007c2a327211 */ /* 0x000fe400078808ff */
[-C--:B------:R-:W-:Y:S02]  /*2830*/  LEA.HI.X R49, R24, R125.reuse, R41, 0x1, P2 ;  /* 0x0000007d18317211 */ /* 0x080fe400010f0c29 */
[----:B-1----:R-:W-:Y:S02]  /*2840*/  ISETP.GE.AND P2, PT, R103, 0x1, PT ;  /* 0x000000016700780c */ /* 0x002fe40003f46270 */
[----:B------:R-:W-:-:S02]  /*2850*/  LEA.HI.X R51, R42, R125, R43, 0x1, P4 ;  /* 0x0000007d2a337211 */ /* 0x000fc400020f0c2b */
[C---:B------:R-:W-:Y:S01]  /*2860*/  IADD3 R42, R40.reuse, 0x20, RZ ;  /* 0x00000020282a7810 */ /* 0x040fe20007ffe0ff */
[C---:B------:R-:W-:Y:S01]  /*2870*/  @P5 VIADD R42, R40.reuse, 0xffffffe0 ;  /* 0xffffffe0282a5836 */ /* 0x040fe20000000000 */
[----:B------:R-:W-:Y:S01]  /*2880*/  ISETP.GT.AND P3, PT, R47, R127, PT ;  /* 0x0000007f2f00720c */ /* 0x000fe20003f64270 */
[--C-:B------:R-:W-:Y:S01]  /*2890*/  IMAD R40, R40, 0x2, R25.reuse ;  /* 0x0000000228287824 */ /* 0x100fe200078e0219 */
[----:B------:R-:W-:Y:S01]  /*28a0*/  MOV R24, R47 ;  /* 0x0000002f00187202 */ /* 0x000fe20000000f00 */
[----:B------:R-:W-:Y:S01]  /*28b0*/  IMAD R41, R42, 0x2, R25 ;  /* 0x000000022a297824 */ /* 0x000fe200078e0219 */
[----:B------:R-:W-:-:S03]  /*28c0*/  P2R R102, PR, RZ, 0x8 ;  /* 0x00000008ff667803 */ /* 0x000fc60000000000 */
[----:B-----5:R-:W-:Y:S06]  /*28d0*/  @!P2 BRA `(.L_x_458) ;  /* 0x000000700018a947 */ /* 0x020fec0003800000 */
[----:B------:R-:W-:Y:S01]  /*28e0*/  ULDC.U8 UR4, c[0x0][0x3f0] ;  /* 0x0000fc0000047ab9 */ /* 0x000fe20000000000 */
[-C--:B------:R-:W-:Y:S01]  /*28f0*/  IMAD R45, R136, R47.reuse, RZ ;  /* 0x0000002f882d7224 */ /* 0x080fe200078e02ff */
[----:B------:R-:W-:Y:S01]  /*2900*/  ISETP.NE.AND P2, PT, RZ, UR4, PT ;  /* 0x00000004ff007c0c */ /* 0x000fe2000bf45270 */
[-C--:B------:R-:W-:Y:S02]  /*2910*/  IMAD R43, R135, R47.reuse, RZ ;  /* 0x0000002f872b7224 */ /* 0x080fe400078e02ff */
[----:B------:R-:W-:Y:S02]  /*2920*/  IMAD R45, R44, R110, R45 ;  /* 0x0000006e2c2d7224 */ /* 0x000fe400078e022d */
[----:B------:R-:W-:Y:S02]  /*2930*/  IMAD R42, R24, -0x70, R2 ;  /* 0xffffff90182a7824 */ /* 0x000fe400078e0202 */
[----:B------:R-:W-:-:S03]  /*2940*/  IMAD.WIDE.U32 R92, R110, R47, RZ ;  /* 0x0000002f6e5c7225 */ /* 0x000fc600078e00ff */
[----:B------:R-:W-:Y:S01]  /*2950*/  VIMNMX R42, R42, 0x70, PT ;  /* 0x000000702a2a7848 */ /* 0x000fe20003fe0100 */
[----:B------:R-:W-:Y:S01]  /*2960*/  IMAD R43, R44, R104, R43 ;  /* 0x000000682c2b7224 */ /* 0x000fe200078e022b */
[----:B------:R-:W-:Y:S01]  /*2970*/  IADD3 R100, R93, R45, RZ ;  /* 0x0000002d5d647210 */ /* 0x000fe20007ffe0ff */
[----:B------:R-:W-:-:S04]  /*2980*/  IMAD.WIDE.U32 R94, R104, R47, RZ ;  /* 0x0000002f685e7225 */ /* 0x000fc800078e00ff */
[----:B------:R-:W-:Y:S01]  /*2990*/  IMAD.IADD R43, R95, 0x1, R43 ;  /* 0x000000015f2b7824 */ /* 0x000fe200078e022b */
[----:B------:R-:W-:Y:S06]  /*29a0*/  @!P2 BRA `(.L_x_459) ;  /* 0x000000340008a947 */ /* 0x000fec0003800000 */
[----:B------:R-:W-:Y:S01]  /*29b0*/  ISETP.GE.AND P3, PT, R204, R42, PT ;  /* 0x0000002acc00720c */ /* 0x000fe20003f66270 */
[----:B------:R-:W-:Y:S01]  /*29c0*/  BSSY B1, `(.L_x_460) ;  /* 0x000003c000017945 */ /* 0x000fe20003800000 */
        /* <DEDUP_REMOVED lines=13> */
[----:B------:R-:W-:Y:S06]  /*2aa0*/  @P3 BRA `(.L_x_461) ;  /* 0x0000000000b43947 */ /* 0x000fec0003800000 */
[----:B------:R-:W-:Y:S01]  /*2ab0*/  IADD3 R45, P2, R108, R94, RZ ;  /* 0x0000005e6c2d7210 */ /* 0x000fe20007f5e0ff */
[----:B------:R-:W-:Y:S01]  /*2ac0*/  ULDC.64 UR4, c[0x0][0x3c8] ;  /* 0x0000f20000047ab9 */ /* 0x000fe20000000a00 */
[----:B------:R-:W-:Y:S02]  /*2ad0*/  CS2R R124, SRZ ;  /* 0x00000000007c7805 */ /* 0x000fe4000001ff00 */
[----:B------:R-:W-:Y:S01]  /*2ae0*/  CS2R R128, SRZ ;  /* 0x0000000000807805 */ /* 0x000fe2000001ff00 */
[----:B------:R-:W-:Y:S01]  /*2af0*/  IMAD.X R46, R43, 0x1, R14, P2 ;  /* 0x000000012b2e7824 */ /* 0x000fe200010e060e */
[----:B------:R-:W-:-:S04]  /*2b00*/  LEA R44, P2, R45, UR4, 0x1 ;  /* 0x000000042d2c7c11 */ /* 0x000fc8000f8408ff */
[----:B------:R-:W-:Y:S01]  /*2b10*/  LEA.HI.X R45, R45, UR5, R46, 0x1, P2 ;  /* 0x000000052d2d7c11 */ /* 0x000fe200090f0c2e */
[----:B------:R-:W-:Y:S01]  /*2b20*/  ULDC.64 UR4, c[0x0][0x3e0] ;  /* 0x0000f80000047ab9 */ /* 0x000fe20000000a00 */
[----:B------:R-:W-:-:S05]  /*2b30*/  IADD3 R47, P2, R114, R92, RZ ;  /* 0x0000005c722f7210 */ /* 0x000fca0007f5e0ff */
[----:B------:R-:W-:Y:S01]  /*2b40*/  IMAD.X R54, R100, 0x1, R12, P2 ;  /* 0x0000000164367824 */ /* 0x000fe200010e060c */
[----:B------:R-:W-:-:S04]  /*2b50*/  LEA R46, P2, R47, UR4, 0x1 ;  /* 0x000000042f2e7c11 */ /* 0x000fc8000f8408ff */
[----:B------:R-:W-:Y:S02]  /*2b60*/  LEA.HI.X R47, R47, UR5, R54, 0x1, P2 ;  /* 0x000000052f2f7c11 */ /* 0x000fe400090f0c36 */
[C---:B------:R-:W-:Y:S02]  /*2b70*/  ISETP.GE.AND P2, PT, R16.reuse, R103, PT ;  /* 0x000000671000720c */ /* 0x040fe40003f46270 */
[----:B------:R-:W-:Y:S02]  /*2b80*/  IADD3 R54, R16, 0x10, RZ ;  /* 0x0000001010367810 */ /* 0x000fe40007ffe0ff */
[----:B------:R-:W-:Y:S02]  /*2b90*/  CS2R R96, SRZ ;  /* 0x0000000000607805 */ /* 0x000fe4000001ff00 */
[----:B------:R-:W-:-:S07]  /*2ba0*/  CS2R R98, SRZ ;  /* 0x0000000000627805 */ /* 0x000fce000001ff00 */
[----:B------:R0:W5:Y:S04]  /*2bb0*/  @!P2 LDG.E.64 R124, desc[UR60][R44.64] ;  /* 0x0000003c2c7ca981 */ /* 0x000168000c1e1b00 */
[----:B------:R0:W5:Y:S01]  /*2bc0*/  @!P2 LDG.E.64 R128, desc[UR60][R46.64] ;  /* 0x0000003c2e80a981 */ /* 0x000162000c1e1b00 */
[----:B------:R-:W-:Y:S01]  /*2bd0*/  ISETP.GE.AND P2, PT, R54, R103, PT ;  /* 0x000000673600720c */ /* 0x000fe20003f46270 */
[----:B------:R-:W-:Y:S01]  /*2be0*/  VIADD R54, R16, 0x20 ;  /* 0x0000002010367836 */ /* 0x000fe20000000000 */
[----:B------:R-:W-:Y:S02]  /*2bf0*/  CS2R R88, SRZ ;  /* 0x0000000000587805 */ /* 0x000fe4000001ff00 */
[----:B------:R-:W-:-:S09]  /*2c00*/  CS2R R90, SRZ ;  /* 0x00000000005a7805 */ /* 0x000fd2000001ff00 */
        /* <DEDUP_REMOVED lines=8> */
[----:B------:R-:W-:Y:S02]  /*2c90*/  ISETP.GE.AND P2, PT, R54, R103, PT ;  /* 0x000000673600720c */ /* 0x000fe40003f46270 */
        /* <DEDUP_REMOVED lines=11> */
[----:B------:R-:W-:-:S13]  /*2d50*/  ISETP.GE.AND P2, PT, R54, R103, PT ;  /* 0x000000673600720c */ /* 0x000fda0003f46270 */
[----:B------:R0:W5:Y:S04]  /*2d60*/  @!P2 LDG.E.64 R76, desc[UR60][R44.64+0xa0] ;  /* 0x0000a03c2c4ca981 */ /* 0x000168000c1e1b00 */
[----:B------:R0:W5:Y:S02]  /*2d70*/  @!P2 LDG.E.64 R78, desc[UR60][R46.64+0xa0] ;  /* 0x0000a03c2e4ea981 */ /* 0x000164000c1e1b00 */
.L_x_461:
[----:B------:R-:W-:Y:S05]  /*2d80*/  BSYNC B1 ;  /* 0x0000000000017941 */ /* 0x000fea0003800000 */
.L_x_460:
        /* <DEDUP_REMOVED lines=12> */
[----:B-----5:R-:W-:Y:S01]  /*2e50*/  IMAD.MOV.U32 R130, RZ, RZ, R76 ;  /* 0x000000ffff827224 */ /* 0x020fe200078e004c */
[----:B------:R-:W-:-:S02]  /*2e60*/  MOV R131, R77 ;  /* 0x0000004d00837202 */ /* 0x000fc40000000f00 */
[----:B------:R-:W-:Y:S01]  /*2e70*/  CS2R R74, SRZ ;  /* 0x00000000004a7805 */ /* 0x000fe2000001ff00 */
[----:B------:R-:W-:Y:S06]  /*2e80*/  @P4 BRA `(.L_x_463) ;  /* 0x0000000000b44947 */ /* 0x000fec0003800000 */
[----:B------:R-:W-:Y:S01]  /*2e90*/  IADD3 R94, P2, P5, R108, R94, R10 ;  /* 0x0000005e6c5e7210 */ /* 0x000fe20007d5e00a */
[----:B------:R-:W-:Y:S01]  /*2ea0*/  ULDC.64 UR4, c[0x0][0x3c8] ;  /* 0x0000f20000047ab9 */ /* 0x000fe20000000a00 */
[----:B------:R-:W-:Y:S02]  /*2eb0*/  CS2R R72, SRZ ;  /* 0x0000000000487805 */ /* 0x000fe4000001ff00 */
[----:B------:R-:W-:Y:S02]  /*2ec0*/  CS2R R74, SRZ ;  /* 0x00000000004a7805 */ /* 0x000fe4000001ff00 */
[----:B0-----:R-:W-:Y:S02]  /*2ed0*/  IADD3.X R45, R14, R43, R9, P2, P5 ;  /* 0x0000002b0e2d7210 */ /* 0x001fe400017ea409 */
[----:B------:R-:W-:-:S04]  /*2ee0*/  IADD3 R92, P2, P5, R114, R92, R8 ;  /* 0x0000005c725c7210 */ /* 0x000fc80007d5e008 */
[----:B------:R-:W-:Y:S02]  /*2ef0*/  IADD3.X R43, R12, R100, R7, P2, P5 ;  /* 0x000000640c2b7210 */ /* 0x000fe400017ea407 */
[----:B------:R-:W-:-:S04]  /*2f00*/  LEA R44, P2, R94, UR4, 0x1 ;  /* 0x000000045e2c7c11 */ /* 0x000fc8000f8408ff */
[----:B------:R-:W-:Y:S01]  /*2f10*/  LEA.HI.X R45, R94, UR5, R45, 0x1, P2 ;  /* 0x000000055e2d7c11 */ /* 0x000fe200090f0c2d */
[----:B------:R-:W-:Y:S02]  /*2f20*/  ULDC.64 UR4, c[0x0][0x3e0] ;  /* 0x0000f80000047ab9 */ /* 0x000fe40000000a00 */
[----:B------:R-:W-:-:S04]  /*2f30*/  LEA R46, P2, R92, UR4, 0x1 ;  /* 0x000000045c2e7c11 */ /* 0x000fc8000f8408ff */
[----:B------:R-:W-:Y:S02]  /*2f40*/  LEA.HI.X R47, R92, UR5, R43, 0x1, P2 ;  /* 0x000000055c2f7c11 */ /* 0x000fe400090f0c2b */
[C---:B------:R-:W-:Y:S01]  /*2f50*/  ISETP.GE.AND P2, PT, R16.reuse, R103, PT ;  /* 0x000000671000720c */ /* 0x040fe20003f46270 */
        /* <DEDUP_REMOVED lines=32> */
.L_x_463:
[----:B------:R-:W-:Y:S05]  /*3160*/  BSYNC B1 ;  /* 0x0000000000017941 */ /* 0x000fea0003800000 */
.L_x_462:
[----:B------:R-:W2:Y:S01]  /*3170*/  LDL R43, [R1+0x48] ;  /* 0x00004800012b7983 */ /* 0x000ea20000100800 */
[----:B01----:R-:W-:Y:S01]  /*3180*/  IMAD.MOV.U32 R44, RZ, RZ, R81 ;  /* 0x000000ffff2c7224 */ /* 0x003fe200078e0051 */
[----:B------:R-:W-:Y:S01]  /*3190*/  PRMT R157, R130, 0x5410, R131 ;  /* 0x00005410829d7816 */ /* 0x000fe20000000083 */
[----:B------:R-:W-:Y:S02]  /*31a0*/  IMAD.MOV.U32 R45, RZ, RZ, R88 ;  /* 0x000000ffff2d7224 */ /* 0x000fe400078e0058 */
[----:B------:R-:W-:Y:S01]  /*31b0*/  IMAD.MOV.U32 R46, RZ, RZ, R89 ;  /* 0x000000ffff2e7224 */ /* 0x000fe200078e0059 */
[----:B------:R-:W-:Y:S02]  /*31c0*/  PRMT R159, R44, 0x7610, R159 ;  /* 0x000076102c9f7816 */ /* 0x000fe4000000009f */
[----:B------:R-:W-:Y:S02]  /*31d0*/  MOV R44, R85 ;  /* 0x00000055002c7202 */ /* 0x000fe40000000f00 */
[----:B------:R-:W-:Y:S01]  /*31e0*/  PRMT R169, R45, 0x5410, R46 ;  /* 0x000054102da97816 */ /* 0x000fe2000000002e */
[----:B------:R-:W-:Y:S01]  /*31f0*/  IMAD.MOV.U32 R45, RZ, RZ, R124 ;  /* 0x000000ffff2d7224 */ /* 0x000fe200078e007c */
[----:B------:R-:W-:-:S04]  /*3200*/  MOV R46, R125 ;  /* 0x0000007d002e7202 */ /* 0x000fc80000000f00 */
[----:B------:R-:W-:Y:S01]  /*3210*/  PRMT R165, R46, 0x7610, R165 ;  /* 0x000076102ea57816 */ /* 0x000fe200000000a5 */
[----:B------:R-:W-:Y:S01]  /*3220*/  IMAD.MOV.U32 R46, RZ, RZ, R83 ;  /* 0x000000ffff2e7224 */ /* 0x000fe200078e0053 */
[----:B------:R-:W-:Y:S02]  /*3230*/  PRMT R163, R45, 0x7610, R163 ;  /* 0x000076102da37816 */ /* 0x000fe400000000a3 */
[----:B------:R-:W-:Y:S02]  /*3240*/  MOV R45, R82 ;  /* 0x00000052002d7202 */ /* 0x000fe40000000f00 */
[----:B------:R-:W-:Y:S01]  /*3250*/  PRMT R166, R166, 0x5410, R46 ;  /* 0x00005410a6a67816 */ /* 0x000fe2000000002e */
[----:B------:R-:W-:Y:S01]  /*3260*/  IMAD.MOV.U32 R46, RZ, RZ, R91 ;  /* 0x000000ffff2e7224 */ /* 0x000fe200078e005b */
[----:B--2---:R-:W-:Y:S02]  /*3270*/  R2UR UR4, R43 ;  /* 0x000000002b0472ca */ /* 0x004fe400000e0000 */
[----:B------:R-:W-:-:S04]  /*3280*/  MOV R43, R80 ;  /* 0x00000050002b7202 */ /* 0x000fc80000000f00 */
[----:B------:R-:W-:Y:S01]  /*3290*/  PRMT R167, R167, 0x5410, R43 ;  /* 0x00005410a7a77816 */ /* 0x000fe2000000002b */
[----:B------:R-:W-:-:S03]  /*32a0*/  IMAD.MOV.U32 R43, RZ, RZ, R84 ;  /* 0x000000ffff2b7224 */ /* 0x000fc600078e0054 */
[----:B------:R-:W-:Y:S01]  /*32b0*/  PRMT R167, R45, 0x7610, R167 ;  /* 0x000076102da77816 */ /* 0x000fe200000000a7 */
[----:B------:R-:W-:Y:S01]  /*32c0*/  IMAD.MOV.U32 R45, RZ, RZ, R90 ;  /* 0x000000ffff2d7224 */ /* 0x000fe200078e005a */
[----:B------:R-:W-:Y:S01]  /*32d0*/  PRMT R168, R43, 0x5410, R44 ;  /* 0x000054102ba87816 */ /* 0x000fe2000000002c */
[----:B------:R-:W-:Y:S01]  /*32e0*/  IMAD.MOV.U32 R44, RZ, RZ, R97 ;  /* 0x000000ffff2c7224 */ /* 0x000fe200078e0061 */
[----:B------:R-:W-:Y:S01]  /*32f0*/  MOV R43, R96 ;  /* 0x00000060002b7202 */ /* 0x000fe20000000f00 */
[----:B------:R-:W-:Y:S01]  /*3300*/  UISETP.NE.AND UP0, UPT, UR4, 0x3, UPT ;  /* 0x000000030400788c */ /* 0x000fe2000bf05270 */
[----:B------:R-:W-:Y:S01]  /*3310*/  PRMT R172, R45, 0x5410, R46 ;  /* 0x000054102dac7816 */ /* 0x000fe2000000002e */
[----:B------:R-:W-:Y:S01]  /*3320*/  IMAD.MOV.U32 R45, RZ, RZ, R128 ;  /* 0x000000ffff2d7224 */ /* 0x000fe200078e0080 */
[----:B------:R-:W-:Y:S01]  /*3330*/  PRMT R170, R43, 0x5410, R44 ;  /* 0x000054102baa7816 */ /* 0x000fe2000000002c */
[----:B------:R-:W-:Y:S01]  /*3340*/  IMAD.MOV.U32 R43, RZ, RZ, R78 ;  /* 0x000000ffff2b7224 */ /* 0x000fe200078e004e */
[----:B------:R-:W-:Y:S01]  /*3350*/  MOV R46, R129 ;  /* 0x00000081002e7202 */ /* 0x000fe20000000f00 */
[----:B------:R-:W-:Y:S01]  /*3360*/  IMAD.MOV.U32 R44, RZ, RZ, R79 ;  /* 0x000000ffff2c7224 */ /* 0x000fe200078e004f */
[----:B------:R-:W-:-:S02]  /*3370*/  PRMT R163, R163, 0x5410, R45 ;  /* 0x00005410a3a37816 */ /* 0x000fc4000000002d */
[----:B------:R-:W-:Y:S01]  /*3380*/  PRMT R165, R165, 0x5410, R46 ;  /* 0x00005410a5a57816 */ /* 0x000fe2000000002e */
[----:B-----5:R-:W-:Y:S01]  /*3390*/  IMAD.MOV.U32 R46, RZ, RZ, R57 ;  /* 0x000000ffff2e7224 */ /* 0x020fe200078e0039 */
[----:B------:R-:W-:Y:S01]  /*33a0*/  PRMT R158, R43, 0x5410, R44 ;  /* 0x000054102b9e7816 */ /* 0x000fe2000000002c */
[----:B------:R-:W-:Y:S01]  /*33b0*/  IMAD.MOV.U32 R43, RZ, RZ, R86 ;  /* 0x000000ffff2b7224 */ /* 0x000fe200078e0056 */
[----:B------:R-:W-:Y:S02]  /*33c0*/  MOV R44, R87 ;  /* 0x00000057002c7202 */ /* 0x000fe40000000f00 */
[----:B------:R-:W-:Y:S02]  /*33d0*/  MOV R45, R56 ;  /* 0x00000038002d7202 */ /* 0x000fe40000000f00 */
[----:B------:R-:W-:Y:S01]  /*33e0*/  PRMT R171, R43, 0x5410, R44 ;  /* 0x000054102bab7816 */ /* 0x000fe2000000002c */
[----:B------:R-:W-:Y:S01]  /*33f0*/  IMAD.MOV.U32 R44, RZ, RZ, R99 ;  /* 0x000000ffff2c7224 */ /* 0x000fe200078e0063 */
[----:B------:R-:W-:-:S02]  /*3400*/  MOV R43, R98 ;  /* 0x00000062002b7202 */ /* 0x000fc40000000f00 */
[----:B------:R-:W-:Y:S01]  /*3410*/  PRMT R95, R46, 0x5410, R45 ;  /* 0x000054102e5f7816 */ /* 0x000fe2000000002d */
[----:B------:R-:W-:Y:S01]  /*3420*/  IMAD.MOV.U32 R45, RZ, RZ, R64 ;  /* 0x000000ffff2d7224 */ /* 0x000fe200078e0040 */
[----:B------:R-:W-:Y:S01]  /*3430*/  PRMT R173, R43, 0x5410, R44 ;  /* 0x000054102bad7816 */ /* 0x000fe2000000002c */
[----:B------:R-:W-:Y:S01]  /*3440*/  IMAD.MOV.U32 R43, RZ, RZ, R52 ;  /* 0x000000ffff2b7224 */ /* 0x000fe200078e0034 */
[----:B------:R-:W-:Y:S01]  /*3450*/  PLOP3.LUT P2, PT, PT, PT, UP0, 0x80, 0x0 ;  /* 0x000000000000781c */ /* 0x000fe20003f4f008 */
[----:B------:R-:W-:Y:S02]  /*3460*/  IMAD.MOV.U32 R44, RZ, RZ, R53 ;  /* 0x000000ffff2c7224 */ /* 0x000fe400078e0035 */
[----:B------:R-:W-:-:S03]  /*3470*/  IMAD.MOV.U32 R46, RZ, RZ, R65 ;  /* 0x000000ffff2e7224 */ /* 0x000fc600078e0041 */
[----:B------:R-:W-:Y:S01]  /*3480*/  PRMT R93, R44, 0x5410, R43 ;  /* 0x000054102c5d7816 */ /* 0x000fe2000000002b */
[----:B------:R-:W-:Y:S01]  /*3490*/  IMAD.MOV.U32 R43, RZ, RZ, R60 ;  /* 0x000000ffff2b7224 */ /* 0x000fe200078e003c */
[----:B------:R-:W-:Y:S02]  /*34a0*/  MOV R44, R61 ;  /* 0x0000003d002c7202 */ /* 0x000fe40000000f00 */
[----:B------:R-:W-:Y:S01]  /*34b0*/  PRMT R132, R45, 0x5410, R46 ;  /* 0x000054102d847816 */ /* 0x000fe2000000002e */
[----:B------:R-:W-:Y:S01]  /*34c0*/  IMAD.MOV.U32 R45, RZ, RZ, R72 ;  /* 0x000000ffff2d7224 */ /* 0x000fe200078e0048 */
[----:B------:R-:W-:Y:S01]  /*34d0*/  PRMT R130, R43, 0x5410, R44 ;  /* 0x000054102b827816 */ /* 0x000fe2000000002c */
[----:B------:R-:W-:Y:S01]  /*34e0*/  IMAD.MOV.U32 R44, RZ, RZ, R69 ;  /* 0x000000ffff2c7224 */ /* 0x000fe200078e0045 */
[----:B------:R-:W-:Y:S02]  /*34f0*/  MOV R43, R68 ;  /* 0x00000044002b7202 */ /* 0x000fe40000000f00 */
[----:B------:R-:W-:-:S02]  /*3500*/  MOV R46, R73 ;  /* 0x00000049002e7202 */ /* 0x000fc40000000f00 */
[----:B------:R-:W-:Y:S01]  /*3510*/  PRMT R147, R43, 0x5410, R44 ;  /* 0x000054102b937816 */ /* 0x000fe2000000002c */
[----:B------:R-:W-:Y:S01]  /*3520*/  IMAD.MOV.U32 R43, RZ, RZ, R59 ;  /* 0x000000ffff2b7224 */ /* 0x000fe200078e003b */
[----:B------:R-:W-:Y:S01]  /*3530*/  PRMT R156, R45, 0x5410, R46 ;  /* 0x000054102d9c7816 */ /* 0x000fe2000000002e */
[----:B------:R-:W-:Y:S01]  /*3540*/  IMAD.MOV.U32 R46, RZ, RZ, R54 ;  /* 0x000000ffff2e7224 */ /* 0x000fe200078e0036 */
[----:B------:R-:W-:Y:S01]  /*3550*/  MOV R44, R58 ;  /* 0x0000003a002c7202 */ /* 0x000fe20000000f00 */
[----:B------:R-:W-:-:S03]  /*3560*/  IMAD.MOV.U32 R45, RZ, RZ, R55 ;  /* 0x000000ffff2d7224 */ /* 0x000fc600078e0037 */
        /* <DEDUP_REMOVED lines=10> */
[----:B------:R-:W-:Y:S02]  /*3610*/  MOV R46, R70 ;  /* 0x00000046002e7202 */ /* 0x000fe40000000f00 */
[----:B------:R-:W-:Y:S02]  /*3620*/  MOV R43, R75 ;  /* 0x0000004b002b7202 */ /* 0x000fe40000000f00 */
[----:B------:R-:W-:Y:S02]  /*3630*/  PRMT R151, R46, 0x5410, R45 ;  /* 0x000054102e977816 */ /* 0x000fe4000000002d */
[----:B------:R-:W-:-:S02]  /*3640*/  PRMT R159, R159, 0x5410, R44 ;  /* 0x000054109f9f7816 */ /* 0x000fc4000000002c */
[----:B------:R-:W-:Y:S01]  /*3650*/  PRMT R166, R43, 0x7610, R166 ;  /* 0x000076102ba67816 */ /* 0x000fe200000000a6 */
[----:B------:R-:W-:Y:S06]  /*3660*/  @!P2 BRA `(.L_x_464) ;  /* 0x000000000004a947 */ /* 0x000fec0003800000 */
[----:B------:R-:W-:Y:S01]  /*3670*/  BPT.TRAP 0x1 ;  /* 0x000000040000795c */ /* 0x000fe20000300000 */
.L_x_464:
[----:B------:R-:W-:Y:S01]  /*3680*/  IMAD R43, R19, 0x8, R18 ;  /* 0x00000008132b7824 */ /* 0x000fe200078e0212 */
[----:B------:R-:W-:Y:S01]  /*3690*/  SHF.L.U32 R100, R207, 0x1f, RZ ;  /* 0x0000001fcf647819 */ /* 0x000fe200000006ff */
[----:B------:R-:W-:Y:S03]  /*36a0*/  BSSY B1, `(.L_x_465) ;  /* 0x0000003000017945 */ /* 0x000fe60003800000 */
[----:B------:R-:W0:Y:S02]  /*36b0*/  SYNCS.PHASECHK.TRANS64.TRYWAIT P5, [R43+URZ+0x36890], R100 ;  /* 0x036890642b0075a7 */ /* 0x000e2400080a017f */
[----:B0-----:R-:W-:Y:S05]  /*36c0*/  @!P5 BRA `(.L_x_466) ;  /* 0x000002000058d947 */ /* 0x001fea0003800000 */
.L_x_762:
[----:B------:R-:W-:Y:S05]  /*36d0*/  BSYNC B1 ;  /* 0x0000000000017941 */ /* 0x000fea0003800000 */
.L_x_465:
[----:B------:R-:W-:Y:S04]  /*36e0*/  BSSY B1, `(.L_x_467) ;  /* 0x0000137000017945 */ /* 0x000fe80003800000 */
[----:B------:R-:W-:Y:S05]  /*36f0*/  @P3 BRA `(.L_x_468) ;  /* 0x0000001000d43947 */ /* 0x000fea0003800000 */
[----:B------:R-:W-:Y:S01]  /*3700*/  ISETP.NE.AND P3, PT, R30, RZ, PT ;  /* 0x000000ff1e00720c */ /* 0x000fe20003f65270 */
[----:B------:R-:W-:-:S12]  /*3710*/  BSSY B2, `(.L_x_469) ;  /* 0x0000031000027945 */ /* 0x000fd80003800000 */
[----:B------:R-:W-:Y:S05]  /*3720*/  @!P3 BRA `(.L_x_470) ;  /* 0x0000000000bcb947 */ /* 0x000fea0003800000 */
[----:B------:R1:W2:Y:S01]  /*3730*/  LDS.128 R44, [R40+0x21000] ;  /* 0x02100000282c7984 */ /* 0x0002a20000000c00 */
[----:B------:R-:W-:Y:S01]  /*3740*/  ISETP.GE.AND P3, PT, R16, R103, PT ;  /* 0x000000671000720c */ /* 0x000fe20003f66270 */
[----:B------:R-:W-:-:S12]  /*3750*/  BSSY B3, `(.L_x_471) ;  /* 0x000002b000037945 */ /* 0x000fd80003800000 */
[----:B-1----:R-:W-:Y:S05]  /*3760*/  @P3 BRA `(.L_x_472) ;  /* 0x0000000000a43947 */ /* 0x002fea0003800000 */
[----:B------:R-:W-:Y:S01]  /*3770*/  SHF.R.U64 R160, R124, 0x10, R125 ;  /* 0x000000107ca07819 */ /* 0x000fe2000000127d */
[----:B--2---:R-:W-:Y:S01]  /*3780*/  HADD2.F32 R162, -RZ, R47.H0_H0 ;  /* 0x2000002fffa27230 */ /* 0x004fe20000004100 */
[----:B------:R-:W-:Y:S02]  /*3790*/  SHF.R.U32.HI R161, RZ, 0x10, R129 ;  /* 0x00000010ffa17819 */ /* 0x000fe40000011681 */
[----:B------:R-:W-:Y:S01]  /*37a0*/  SHF.R.U32.HI R124, RZ, 0x10, R125 ;  /* 0x00000010ff7c7819 */ /* 0x000fe2000001167d */
[----:B------:R-:W-:Y:S01]  /*37b0*/  HADD2.F32 R160, -RZ, R160.H0_H0 ;  /* 0x200000a0ffa07230 */ /* 0x000fe20000004100 */
[----:B------:R-:W-:Y:S01]  /*37c0*/  SHF.R.U64 R125, R128, 0x10, R129 ;  /* 0x00000010807d7819 */ /* 0x000fe20000001281 */
[----:B------:R-:W-:Y:S02]  /*37d0*/  HADD2.F32 R161, -RZ, R161.H0_H0 ;  /* 0x200000a1ffa17230 */ /* 0x000fe40000004100 */
[----:B------:R-:W-:Y:S02]  /*37e0*/  HADD2.F32 R128, -RZ, R47.H1_H1 ;  /* 0x3000002fff807230 */ /* 0x000fe40000004100 */
[----:B------:R-:W-:-:S02]  /*37f0*/  HADD2.F32 R164, -RZ, R125.H0_H0 ;  /* 0x2000007dffa47230 */ /* 0x000fc40000004100 */
[--C-:B------:R-:W-:Y:S02]  /*3800*/  HADD2.F32 R125, -RZ, R45.reuse.H1_H1 ;  /* 0x3000002dff7d7230 */ /* 0x100fe40000004100 */
[-C--:B------:R-:W-:Y:S01]  /*3810*/  FMUL.FTZ R47, R128, R161.reuse ;  /* 0x000000a1802f7220 */ /* 0x080fe20000410000 */
[----:B------:R-:W-:Y:S02]  /*3820*/  HADD2.F32 R45, -RZ, R45.H0_H0 ;  /* 0x2000002dff2d7230 */ /* 0x000fe40000004100 */
[C---:B------:R-:W-:Y:S01]  /*3830*/  FMUL.FTZ R161, R162.reuse, R161 ;  /* 0x000000a1a2a17220 */ /* 0x040fe20000410000 */
[----:B------:R-:W-:Y:S02]  /*3840*/  HADD2.F32 R129, -RZ, R124.H0_H0 ;  /* 0x2000007cff817230 */ /* 0x000fe40000004100 */
[-C--:B------:R-:W-:Y:S01]  /*3850*/  FMUL.FTZ R124, R125, R164.reuse ;  /* 0x000000a47d7c7220 */ /* 0x080fe20000410000 */
[----:B------:R-:W-:Y:S02]  /*3860*/  FMUL.FTZ R164, R45, R164 ;  /* 0x000000a42da47220 */ /* 0x000fe40000410000 */
[-C--:B------:R-:W-:Y:S01]  /*3870*/  FFMA.FTZ R47, R162, R129.reuse, -R47 ;  /* 0x00000081a22f7223 */ /* 0x080fe2000001082f */
[----:B------:R-:W-:Y:S01]  /*3880*/  FFMA.FTZ R128, R128, R129, R161 ;  /* 0x0000008180807223 */ /* 0x000fe200000100a1 */
[----:B------:R-:W-:-:S02]  /*3890*/  HADD2.F32 R129, -RZ, R163.H1_H1 ;  /* 0x300000a3ff817230 */ /* 0x000fc40000004100 */
[-C--:B------:R-:W-:Y:S01]  /*38a0*/  FFMA.FTZ R45, R45, R160.reuse, -R124 ;  /* 0x000000a02d2d7223 */ /* 0x080fe2000001087c */
[--C-:B------:R-:W-:Y:S02]  /*38b0*/  HADD2.F32 R161, -RZ, R44.reuse.H1_H1 ;  /* 0x3000002cffa17230 */ /* 0x100fe40000004100 */
[----:B------:R-:W-:Y:S01]  /*38c0*/  FFMA.FTZ R124, R125, R160, R164 ;  /* 0x000000a07d7c7223 */ /* 0x000fe200000100a4 */
[----:B------:R-:W-:Y:S01]  /*38d0*/  HADD2.F32 R162, -RZ, R44.H0_H0 ;  /* 0x2000002cffa27230 */ /* 0x000fe20000004100 */
[----:B------:R-:W-:Y:S01]  /*38e0*/  F2FP.F16.F32.PACK_AB R47, R128, R47 ;  /* 0x0000002f802f723e */ /* 0x000fe200000000ff */
[----:B------:R-:W-:Y:S02]  /*38f0*/  HADD2.F32 R125, -RZ, R165.H1_H1 ;  /* 0x300000a5ff7d7230 */ /* 0x000fe40000004100 */
[----:B------:R-:W-:Y:S02]  /*3900*/  HADD2.F32 R44, -RZ, R46.H1_H1 ;  /* 0x3000002eff2c7230 */ /* 0x000fe40000004100 */
[----:B------:R-:W-:Y:S01]  /*3910*/  FMUL.FTZ R164, R162, R129 ;  /* 0x00000081a2a47220 */ /* 0x000fe20000410000 */
[----:B------:R-:W-:-:S02]  /*3920*/  HADD2.F32 R160, -RZ, R163.H0_H0 ;  /* 0x200000a3ffa07230 */ /* 0x000fc40000004100 */
[C---:B------:R-:W-:Y:S01]  /*3930*/  FMUL.FTZ R163, R161.reuse, R129 ;  /* 0x00000081a1a37220 */ /* 0x040fe20000410000 */
[----:B------:R-:W-:Y:S02]  /*3940*/  HADD2.F32 R46, -RZ, R46.H0_H0 ;  /* 0x2000002eff2e7230 */ /* 0x000fe40000004100 */
[-C--:B------:R-:W-:Y:S01]  /*3950*/  FMUL.FTZ R129, R44, R125.reuse ;  /* 0x0000007d2c817220 */ /* 0x080fe20000410000 */
[----:B------:R-:W-:Y:S02]  /*3960*/  HADD2.F32 R165, -RZ, R165.H0_H0 ;  /* 0x200000a5ffa57230 */ /* 0x000fe40000004100 */
[-C--:B------:R-:W-:Y:S01]  /*3970*/  FFMA.FTZ R163, R162, R160.reuse, -R163 ;  /* 0x000000a0a2a37223 */ /* 0x080fe200000108a3 */
[----:B------:R-:W-:Y:S01]  /*3980*/  FFMA.FTZ R164, R161, R160, R164 ;  /* 0x000000a0a1a47223 */ /* 0x000fe200000100a4 */
[----:B------:R-:W-:Y:S01]  /*3990*/  FMUL.FTZ R125, R46, R125 ;  /* 0x0000007d2e7d7220 */ /* 0x000fe20000410000 */
[----:B------:R-:W-:Y:S01]  /*39a0*/  F2FP.F16.F32.PACK_AB R45, R124, R45 ;  /* 0x0000002d7c2d723e */ /* 0x000fe200000000ff */
[----:B------:R-:W-:-:S02]  /*39b0*/  FFMA.FTZ R129, R46, R165, -R129 ;  /* 0x000000a52e817223 */ /* 0x000fc40000010881 */
[----:B------:R-:W-:Y:S01]  /*39c0*/  FFMA.FTZ R44, R44, R165, R125 ;  /* 0x000000a52c2c7223 */ /* 0x000fe2000001007d */
[----:B------:R-:W-:-:S04]  /*39d0*/  F2FP.F16.F32.PACK_AB R164, R164, R163 ;  /* 0x000000a3a4a4723e */ /* 0x000fc800000000ff */
[----:B------:R-:W-:Y:S01]  /*39e0*/  F2FP.F16.F32.PACK_AB R46, R44, R129 ;  /* 0x000000812c2e723e */ /* 0x000fe200000000ff */
[----:B------:R-:W-:-:S07]  /*39f0*/  IMAD.MOV.U32 R44, RZ, RZ, R164 ;  /* 0x000000ffff2c7224 */ /* 0x000fce00078e00a4 */
.L_x_472:
[----:B------:R-:W-:Y:S05]  /*3a00*/  BSYNC B3 ;  /* 0x0000000000037941 */ /* 0x000fea0003800000 */
.L_x_471:
[----:B--2---:R1:W-:Y:S02]  /*3a10*/  STG.E.128 desc[UR60][R50.64], R44 ;  /* 0x0000002c32007986 */ /* 0x0043e4000c101d3c */
.L_x_470:
[----:B------:R-:W-:Y:S05]  /*3a20*/  BSYNC B2 ;  /* 0x0000000000027941 */ /* 0x000fea0003800000 */
.L_x_469:
[----:B------:R-:W-:Y:S01]  /*3a30*/  ISETP.NE.AND P3, PT, R34, RZ, PT ;  /* 0x000000ff2200720c */ /* 0x000fe20003f65270 */
[----:B------:R-:W-:-:S12]  /*3a40*/  BSSY B2, `(.L_x_473) ;  /* 0x0000032000027945 */ /* 0x000fd80003800000 */
[----:B------:R-:W-:Y:S05]  /*3a50*/  @!P3 BRA `(.L_x_474) ;  /* 0x0000000000c0b947 */ /* 0x000fea0003800000 */
[----:B-1----:R1:W2:Y:S01]  /*3a60*/  LDS.128 R44, [R41+0x21000] ;  /* 0x02100000292c7984 */ /* 0x0022a20000000c00 */
[----:B------:R-:W-:Y:S01]  /*3a70*/  IADD3 R124, R16, 0x10, RZ ;  /* 0x00000010107c7810 */ /* 0x000fe20007ffe0ff */
[----:B------:R-:W-:Y:S03]  /*3a80*/  BSSY B3, `(.L_x_475) ;  /* 0x000002c000037945 */ /* 0x000fe60003800000 */
[----:B------:R-:W-:-:S13]  /*3a90*/  ISETP.GE.AND P3, PT, R124, R103, PT ;  /* 0x000000677c00720c */ /* 0x000fda0003f66270 */
[----:B-1----:R-:W-:Y:S05]  /*3aa0*/  @P3 BRA `(.L_x_476) ;  /* 0x0000000000a43947 */ /* 0x002fea0003800000 */
[----:B------:R-:W-:Y:S01]  /*3ab0*/  SHF.R.U64 R124, R96, 0x10, R97 ;  /* 0x00000010607c7819 */ /* 0x000fe20000001261 */
[----:B--2---:R-:W-:Y:S01]  /*3ac0*/  HADD2.F32 R128, -RZ, R47.H0_H0 ;  /* 0x2000002fff807230 */ /* 0x004fe20000004100 */
[----:B------:R-:W-:Y:S01]  /*3ad0*/  SHF.R.U32.HI R125, RZ, 0x10, R99 ;  /* 0x00000010ff7d7819 */ /* 0x000fe20000011663 */
[----:B------:R-:W-:Y:S01]  /*3ae0*/  HADD2.F32 R161, -RZ, R170.H1_H1 ;  /* 0x300000aaffa17230 */ /* 0x000fe20000004100 */
        /* <DEDUP_REMOVED lines=15> */
[----:B------:R-:W-:-:S02]  /*3be0*/  HADD2.F32 R99, -RZ, R173.H0_H0 ;  /* 0x200000adff637230 */ /* 0x000fc40000004100 */
[-C--:B------:R-:W-:Y:S01]  /*3bf0*/  FFMA.FTZ R45, R45, R124.reuse, -R96 ;  /* 0x0000007c2d2d7223 */ /* 0x080fe20000010860 */
[--C-:B------:R-:W-:Y:S02]  /*3c00*/  HADD2.F32 R125, -RZ, R44.reuse.H1_H1 ;  /* 0x3000002cff7d7230 */ /* 0x100fe40000004100 */
[----:B------:R-:W-:Y:S01]  /*3c10*/  FFMA.FTZ R96, R97, R124, R160 ;  /* 0x0000007c61607223 */ /* 0x000fe200000100a0 */
[----:B------:R-:W-:Y:S01]  /*3c20*/  HADD2.F32 R128, -RZ, R44.H0_H0 ;  /* 0x2000002cff807230 */ /* 0x000fe20000004100 */
[----:B------:R-:W-:Y:S01]  /*3c30*/  F2FP.F16.F32.PACK_AB R47, R98, R47 ;  /* 0x0000002f622f723e */ /* 0x000fe200000000ff */
[----:B------:R-:W-:Y:S02]  /*3c40*/  HADD2.F32 R97, -RZ, R173.H1_H1 ;  /* 0x300000adff617230 */ /* 0x000fe40000004100 */
[-C--:B------:R-:W-:Y:S01]  /*3c50*/  FMUL.FTZ R129, R125, R99.reuse ;  /* 0x000000637d817220 */ /* 0x080fe20000410000 */
[----:B------:R-:W-:Y:S02]  /*3c60*/  HADD2.F32 R44, -RZ, R46.H1_H1 ;  /* 0x3000002eff2c7230 */ /* 0x000fe40000004100 */
[----:B------:R-:W-:Y:S01]  /*3c70*/  FMUL.FTZ R160, R128, R99 ;  /* 0x0000006380a07220 */ /* 0x000fe20000410000 */
[----:B------:R-:W-:Y:S01]  /*3c80*/  HADD2.F32 R124, -RZ, R170.H0_H0 ;  /* 0x200000aaff7c7230 */ /* 0x000fe20000004100 */
[----:B------:R-:W-:Y:S01]  /*3c90*/  F2FP.F16.F32.PACK_AB R45, R96, R45 ;  /* 0x0000002d602d723e */ /* 0x000fe200000000ff */
[----:B------:R-:W-:-:S02]  /*3ca0*/  HADD2.F32 R46, -RZ, R46.H0_H0 ;  /* 0x2000002eff2e7230 */ /* 0x000fc40000004100 */
[-C--:B------:R-:W-:Y:S01]  /*3cb0*/  FMUL.FTZ R99, R44, R97.reuse ;  /* 0x000000612c637220 */ /* 0x080fe20000410000 */
[-C--:B------:R-:W-:Y:S01]  /*3cc0*/  FFMA.FTZ R129, R128, R124.reuse, -R129 ;  /* 0x0000007c80817223 */ /* 0x080fe20000010881 */
[----:B------:R-:W-:Y:S01]  /*3cd0*/  FFMA.FTZ R160, R125, R124, R160 ;  /* 0x0000007c7da07223 */ /* 0x000fe200000100a0 */
[C---:B------:R-:W-:Y:S01]  /*3ce0*/  FMUL.FTZ R97, R46.reuse, R97 ;  /* 0x000000612e617220 */ /* 0x040fe20000410000 */
[----:B------:R-:W-:-:S03]  /*3cf0*/  FFMA.FTZ R99, R46, R161, -R99 ;  /* 0x000000a12e637223 */ /* 0x000fc60000010863 */
[----:B------:R-:W-:Y:S01]  /*3d00*/  FFMA.FTZ R44, R44, R161, R97 ;  /* 0x000000a12c2c7223 */ /* 0x000fe20000010061 */
[----:B------:R-:W-:-:S04]  /*3d10*/  F2FP.F16.F32.PACK_AB R160, R160, R129 ;  /* 0x00000081a0a0723e */ /* 0x000fc800000000ff */
[----:B------:R-:W-:Y:S01]  /*3d20*/  F2FP.F16.F32.PACK_AB R46, R44, R99 ;  /* 0x000000632c2e723e */ /* 0x000fe200000000ff */
[----:B------:R-:W-:-:S07]  /*3d30*/  IMAD.MOV.U32 R44, RZ, RZ, R160 ;  /* 0x000000ffff2c7224 */ /* 0x000fce00078e00a0 */
.L_x_476:
[----:B------:R-:W-:Y:S05]  /*3d40*/  BSYNC B3 ;  /* 0x0000000000037941 */ /* 0x000fea0003800000 */
.L_x_475:
[----:B--2---:R2:W-:Y:S02]  /*3d50*/  STG.E.128 desc[UR60][R50.64+0x40], R44 ;  /* 0x0000402c32007986 */ /* 0x0045e4000c101d3c */
.L_x_474:
[----:B------:R-:W-:Y:S05]  /*3d60*/  BSYNC B2 ;  /* 0x0000000000027941 */ /* 0x000fea0003800000 */
.L_x_473:
[----:B------:R-:W-:Y:S01]  /*3d70*/  ISETP.NE.AND P3, PT, R35, RZ, PT ;  /* 0x000000ff2300720c */ /* 0x000fe20003f65270 */
[----:B------:R-:W-:-:S12]  /*3d80*/  BSSY B2, `(.L_x_477) ;  /* 0x0000031000027945 */ /* 0x000fd80003800000 */
[----:B------:R-:W-:Y:S05]  /*3d90*/  @!P3 BRA `(.L_x_478) ;  /* 0x0000000000bcb947 */ /* 0x000fea0003800000 */
[----:B-12---:R1:W2:Y:S01]  /*3da0*/  LDS.128 R44, [R40+0x24800] ;  /* 0x02480000282c7984 */ /* 0x0062a20000000c00 */
[----:B------:R-:W-:Y:S01]  /*3db0*/  VIADD R96, R16, 0x20 ;  /* 0x0000002010607836 */ /* 0x000fe20000000000 */
[----:B------:R-:W-:Y:S04]  /*3dc0*/  BSSY B3, `(.L_x_479) ;  /* 0x000002b000037945 */ /* 0x000fe80003800000 */
[----:B------:R-:W-:-:S13]  /*3dd0*/  ISETP.GE.AND P3, PT, R96, R103, PT ;  /* 0x000000676000720c */ /* 0x000fda0003f66270 */
[----:B-1----:R-:W-:Y:S05]  /*3de0*/  @P3 BRA `(.L_x_480) ;  /* 0x0000000000a03947 */ /* 0x002fea0003800000 */
[--C-:B------:R-:W-:Y:S01]  /*3df0*/  SHF.R.U64 R90, R90, 0x10, R91.reuse ;  /* 0x000000105a5a7819 */ /* 0x100fe2000000125b */
[--C-:B--2---:R-:W-:Y:S01]  /*3e00*/  HADD2.F32 R97, -RZ, R45.reuse.H1_H1 ;  /* 0x3000002dff617230 */ /* 0x104fe20000004100 */
[----:B------:R-:W-:Y:S01]  /*3e10*/  SHF.R.U32.HI R91, RZ, 0x10, R91 ;  /* 0x00000010ff5b7819 */ /* 0x000fe2000001165b */
[----:B------:R-:W-:Y:S01]  /*3e20*/  HADD2.F32 R45, -RZ, R45.H0_H0 ;  /* 0x2000002dff2d7230 */ /* 0x000fe20000004100 */
[--C-:B------:R-:W-:Y:S01]  /*3e30*/  SHF.R.U64 R88, R88, 0x10, R89.reuse ;  /* 0x0000001058587819 */ /* 0x100fe20000001259 */
[----:B------:R-:W-:Y:S01]  /*3e40*/  HADD2.F32 R90, -RZ, R90.H0_H0 ;  /* 0x2000005aff5a7230 */ /* 0x000fe20000004100 */
[----:B------:R-:W-:Y:S01]  /*3e50*/  SHF.R.U32.HI R89, RZ, 0x10, R89 ;  /* 0x00000010ff597819 */ /* 0x000fe20000011659 */
[----:B------:R-:W-:Y:S02]  /*3e60*/  HADD2.F32 R91, -RZ, R91.H0_H0 ;  /* 0x2000005bff5b7230 */ /* 0x000fe40000004100 */
[--C-:B------:R-:W-:Y:S02]  /*3e70*/  HADD2.F32 R96, -RZ, R47.reuse.H1_H1 ;  /* 0x3000002fff607230 */ /* 0x100fe40000004100 */
[----:B------:R-:W-:Y:S01]  /*3e80*/  FMUL.FTZ R124, R97, R90 ;  /* 0x0000005a617c7220 */ /* 0x000fe20000410000 */
[----:B------:R-:W-:-:S02]  /*3e90*/  HADD2.F32 R98, -RZ, R47.H0_H0 ;  /* 0x2000002fff627230 */ /* 0x000fc40000004100 */
[C---:B------:R-:W-:Y:S01]  /*3ea0*/  FMUL.FTZ R90, R45.reuse, R90 ;  /* 0x0000005a2d5a7220 */ /* 0x040fe20000410000 */
[----:B------:R-:W-:Y:S02]  /*3eb0*/  HADD2.F32 R88, -RZ, R88.H0_H0 ;  /* 0x20000058ff587230 */ /* 0x000fe40000004100 */
[-C--:B------:R-:W-:Y:S01]  /*3ec0*/  FMUL.FTZ R47, R96, R91.reuse ;  /* 0x0000005b602f7220 */ /* 0x080fe20000410000 */
[----:B------:R-:W-:Y:S02]  /*3ed0*/  HADD2.F32 R89, -RZ, R89.H0_H0 ;  /* 0x20000059ff597230 */ /* 0x000fe40000004100 */
[----:B------:R-:W-:Y:S01]  /*3ee0*/  FMUL.FTZ R91, R98, R91 ;  /* 0x0000005b625b7220 */ /* 0x000fe20000410000 */
[-C--:B------:R-:W-:Y:S01]  /*3ef0*/  FFMA.FTZ R124, R45, R88.reuse, -R124 ;  /* 0x000000582d7c7223 */ /* 0x080fe2000001087c */
[----:B------:R-:W-:Y:S02]  /*3f00*/  FFMA.FTZ R97, R97, R88, R90 ;  /* 0x0000005861617223 */ /* 0x000fe4000001005a */
[----:B------:R-:W-:Y:S01]  /*3f10*/  FFMA.FTZ R96, R96, R89, R91 ;  /* 0x0000005960607223 */ /* 0x000fe2000001005b */
[----:B------:R-:W-:-:S02]  /*3f20*/  HADD2.F32 R88, -RZ, R44.H1_H1 ;  /* 0x3000002cff587230 */ /* 0x000fc40000004100 */
[----:B------:R-:W-:Y:S01]  /*3f30*/  FFMA.FTZ R47, R98, R89, -R47 ;  /* 0x00000059622f7223 */ /* 0x000fe2000001082f */
[----:B------:R-:W-:Y:S02]  /*3f40*/  HADD2.F32 R91, -RZ, R172.H0_H0 ;  /* 0x200000acff5b7230 */ /* 0x000fe40000004100 */
[----:B------:R-:W-:Y:S02]  /*3f50*/  HADD2.F32 R44, -RZ, R44.H0_H0 ;  /* 0x2000002cff2c7230 */ /* 0x000fe40000004100 */
[----:B------:R-:W-:Y:S02]  /*3f60*/  HADD2.F32 R45, -RZ, R172.H1_H1 ;  /* 0x300000acff2d7230 */ /* 0x000fe40000004100 */
[-C--:B------:R-:W-:Y:S01]  /*3f70*/  FMUL.FTZ R99, R88, R91.reuse ;  /* 0x0000005b58637220 */ /* 0x080fe20000410000 */
[--C-:B------:R-:W-:Y:S02]  /*3f80*/  HADD2.F32 R90, -RZ, R46.reuse.H1_H1 ;  /* 0x3000002eff5a7230 */ /* 0x100fe40000004100 */
[----:B------:R-:W-:Y:S01]  /*3f90*/  FMUL.FTZ R125, R44, R91 ;  /* 0x0000005b2c7d7220 */ /* 0x000fe20000410000 */
[----:B------:R-:W-:Y:S01]  /*3fa0*/  HADD2.F32 R46, -RZ, R46.H0_H0 ;  /* 0x2000002eff2e7230 */ /* 0x000fe20000004100 */
[----:B------:R-:W-:Y:S01]  /*3fb0*/  F2FP.F16.F32.PACK_AB R47, R96, R47 ;  /* 0x0000002f602f723e */ /* 0x000fe200000000ff */
[----:B------:R-:W-:-:S02]  /*3fc0*/  HADD2.F32 R89, -RZ, R169.H0_H0 ;  /* 0x200000a9ff597230 */ /* 0x000fc40000004100 */
[-C--:B------:R-:W-:Y:S01]  /*3fd0*/  FMUL.FTZ R91, R90, R45.reuse ;  /* 0x0000002d5a5b7220 */ /* 0x080fe20000410000 */
[----:B------:R-:W-:Y:S02]  /*3fe0*/  HADD2.F32 R169, -RZ, R169.H1_H1 ;  /* 0x300000a9ffa97230 */ /* 0x000fe40000004100 */
[----:B------:R-:W-:Y:S01]  /*3ff0*/  FMUL.FTZ R45, R46, R45 ;  /* 0x0000002d2e2d7220 */ /* 0x000fe20000410000 */
[-C--:B------:R-:W-:Y:S01]  /*4000*/  FFMA.FTZ R99, R44, R89.reuse, -R99 ;  /* 0x000000592c637223 */ /* 0x080fe20000010863 */
[----:B------:R-:W-:Y:S01]  /*4010*/  FFMA.FTZ R88, R88, R89, R125 ;  /* 0x0000005958587223 */ /* 0x000fe2000001007d */
[-C--:B------:R-:W-:Y:S01]  /*4020*/  FFMA.FTZ R91, R46, R169.reuse, -R91 ;  /* 0x000000a92e5b7223 */ /* 0x080fe2000001085b */
[----:B------:R-:W-:Y:S01]  /*4030*/  FFMA.FTZ R90, R90, R169, R45 ;  /* 0x000000a95a5a7223 */ /* 0x000fe2000001002d */
[----:B------:R-:W-:Y:S02]  /*4040*/  F2FP.F16.F32.PACK_AB R45, R97, R124 ;  /* 0x0000007c612d723e */ /* 0x000fe400000000ff */
[----:B------:R-:W-:-:S02]  /*4050*/  F2FP.F16.F32.PACK_AB R44, R88, R99 ;  /* 0x00000063582c723e */ /* 0x000fc400000000ff */
[----:B------:R-:W-:-:S07]  /*4060*/  F2FP.F16.F32.PACK_AB R46, R90, R91 ;  /* 0x0000005b5a2e723e */ /* 0x000fce00000000ff */
.L_x_480:
[----:B------:R-:W-:Y:S05]  /*4070*/  BSYNC B3 ;  /* 0x0000000000037941 */ /* 0x000fea0003800000 */
.L_x_479:
[----:B--2---:R3:W-:Y:S02]  /*4080*/  STG.E.128 desc[UR60][R50.64+0x80], R44 ;  /* 0x0000802c32007986 */ /* 0x0047e4000c101d3c */
.L_x_478:
[----:B------:R-:W-:Y:S05]  /*4090*/  BSYNC B2 ;  /* 0x0000000000027941 */ /* 0x000fea0003800000 */
.L_x_477:
[----:B------:R-:W-:Y:S01]  /*40a0*/  ISETP.NE.AND P3, PT, R36, RZ, PT ;  /* 0x000000ff2400720c */ /* 0x000fe20003f65270 */
[----:B------:R-:W-:-:S12]  /*40b0*/  BSSY B2, `(.L_x_481) ;  /* 0x0000032000027945 */ /* 0x000fd80003800000 */
[----:B------:R-:W-:Y:S05]  /*40c0*/  @!P3 BRA `(.L_x_482) ;  /* 0x0000000000c0b947 */ /* 0x000fea0003800000 */
[----:B-123--:R1:W2:Y:S01]  /*40d0*/  LDS.128 R44, [R41+0x24800] ;  /* 0x02480000292c7984 */ /* 0x00e2a20000000c00 */
[----:B------:R-:W-:Y:S01]  /*40e0*/  IADD3 R88, R16, 0x30, RZ ;  /* 0x0000003010587810 */ /* 0x000fe20007ffe0ff */
[----:B------:R-:W-:Y:S03]  /*40f0*/  BSSY B3, `(.L_x_483) ;  /* 0x000002c000037945 */ /* 0x000fe60003800000 */
[----:B------:R-:W-:-:S13]  /*4100*/  ISETP.GE.AND P3, PT, R88, R103, PT ;  /* 0x000000675800720c */ /* 0x000fda0003f66270 */
[----:B-1----:R-:W-:Y:S05]  /*4110*/  @P3 BRA `(.L_x_484) ;  /* 0x0000000000a43947 */ /* 0x002fea0003800000 */
[--C-:B------:R-:W-:Y:S02]  /*4120*/  SHF.R.U64 R88, R84, 0x10, R85.reuse ;  /* 0x0000001054587819 */ /* 0x100fe40000001255 */
[----:B------:R-:W-:Y:S01]  /*4130*/  SHF.R.U32.HI R84, RZ, 0x10, R85 ;  /* 0x00000010ff547819 */ /* 0x000fe20000011655 */
[----:B--2---:R-:W-:Y:S01]  /*4140*/  IMAD.MOV.U32 R85, RZ, RZ, R47 ;  /* 0x000000ffff557224 */ /* 0x004fe200078e002f */
[--C-:B------:R-:W-:Y:S01]  /*4150*/  SHF.R.U64 R90, R86, 0x10, R87.reuse ;  /* 0x00000010565a7819 */ /* 0x100fe20000001257 */
[--C-:B------:R-:W-:Y:S01]  /*4160*/  HADD2.F32 R47, -RZ, R45.reuse.H1_H1 ;  /* 0x3000002dff2f7230 */ /* 0x100fe20000004100 */
[----:B------:R-:W-:Y:S01]  /*4170*/  SHF.R.U32.HI R89, RZ, 0x10, R87 ;  /* 0x00000010ff597819 */ /* 0x000fe20000011657 */
[----:B------:R-:W-:Y:S02]  /*4180*/  HADD2.F32 R45, -RZ, R45.H0_H0 ;  /* 0x2000002dff2d7230 */ /* 0x000fe40000004100 */
[----:B------:R-:W-:Y:S02]  /*4190*/  HADD2.F32 R90, -RZ, R90.H0_H0 ;  /* 0x2000005aff5a7230 */ /* 0x000fe40000004100 */
[----:B------:R-:W-:-:S02]  /*41a0*/  HADD2.F32 R89, -RZ, R89.H0_H0 ;  /* 0x20000059ff597230 */ /* 0x000fc40000004100 */
[--C-:B------:R-:W-:Y:S02]  /*41b0*/  HADD2.F32 R86, -RZ, R85.reuse.H1_H1 ;  /* 0x30000055ff567230 */ /* 0x100fe40000004100 */
[----:B------:R-:W-:Y:S02]  /*41c0*/  HADD2.F32 R85, -RZ, R85.H0_H0 ;  /* 0x20000055ff557230 */ /* 0x000fe40000004100 */
[----:B------:R-:W-:Y:S02]  /*41d0*/  HADD2.F32 R88, -RZ, R88.H0_H0 ;  /* 0x20000058ff587230 */ /* 0x000fe40000004100 */
[-C--:B------:R-:W-:Y:S01]  /*41e0*/  FMUL.FTZ R96, R86, R89.reuse ;  /* 0x0000005956607220 */ /* 0x080fe20000410000 */
[----:B------:R-:W-:Y:S02]  /*41f0*/  HADD2.F32 R87, -RZ, R84.H0_H0 ;  /* 0x20000054ff577230 */ /* 0x000fe40000004100 */
[-C--:B------:R-:W-:Y:S01]  /*4200*/  FMUL.FTZ R84, R47, R90.reuse ;  /* 0x0000005a2f547220 */ /* 0x080fe20000410000 */
[----:B------:R-:W-:Y:S01]  /*4210*/  FMUL.FTZ R90, R45, R90 ;  /* 0x0000005a2d5a7220 */ /* 0x000fe20000410000 */
[----:B------:R-:W-:-:S02]  /*4220*/  FMUL.FTZ R89, R85, R89 ;  /* 0x0000005955597220 */ /* 0x000fc40000410000 */
[-C--:B------:R-:W-:Y:S01]  /*4230*/  FFMA.FTZ R45, R45, R88.reuse, -R84 ;  /* 0x000000582d2d7223 */ /* 0x080fe20000010854 */
[----:B------:R-:W-:Y:S01]  /*4240*/  FFMA.FTZ R84, R47, R88, R90 ;  /* 0x000000582f547223 */ /* 0x000fe2000001005a */
[-C--:B------:R-:W-:Y:S01]  /*4250*/  FFMA.FTZ R47, R85, R87.reuse, -R96 ;  /* 0x00000057552f7223 */ /* 0x080fe20000010860 */
[----:B------:R-:W-:Y:S01]  /*4260*/  FFMA.FTZ R86, R86, R87, R89 ;  /* 0x0000005756567223 */ /* 0x000fe20000010059 */
[--C-:B------:R-:W-:Y:S02]  /*4270*/  HADD2.F32 R89, -RZ, R171.reuse.H0_H0 ;  /* 0x200000abff597230 */ /* 0x100fe40000004100 */
[----:B------:R-:W-:Y:S01]  /*4280*/  HADD2.F32 R88, -RZ, R44.H1_H1 ;  /* 0x3000002cff587230 */ /* 0x000fe20000004100 */
[----:B------:R-:W-:Y:S01]  /*4290*/  F2FP.F16.F32.PACK_AB R45, R84, R45 ;  /* 0x0000002d542d723e */ /* 0x000fe200000000ff */
[----:B------:R-:W-:Y:S01]  /*42a0*/  HADD2.F32 R87, -RZ, R46.H1_H1 ;  /* 0x3000002eff577230 */ /* 0x000fe20000004100 */
[----:B------:R-:W-:Y:S01]  /*42b0*/  F2FP.F16.F32.PACK_AB R47, R86, R47 ;  /* 0x0000002f562f723e */ /* 0x000fe200000000ff */
[----:B------:R-:W-:-:S02]  /*42c0*/  HADD2.F32 R171, -RZ, R171.H1_H1 ;  /* 0x300000abffab7230 */ /* 0x000fc40000004100 */
[----:B------:R-:W-:Y:S01]  /*42d0*/  FMUL.FTZ R91, R88, R89 ;  /* 0x00000059585b7220 */ /* 0x000fe20000410000 */
[----:B------:R-:W-:Y:S02]  /*42e0*/  HADD2.F32 R44, -RZ, R44.H0_H0 ;  /* 0x2000002cff2c7230 */ /* 0x000fe40000004100 */
[----:B------:R-:W-:Y:S02]  /*42f0*/  HADD2.F32 R46, -RZ, R46.H0_H0 ;  /* 0x2000002eff2e7230 */ /* 0x000fe40000004100 */
[C---:B------:R-:W-:Y:S01]  /*4300*/  FMUL.FTZ R97, R87.reuse, R171 ;  /* 0x000000ab57617220 */ /* 0x040fe20000410000 */
[--C-:B------:R-:W-:Y:S02]  /*4310*/  HADD2.F32 R85, -RZ, R168.reuse.H0_H0 ;  /* 0x200000a8ff557230 */ /* 0x100fe40000004100 */
[----:B------:R-:W-:Y:S01]  /*4320*/  FMUL.FTZ R89, R44, R89 ;  /* 0x000000592c597220 */ /* 0x000fe20000410000 */
[----:B------:R-:W-:Y:S02]  /*4330*/  HADD2.F32 R168, -RZ, R168.H1_H1 ;  /* 0x300000a8ffa87230 */ /* 0x000fe40000004100 */
[----:B------:R-:W-:Y:S01]  /*4340*/  FMUL.FTZ R90, R46, R171 ;  /* 0x000000ab2e5a7220 */ /* 0x000fe20000410000 */
[-C--:B------:R-:W-:Y:S01]  /*4350*/  FFMA.FTZ R91, R44, R85.reuse, -R91 ;  /* 0x000000552c5b7223 */ /* 0x080fe2000001085b */
[----:B------:R-:W-:Y:S01]  /*4360*/  FFMA.FTZ R88, R88, R85, R89 ;  /* 0x0000005558587223 */ /* 0x000fe20000010059 */
[-C--:B------:R-:W-:Y:S01]  /*4370*/  FFMA.FTZ R97, R46, R168.reuse, -R97 ;  /* 0x000000a82e617223 */ /* 0x080fe20000010861 */
[----:B------:R-:W-:-:S03]  /*4380*/  FFMA.FTZ R90, R87, R168, R90 ;  /* 0x000000a8575a7223 */ /* 0x000fc6000001005a */
[----:B------:R-:W-:Y:S02]  /*4390*/  F2FP.F16.F32.PACK_AB R44, R88, R91 ;  /* 0x0000005b582c723e */ /* 0x000fe400000000ff */
[----:B------:R-:W-:-:S07]  /*43a0*/  F2FP.F16.F32.PACK_AB R46, R90, R97 ;  /* 0x000000615a2e723e */ /* 0x000fce00000000ff */
.L_x_484:
[----:B------:R-:W-:Y:S05]  /*43b0*/  BSYNC B3 ;  /* 0x0000000000037941 */ /* 0x000fea0003800000 */
.L_x_483:
[----:B--2---:R4:W-:Y:S02]  /*43c0*/  STG.E.128 desc[UR60][R50.64+0xc0], R44 ;  /* 0x0000c02c32007986 */ /* 0x0049e4000c101d3c */
.L_x_482:
[----:B------:R-:W-:Y:S05]  /*43d0*/  BSYNC B2 ;  /* 0x0000000000027941 */ /* 0x000fea0003800000 */
.L_x_481:
[----:B------:R-:W-:Y:S01]  /*43e0*/  ISETP.NE.AND P3, PT, R37, RZ, PT ;  /* 0x000000ff2500720c */ /* 0x000fe20003f65270 */
[----:B------:R-:W-:-:S12]  /*43f0*/  BSSY B2, `(.L_x_485) ;  /* 0x0000033000027945 */ /* 0x000fd80003800000 */
[----:B------:R-:W-:Y:S05]  /*4400*/  @!P3 BRA `(.L_x_486) ;  /* 0x0000000000c4b947 */ /* 0x000fea0003800000 */
[----:B-1234-:R1:W2:Y:S01]  /*4410*/  LDS.128 R44, [R40+0x28000] ;  /* 0x02800000282c7984 */ /* 0x01e2a20000000c00 */
[----:B------:R-:W-:Y:S01]  /*4420*/  VIADD R84, R16, 0x40 ;  /* 0x0000004010547836 */ /* 0x000fe20000000000 */
[----:B------:R-:W-:Y:S04]  /*4430*/  BSSY B3, `(.L_x_487) ;  /* 0x000002d000037945 */ /* 0x000fe80003800000 */
[----:B------:R-:W-:-:S13]  /*4440*/  ISETP.GE.AND P3, PT, R84, R103, PT ;  /* 0x000000675400720c */ /* 0x000fda0003f66270 */
[----:B-1----:R-:W-:Y:S05]  /*4450*/  @P3 BRA `(.L_x_488) ;  /* 0x0000000000a83947 */ /* 0x002fea0003800000 */
[--C-:B------:R-:W-:Y:S02]  /*4460*/  SHF.R.U64 R87, R80, 0x10, R81.reuse ;  /* 0x0000001050577819 */ /* 0x100fe40000001251 */
[----:B------:R-:W-:Y:S01]  /*4470*/  SHF.R.U32.HI R84, RZ, 0x10, R81 ;  /* 0x00000010ff547819 */ /* 0x000fe20000011651 */
[----:B--2---:R-:W-:Y:S01]  /*4480*/  IMAD.MOV.U32 R81, RZ, RZ, R47 ;  /* 0x000000ffff517224 */ /* 0x004fe200078e002f */
[--C-:B------:R-:W-:Y:S01]  /*4490*/  SHF.R.U64 R85, R82, 0x10, R83.reuse ;  /* 0x0000001052557819 */ /* 0x100fe20000001253 */
[----:B------:R-:W-:Y:S01]  /*44a0*/  HADD2.F32 R47, -RZ, R45.H1_H1 ;  /* 0x3000002dff2f7230 */ /* 0x000fe20000004100 */
[----:B------:R-:W-:Y:S01]  /*44b0*/  SHF.R.U32.HI R86, RZ, 0x10, R83 ;  /* 0x00000010ff567819 */ /* 0x000fe20000011653 */
[----:B------:R-:W-:Y:S01]  /*44c0*/  HADD2.F32 R83, -RZ, R87.H0_H0 ;  /* 0x20000057ff537230 */ /* 0x000fe20000004100 */
[----:B------:R-:W-:Y:S01]  /*44d0*/  MOV R80, R44 ;  /* 0x0000002c00507202 */ /* 0x000fe20000000f00 */
[----:B------:R-:W-:Y:S02]  /*44e0*/  HADD2.F32 R85, -RZ, R85.H0_H0 ;  /* 0x20000055ff557230 */ /* 0x000fe40000004100 */
[----:B------:R-:W-:-:S02]  /*44f0*/  HADD2.F32 R44, -RZ, R45.H0_H0 ;  /* 0x2000002dff2c7230 */ /* 0x000fc40000004100 */
[--C-:B------:R-:W-:Y:S02]  /*4500*/  HADD2.F32 R82, -RZ, R81.reuse.H1_H1 ;  /* 0x30000051ff527230 */ /* 0x100fe40000004100 */
[CC--:B------:R-:W-:Y:S01]  /*4510*/  FMUL.FTZ R45, R47.reuse, R85.reuse ;  /* 0x000000552f2d7220 */ /* 0x0c0fe20000410000 */
[----:B------:R-:W-:Y:S02]  /*4520*/  HADD2.F32 R86, -RZ, R86.H0_H0 ;  /* 0x20000056ff567230 */ /* 0x000fe40000004100 */
[C---:B------:R-:W-:Y:S01]  /*4530*/  FMUL.FTZ R88, R44.reuse, R85 ;  /* 0x000000552c587220 */ /* 0x040fe20000410000 */
[----:B------:R-:W-:Y:S02]  /*4540*/  HADD2.F32 R81, -RZ, R81.H0_H0 ;  /* 0x20000051ff517230 */ /* 0x000fe40000004100 */
[-C--:B------:R-:W-:Y:S01]  /*4550*/  FFMA.FTZ R44, R44, R83.reuse, -R45 ;  /* 0x000000532c2c7223 */ /* 0x080fe2000001082d */
[----:B------:R-:W-:Y:S02]  /*4560*/  HADD2.F32 R84, -RZ, R84.H0_H0 ;  /* 0x20000054ff547230 */ /* 0x000fe40000004100 */
[-C--:B------:R-:W-:Y:S01]  /*4570*/  FMUL.FTZ R90, R82, R86.reuse ;  /* 0x00000056525a7220 */ /* 0x080fe20000410000 */
[----:B------:R-:W-:Y:S01]  /*4580*/  FFMA.FTZ R45, R47, R83, R88 ;  /* 0x000000532f2d7223 */ /* 0x000fe20000010058 */
[----:B------:R-:W-:Y:S01]  /*4590*/  FMUL.FTZ R85, R81, R86 ;  /* 0x0000005651557220 */ /* 0x000fe20000410000 */
[----:B------:R-:W-:-:S02]  /*45a0*/  HADD2.F32 R83, -RZ, R167.H1_H1 ;  /* 0x300000a7ff537230 */ /* 0x000fc40000004100 */
[-C--:B------:R-:W-:Y:S01]  /*45b0*/  FFMA.FTZ R47, R81, R84.reuse, -R90 ;  /* 0x00000054512f7223 */ /* 0x080fe2000001085a */
[----:B------:R-:W-:Y:S02]  /*45c0*/  HADD2.F32 R87, -RZ, R166.H1_H1 ;  /* 0x300000a6ff577230 */ /* 0x000fe40000004100 */
[----:B------:R-:W-:Y:S01]  /*45d0*/  FFMA.FTZ R86, R82, R84, R85 ;  /* 0x0000005452567223 */ /* 0x000fe20000010055 */
[----:B------:R-:W-:Y:S01]  /*45e0*/  HADD2.F32 R81, -RZ, R80.H1_H1 ;  /* 0x30000050ff517230 */ /* 0x000fe20000004100 */
[----:B------:R-:W-:Y:S01]  /*45f0*/  F2FP.F16.F32.PACK_AB R45, R45, R44 ;  /* 0x0000002c2d2d723e */ /* 0x000fe200000000ff */
[----:B------:R-:W-:Y:S02]  /*4600*/  HADD2.F32 R82, -RZ, R46.H1_H1 ;  /* 0x3000002eff527230 */ /* 0x000fe40000004100 */
[----:B------:R-:W-:Y:S01]  /*4610*/  HADD2.F32 R167, -RZ, R167.H0_H0 ;  /* 0x200000a7ffa77230 */ /* 0x000fe20000004100 */
[----:B------:R-:W-:Y:S01]  /*4620*/  F2FP.F16.F32.PACK_AB R47, R86, R47 ;  /* 0x0000002f562f723e */ /* 0x000fe200000000ff */
[----:B------:R-:W-:-:S02]  /*4630*/  HADD2.F32 R80, -RZ, R80.H0_H0 ;  /* 0x20000050ff507230 */ /* 0x000fc40000004100 */
[----:B------:R-:W-:Y:S01]  /*4640*/  FMUL.FTZ R91, R82, R87 ;  /* 0x00000057525b7220 */ /* 0x000fe20000410000 */
[----:B------:R-:W-:Y:S02]  /*4650*/  HADD2.F32 R46, -RZ, R46.H0_H0 ;  /* 0x2000002eff2e7230 */ /* 0x000fe40000004100 */
[CC--:B------:R-:W-:Y:S01]  /*4660*/  FMUL.FTZ R89, R81.reuse, R167.reuse ;  /* 0x000000a751597220 */ /* 0x0c0fe20000410000 */
[----:B------:R-:W-:Y:S02]  /*4670*/  HADD2.F32 R85, -RZ, R159.H0_H0 ;  /* 0x2000009fff557230 */ /* 0x000fe40000004100 */
[----:B------:R-:W-:Y:S01]  /*4680*/  FMUL.FTZ R84, R80, R167 ;  /* 0x000000a750547220 */ /* 0x000fe20000410000 */
[----:B------:R-:W-:Y:S01]  /*4690*/  FMUL.FTZ R87, R46, R87 ;  /* 0x000000572e577220 */ /* 0x000fe20000410000 */
[-C--:B------:R-:W-:Y:S02]  /*46a0*/  FFMA.FTZ R89, R80, R83.reuse, -R89 ;  /* 0x0000005350597223 */ /* 0x080fe40000010859 */
[----:B------:R-:W-:Y:S01]  /*46b0*/  FFMA.FTZ R84, R81, R83, R84 ;  /* 0x0000005351547223 */ /* 0x000fe20000010054 */
[-C--:B------:R-:W-:Y:S01]  /*46c0*/  FFMA.FTZ R91, R46, R85.reuse, -R91 ;  /* 0x000000552e5b7223 */ /* 0x080fe2000001085b */
[----:B------:R-:W-:-:S03]  /*46d0*/  FFMA.FTZ R82, R82, R85, R87 ;  /* 0x0000005552527223 */ /* 0x000fc60000010057 */
[----:B------:R-:W-:Y:S02]  /*46e0*/  F2FP.F16.F32.PACK_AB R44, R84, R89 ;  /* 0x00000059542c723e */ /* 0x000fe400000000ff */
[----:B------:R-:W-:-:S07]  /*46f0*/  F2FP.F16.F32.PACK_AB R46, R82, R91 ;  /* 0x0000005b522e723e */ /* 0x000fce00000000ff */
.L_x_488:
[----:B------:R-:W-:Y:S05]  /*4700*/  BSYNC B3 ;  /* 0x0000000000037941 */ /* 0x000fea0003800000 */
.L_x_487:
[----:B--2---:R1:W-:Y:S02]  /*4710*/  STG.E.128 desc[UR60][R50.64+0x100], R44 ;  /* 0x0001002c32007986 */ /* 0x0043e4000c101d3c */
.L_x_486:
[----:B------:R-:W-:Y:S05]  /*4720*/  BSYNC B2 ;  /* 0x0000000000027941 */ /* 0x000fea0003800000 */
.L_x_485:
[----:B------:R-:W-:-:S13]  /*4730*/  ISETP.NE.AND P3, PT, R38, RZ, PT ;  /* 0x000000ff2600720c */ /* 0x000fda0003f65270 */
[----:B------:R-:W-:Y:S05]  /*4740*/  @!P3 BRA `(.L_x_468) ;  /* 0x0000000000c0b947 */ /* 0x000fea0003800000 */
[----:B-1234-:R1:W2:Y:S01]  /*4750*/  LDS.128 R44, [R41+0x28000] ;  /* 0x02800000292c7984 */ /* 0x01e2a20000000c00 */
[----:B------:R-:W-:Y:S01]  /*4760*/  VIADD R80, R16, 0x50 ;  /* 0x0000005010507836 */ /* 0x000fe20000000000 */
[----:B------:R-:W-:Y:S04]  /*4770*/  BSSY B2, `(.L_x_489) ;  /* 0x000002c000027945 */ /* 0x000fe80003800000 */
[----:B------:R-:W-:-:S13]  /*4780*/  ISETP.GE.AND P3, PT, R80, R103, PT ;  /* 0x000000675000720c */ /* 0x000fda0003f66270 */
[----:B-1----:R-:W-:Y:S05]  /*4790*/  @P3 BRA `(.L_x_490) ;  /* 0x0000000000a43947 */ /* 0x002fea0003800000 */
[--C-:B------:R-:W-:Y:S02]  /*47a0*/  SHF.R.U64 R81, R76, 0x10, R77.reuse ;  /* 0x000000104c517819 */ /* 0x100fe4000000124d */
[----:B------:R-:W-:Y:S02]  /*47b0*/  SHF.R.U32.HI R80, RZ, 0x10, R77 ;  /* 0x00000010ff507819 */ /* 0x000fe4000001164d */
[--C-:B------:R-:W-:Y:S01]  /*47c0*/  SHF.R.U64 R77, R78, 0x10, R79.reuse ;  /* 0x000000104e4d7819 */ /* 0x100fe2000000124f */
[----:B------:R-:W-:Y:S01]  /*47d0*/  HADD2.F32 R78, -RZ, R81.H0_H0 ;  /* 0x20000051ff4e7230 */ /* 0x000fe20000004100 */
[----:B------:R-:W-:Y:S01]  /*47e0*/  SHF.R.U32.HI R82, RZ, 0x10, R79 ;  /* 0x00000010ff527819 */ /* 0x000fe2000001164f */
[----:B------:R-:W-:Y:S01]  /*47f0*/  HADD2.F32 R80, -RZ, R80.H0_H0 ;  /* 0x20000050ff507230 */ /* 0x000fe20000004100 */
[----:B--2---:R-:W-:Y:S01]  /*4800*/  MOV R76, R46 ;  /* 0x0000002e004c7202 */ /* 0x004fe20000000f00 */
[----:B------:R-:W-:Y:S02]  /*4810*/  HADD2.F32 R79, -RZ, R77.H0_H0 ;  /* 0x2000004dff4f7230 */ /* 0x000fe40000004100 */
[----:B------:R-:W-:-:S02]  /*4820*/  HADD2.F32 R82, -RZ, R82.H0_H0 ;  /* 0x20000052ff527230 */ /* 0x000fc40000004100 */
[----:B------:R-:W-:Y:S02]  /*4830*/  HADD2.F32 R46, -RZ, R45.H1_H1 ;  /* 0x3000002dff2e7230 */ /* 0x000fe40000004100 */
[--C-:B------:R-:W-:Y:S02]  /*4840*/  HADD2.F32 R77, -RZ, R47.reuse.H1_H1 ;  /* 0x3000002fff4d7230 */ /* 0x100fe40000004100 */
[----:B------:R-:W-:Y:S02]  /*4850*/  HADD2.F32 R47, -RZ, R47.H0_H0 ;  /* 0x2000002fff2f7230 */ /* 0x000fe40000004100 */
[----:B------:R-:W-:Y:S01]  /*4860*/  FMUL.FTZ R84, R46, R79 ;  /* 0x0000004f2e547220 */ /* 0x000fe20000410000 */
[----:B------:R-:W-:Y:S02]  /*4870*/  HADD2.F32 R45, -RZ, R45.H0_H0 ;  /* 0x2000002dff2d7230 */ /* 0x000fe40000004100 */
[-C--:B------:R-:W-:Y:S01]  /*4880*/  FMUL.FTZ R86, R77, R82.reuse ;  /* 0x000000524d567220 */ /* 0x080fe20000410000 */
[----:B------:R-:W-:-:S02]  /*4890*/  FMUL.FTZ R82, R47, R82 ;  /* 0x000000522f527220 */ /* 0x000fc40000410000 */
[C---:B------:R-:W-:Y:S01]  /*48a0*/  FMUL.FTZ R79, R45.reuse, R79 ;  /* 0x0000004f2d4f7220 */ /* 0x040fe20000410000 */
[----:B------:R-:W-:Y:S01]  /*48b0*/  FFMA.FTZ R84, R45, R78, -R84 ;  /* 0x0000004e2d547223 */ /* 0x000fe20000010854 */
[----:B------:R-:W-:Y:S01]  /*48c0*/  FFMA.FTZ R85, R77, R80, R82 ;  /* 0x000000504d557223 */ /* 0x000fe20000010052 */
[----:B------:R-:W-:Y:S02]  /*48d0*/  HADD2.F32 R45, -RZ, R44.H1_H1 ;  /* 0x3000002cff2d7230 */ /* 0x000fe40000004100 */
[----:B------:R-:W-:Y:S01]  /*48e0*/  FFMA.FTZ R83, R46, R78, R79 ;  /* 0x0000004e2e537223 */ /* 0x000fe2000001004f */
[----:B------:R-:W-:Y:S02]  /*48f0*/  HADD2.F32 R77, -RZ, R158.H0_H0 ;  /* 0x2000009eff4d7230 */ /* 0x000fe40000004100 */
[----:B------:R-:W-:Y:S01]  /*4900*/  FFMA.FTZ R86, R47, R80, -R86 ;  /* 0x000000502f567223 */ /* 0x000fe20000010856 */
[----:B------:R-:W-:Y:S02]  /*4910*/  HADD2.F32 R44, -RZ, R44.H0_H0 ;  /* 0x2000002cff2c7230 */ /* 0x000fe40000004100 */
[----:B------:R-:W-:-:S02]  /*4920*/  HADD2.F32 R79, -RZ, R158.H1_H1 ;  /* 0x3000009eff4f7230 */ /* 0x000fc40000004100 */
[CC--:B------:R-:W-:Y:S01]  /*4930*/  FMUL.FTZ R81, R45.reuse, R77.reuse ;  /* 0x0000004d2d517220 */ /* 0x0c0fe20000410000 */
[--C-:B------:R-:W-:Y:S02]  /*4940*/  HADD2.F32 R46, -RZ, R76.reuse.H1_H1 ;  /* 0x3000004cff2e7230 */ /* 0x100fe40000004100 */
[----:B------:R-:W-:Y:S01]  /*4950*/  FMUL.FTZ R78, R44, R77 ;  /* 0x0000004d2c4e7220 */ /* 0x000fe20000410000 */
[----:B------:R-:W-:Y:S02]  /*4960*/  HADD2.F32 R76, -RZ, R76.H0_H0 ;  /* 0x2000004cff4c7230 */ /* 0x000fe40000004100 */
[--C-:B------:R-:W-:Y:S02]  /*4970*/  HADD2.F32 R47, -RZ, R157.reuse.H0_H0 ;  /* 0x2000009dff2f7230 */ /* 0x100fe40000004100 */
[-C--:B------:R-:W-:Y:S01]  /*4980*/  FMUL.FTZ R77, R46, R79.reuse ;  /* 0x0000004f2e4d7220 */ /* 0x080fe20000410000 */
[----:B------:R-:W-:Y:S02]  /*4990*/  HADD2.F32 R157, -RZ, R157.H1_H1 ;  /* 0x3000009dff9d7230 */ /* 0x000fe40000004100 */
[----:B------:R-:W-:Y:S01]  /*49a0*/  FMUL.FTZ R79, R76, R79 ;  /* 0x0000004f4c4f7220 */ /* 0x000fe20000410000 */
[-C--:B------:R-:W-:Y:S01]  /*49b0*/  FFMA.FTZ R81, R44, R47.reuse, -R81 ;  /* 0x0000002f2c517223 */ /* 0x080fe20000010851 */
[----:B------:R-:W-:Y:S01]  /*49c0*/  FFMA.FTZ R78, R45, R47, R78 ;  /* 0x0000002f2d4e7223 */ /* 0x000fe2000001004e */
[-C--:B------:R-:W-:Y:S01]  /*49d0*/  FFMA.FTZ R77, R76, R157.reuse, -R77 ;  /* 0x0000009d4c4d7223 */ /* 0x080fe2000001084d */
[----:B------:R-:W-:Y:S01]  /*49e0*/  FFMA.FTZ R46, R46, R157, R79 ;  /* 0x0000009d2e2e7223 */ /* 0x000fe2000001004f */
[----:B------:R-:W-:-:S02]  /*49f0*/  F2FP.F16.F32.PACK_AB R45, R83, R84 ;  /* 0x00000054532d723e */ /* 0x000fc400000000ff */
[----:B------:R-:W-:Y:S02]  /*4a00*/  F2FP.F16.F32.PACK_AB R47, R85, R86 ;  /* 0x00000056552f723e */ /* 0x000fe400000000ff */
[----:B------:R-:W-:Y:S02]  /*4a10*/  F2FP.F16.F32.PACK_AB R44, R78, R81 ;  /* 0x000000514e2c723e */ /* 0x000fe400000000ff */
[----:B------:R-:W-:-:S07]  /*4a20*/  F2FP.F16.F32.PACK_AB R46, R46, R77 ;  /* 0x0000004d2e2e723e */ /* 0x000fce00000000ff */
.L_x_490:
[----:B------:R-:W-:Y:S05]  /*4a30*/  BSYNC B2 ;  /* 0x0000000000027941 */ /* 0x000fea0003800000 */
.L_x_489:
[----:B--2---:R1:W-:Y:S02]  /*4a40*/  STG.E.128 desc[UR60][R50.64+0x140], R44 ;  /* 0x0001402c32007986 */ /* 0x0043e4000c101d3c */
.L_x_468:
[----:B------:R-:W-:Y:S05]  /*4a50*/  BSYNC B1 ;  /* 0x0000000000017941 */ /* 0x000fea0003800000 */
.L_x_467:
[----:B------:R-:W-:Y:S05]  /*4a60*/  @P4 BRA `(.L_x_491) ;  /* 0x0000005000944947 */ /* 0x000fea0003800000 */
[----:B------:R-:W-:Y:S01]  /*4a70*/  ISETP.NE.AND P3, PT, R30, RZ, PT ;  /* 0x000000ff1e00720c */ /* 0x000fe20003f65270 */
[----:B------:R-:W-:-:S12]  /*4a80*/  BSSY B1, `(.L_x_492) ;  /* 0x0000031000017945 */ /* 0x000fd80003800000 */
[----:B------:R-:W-:Y:S05]  /*4a90*/  @!P3 BRA `(.L_x_493) ;  /* 0x0000000000bcb947 */ /* 0x000fea0003800000 */
[----:B-1234-:R1:W2:Y:S01]  /*4aa0*/  LDS.128 R44, [R40+0x23000] ;  /* 0x02300000282c7984 */ /* 0x01e2a20000000c00 */
[----:B------:R-:W-:Y:S01]  /*4ab0*/  ISETP.GE.AND P3, PT, R16, R103, PT ;  /* 0x000000671000720c */ /* 0x000fe20003f66270 */
[----:B------:R-:W-:-:S12]  /*4ac0*/  BSSY B2, `(.L_x_494) ;  /* 0x000002b000027945 */ /* 0x000fd80003800000 */
[----:B-1----:R-:W-:Y:S05]  /*4ad0*/  @P3 BRA `(.L_x_495) ;  /* 0x0000000000a43947 */ /* 0x002fea0003800000 */
[--C-:B------:R-:W-:Y:S01]  /*4ae0*/  SHF.R.U64 R72, R72, 0x10, R73.reuse ;  /* 0x0000001048487819 */ /* 0x100fe20000001249 */
[----:B--2---:R-:W-:Y:S01]  /*4af0*/  IMAD.MOV.U32 R50, RZ, RZ, R46 ;  /* 0x000000ffff327224 */ /* 0x004fe200078e002e */
[----:B------:R-:W-:Y:S01]  /*4b00*/  SHF.R.U32.HI R77, RZ, 0x10, R73 ;  /* 0x00000010ff4d7819 */ /* 0x000fe20000011649 */
[--C-:B------:R-:W-:Y:S01]  /*4b10*/  HADD2.F32 R46, -RZ, R45.reuse.H1_H1 ;  /* 0x3000002dff2e7230 */ /* 0x100fe20000004100 */
[--C-:B------:R-:W-:Y:S01]  /*4b20*/  SHF.R.U64 R73, R74, 0x10, R75.reuse ;  /* 0x000000104a497819 */ /* 0x100fe2000000124b */
[----:B------:R-:W-:Y:S01]  /*4b30*/  HADD2.F32 R45, -RZ, R45.H0_H0 ;  /* 0x2000002dff2d7230 */ /* 0x000fe20000004100 */
[----:B------:R-:W-:Y:S01]  /*4b40*/  SHF.R.U32.HI R76, RZ, 0x10, R75 ;  /* 0x00000010ff4c7819 */ /* 0x000fe2000001164b */
[----:B------:R-:W-:Y:S02]  /*4b50*/  HADD2.F32 R72, -RZ, R72.H0_H0 ;  /* 0x20000048ff487230 */ /* 0x000fe40000004100 */
[----:B------:R-:W-:Y:S02]  /*4b60*/  HADD2.F32 R73, -RZ, R73.H0_H0 ;  /* 0x20000049ff497230 */ /* 0x000fe40000004100 */
[----:B------:R-:W-:-:S02]  /*4b70*/  HADD2.F32 R76, -RZ, R76.H0_H0 ;  /* 0x2000004cff4c7230 */ /* 0x000fc40000004100 */
[--C-:B------:R-:W-:Y:S02]  /*4b80*/  HADD2.F32 R51, -RZ, R47.reuse.H1_H1 ;  /* 0x3000002fff337230 */ /* 0x100fe40000004100 */
[CC--:B------:R-:W-:Y:S01]  /*4b90*/  FMUL.FTZ R78, R46.reuse, R73.reuse ;  /* 0x000000492e4e7220 */ /* 0x0c0fe20000410000 */
[----:B------:R-:W-:Y:S02]  /*4ba0*/  HADD2.F32 R47, -RZ, R47.H0_H0 ;  /* 0x2000002fff2f7230 */ /* 0x000fe40000004100 */
[----:B------:R-:W-:Y:S01]  /*4bb0*/  FMUL.FTZ R73, R45, R73 ;  /* 0x000000492d497220 */ /* 0x000fe20000410000 */
[----:B------:R-:W-:Y:S02]  /*4bc0*/  HADD2.F32 R74, -RZ, R77.H0_H0 ;  /* 0x2000004dff4a7230 */ /* 0x000fe40000004100 */
[----:B------:R-:W-:Y:S01]  /*4bd0*/  FMUL.FTZ R80, R51, R76 ;  /* 0x0000004c33507220 */ /* 0x000fe20000410000 */
[-C--:B------:R-:W-:Y:S01]  /*4be0*/  FFMA.FTZ R78, R45, R72.reuse, -R78 ;  /* 0x000000482d4e7223 */ /* 0x080fe2000001084e */
[----:B------:R-:W-:Y:S01]  /*4bf0*/  FFMA.FTZ R77, R46, R72, R73 ;  /* 0x000000482e4d7223 */ /* 0x000fe20000010049 */
[----:B------:R-:W-:Y:S01]  /*4c00*/  FMUL.FTZ R76, R47, R76 ;  /* 0x0000004c2f4c7220 */ /* 0x000fe20000410000 */
[----:B------:R-:W-:-:S02]  /*4c10*/  HADD2.F32 R73, -RZ, R166.H0_H0 ;  /* 0x200000a6ff497230 */ /* 0x000fc40000004100 */
[-C--:B------:R-:W-:Y:S01]  /*4c20*/  FFMA.FTZ R80, R47, R74.reuse, -R80 ;  /* 0x0000004a2f507223 */ /* 0x080fe20000010850 */
[----:B------:R-:W-:Y:S02]  /*4c30*/  HADD2.F32 R45, -RZ, R44.H1_H1 ;  /* 0x3000002cff2d7230 */ /* 0x000fe40000004100 */
[----:B------:R-:W-:Y:S01]  /*4c40*/  FFMA.FTZ R81, R51, R74, R76 ;  /* 0x0000004a33517223 */ /* 0x000fe2000001004c */
[----:B------:R-:W-:Y:S02]  /*4c50*/  HADD2.F32 R46, -RZ, R50.H1_H1 ;  /* 0x30000032ff2e7230 */ /* 0x000fe40000004100 */
[----:B------:R-:W-:Y:S02]  /*4c60*/  HADD2.F32 R159, -RZ, R159.H1_H1 ;  /* 0x3000009fff9f7230 */ /* 0x000fe40000004100 */
[----:B------:R-:W-:Y:S02]  /*4c70*/  HADD2.F32 R44, -RZ, R44.H0_H0 ;  /* 0x2000002cff2c7230 */ /* 0x000fe40000004100 */
[----:B------:R-:W-:Y:S01]  /*4c80*/  FMUL.FTZ R79, R46, R73 ;  /* 0x000000492e4f7220 */ /* 0x000fe20000410000 */
[----:B------:R-:W-:-:S02]  /*4c90*/  HADD2.F32 R50, -RZ, R50.H0_H0 ;  /* 0x20000032ff327230 */ /* 0x000fc40000004100 */
[CC--:B------:R-:W-:Y:S01]  /*4ca0*/  FMUL.FTZ R75, R45.reuse, R159.reuse ;  /* 0x0000009f2d4b7220 */ /* 0x0c0fe20000410000 */
[--C-:B------:R-:W-:Y:S02]  /*4cb0*/  HADD2.F32 R47, -RZ, R156.reuse.H0_H0 ;  /* 0x2000009cff2f7230 */ /* 0x100fe40000004100 */
[----:B------:R-:W-:Y:S01]  /*4cc0*/  FMUL.FTZ R72, R44, R159 ;  /* 0x0000009f2c487220 */ /* 0x000fe20000410000 */
        /* <DEDUP_REMOVED lines=10> */
.L_x_495:
[----:B------:R-:W-:Y:S05]  /*4d70*/  BSYNC B2 ;  /* 0x0000000000027941 */ /* 0x000fea0003800000 */
.L_x_494:
[----:B--2---:R1:W-:Y:S02]  /*4d80*/  STG.E.128 desc[UR60][R48.64], R44 ;  /* 0x0000002c30007986 */ /* 0x0043e4000c101d3c */
.L_x_493:
[----:B------:R-:W-:Y:S05]  /*4d90*/  BSYNC B1 ;  /* 0x0000000000017941 */ /* 0x000fea0003800000 */
.L_x_492:
        /* <DEDUP_REMOVED lines=15> */
[----:B------:R-:W-:Y:S01]  /*4e90*/  HADD2.F32 R70, -RZ, R73.H0_H0 ;  /* 0x20000049ff467230 */ /* 0x000fe20000004100 */
[----:B------:R-:W-:Y:S01]  /*4ea0*/  MOV R50, R46 ;  /* 0x0000002e00327202 */ /* 0x000fe20000000f00 */
[----:B------:R-:W-:Y:S02]  /*4eb0*/  HADD2.F32 R69, -RZ, R69.H0_H0 ;  /* 0x20000045ff457230 */ /* 0x000fe40000004100 */
[----:B------:R-:W-:-:S02]  /*4ec0*/  HADD2.F32 R72, -RZ, R72.H0_H0 ;  /* 0x20000048ff487230 */ /* 0x000fc40000004100 */
[--C-:B------:R-:W-:Y:S02]  /*4ed0*/  HADD2.F32 R46, -RZ, R45.reuse.H1_H1 ;  /* 0x3000002dff2e7230 */ /* 0x100fe40000004100 */
[----:B------:R-:W-:Y:S02]  /*4ee0*/  HADD2.F32 R45, -RZ, R45.H0_H0 ;  /* 0x2000002dff2d7230 */ /* 0x000fe40000004100 */
[-C--:B------:R-:W-:Y:S01]  /*4ef0*/  FMUL.FTZ R76, R51, R72.reuse ;  /* 0x00000048334c7220 */ /* 0x080fe20000410000 */
[----:B------:R-:W-:Y:S01]  /*4f00*/  FMUL.FTZ R72, R47, R72 ;  /* 0x000000482f487220 */ /* 0x000fe20000410000 */
[-C--:B------:R-:W-:Y:S01]  /*4f10*/  FMUL.FTZ R74, R46, R69.reuse ;  /* 0x000000452e4a7220 */ /* 0x080fe20000410000 */
[----:B------:R-:W-:Y:S02]  /*4f20*/  FMUL.FTZ R69, R45, R69 ;  /* 0x000000452d457220 */ /* 0x000fe40000410000 */
[----:B------:R-:W-:Y:S01]  /*4f30*/  FFMA.FTZ R73, R51, R70, R72 ;  /* 0x0000004633497223 */ /* 0x000fe20000010048 */
[----:B------:R-:W-:Y:S01]  /*4f40*/  FFMA.FTZ R74, R45, R68, -R74 ;  /* 0x000000442d4a7223 */ /* 0x000fe2000001084a */
[----:B------:R-:W-:-:S02]  /*4f50*/  HADD2.F32 R45, -RZ, R44.H1_H1 ;  /* 0x3000002cff2d7230 */ /* 0x000fc40000004100 */
[----:B------:R-:W-:Y:S01]  /*4f60*/  FFMA.FTZ R71, R46, R68, R69 ;  /* 0x000000442e477223 */ /* 0x000fe20000010045 */
[--C-:B------:R-:W-:Y:S02]  /*4f70*/  HADD2.F32 R51, -RZ, R151.reuse.H0_H0 ;  /* 0x20000097ff337230 */ /* 0x100fe40000004100 */
[----:B------:R-:W-:Y:S01]  /*4f80*/  FFMA.FTZ R76, R47, R70, -R76 ;  /* 0x000000462f4c7223 */ /* 0x000fe2000001084c */
[----:B------:R-:W-:Y:S02]  /*4f90*/  HADD2.F32 R44, -RZ, R44.H0_H0 ;  /* 0x2000002cff2c7230 */ /* 0x000fe40000004100 */
[----:B------:R-:W-:Y:S02]  /*4fa0*/  HADD2.F32 R151, -RZ, R151.H1_H1 ;  /* 0x30000097ff977230 */ /* 0x000fe40000004100 */
[-C--:B------:R-:W-:Y:S01]  /*4fb0*/  FMUL.FTZ R69, R45, R51.reuse ;  /* 0x000000332d457220 */ /* 0x080fe20000410000 */
[--C-:B------:R-:W-:Y:S02]  /*4fc0*/  HADD2.F32 R46, -RZ, R50.reuse.H1_H1 ;  /* 0x30000032ff2e7230 */ /* 0x100fe40000004100 */
[----:B------:R-:W-:Y:S01]  /*4fd0*/  FMUL.FTZ R68, R44, R51 ;  /* 0x000000332c447220 */ /* 0x000fe20000410000 */
[----:B------:R-:W-:-:S02]  /*4fe0*/  HADD2.F32 R50, -RZ, R50.H0_H0 ;  /* 0x20000032ff327230 */ /* 0x000fc40000004100 */
        /* <DEDUP_REMOVED lines=12> */
.L_x_499:
[----:B------:R-:W-:Y:S05]  /*50b0*/  BSYNC B2 ;  /* 0x0000000000027941 */ /* 0x000fea0003800000 */
.L_x_498:
[----:B--2---:R1:W-:Y:S02]  /*50c0*/  STG.E.128 desc[UR60][R48.64+0x40], R44 ;  /* 0x0000402c30007986 */ /* 0x0043e4000c101d3c */
.L_x_497:
[----:B------:R-:W-:Y:S05]  /*50d0*/  BSYNC B1 ;  /* 0x0000000000017941 */ /* 0x000fea0003800000 */
.L_x_496:
        /* <DEDUP_REMOVED lines=20> */
[C---:B------:R-:W-:Y:S01]  /*5220*/  FMUL.FTZ R65, R45.reuse, R65 ;  /* 0x000000412d417220 */ /* 0x040fe20000410000 */
[----:B------:R-:W-:Y:S02]  /*5230*/  HADD2.F32 R47, -RZ, R47.H0_H0 ;  /* 0x2000002fff2f7230 */ /* 0x000fe40000004100 */
[-C--:B------:R-:W-:Y:S01]  /*5240*/  FFMA.FTZ R70, R45, R64.reuse, -R70 ;  /* 0x000000402d467223 */ /* 0x080fe20000010846 */
[----:B------:R-:W-:Y:S01]  /*5250*/  FFMA.FTZ R67, R46, R64, R65 ;  /* 0x000000402e437223 */ /* 0x000fe20000010041 */
[----:B------:R-:W-:Y:S02]  /*5260*/  HADD2.F32 R66, -RZ, R69.H0_H0 ;  /* 0x20000045ff427230 */ /* 0x000fe40000004100 */
[----:B------:R-:W-:Y:S01]  /*5270*/  FMUL.FTZ R72, R51, R68 ;  /* 0x0000004433487220 */ /* 0x000fe20000410000 */
[----:B------:R-:W-:-:S02]  /*5280*/  HADD2.F32 R64, -RZ, R133.H0_H0 ;  /* 0x20000085ff407230 */ /* 0x000fc40000004100 */
[C---:B------:R-:W-:Y:S01]  /*5290*/  FMUL.FTZ R68, R47.reuse, R68 ;  /* 0x000000442f447220 */ /* 0x040fe20000410000 */
[----:B------:R-:W-:Y:S02]  /*52a0*/  HADD2.F32 R133, -RZ, R133.H1_H1 ;  /* 0x30000085ff857230 */ /* 0x000fe40000004100 */
[-C--:B------:R-:W-:Y:S01]  /*52b0*/  FFMA.FTZ R72, R47, R66.reuse, -R72 ;  /* 0x000000422f487223 */ /* 0x080fe20000010848 */
[----:B------:R-:W-:Y:S02]  /*52c0*/  HADD2.F32 R45, -RZ, R44.H1_H1 ;  /* 0x3000002cff2d7230 */ /* 0x000fe40000004100 */
[----:B------:R-:W-:Y:S01]  /*52d0*/  FFMA.FTZ R71, R51, R66, R68 ;  /* 0x0000004233477223 */ /* 0x000fe20000010044 */
[----:B------:R-:W-:Y:S02]  /*52e0*/  HADD2.F32 R46, -RZ, R50.H1_H1 ;  /* 0x30000032ff2e7230 */ /* 0x000fe40000004100 */
[----:B------:R-:W-:Y:S02]  /*52f0*/  HADD2.F32 R44, -RZ, R44.H0_H0 ;  /* 0x2000002cff2c7230 */ /* 0x000fe40000004100 */
[----:B------:R-:W-:Y:S01]  /*5300*/  FMUL.FTZ R65, R45, R64 ;  /* 0x000000402d417220 */ /* 0x000fe20000410000 */
[----:B------:R-:W-:-:S02]  /*5310*/  HADD2.F32 R50, -RZ, R50.H0_H0 ;  /* 0x20000032ff327230 */ /* 0x000fc40000004100 */
[-C--:B------:R-:W-:Y:S01]  /*5320*/  FMUL.FTZ R69, R46, R133.reuse ;  /* 0x000000852e457220 */ /* 0x080fe20000410000 */
        /* <DEDUP_REMOVED lines=12> */
.L_x_503:
[----:B------:R-:W-:Y:S05]  /*53f0*/  BSYNC B2 ;  /* 0x0000000000027941 */ /* 0x000fea0003800000 */
.L_x_502:
[----:B--2---:R1:W-:Y:S02]  /*5400*/  STG.E.128 desc[UR60][R48.64+0x80], R44 ;  /* 0x0000802c30007986 */ /* 0x0043e4000c101d3c */
.L_x_501:
[----:B------:R-:W-:Y:S05]  /*5410*/  BSYNC B1 ;  /* 0x0000000000017941 */ /* 0x000fea0003800000 */
.L_x_500:
[----:B------:R-:W-:Y:S01]  /*5420*/  ISETP.NE.AND P3, PT, R36, RZ, PT ;  /* 0x000000ff2400720c */ /* 0x000fe20003f65270 */
[----:B------:R-:W-:-:S12]  /*5430*/  BSSY B1, `(.L_x_504) ;  /* 0x0000032000017945 */ /* 0x000fd80003800000 */
[----:B------:R-:W-:Y:S05]  /*5440*/  @!P3 BRA `(.L_x_505) ;  /* 0x0000000000c0b947 */ /* 0x000fea0003800000 */
[----:B-1234-:R1:W2:Y:S01]  /*5450*/  LDS.128 R44, [R41+0x26800] ;  /* 0x02680000292c7984 */ /* 0x01e2a20000000c00 */
[----:B------:R-:W-:Y:S01]  /*5460*/  IADD3 R50, R16, 0x30, RZ ;  /* 0x0000003010327810 */ /* 0x000fe20007ffe0ff */
[----:B------:R-:W-:Y:S03]  /*5470*/  BSSY B2, `(.L_x_506) ;  /* 0x000002c000027945 */ /* 0x000fe60003800000 */
        /* <DEDUP_REMOVED lines=43> */
.L_x_507:
[----:B------:R-:W-:Y:S05]  /*5730*/  BSYNC B2 ;  /* 0x0000000000027941 */ /* 0x000fea0003800000 */
.L_x_506:
[----:B--2---:R1:W-:Y:S02]  /*5740*/  STG.E.128 desc[UR60][R48.64+0xc0], R44 ;  /* 0x0000c02c30007986 */ /* 0x0043e4000c101d3c */
.L_x_505:
[----:B------:R-:W-:Y:S05]  /*5750*/  BSYNC B1 ;  /* 0x0000000000017941 */ /* 0x000fea0003800000 */
.L_x_504:
        /* <DEDUP_REMOVED lines=29> */
[----:B------:R-:W-:Y:S02]  /*5930*/  HADD2.F32 R51, -RZ, R94.H1_H1 ;  /* 0x3000005eff337230 */ /* 0x000fe40000004100 */
[----:B------:R-:W-:Y:S01]  /*5940*/  FFMA.FTZ R64, R47, R58, -R64 ;  /* 0x0000003a2f407223 */ /* 0x000fe20000010840 */
[----:B------:R-:W-:Y:S02]  /*5950*/  HADD2.F32 R44, -RZ, R44.H0_H0 ;  /* 0x2000002cff2c7230 */ /* 0x000fe40000004100 */
[----:B------:R-:W-:Y:S02]  /*5960*/  HADD2.F32 R57, -RZ, R94.H0_H0 ;  /* 0x2000005eff397230 */ /* 0x000fe40000004100 */
[-C--:B------:R-:W-:Y:S01]  /*5970*/  FMUL.FTZ R59, R45, R51.reuse ;  /* 0x000000332d3b7220 */ /* 0x080fe20000410000 */
[--C-:B------:R-:W-:Y:S02]  /*5980*/  HADD2.F32 R46, -RZ, R50.reuse.H1_H1 ;  /* 0x30000032ff2e7230 */ /* 0x100fe40000004100 */
[----:B------:R-:W-:Y:S01]  /*5990*/  FMUL.FTZ R56, R44, R51 ;  /* 0x000000332c387220 */ /* 0x000fe20000410000 */
[----:B------:R-:W-:-:S02]  /*59a0*/  HADD2.F32 R50, -RZ, R50.H0_H0 ;  /* 0x20000032ff327230 */ /* 0x000fc40000004100 */
[--C-:B------:R-:W-:Y:S02]  /*59b0*/  HADD2.F32 R47, -RZ, R95.reuse.H1_H1 ;  /* 0x3000005fff2f7230 */ /* 0x100fe40000004100 */
[-C--:B------:R-:W-:Y:S01]  /*59c0*/  FMUL.FTZ R51, R46, R57.reuse ;  /* 0x000000392e337220 */ /* 0x080fe20000410000 */
[----:B------:R-:W-:Y:S02]  /*59d0*/  HADD2.F32 R95, -RZ, R95.H0_H0 ;  /* 0x2000005fff5f7230 */ /* 0x000fe40000004100 */
        /* <DEDUP_REMOVED lines=9> */
.L_x_511:
[----:B------:R-:W-:Y:S05]  /*5a70*/  BSYNC B2 ;  /* 0x0000000000027941 */ /* 0x000fea0003800000 */
.L_x_510:
[----:B--2---:R1:W-:Y:S02]  /*5a80*/  STG.E.128 desc[UR60][R48.64+0x100], R44 ;  /* 0x0001002c30007986 */ /* 0x0043e4000c101d3c */
.L_x_509:
[----:B------:R-:W-:Y:S05]  /*5a90*/  BSYNC B1 ;  /* 0x0000000000017941 */ /* 0x000fea0003800000 */
.L_x_508:
[----:B------:R-:W-:-:S13]  /*5aa0*/  ISETP.NE.AND P3, PT, R38, RZ, PT ;  /* 0x000000ff2600720c */ /* 0x000fda0003f65270 */
        /* <DEDUP_REMOVED lines=9> */
[----:B------:R-:W-:Y:S01]  /*5b40*/  HADD2.F32 R46, -RZ, R45.H1_H1 ;  /* 0x3000002dff2e7230 */ /* 0x000fe20000004100 */
[--C-:B------:R-:W-:Y:S01]  /*5b50*/  SHF.R.U64 R53, R54, 0x10, R55.reuse ;  /* 0x0000001036357819 */ /* 0x100fe20000001237 */
[--C-:B------:R-:W-:Y:S01]  /*5b60*/  HADD2.F32 R51, -RZ, R47.reuse.H1_H1 ;  /* 0x3000002fff337230 */ /* 0x100fe20000004100 */
[----:B------:R-:W-:Y:S01]  /*5b70*/  SHF.R.U32.HI R56, RZ, 0x10, R55 ;  /* 0x00000010ff387819 */ /* 0x000fe20000011637 */
[----:B------:R-:W-:Y:S02]  /*5b80*/  HADD2.F32 R47, -RZ, R47.H0_H0 ;  /* 0x2000002fff2f7230 */ /* 0x000fe40000004100 */
[----:B------:R-:W-:Y:S02]  /*5b90*/  HADD2.F32 R53, -RZ, R53.H0_H0 ;  /* 0x20000035ff357230 */ /* 0x000fe40000004100 */
[----:B------:R-:W-:-:S02]  /*5ba0*/  HADD2.F32 R56, -RZ, R56.H0_H0 ;  /* 0x20000038ff387230 */ /* 0x000fc40000004100 */
[----:B------:R-:W-:Y:S02]  /*5bb0*/  HADD2.F32 R45, -RZ, R45.H0_H0 ;  /* 0x2000002dff2d7230 */ /* 0x000fe40000004100 */
[-C--:B------:R-:W-:Y:S01]  /*5bc0*/  FMUL.FTZ R58, R46, R53.reuse ;  /* 0x000000352e3a7220 */ /* 0x080fe20000410000 */
[----:B------:R-:W-:Y:S02]  /*5bd0*/  HADD2.F32 R52, -RZ, R52.H0_H0 ;  /* 0x20000034ff347230 */ /* 0x000fe40000004100 */
[-C--:B------:R-:W-:Y:S01]  /*5be0*/  FMUL.FTZ R60, R51, R56.reuse ;  /* 0x00000038333c7220 */ /* 0x080fe20000410000 */
[----:B------:R-:W-:Y:S02]  /*5bf0*/  HADD2.F32 R54, -RZ, R57.H0_H0 ;  /* 0x20000039ff367230 */ /* 0x000fe40000004100 */
[----:B------:R-:W-:Y:S01]  /*5c00*/  FMUL.FTZ R56, R47, R56 ;  /* 0x000000382f387220 */ /* 0x000fe20000410000 */
[C---:B------:R-:W-:Y:S01]  /*5c10*/  FMUL.FTZ R53, R45.reuse, R53 ;  /* 0x000000352d357220 */ /* 0x040fe20000410000 */
[----:B------:R-:W-:Y:S01]  /*5c20*/  FFMA.FTZ R58, R45, R52, -R58 ;  /* 0x000000342d3a7223 */ /* 0x000fe2000001083a */
[----:B------:R-:W-:-:S02]  /*5c30*/  HADD2.F32 R45, -RZ, R44.H1_H1 ;  /* 0x3000002cff2d7230 */ /* 0x000fc40000004100 */
[----:B------:R-:W-:Y:S01]  /*5c40*/  FFMA.FTZ R59, R51, R54, R56 ;  /* 0x00000036333b7223 */ /* 0x000fe20000010038 */
[----:B------:R-:W-:Y:S01]  /*5c50*/  FFMA.FTZ R57, R46, R52, R53 ;  /* 0x000000342e397223 */ /* 0x000fe20000010035 */
[----:B------:R-:W-:Y:S02]  /*5c60*/  HADD2.F32 R51, -RZ, R92.H1_H1 ;  /* 0x3000005cff337230 */ /* 0x000fe40000004100 */
[----:B------:R-:W-:Y:S01]  /*5c70*/  FFMA.FTZ R60, R47, R54, -R60 ;  /* 0x000000362f3c7223 */ /* 0x000fe2000001083c */
[----:B------:R-:W-:Y:S02]  /*5c80*/  HADD2.F32 R44, -RZ, R44.H0_H0 ;  /* 0x2000002cff2c7230 */ /* 0x000fe40000004100 */
[----:B------:R-:W-:Y:S02]  /*5c90*/  HADD2.F32 R53, -RZ, R92.H0_H0 ;  /* 0x2000005cff357230 */ /* 0x000fe40000004100 */
[----:B------:R-:W-:Y:S01]  /*5ca0*/  FMUL.FTZ R55, R45, R51 ;  /* 0x000000332d377220 */ /* 0x000fe20000410000 */
[----:B------:R-:W-:-:S02]  /*5cb0*/  HADD2.F32 R46, -RZ, R50.H1_H1 ;  /* 0x30000032ff2e7230 */ /* 0x000fc40000004100 */
[----:B------:R-:W-:Y:S01]  /*5cc0*/  FMUL.FTZ R52, R44, R51 ;  /* 0x000000332c347220 */ /* 0x000fe20000410000 */
[----:B------:R-:W-:Y:S02]  /*5cd0*/  HADD2.F32 R50, -RZ, R50.H0_H0 ;  /* 0x20000032ff327230 */ /* 0x000fe40000004100 */
        /* <DEDUP_REMOVED lines=12> */
.L_x_513:
[----:B------:R-:W-:Y:S05]  /*5da0*/  BSYNC B1 ;  /* 0x0000000000017941 */ /* 0x000fea0003800000 */
.L_x_512:
[----:B--2---:R1:W-:Y:S01]  /*5db0*/  STG.E.128 desc[UR60][R48.64+0x140], R44 ;  /* 0x0001402c30007986 */ /* 0x0043e2000c101d3c */
[----:B------:R-:W-:Y:S05]  /*5dc0*/  BRA `(.L_x_491) ;  /* 0x0000003c00bc7947 */ /* 0x000fea0003800000 */
.L_x_459:
        /* <DEDUP_REMOVED lines=19> */
[----:B------:R-:W-:Y:S02]  /*5f00*/  CS2R R52, SRZ ;  /* 0x0000000000347805 */ /* 0x000fe4000001ff00 */
[----:B------:R-:W-:Y:S02]  /*5f10*/  IADD3.X R45, R43, R15, RZ, P2, !PT ;  /* 0x0000000f2b2d7210 */ /* 0x000fe400017fe4ff */
[----:B------:R-:W-:Y:S02]  /*5f20*/  CS2R R66, SRZ ;  /* 0x0000000000427805 */ /* 0x000fe4000001ff00 */
[----:B------:R-:W-:-:S02]  /*5f30*/  LEA R68, P2, R44, UR4, 0x1 ;  /* 0x000000042c447c11 */ /* 0x000fc4000f8408ff */
[----:B------:R-:W-:Y:S02]  /*5f40*/  CS2R R64, SRZ ;  /* 0x0000000000407805 */ /* 0x000fe4000001ff00 */
[----:B------:R-:W-:Y:S01]  /*5f50*/  LEA.HI.X R69, R44, UR5, R45, 0x1, P2 ;  /* 0x000000052c457c11 */ /* 0x000fe200090f0c2d */
[----:B------:R-:W-:Y:S01]  /*5f60*/  ULDC.64 UR4, c[0x0][0x3e0] ;  /* 0x0000f80000047ab9 */ /* 0x000fe20000000a00 */
[----:B------:R-:W-:-:S05]  /*5f70*/  IADD3 R44, P2, R112, R92, RZ ;  /* 0x0000005c702c7210 */ /* 0x000fca0007f5e0ff */
[----:B------:R-:W-:Y:S01]  /*5f80*/  IMAD.X R45, R100, 0x1, R13, P2 ;  /* 0x00000001642d7824 */ /* 0x000fe200010e060d */
[----:B------:R-:W-:-:S04]  /*5f90*/  LEA R72, P2, R44, UR4, 0x1 ;  /* 0x000000042c487c11 */ /* 0x000fc8000f8408ff */
[----:B------:R-:W-:Y:S02]  /*5fa0*/  LEA.HI.X R73, R44, UR5, R45, 0x1, P2 ;  /* 0x000000052c497c11 */ /* 0x000fe400090f0c2d */
[----:B------:R-:W-:Y:S02]  /*5fb0*/  ISETP.GE.AND P2, PT, R22, R103, PT ;  /* 0x000000671600720c */ /* 0x000fe40003f46270 */
[----:B------:R-:W-:Y:S02]  /*5fc0*/  CS2R R50, SRZ ;  /* 0x0000000000327805 */ /* 0x000fe4000001ff00 */
[----:B------:R-:W-:Y:S02]  /*5fd0*/  CS2R R48, SRZ ;  /* 0x0000000000307805 */ /* 0x000fe4000001ff00 */
[----:B------:R-:W-:Y:S02]  /*5fe0*/  CS2R R62, SRZ ;  /* 0x00000000003e7805 */ /* 0x000fe4000001ff00 */
[----:B------:R-:W-:-:S05]  /*5ff0*/  CS2R R60, SRZ ;  /* 0x00000000003c7805 */ /* 0x000fca000001ff00 */
[----:B------:R0:W5:Y:S04]  /*6000*/  @!P2 LDG.E.128 R52, desc[UR60][R68.64] ;  /* 0x0000003c4434a981 */ /* 0x000168000c1e1d00 */
[----:B------:R0:W5:Y:S01]  /*6010*/  @!P2 LDG.E.128 R64, desc[UR60][R72.64] ;  /* 0x0000003c4840a981 */ /* 0x000162000c1e1d00 */
[----:B------:R-:W-:Y:S02]  /*6020*/  ISETP.GE.AND P2, PT, R205, R103, PT ;  /* 0x00000067cd00720c */ /* 0x000fe40003f46270 */
[----:B------:R-:W-:Y:S02]  /*6030*/  CS2R R46, SRZ ;  /* 0x00000000002e7805 */ /* 0x000fe4000001ff00 */
[----:B------:R-:W-:Y:S02]  /*6040*/  CS2R R44, SRZ ;  /* 0x00000000002c7805 */ /* 0x000fe4000001ff00 */
[----:B------:R-:W-:-:S02]  /*6050*/  CS2R R58, SRZ ;  /* 0x00000000003a7805 */ /* 0x000fc4000001ff00 */
[----:B------:R-:W-:-:S05]  /*6060*/  CS2R R56, SRZ ;  /* 0x0000000000387805 */ /* 0x000fca000001ff00 */
[----:B------:R0:W5:Y:S04]  /*6070*/  @!P2 LDG.E.128 R48, desc[UR60][R68.64+0x40] ;  /* 0x0000403c4430a981 */ /* 0x000168000c1e1d00 */
[----:B------:R0:W5:Y:S01]  /*6080*/  @!P2 LDG.E.128 R60, desc[UR60][R72.64+0x40] ;  /* 0x0000403c483ca981 */ /* 0x000162000c1e1d00 */
[----:B------:R-:W-:-:S13]  /*6090*/  ISETP.GE.AND P2, PT, R206, R103, PT ;  /* 0x00000067ce00720c */ /* 0x000fda0003f46270 */
[----:B------:R0:W5:Y:S04]  /*60a0*/  @!P2 LDG.E.128 R44, desc[UR60][R68.64+0x80] ;  /* 0x0000803c442ca981 */ /* 0x000168000c1e1d00 */
[----:B------:R0:W5:Y:S02]  /*60b0*/  @!P2 LDG.E.128 R56, desc[UR60][R72.64+0x80] ;  /* 0x0000803c4838a981 */ /* 0x000164000c1e1d00 */
.L_x_515:
[----:B------:R-:W-:Y:S05]  /*60c0*/  BSYNC B1 ;  /* 0x0000000000017941 */ /* 0x000fea0003800000 */
.L_x_514:
[----:B------:R-:W-:Y:S01]  /*60d0*/  ISETP.GE.AND P3, PT, R224, R42, PT ;  /* 0x0000002ae000720c */ /* 0x000fe20003f66270 */
[----:B------:R-:W-:Y:S01]  /*60e0*/  BSSY B1, `(.L_x_516) ;  /* 0x000002e000017945 */ /* 0x000fe20003800000 */
[----:B0-----:R-:W-:Y:S02]  /*60f0*/  CS2R R68, SRZ ;  /* 0x0000000000447805 */ /* 0x001fe4000001ff00 */
        /* <DEDUP_REMOVED lines=17> */
[----:B------:R-:W-:Y:S02]  /*6210*/  IADD3.X R69, R15, R43, R9, P2, P5 ;  /* 0x0000002b0f457210 */ /* 0x000fe400017ea409 */
[----:B------:R-:W-:Y:S02]  /*6220*/  CS2R R90, SRZ ;  /* 0x00000000005a7805 */ /* 0x000fe4000001ff00 */
[----:B------:R-:W-:-:S02]  /*6230*/  IADD3 R43, P2, P5, R112, R92, R8 ;  /* 0x0000005c702b7210 */ /* 0x000fc40007d5e008 */
[----:B------:R-:W-:Y:S02]  /*6240*/  CS2R R88, SRZ ;  /* 0x0000000000587805 */ /* 0x000fe4000001ff00 */
[----:B------:R-:W-:Y:S02]  /*6250*/  IADD3.X R100, R13, R100, R7, P2, P5 ;  /* 0x000000640d647210 */ /* 0x000fe400017ea407 */
[----:B------:R-:W-:-:S04]  /*6260*/  LEA R92, P2, R94, UR4, 0x1 ;  /* 0x000000045e5c7c11 */ /* 0x000fc8000f8408ff */
[----:B------:R-:W-:Y:S01]  /*6270*/  LEA.HI.X R93, R94, UR5, R69, 0x1, P2 ;  /* 0x000000055e5d7c11 */ /* 0x000fe200090f0c45 */
[----:B------:R-:W-:Y:S02]  /*6280*/  ULDC.64 UR4, c[0x0][0x3e0] ;  /* 0x0000f80000047ab9 */ /* 0x000fe40000000a00 */
        /* <DEDUP_REMOVED lines=19> */
.L_x_517:
[----:B------:R-:W-:Y:S05]  /*63c0*/  BSYNC B1 ;  /* 0x0000000000017941 */ /* 0x000fea0003800000 */
.L_x_516:
[----:B------:R-:W2:Y:S01]  /*63d0*/  LDL R43, [R1+0x48] ;  /* 0x00004800012b7983 */ /* 0x000ea20000100800 */
[----:B0-----:R-:W-:Y:S01]  /*63e0*/  IMAD.MOV.U32 R92, RZ, RZ, R45 ;  /* 0x000000ffff5c7224 */ /* 0x001fe200078e002d */
[----:B------:R-:W-:Y:S01]  /*63f0*/  MOV R94, R49 ;  /* 0x00000031005e7202 */ /* 0x000fe20000000f00 */
[----:B------:R-:W-:Y:S01]  /*6400*/  IMAD.MOV.U32 R93, RZ, RZ, R48 ;  /* 0x000000ffff5d7224 */ /* 0x000fe200078e0030 */
[----:B------:R-:W-:-:S04]  /*6410*/  PRMT R178, R97, 0x5410, R98 ;  /* 0x0000541061b27816 */ /* 0x000fc80000000062 */
[----:B------:R-:W-:Y:S02]  /*6420*/  PRMT R183, R93, 0x7610, R183 ;  /* 0x000076105db77816 */ /* 0x000fe400000000b7 */
[----:B------:R-:W-:Y:S02]  /*6430*/  MOV R93, R52 ;  /* 0x00000034005d7202 */ /* 0x000fe40000000f00 */
[----:B--2---:R-:W-:Y:S01]  /*6440*/  R2UR UR4, R43 ;  /* 0x000000002b0472ca */ /* 0x004fe200000e0000 */
[----:B------:R-:W-:-:S05]  /*6450*/  IMAD.MOV.U32 R43, RZ, RZ, R44 ;  /* 0x000000ffff2b7224 */ /* 0x000fca00078e002c */
[----:B------:R-:W-:Y:S01]  /*6460*/  PRMT R179, R43, 0x5410, R92 ;  /* 0x000054102bb37816 */ /* 0x000fe2000000005c */
[----:B------:R-:W-:Y:S01]  /*6470*/  IMAD.MOV.U32 R92, RZ, RZ, R51 ;  /* 0x000000ffff5c7224 */ /* 0x000fe200078e0033 */
[----:B------:R-:W-:-:S04]  /*6480*/  MOV R43, R50 ;  /* 0x00000032002b7202 */ /* 0x000fc80000000f00 */
[----:B------:R-:W-:Y:S01]  /*6490*/  PRMT R182, R182, 0x5410, R43 ;  /* 0x00005410b6b67816 */ /* 0x000fe2000000002b */
[----:B------:R-:W-:Y:S01]  /*64a0*/  IMAD.MOV.U32 R43, RZ, RZ, R54 ;  /* 0x000000ffff2b7224 */ /* 0x000fe200078e0036 */
[----:B------:R-:W-:Y:S01]  /*64b0*/  PRMT R184, R92, 0x5410, R94 ;  /* 0x000054105cb87816 */ /* 0x000fe2000000005e */
[----:B------:R-:W-:Y:S01]  /*64c0*/  IMAD.MOV.U32 R92, RZ, RZ, R55 ;  /* 0x000000ffff5c7224 */ /* 0x000fe200078e0037 */
[----:B------:R-:W-:Y:S01]  /*64d0*/  UISETP.NE.AND UP0, UPT, UR4, 0x3, UPT ;  /* 0x000000030400788c */ /* 0x000fe2000bf05270 */
[----:B------:R-:W-:Y:S01]  /*64e0*/  IMAD.MOV.U32 R94, RZ, RZ, R53 ;  /* 0x000000ffff5e7224 */ /* 0x000fe200078e0035 */
[----:B------:R-:W-:Y:S01]  /*64f0*/  PRMT R185, R43, 0x7610, R185 ;  /* 0x000076102bb97816 */ /* 0x000fe200000000b9 */
[----:B------:R-:W-:Y:S01]  /*6500*/  IMAD.MOV.U32 R43, RZ, RZ, R58 ;  /* 0x000000ffff2b7224 */ /* 0x000fe200078e003a */
[----:B------:R-:W-:Y:S01]  /*6510*/  PRMT R173, R92, 0x5410, R93 ;  /* 0x000054105cad7816 */ /* 0x000fe2000000005d */
[----:B------:R-:W-:Y:S01]  /*6520*/  IMAD.MOV.U32 R93, RZ, RZ, R56 ;  /* 0x000000ffff5d7224 */ /* 0x000fe200078e0038 */
[----:B------:R-:W-:Y:S01]  /*6530*/  PRMT R171, R94, 0x7610, R171 ;  /* 0x000076105eab7816 */ /* 0x000fe200000000ab */
[----:B------:R-:W-:Y:S01]  /*6540*/  IMAD.MOV.U32 R94, RZ, RZ, R57 ;  /* 0x000000ffff5e7224 */ /* 0x000fe200078e0039 */
[----:B------:R-:W-:-:S02]  /*6550*/  MOV R92, R59 ;  /* 0x0000003b005c7202 */ /* 0x000fc40000000f00 */
[----:B------:R-:W-:Y:S02]  /*6560*/  PLOP3.LUT P2, PT, PT, PT, UP0, 0x80, 0x0 ;  /* 0x000000000000781c */ /* 0x000fe40003f4f008 */
[----:B------:R-:W-:Y:S01]  /*6570*/  PRMT R180, R43, 0x5410, R92 ;  /* 0x000054102bb47816 */ /* 0x000fe2000000005c */
[----:B------:R-:W-:Y:S01]  /*6580*/  IMAD.MOV.U32 R92, RZ, RZ, R63 ;  /* 0x000000ffff5c7224 */ /* 0x000fe200078e003f */
[----:B------:R-:W-:Y:S01]  /*6590*/  PRMT R181, R93, 0x5410, R94 ;  /* 0x000054105db57816 */ /* 0x000fe2000000005e */
[----:B------:R-:W-:Y:S01]  /*65a0*/  IMAD.MOV.U32 R93, RZ, RZ, R60 ;  /* 0x000000ffff5d7224 */ /* 0x000fe200078e003c */
[----:B------:R-:W-:Y:S02]  /*65b0*/  MOV R43, R62 ;  /* 0x0000003e002b7202 */ /* 0x000fe40000000f00 */
[----:B------:R-:W-:Y:S02]  /*65c0*/  MOV R94, R61 ;  /* 0x0000003d005e7202 */ /* 0x000fe40000000f00 */
[----:B------:R-:W-:Y:S01]  /*65d0*/  PRMT R182, R43, 0x7610, R182 ;  /* 0x000076102bb67816 */ /* 0x000fe200000000b6 */
[----:B------:R-:W-:Y:S01]  /*65e0*/  IMAD.MOV.U32 R43, RZ, RZ, R66 ;  /* 0x000000ffff2b7224 */ /* 0x000fe200078e0042 */
[----:B------:R-:W-:Y:S01]  /*65f0*/  PRMT R185, R185, 0x5410, R92 ;  /* 0x00005410b9b97816 */ /* 0x000fe2000000005c */
[----:B------:R-:W-:Y:S01]  /*6600*/  IMAD.MOV.U32 R92, RZ, RZ, R67 ;  /* 0x000000ffff5c7224 */ /* 0x000fe200078e0043 */
[----:B------:R-:W-:Y:S01]  /*6610*/  PRMT R186, R94, 0x7610, R186 ;  /* 0x000076105eba7816 */ /* 0x000fe200000000ba */
[----:B------:R-:W-:Y:S01]  /*6620*/  IMAD.MOV.U32 R94, RZ, RZ, R65 ;  /* 0x000000ffff5e7224 */ /* 0x000fe200078e0041 */
[----:B------:R-:W-:-:S02]  /*6630*/  PRMT R183, R183, 0x5410, R93 ;  /* 0x00005410b7b77816 */ /* 0x000fc4000000005d */
[----:B------:R-:W-:Y:S02]  /*6640*/  MOV R93, R64 ;  /* 0x00000040005d7202 */ /* 0x000fe40000000f00 */
[----:B------:R-:W-:Y:S01]  /*6650*/  PRMT R186, R186, 0x5410, R43 ;  /* 0x00005410baba7816 */ /* 0x000fe2000000002b */
[----:B-----5:R-:W-:Y:S01]  /*6660*/  IMAD.MOV.U32 R43, RZ, RZ, R70 ;  /* 0x000000ffff2b7224 */ /* 0x020fe200078e0046 */
[----:B------:R-:W-:Y:S01]  /*6670*/  PRMT R187, R92, 0x5410, R93 ;  /* 0x000054105cbb7816 */ /* 0x000fe2000000005d */
[----:B------:R-:W-:Y:S01]  /*6680*/  IMAD.MOV.U32 R93, RZ, RZ, R68 ;  /* 0x000000ffff5d7224 */ /* 0x000fe200078e0044 */
[----:B------:R-:W-:Y:S01]  /*6690*/  PRMT R172, R94, 0x7610, R172 ;  /* 0x000076105eac7816 */ /* 0x000fe200000000ac */
[----:B------:R-:W-:Y:S01]  /*66a0*/  IMAD.MOV.U32 R94, RZ, RZ, R69 ;  /* 0x000000ffff5e7224 */ /* 0x000fe200078e0045 */
[----:B------:R-:W-:-:S04]  /*66b0*/  MOV R92, R71 ;  /* 0x00000047005c7202 */ /* 0x000fc80000000f00 */
        /* <DEDUP_REMOVED lines=30> */
[----:B------:R-:W-:Y:S02]  /*68a0*/  PRMT R176, R94, 0x5410, R93 ;  /* 0x000054105eb07816 */ /* 0x000fe4000000005d */
[----:B------:R-:W-:Y:S01]  /*68b0*/  PRMT R177, R92, 0x5410, R43 ;  /* 0x000054105cb17816 */ /* 0x000fe2000000002b */
[----:B------:R-:W-:Y:S06]  /*68c0*/  @!P2 BRA `(.L_x_518) ;  /* 0x000000000004a947 */ /* 0x000fec0003800000 */
[----:B------:R-:W-:Y:S01]  /*68d0*/  BPT.TRAP 0x1 ;  /* 0x000000040000795c */ /* 0x000fe20000300000 */
.L_x_518:
[----:B------:R-:W-:Y:S01]  /*68e0*/  IMAD R43, R19, 0x8, R18 ;  /* 0x00000008132b7824 */ /* 0x000fe200078e0212 */
[----:B------:R-:W-:Y:S01]  /*68f0*/  SHF.L.U32 R100, R207, 0x1f, RZ ;  /* 0x0000001fcf647819 */ /* 0x000fe200000006ff */
[----:B------:R-:W0:Y:S01]  /*6900*/  LDC R147, c[0x0][0x2e4] ;  /* 0x0000b900ff937b82 */ /* 0x000e220000000800 */
[----:B------:R-:W-:Y:S02]  /*6910*/  BSSY B1, `(.L_x_519) ;  /* 0x0000004000017945 */ /* 0x000fe40003800000 */
[----:B------:R-:W1:Y:S05]  /*6920*/  SYNCS.PHASECHK.TRANS64.TRYWAIT P5, [R43+URZ+0x36890], R100 ;  /* 0x036890642b0075a7 */ /* 0x000e6a00080a017f */
[----:B------:R-:W2:Y:S01]  /*6930*/  LDC.64 R128, c[0x0][0x2f0] ;  /* 0x0000bc00ff807b82 */ /* 0x000ea20000000a00 */
[----:B-1----:R-:W-:Y:S05]  /*6940*/  @!P5 BRA `(.L_x_520) ;  /* 0x000001cc00ccd947 */ /* 0x002fea0003800000 */
.L_x_763:
[----:B------:R-:W-:Y:S05]  /*6950*/  BSYNC B1 ;  /* 0x0000000000017941 */ /* 0x000fea0003800000 */
.L_x_519:
[----:B------:R-:W-:Y:S01]  /*6960*/  BSSY B1, `(.L_x_521) ;  /* 0x0000183000017945 */ /* 0x000fe20003800000 */
[----:B0-----:R-:W-:Y:S01]  /*6970*/  IADD3 R151, -R126, R147, RZ ;  /* 0x000000937e977210 */ /* 0x001fe20007ffe1ff */
[----:B------:R-:W-:Y:S02]  /*6980*/  IMAD.MOV.U32 R131, RZ, RZ, R96 ;  /* 0x000000ffff837224 */ /* 0x000fe400078e0060 */
[----:B------:R-:W-:Y:S05]  /*6990*/  @P4 BRA `(.L_x_522) ;  /* 0x0000001400fc4947 */ /* 0x000fea0003800000 */
[----:B------:R-:W-:Y:S01]  /*69a0*/  ISETP.NE.AND P4, PT, R30, RZ, PT ;  /* 0x000000ff1e00720c */ /* 0x000fe20003f85270 */
[-C--:B--2---:R-:W-:Y:S01]  /*69b0*/  IMAD R92, R148, R128.reuse, RZ ;  /* 0x00000080945c7224 */ /* 0x084fe200078e02ff */
[----:B------:R-:W-:Y:S01]  /*69c0*/  BSSY B2, `(.L_x_523) ;  /* 0x0000083000027945 */ /* 0x000fe20003800000 */
[----:B------:R-:W-:-:S04]  /*69d0*/  IMAD.WIDE.U32 R132, R204, R128, R130 ;  /* 0x00000080cc847225 */ /* 0x000fc800078e0082 */
[----:B------:R-:W-:-:S04]  /*69e0*/  IMAD R92, R204, R129, R92 ;  /* 0x00000081cc5c7224 */ /* 0x000fc800078e025c */
[----:B------:R-:W-:Y:S02]  /*69f0*/  IMAD.IADD R156, R92, 0x1, R133 ;  /* 0x000000015c9c7824 */ /* 0x000fe400078e0285 */
[----:B------:R-:W-:Y:S05]  /*6a00*/  @!P4 BRA `(.L_x_524) ;  /* 0x0000000400f8c947 */ /* 0x000fea0003800000 */
[----:B------:R-:W-:Y:S01]  /*6a10*/  SEL R92, R126, R151, !P0 ;  /* 0x000000977e5c7207 */ /* 0x000fe20004000000 */
[----:B------:R-:W-:Y:S01]  /*6a20*/  BSSY B3, `(.L_x_525) ;  /* 0x0000072000037945 */ /* 0x000fe20003800000 */
[----:B------:R-:W-:Y:S02]  /*6a30*/  IADD3 R165, P4, P5, R120, R132, R21 ;  /* 0x0000008478a57210 */ /* 0x000fe40007d9e015 */
[----:B------:R-:W-:Y:S02]  /*6a40*/  SHF.R.S32.HI R93, RZ, 0x1f, R92 ;  /* 0x0000001fff5d7819 */ /* 0x000fe4000001145c */
[----:B------:R-:W-:Y:S02]  /*6a50*/  IADD3.X R166, R4, R156, R31, P4, P5 ;  /* 0x0000009c04a67210 */ /* 0x000fe400027ea41f */
[----:B------:R-:W-:Y:S02]  /*6a60*/  LEA.HI R93, R93, R92, RZ, 0x4 ;  /* 0x0000005c5d5d7211 */ /* 0x000fe400078f20ff */
[----:B------:R-:W-:-:S02]  /*6a70*/  ISETP.GE.AND P4, PT, R22, R103, PT ;  /* 0x000000671600720c */ /* 0x000fc40003f86270 */
[----:B------:R-:W-:-:S04]  /*6a80*/  LEA.HI.SX32 R167, R93, R20, 0x1c ;  /* 0x000000145da77211 */ /* 0x000fc800078fe2ff */
[----:B------:R-:W-:-:S04]  /*6a90*/  SHF.R.S32.HI R93, RZ, 0x1f, R167 ;  /* 0x0000001fff5d7819 */ /* 0x000fc800000114a7 */
[----:B------:R-:W-:Y:S02]  /*6aa0*/  LEA.HI R93, R93, R167, RZ, 0x3 ;  /* 0x000000a75d5d7211 */ /* 0x000fe400078f18ff */
[----:B------:R-:W-:Y:S02]  /*6ab0*/  SHF.L.U32 R167, R167, 0x3, RZ ;  /* 0x00000003a7a77819 */ /* 0x000fe400000006ff */
[----:B------:R-:W-:Y:S02]  /*6ac0*/  SHF.R.S32.HI R93, RZ, 0x3, R93 ;  /* 0x00000003ff5d7819 */ /* 0x000fe4000001145d */
[----:B------:R-:W-:-:S03]  /*6ad0*/  LOP3.LUT R92, R209, 0x38, R167, 0xf8, !PT ;  /* 0x00000038d15c7812 */ /* 0x000fc600078ef8a7 */
[----:B------:R-:W-:Y:S01]  /*6ae0*/  IMAD R93, R93, 0x1c00, R211 ;  /* 0x00001c005d5d7824 */ /* 0x000fe200078e02d3 */
[----:B------:R-:W-:-:S05]  /*6af0*/  LOP3.LUT R92, R92, R210, RZ, 0x3c, !PT ;  /* 0x000000d25c5c7212 */ /* 0x000fca00078e3cff */
[----:B------:R-:W-:Y:S02]  /*6b00*/  IMAD.IADD R93, R93, 0x1, R92 ;  /* 0x000000015d5d7824 */ /* 0x000fe400078e025c */
[C---:B------:R-:W-:Y:S02]  /*6b10*/  IMAD R92, R19.reuse, 0x5400, R145 ;  /* 0x00005400135c7824 */ /* 0x040fe400078e0291 */
[----:B------:R-:W-:Y:S02]  /*6b20*/  IMAD R96, R19, 0x5400, R93 ;  /* 0x0000540013607824 */ /* 0x000fe400078e025d */
[----:B------:R-:W-:-:S03]  /*6b30*/  IMAD R92, R92, 0x2, R18 ;  /* 0x000000025c5c7824 */ /* 0x000fc600078e0212 */
[----:B------:R-:W-:-:S03]  /*6b40*/  LEA R96, R96, R18, 0x1 ;  /* 0x0000001260607211 */ /* 0x000fc600078e08ff */
[----:B------:R-:W0:Y:S04]  /*6b50*/  LDS.128 R92, [R92+0x21400] ;  /* 0x021400005c5c7984 */ /* 0x000e280000000c00 */
[----:B------:R-:W2:Y:S01]  /*6b60*/  LDS.128 R96, [R96+0x21400] ;  /* 0x0214000060607984 */ /* 0x000ea20000000c00 */
[----:B------:R-:W-:Y:S05]  /*6b70*/  @P4 BRA `(.L_x_526) ;  /* 0x0000000400704947 */ /* 0x000fea0003800000 */
[--C-:B------:R-:W-:Y:S01]  /*6b80*/  SHF.R.U64 R52, R52, 0x10, R53.reuse ;  /* 0x0000001034347819 */ /* 0x100fe20000001235 */
[----:B------:R-:W-:Y:S01]  /*6b90*/  HADD2.F32 R172, -RZ, R172.H0_H0 ;  /* 0x200000acffac7230 */ /* 0x000fe20000004100 */
[----:B------:R-:W-:Y:S01]  /*6ba0*/  SHF.R.U32.HI R168, RZ, 0x10, R53 ;  /* 0x00000010ffa87819 */ /* 0x000fe20000011635 */
[----:B--2---:R-:W-:Y:S01]  /*6bb0*/  HADD2.F32 R169, -RZ, R97.H0_H0 ;  /* 0x20000061ffa97230 */ /* 0x004fe20000004100 */
[--C-:B------:R-:W-:Y:S01]  /*6bc0*/  SHF.R.U64 R53, R64, 0x10, R65.reuse ;  /* 0x0000001040357819 */ /* 0x100fe20000001241 */
[----:B------:R-:W-:Y:S01]  /*6bd0*/  HADD2.F32 R171, -RZ, R171.H0_H0 ;  /* 0x200000abffab7230 */ /* 0x000fe20000004100 */
[----:B------:R-:W-:Y:S01]  /*6be0*/  SHF.R.U32.HI R64, RZ, 0x10, R65 ;  /* 0x00000010ff407819 */ /* 0x000fe20000011641 */
[----:B------:R-:W-:Y:S01]  /*6bf0*/  HADD2.F32 R97, -RZ, R97.H1_H1 ;  /* 0x30000061ff617230 */ /* 0x000fe20000004100 */
[--C-:B------:R-:W-:Y:S01]  /*6c00*/  SHF.R.U64 R54, R54, 0x10, R55.reuse ;  /* 0x0000001036367819 */ /* 0x100fe20000001237 */
[----:B------:R-:W-:Y:S01]  /*6c10*/  FMUL.FTZ R170, R169, R172 ;  /* 0x000000aca9aa7220 */ /* 0x000fe20000410000 */
[----:B------:R-:W-:Y:S01]  /*6c20*/  SHF.R.U32.HI R65, RZ, 0x10, R55 ;  /* 0x00000010ff417819 */ /* 0x000fe20000011637 */
[----:B------:R-:W-:Y:S01]  /*6c30*/  HADD2.F32 R53, -RZ, R53.H0_H0 ;  /* 0x20000035ff357230 */ /* 0x000fe20000004100 */
[----:B------:R-:W-:-:S02]  /*6c40*/  SHF.R.U64 R55, R66, 0x10, R67 ;  /* 0x0000001042377819 */ /* 0x000fc40000001243 */
[----:B------:R-:W-:Y:S01]  /*6c50*/  SHF.R.U32.HI R66, RZ, 0x10, R67 ;  /* 0x00000010ff427819 */ /* 0x000fe20000011643 */
[----:B0-----:R-:W-:Y:S02]  /*6c60*/  IMAD.MOV.U32 R67, RZ, RZ, R93 ;  /* 0x000000ffff437224 */ /* 0x001fe400078e005d */
[----:B------:R-:W-:Y:S01]  /*6c70*/  IMAD.MOV.U32 R93, RZ, RZ, R96 ;  /* 0x000000ffff5d7224 */ /* 0x000fe200078e0060 */
[----:B------:R-:W-:Y:S01]  /*6c80*/  MOV R96, R94 ;  /* 0x0000005e00607202 */ /* 0x000fe20000000f00 */
[----:B------:R-:W-:Y:S02]  /*6c90*/  HADD2.F32 R66, -RZ, R66.H0_H0 ;  /* 0x20000042ff427230 */ /* 0x000fe40000004100 */
[----:B------:R-:W-:Y:S02]  /*6ca0*/  HADD2.F32 R94, -RZ, R67.H0_H0 ;  /* 0x20000043ff5e7230 */ /* 0x000fe40000004100 */
[----:B------:R-:W-:Y:S02]  /*6cb0*/  HADD2.F32 R65, -RZ, R65.H0_H0 ;  /* 0x20000041ff417230 */ /* 0x000fe40000004100 */
[----:B------:R-:W-:-:S02]  /*6cc0*/  HADD2.F32 R55, -RZ, R55.H0_H0 ;  /* 0x20000037ff377230 */ /* 0x000fc40000004100 */
[C---:B------:R-:W-:Y:S01]  /*6cd0*/  FMUL.FTZ R172, R94.reuse, R172 ;  /* 0x000000ac5eac7220 */ /* 0x040fe20000410000 */
[-C--:B------:R-:W-:Y:S01]  /*6ce0*/  FFMA.FTZ R94, R94, R171.reuse, -R170 ;  /* 0x000000ab5e5e7223 */ /* 0x080fe200000108aa */
[----:B------:R-:W-:Y:S02]  /*6cf0*/  HADD2.F32 R170, -RZ, R64.H0_H0 ;  /* 0x20000040ffaa7230 */ /* 0x000fe40000004100 */
[----:B------:R-:W-:Y:S01]  /*6d00*/  FFMA.FTZ R64, R169, R171, R172 ;  /* 0x000000aba9407223 */ /* 0x000fe200000100ac */
[----:B------:R-:W-:Y:S02]  /*6d10*/  HADD2.F32 R169, -RZ, R67.H1_H1 ;  /* 0x30000043ffa97230 */ /* 0x000fe40000004100 */
[----:B------:R-:W-:Y:S02]  /*6d20*/  HADD2.F32 R171, -RZ, R168.H0_H0 ;  /* 0x200000a8ffab7230 */ /* 0x000fe40000004100 */
[----:B------:R-:W-:Y:S01]  /*6d30*/  FMUL.FTZ R168, R97, R170 ;  /* 0x000000aa61a87220 */ /* 0x000fe20000410000 */
[----:B------:R-:W-:-:S02]  /*6d40*/  IMAD.MOV.U32 R67, RZ, RZ, R99 ;  /* 0x000000ffff437224 */ /* 0x000fc400078e0063 */
[C---:B------:R-:W-:Y:S01]  /*6d50*/  FMUL.FTZ R170, R169.reuse, R170 ;  /* 0x000000aaa9aa7220 */ /* 0x040fe20000410000 */
[----:B------:R-:W-:Y:S02]  /*6d60*/  IMAD.MOV.U32 R99, RZ, RZ, R98 ;  /* 0x000000ffff637224 */ /* 0x000fe400078e0062 */
[-C--:B------:R-:W-:Y:S01]  /*6d70*/  FFMA.FTZ R98, R169, R171.reuse, -R168 ;  /* 0x000000aba9627223 */ /* 0x080fe200000108a8 */
[----:B------:R-:W-:Y:S02]  /*6d80*/  HADD2.F32 R168, -RZ, R187.H0_H0 ;  /* 0x200000bbffa87230 */ /* 0x000fe40000004100 */
[----:B------:R-:W-:Y:S01]  /*6d90*/  FFMA.FTZ R97, R97, R171, R170 ;  /* 0x000000ab61617223 */ /* 0x000fe200000100aa */
[----:B------:R-:W-:Y:S02]  /*6da0*/  HADD2.F32 R169, -RZ, R67.H0_H0 ;  /* 0x20000043ffa97230 */ /* 0x000fe40000004100 */
[----:B------:R-:W-:Y:S01]  /*6db0*/  HADD2.F32 R170, -RZ, R173.H0_H0 ;  /* 0x200000adffaa7230 */ /* 0x000fe20000004100 */
[----:B------:R-:W-:Y:S01]  /*6dc0*/  F2FP.F16.F32.PACK_AB R94, R98, R94 ;  /* 0x0000005e625e723e */ /* 0x000fe200000000ff */
[----:B------:R-:W-:Y:S01]  /*6dd0*/  HADD2.F32 R171, -RZ, R95.H0_H0 ;  /* 0x2000005fffab7230 */ /* 0x000fe20000004100 */
[----:B------:R-:W-:Y:S01]  /*6de0*/  F2FP.F16.F32.PACK_AB R97, R97, R64 ;  /* 0x000000406161723e */ /* 0x000fe200000000ff */
[----:B------:R-:W-:-:S02]  /*6df0*/  HADD2.F32 R172, -RZ, R67.H1_H1 ;  /* 0x30000043ffac7230 */ /* 0x000fc40000004100 */
[-C--:B------:R-:W-:Y:S01]  /*6e00*/  FMUL.FTZ R67, R169, R168.reuse ;  /* 0x000000a8a9437220 */ /* 0x080fe20000410000 */
[----:B------:R-:W-:Y:S02]  /*6e10*/  HADD2.F32 R95, -RZ, R95.H1_H1 ;  /* 0x3000005fff5f7230 */ /* 0x000fe40000004100 */
[C---:B------:R-:W-:Y:S01]  /*6e20*/  FMUL.FTZ R168, R171.reuse, R168 ;  /* 0x000000a8aba87220 */ /* 0x040fe20000410000 */
[----:B------:R-:W-:Y:S01]  /*6e30*/  FFMA.FTZ R67, R171, R170, -R67 ;  /* 0x000000aaab437223 */ /* 0x000fe20000010843 */
[CC--:B------:R-:W-:Y:S01]  /*6e40*/  FMUL.FTZ R171, R172.reuse, R66.reuse ;  /* 0x00000042acab7220 */ /* 0x0c0fe20000410000 */
[----:B------:R-:W-:Y:S01]  /*6e50*/  FMUL.FTZ R66, R95, R66 ;  /* 0x000000425f427220 */ /* 0x000fe20000410000 */
[----:B------:R-:W-:Y:S01]  /*6e60*/  FFMA.FTZ R168, R169, R170, R168 ;  /* 0x000000aaa9a87223 */ /* 0x000fe200000100a8 */
[----:B------:R-:W-:Y:S02]  /*6e70*/  HADD2.F32 R170, -RZ, R93.H0_H0 ;  /* 0x2000005dffaa7230 */ /* 0x000fe40000004100 */
[-C--:B------:R-:W-:Y:S01]  /*6e80*/  FFMA.FTZ R171, R95, R65.reuse, -R171 ;  /* 0x000000415fab7223 */ /* 0x080fe200000108ab */
[----:B------:R-:W-:Y:S01]  /*6e90*/  FFMA.FTZ R66, R172, R65, R66 ;  /* 0x00000041ac427223 */ /* 0x000fe20000010042 */
[----:B------:R-:W-:-:S02]  /*6ea0*/  HADD2.F32 R65, -RZ, R187.H1_H1 ;  /* 0x300000bbff417230 */ /* 0x000fc40000004100 */
[--C-:B------:R-:W-:Y:S01]  /*6eb0*/  HADD2.F32 R169, -RZ, R92.reuse.H0_H0 ;  /* 0x2000005cffa97230 */ /* 0x100fe20000004100 */
[----:B------:R-:W-:Y:S01]  /*6ec0*/  F2FP.F16.F32.PACK_AB R67, R171, R67 ;  /* 0x00000043ab43723e */ /* 0x000fe200000000ff */
[----:B------:R-:W-:Y:S01]  /*6ed0*/  HADD2.F32 R93, -RZ, R93.H1_H1 ;  /* 0x3000005dff5d7230 */ /* 0x000fe20000004100 */
[----:B------:R-:W-:Y:S01]  /*6ee0*/  F2FP.F16.F32.PACK_AB R66, R66, R168 ;  /* 0x000000a84242723e */ /* 0x000fe200000000ff */
[----:B------:R-:W-:Y:S02]  /*6ef0*/  HADD2.F32 R92, -RZ, R92.H1_H1 ;  /* 0x3000005cff5c7230 */ /* 0x000fe40000004100 */
[----:B------:R-:W-:Y:S02]  /*6f00*/  HADD2.F32 R95, -RZ, R173.H1_H1 ;  /* 0x300000adff5f7230 */ /* 0x000fe40000004100 */
[-C--:B------:R-:W-:Y:S01]  /*6f10*/  FMUL.FTZ R173, R169, R65.reuse ;  /* 0x00000041a9ad7220 */ /* 0x080fe20000410000 */
[----:B------:R-:W-:Y:S02]  /*6f20*/  HADD2.F32 R172, -RZ, R52.H0_H0 ;  /* 0x20000034ffac7230 */ /* 0x000fe40000004100 */
[----:B------:R-:W-:Y:S01]  /*6f30*/  FMUL.FTZ R52, R170, R65 ;  /* 0x00000041aa347220 */ /* 0x000fe20000410000 */
[-C--:B------:R-:W-:Y:S01]  /*6f40*/  FMUL.FTZ R65, R93, R53.reuse ;  /* 0x000000355d417220 */ /* 0x080fe20000410000 */
[----:B------:R-:W-:Y:S01]  /*6f50*/  FMUL.FTZ R53, R92, R53 ;  /* 0x000000355c357220 */ /* 0x000fe20000410000 */
[-C--:B------:R-:W-:Y:S01]  /*6f60*/  FFMA.FTZ R173, R170, R95.reuse, R173 ;  /* 0x0000005faaad7223 */ /* 0x080fe200000100ad */
[----:B------:R-:W-:Y:S01]  /*6f70*/  FFMA.FTZ R52, R169, R95, -R52 ;  /* 0x0000005fa9347223 */ /* 0x000fe20000010834 */
[----:B------:R-:W-:-:S02]  /*6f80*/  HADD2.F32 R169, -RZ, R99.H0_H0 ;  /* 0x20000063ffa97230 */ /* 0x000fc40000004100 */
[-C--:B------:R-:W-:Y:S01]  /*6f90*/  FFMA.FTZ R93, R93, R172.reuse, R53 ;  /* 0x000000ac5d5d7223 */ /* 0x080fe20000010035 */
[----:B------:R-:W-:Y:S02]  /*6fa0*/  HADD2.F32 R53, -RZ, R186.H1_H1 ;  /* 0x300000baff357230 */ /* 0x000fe40000004100 */
[----:B------:R-:W-:Y:S01]  /*6fb0*/  FFMA.FTZ R65, R92, R172, -R65 ;  /* 0x000000ac5c417223 */ /* 0x000fe20000010841 */
[--C-:B------:R-:W-:Y:S02]  /*6fc0*/  HADD2.F32 R95, -RZ, R96.reuse.H0_H0 ;  /* 0x20000060ff5f7230 */ /* 0x100fe40000004100 */
[----:B------:R-:W-:Y:S01]  /*6fd0*/  HADD2.F32 R99, -RZ, R99.H1_H1 ;  /* 0x30000063ff637230 */ /* 0x000fe20000004100 */
[----:B------:R-:W-:Y:S01]  /*6fe0*/  F2FP.F16.F32.PACK_AB R173, R93, R173 ;  /* 0x000000ad5dad723e */ /* 0x000fe200000000ff */
[----:B------:R-:W-:Y:S02]  /*6ff0*/  HADD2.F32 R96, -RZ, R96.H1_H1 ;  /* 0x30000060ff607230 */ /* 0x000fe40000004100 */
[----:B------:R-:W-:Y:S01]  /*7000*/  FMUL.FTZ R172, R95, R53 ;  /* 0x000000355fac7220 */ /* 0x000fe20000410000 */
[----:B------:R-:W-:-:S02]  /*7010*/  HADD2.F32 R170, -RZ, R54.H0_H0 ;  /* 0x20000036ffaa7230 */ /* 0x000fc40000004100 */
[----:B------:R-:W-:Y:S01]  /*7020*/  FMUL.FTZ R54, R169, R53 ;  /* 0x00000035a9367220 */ /* 0x000fe20000410000 */
[----:B------:R-:W-:Y:S02]  /*7030*/  HADD2.F32 R92, -RZ, R185.H0_H0 ;  /* 0x200000b9ff5c7230 */ /* 0x000fe40000004100 */
[-C--:B------:R-:W-:Y:S01]  /*7040*/  FMUL.FTZ R53, R99, R55.reuse ;  /* 0x0000003763357220 */ /* 0x080fe20000410000 */
[C---:B------:R-:W-:Y:S01]  /*7050*/  FMUL.FTZ R55, R96.reuse, R55 ;  /* 0x0000003760377220 */ /* 0x040fe20000410000 */
[----:B------:R-:W-:Y:S01]  /*7060*/  F2FP.F16.F32.PACK_AB R52, R65, R52 ;  /* 0x000000344134723e */ /* 0x000fe200000000ff */
[----:B------:R-:W-:Y:S02]  /*7070*/  IMAD.MOV.U32 R93, RZ, RZ, R94 ;  /* 0x000000ffff5d7224 */ /* 0x000fe400078e005e */
[----:B------:R-:W-:Y:S01]  /*7080*/  FFMA.FTZ R172, R169, R92, R172 ;  /* 0x0000005ca9ac7223 */ /* 0x000fe200000100ac */
[----:B------:R-:W-:Y:S01]  /*7090*/  FFMA.FTZ R55, R99, R170, R55 ;  /* 0x000000aa63377223 */ /* 0x000fe20000010037 */
[----:B------:R-:W-:Y:S01]  /*70a0*/  FFMA.FTZ R54, R95, R92, -R54 ;  /* 0x0000005c5f367223 */ /* 0x000fe20000010836 */
[----:B------:R-:W-:Y:S01]  /*70b0*/  FFMA.FTZ R53, R96, R170, -R53 ;  /* 0x000000aa60357223 */ /* 0x000fe20000010835 */
[----:B------:R-:W-:Y:S01]  /*70c0*/  MOV R92, R52 ;  /* 0x00000034005c7202 */ /* 0x000fe20000000f00 */
[----:B------:R-:W-:Y:S01]  /*70d0*/  IMAD.MOV.U32 R96, RZ, RZ, R173 ;  /* 0x000000ffff607224 */ /* 0x000fe200078e00ad */
[----:B------:R-:W-:Y:S01]  /*70e0*/  F2FP.F16.F32.PACK_AB R55, R55, R172 ;  /* 0x000000ac3737723e */ /* 0x000fe200000000ff */
[----:B------:R-:W-:Y:S01]  /*70f0*/  IMAD.MOV.U32 R95, RZ, RZ, R67 ;  /* 0x000000ffff5f7224 */ /* 0x000fe200078e0043 */
[----:B------:R-:W-:-:S02]  /*7100*/  F2FP.F16.F32.PACK_AB R53, R53, R54 ;  /* 0x000000363535723e */ /* 0x000fc400000000ff */
[----:B------:R-:W-:Y:S01]  /*7110*/  MOV R99, R66 ;  /* 0x0000004200637202 */ /* 0x000fe20000000f00 */
[----:B------:R-:W-:Y:S01]  /*7120*/  IMAD.MOV.U32 R98, RZ, RZ, R55 ;  /* 0x000000ffff627224 */ /* 0x000fe200078e0037 */
[----:B------:R-:W-:-:S07]  /*7130*/  MOV R94, R53 ;  /* 0x00000035005e7202 */ /* 0x000fce0000000f00 */
.L_x_526:
[----:B------:R-:W-:Y:S05]  /*7140*/  BSYNC B3 ;  /* 0x0000000000037941 */ /* 0x000fea0003800000 */
.L_x_525:
[----:B------:R-:W-:-:S13]  /*7150*/  ISETP.GE.AND P4, PT, R167, R147, PT ;  /* 0x00000093a700720c */ /* 0x000fda0003f86270 */
[--C-:B------:R-:W-:Y:S02]  /*7160*/  @!P4 SHF.R.S32.HI R55, RZ, 0x1f, R167.reuse ;  /* 0x0000001fff37c819 */ /* 0x100fe400000114a7 */
[----:B------:R-:W-:-:S04]  /*7170*/  @!P4 IADD3 R167, P5, P6, R120, R132, R167 ;  /* 0x0000008478a7c210 */ /* 0x000fc80007ebe0a7 */
[----:B------:R-:W-:Y:S02]  /*7180*/  @!P4 IADD3.X R55, R4, R156, R55, P5, P6 ;  /* 0x0000009c0437c210 */ /* 0x000fe40002fec437 */
[----:B------:R-:W-:-:S04]  /*7190*/  LEA R52, P5, R165, R124, 0x1 ;  /* 0x0000007ca5347211 */ /* 0x000fc800078a08ff */
[----:B------:R-:W-:Y:S02]  /*71a0*/  LEA.HI.X R53, R165, R125, R166, 0x1, P5 ;  /* 0x0000007da5357211 */ /* 0x000fe400028f0ca6 */
[----:B------:R-:W-:-:S03]  /*71b0*/  @!P4 LEA R54, P5, R167, R124, 0x1 ;  /* 0x0000007ca736c211 */ /* 0x000fc600078a08ff */
[----:B0-----:R0:W-:Y:S01]  /*71c0*/  STG.E.128 desc[UR60][R52.64], R92 ;  /* 0x0000005c34007986 */ /* 0x0011e2000c101d3c */
[----:B------:R-:W-:-:S05]  /*71d0*/  @!P4 LEA.HI.X R55, R167, R125, R55, 0x1, P5 ;  /* 0x0000007da737c211 */ /* 0x000fca00028f0c37 */
[----:B--2---:R0:W-:Y:S04]  /*71e0*/  @!P4 STG.E.128 desc[UR60][R54.64], R96 ;  /* 0x000000603600c986 */ /* 0x0041e8000c101d3c */
.L_x_524:
[----:B------:R-:W-:Y:S05]  /*71f0*/  BSYNC B2 ;  /* 0x0000000000027941 */ /* 0x000fea0003800000 */
.L_x_523:
[----:B------:R-:W-:Y:S01]  /*7200*/  ISETP.NE.AND P4, PT, R34, RZ, PT ;  /* 0x000000ff2200720c */ /* 0x000fe20003f85270 */
[----:B------:R-:W-:-:S12]  /*7210*/  BSSY B2, `(.L_x_527) ;  /* 0x000007e000027945 */ /* 0x000fd80003800000 */
[----:B------:R-:W-:Y:S05]  /*7220*/  @!P4 BRA `(.L_x_528) ;  /* 0x0000000400f0c947 */ /* 0x000fea0003800000 */
[----:B0-----:R-:W-:Y:S01]  /*7230*/  SEL R52, R126, R151, !P1 ;  /* 0x000000977e347207 */ /* 0x001fe20004800000 */
[----:B------:R-:W-:Y:S01]  /*7240*/  IMAD R55, R19, 0x5400, R144 ;  /* 0x0000540013377824 */ /* 0x000fe200078e0290 */
[----:B------:R-:W-:Y:S01]  /*7250*/  IADD3 R92, P4, P5, R120, R132, R27 ;  /* 0x00000084785c7210 */ /* 0x000fe20007d9e01b */
[----:B------:R-:W-:Y:S01]  /*7260*/  BSSY B3, `(.L_x_529) ;  /* 0x000006e000037945 */ /* 0x000fe20003800000 */
[----:B------:R-:W-:Y:S02]  /*7270*/  SHF.R.S32.HI R53, RZ, 0x1f, R52 ;  /* 0x0000001fff357819 */ /* 0x000fe40000011434 */
[----:B------:R-:W-:Y:S02]  /*7280*/  LEA R64, R55, R18, 0x1 ;  /* 0x0000001237407211 */ /* 0x000fe400078e08ff */
[----:B------:R-:W-:Y:S02]  /*7290*/  LEA.HI R53, R53, R52, RZ, 0x4 ;  /* 0x0000003435357211 */ /* 0x000fe400078f20ff */
[----:B------:R-:W-:-:S02]  /*72a0*/  IADD3.X R93, R4, R156, R32, P4, P5 ;  /* 0x0000009c045d7210 */ /* 0x000fc400027ea420 */
[----:B------:R-:W-:Y:S01]  /*72b0*/  LEA.HI.SX32 R94, R53, R26, 0x1c ;  /* 0x0000001a355e7211 */ /* 0x000fe200078fe2ff */
[----:B------:R-:W0:Y:S01]  /*72c0*/  LDS.128 R64, [R64+0x21400] ;  /* 0x0214000040407984 */ /* 0x000e220000000c00 */
[----:B------:R-:W-:Y:S02]  /*72d0*/  ISETP.GE.AND P4, PT, R205, R103, PT ;  /* 0x00000067cd00720c */ /* 0x000fe40003f86270 */
[----:B------:R-:W-:-:S04]  /*72e0*/  SHF.R.S32.HI R53, RZ, 0x1f, R94 ;  /* 0x0000001fff357819 */ /* 0x000fc8000001145e */
[----:B------:R-:W-:Y:S01]  /*72f0*/  LEA.HI R52, R53, R94, RZ, 0x3 ;  /* 0x0000005e35347211 */ /* 0x000fe200078f18ff */
[----:B------:R-:W-:-:S03]  /*7300*/  IMAD.SHL.U32 R94, R94, 0x8, RZ ;  /* 0x000000085e5e7824 */ /* 0x000fc600078e00ff */
[----:B------:R-:W-:Y:S02]  /*7310*/  SHF.R.S32.HI R52, RZ, 0x3, R52 ;  /* 0x00000003ff347819 */ /* 0x000fe40000011434 */
[----:B------:R-:W-:-:S03]  /*7320*/  LOP3.LUT R53, R209, 0x38, R94, 0xf8, !PT ;  /* 0x00000038d1357812 */ /* 0x000fc600078ef85e */
[----:B------:R-:W-:Y:S01]  /*7330*/  IMAD R52, R52, 0x1c00, R211 ;  /* 0x00001c0034347824 */ /* 0x000fe200078e02d3 */
[----:B------:R-:W-:-:S05]  /*7340*/  LOP3.LUT R53, R53, R210, RZ, 0x3c, !PT ;  /* 0x000000d235357212 */ /* 0x000fca00078e3cff */
[----:B------:R-:W-:-:S04]  /*7350*/  IMAD.IADD R52, R52, 0x1, R53 ;  /* 0x0000000134347824 */ /* 0x000fc800078e0235 */
[----:B------:R-:W-:-:S04]  /*7360*/  IMAD R53, R19, 0x5400, R52 ;  /* 0x0000540013357824 */ /* 0x000fc800078e0234 */
[----:B------:R-:W-:-:S06]  /*7370*/  IMAD R52, R53, 0x2, R18 ;  /* 0x0000000235347824 */ /* 0x000fcc00078e0212 */
[----:B------:R-:W2:Y:S01]  /*7380*/  LDS.128 R52, [R52+0x21400] ;  /* 0x0214000034347984 */ /* 0x000ea20000000c00 */
[----:B------:R-:W-:Y:S05]  /*7390*/  @P4 BRA `(.L_x_530) ;  /* 0x0000000400684947 */ /* 0x000fea0003800000 */
[--C-:B------:R-:W-:Y:S01]  /*73a0*/  SHF.R.U64 R48, R48, 0x10, R49.reuse ;  /* 0x0000001030307819 */ /* 0x100fe20000001231 */
[--C-:B--2---:R-:W-:Y:S01]  /*73b0*/  HADD2.F32 R97, -RZ, R53.reuse.H0_H0 ;  /* 0x20000035ff617230 */ /* 0x104fe20000004100 */
[----:B------:R-:W-:Y:S01]  /*73c0*/  SHF.R.U32.HI R95, RZ, 0x10, R49 ;  /* 0x00000010ff5f7819 */ /* 0x000fe20000011631 */
[----:B------:R-:W-:Y:S01]  /*73d0*/  HADD2.F32 R98, -RZ, R53.H1_H1 ;  /* 0x30000035ff627230 */ /* 0x000fe20000004100 */
[--C-:B------:R-:W-:Y:S01]  /*73e0*/  SHF.R.U64 R49, R60, 0x10, R61.reuse ;  /* 0x000000103c317819 */ /* 0x100fe2000000123d */
[----:B------:R-:W-:Y:S01]  /*73f0*/  HADD2.F32 R96, -RZ, R184.H1_H1 ;  /* 0x300000b8ff607230 */ /* 0x000fe20000004100 */
[----:B------:R-:W-:Y:S01]  /*7400*/  SHF.R.U32.HI R60, RZ, 0x10, R61 ;  /* 0x00000010ff3c7819 */ /* 0x000fe2000001163d */
[----:B------:R-:W-:Y:S01]  /*7410*/  HADD2.F32 R99, -RZ, R95.H0_H0 ;  /* 0x2000005fff637230 */ /* 0x000fe20000004100 */
[----:B------:R-:W-:Y:S01]  /*7420*/  SHF.R.U64 R61, R62, 0x10, R63 ;  /* 0x000000103e3d7819 */ /* 0x000fe2000000123f */
[----:B0-----:R-:W-:Y:S01]  /*7430*/  IMAD.MOV.U32 R62, RZ, RZ, R65 ;  /* 0x000000ffff3e7224 */ /* 0x001fe200078e0041 */
[----:B------:R-:W-:Y:S01]  /*7440*/  MOV R65, R67 ;  /* 0x0000004300417202 */ /* 0x000fe20000000f00 */
[----:B------:R-:W-:Y:S01]  /*7450*/  IMAD.MOV.U32 R67, RZ, RZ, R54 ;  /* 0x000000ffff437224 */ /* 0x000fe200078e0036 */
[----:B------:R-:W-:Y:S01]  /*7460*/  SHF.R.U32.HI R63, RZ, 0x10, R63 ;  /* 0x00000010ff3f7819 */ /* 0x000fe2000001163f */
[----:B------:R-:W-:Y:S01]  /*7470*/  HADD2.F32 R54, -RZ, R186.H0_H0 ;  /* 0x200000baff367230 */ /* 0x000fe20000004100 */
[--C-:B------:R-:W-:Y:S01]  /*7480*/  SHF.R.U64 R50, R50, 0x10, R51.reuse ;  /* 0x0000001032327819 */ /* 0x100fe20000001233 */
[----:B------:R-:W-:Y:S01]  /*7490*/  HADD2.F32 R53, -RZ, R62.H0_H0 ;  /* 0x2000003eff357230 */ /* 0x000fe20000004100 */
[----:B------:R-:W-:Y:S01]  /*74a0*/  SHF.R.U32.HI R51, RZ, 0x10, R51 ;  /* 0x00000010ff337819 */ /* 0x000fe20000011633 */
[----:B------:R-:W-:-:S02]  /*74b0*/  HADD2.F32 R60, -RZ, R60.H0_H0 ;  /* 0x2000003cff3c7230 */ /* 0x000fc40000004100 */
[-C--:B------:R-:W-:Y:S01]  /*74c0*/  FMUL.FTZ R95, R97, R54.reuse ;  /* 0x00000036615f7220 */ /* 0x080fe20000410000 */
[----:B------:R-:W-:Y:S02]  /*74d0*/  HADD2.F32 R62, -RZ, R62.H1_H1 ;  /* 0x3000003eff3e7230 */ /* 0x000fe40000004100 */
[C---:B------:R-:W-:Y:S01]  /*74e0*/  FMUL.FTZ R165, R53.reuse, R54 ;  /* 0x0000003635a57220 */ /* 0x040fe20000410000 */
        /* <DEDUP_REMOVED lines=10> */
[----:B------:R-:W-:Y:S01]  /*7590*/  HADD2.F32 R55, -RZ, R65.H0_H0 ;  /* 0x20000041ff377230 */ /* 0x000fe20000004100 */
[----:B------:R-:W-:Y:S01]  /*75a0*/  F2FP.F16.F32.PACK_AB R54, R54, R95 ;  /* 0x0000005f3636723e */ /* 0x000fe200000000ff */
[----:B------:R-:W-:Y:S02]  /*75b0*/  HADD2.F32 R98, -RZ, R51.H0_H0 ;  /* 0x20000033ff627230 */ /* 0x000fe40000004100 */
[----:B------:R-:W-:Y:S01]  /*75c0*/  FMUL.FTZ R51, R96, R53 ;  /* 0x0000003560337220 */ /* 0x000fe20000410000 */
[----:B------:R-:W-:-:S02]  /*75d0*/  HADD2.F32 R62, -RZ, R184.H0_H0 ;  /* 0x200000b8ff3e7230 */ /* 0x000fc40000004100 */
[----:B------:R-:W-:Y:S01]  /*75e0*/  FMUL.FTZ R99, R55, R53 ;  /* 0x0000003537637220 */ /* 0x000fe20000410000 */
[----:B------:R-:W-:Y:S02]  /*75f0*/  HADD2.F32 R65, -RZ, R65.H1_H1 ;  /* 0x30000041ff417230 */ /* 0x000fe40000004100 */
[-C--:B------:R-:W-:Y:S01]  /*7600*/  FMUL.FTZ R53, R97, R63.reuse ;  /* 0x0000003f61357220 */ /* 0x080fe20000410000 */
[----:B------:R-:W-:Y:S02]  /*7610*/  HADD2.F32 R49, -RZ, R49.H0_H0 ;  /* 0x20000031ff317230 */ /* 0x000fe40000004100 */
[-C--:B------:R-:W-:Y:S01]  /*7620*/  FFMA.FTZ R51, R55, R62.reuse, -R51 ;  /* 0x0000003e37337223 */ /* 0x080fe20000010833 */
[----:B------:R-:W-:Y:S01]  /*7630*/  FFMA.FTZ R99, R96, R62, R99 ;  /* 0x0000003e60637223 */ /* 0x000fe20000010063 */
[C---:B------:R-:W-:Y:S01]  /*7640*/  FMUL.FTZ R63, R65.reuse, R63 ;  /* 0x0000003f413f7220 */ /* 0x040fe20000410000 */
[----:B------:R-:W-:Y:S01]  /*7650*/  FFMA.FTZ R53, R65, R98, -R53 ;  /* 0x0000006241357223 */ /* 0x000fe20000010835 */
[----:B------:R-:W-:Y:S01]  /*7660*/  HADD2.F32 R55, -RZ, R183.H1_H1 ;  /* 0x300000b7ff377230 */ /* 0x000fe20000004100 */
[----:B------:R-:W-:Y:S01]  /*7670*/  F2FP.F16.F32.PACK_AB R60, R60, R165 ;  /* 0x000000a53c3c723e */ /* 0x000fe200000000ff */
[----:B------:R-:W-:-:S02]  /*7680*/  HADD2.F32 R96, -RZ, R52.H0_H0 ;  /* 0x20000034ff607230 */ /* 0x000fc40000004100 */
[----:B------:R-:W-:Y:S01]  /*7690*/  FFMA.FTZ R63, R97, R98, R63 ;  /* 0x00000062613f7223 */ /* 0x000fe2000001003f */
[----:B------:R-:W-:Y:S01]  /*76a0*/  HADD2.F32 R65, -RZ, R64.H0_H0 ;  /* 0x20000040ff417230 */ /* 0x000fe20000004100 */
[----:B------:R-:W-:Y:S01]  /*76b0*/  F2FP.F16.F32.PACK_AB R51, R53, R51 ;  /* 0x000000333533723e */ /* 0x000fe200000000ff */
[----:B------:R-:W-:Y:S02]  /*76c0*/  HADD2.F32 R52, -RZ, R52.H1_H1 ;  /* 0x30000034ff347230 */ /* 0x000fe40000004100 */
[----:B------:R-:W-:Y:S02]  /*76d0*/  HADD2.F32 R64, -RZ, R64.H1_H1 ;  /* 0x30000040ff407230 */ /* 0x000fe40000004100 */
[-C--:B------:R-:W-:Y:S01]  /*76e0*/  FMUL.FTZ R98, R65, R55.reuse ;  /* 0x0000003741627220 */ /* 0x080fe20000410000 */
[----:B------:R-:W-:Y:S02]  /*76f0*/  HADD2.F32 R97, -RZ, R48.H0_H0 ;  /* 0x20000030ff617230 */ /* 0x000fe40000004100 */
[----:B------:R-:W-:Y:S01]  /*7700*/  FMUL.FTZ R48, R96, R55 ;  /* 0x0000003760307220 */ /* 0x000fe20000410000 */
[----:B------:R-:W-:-:S02]  /*7710*/  HADD2.F32 R62, -RZ, R183.H0_H0 ;  /* 0x200000b7ff3e7230 */ /* 0x000fc40000004100 */
[-C--:B------:R-:W-:Y:S01]  /*7720*/  FMUL.FTZ R55, R52, R49.reuse ;  /* 0x0000003134377220 */ /* 0x080fe20000410000 */
[C---:B------:R-:W-:Y:S01]  /*7730*/  FMUL.FTZ R49, R64.reuse, R49 ;  /* 0x0000003140317220 */ /* 0x040fe20000410000 */
[----:B------:R-:W-:Y:S01]  /*7740*/  HADD2.F32 R61, -RZ, R61.H0_H0 ;  /* 0x2000003dff3d7230 */ /* 0x000fe20000004100 */
[----:B------:R-:W-:Y:S01]  /*7750*/  F2FP.F16.F32.PACK_AB R63, R63, R99 ;  /* 0x000000633f3f723e */ /* 0x000fe200000000ff */
[-C--:B------:R-:W-:Y:S01]  /*7760*/  FFMA.FTZ R48, R65, R62.reuse, -R48 ;  /* 0x0000003e41307223 */ /* 0x080fe20000010830 */
[-C--:B------:R-:W-:Y:S01]  /*7770*/  FFMA.FTZ R55, R64, R97.reuse, -R55 ;  /* 0x0000006140377223 */ /* 0x080fe20000010837 */
[----:B------:R-:W-:Y:S01]  /*7780*/  FFMA.FTZ R52, R52, R97, R49 ;  /* 0x0000006134347223 */ /* 0x000fe20000010031 */
[----:B------:R-:W-:Y:S02]  /*7790*/  HADD2.F32 R49, -RZ, R182.H0_H0 ;  /* 0x200000b6ff317230 */ /* 0x000fe40000004100 */
[----:B------:R-:W-:Y:S01]  /*77a0*/  FFMA.FTZ R98, R96, R62, R98 ;  /* 0x0000003e60627223 */ /* 0x000fe20000010062 */
[----:B------:R-:W-:Y:S01]  /*77b0*/  HADD2.F32 R65, -RZ, R67.H0_H0 ;  /* 0x20000043ff417230 */ /* 0x000fe20000004100 */
[----:B------:R-:W-:Y:S01]  /*77c0*/  F2FP.F16.F32.PACK_AB R48, R55, R48 ;  /* 0x000000303730723e */ /* 0x000fe200000000ff */
[----:B------:R-:W-:-:S02]  /*77d0*/  HADD2.F32 R64, -RZ, R66.H0_H0 ;  /* 0x20000042ff407230 */ /* 0x000fc40000004100 */
[----:B------:R-:W-:Y:S01]  /*77e0*/  HADD2.F32 R67, -RZ, R67.H1_H1 ;  /* 0x30000043ff437230 */ /* 0x000fe20000004100 */
[----:B------:R-:W-:Y:S01]  /*77f0*/  F2FP.F16.F32.PACK_AB R52, R52, R98 ;  /* 0x000000623434723e */ /* 0x000fe200000000ff */
[----:B------:R-:W-:Y:S02]  /*7800*/  HADD2.F32 R66, -RZ, R66.H1_H1 ;  /* 0x30000042ff427230 */ /* 0x000fe40000004100 */
[-C--:B------:R-:W-:Y:S01]  /*7810*/  FMUL.FTZ R97, R64, R49.reuse ;  /* 0x0000003140617220 */ /* 0x080fe20000410000 */
[----:B------:R-:W-:Y:S02]  /*7820*/  HADD2.F32 R96, -RZ, R50.H0_H0 ;  /* 0x20000032ff607230 */ /* 0x000fe40000004100 */
[----:B------:R-:W-:Y:S01]  /*7830*/  FMUL.FTZ R50, R65, R49 ;  /* 0x0000003141327220 */ /* 0x000fe20000410000 */
[----:B------:R-:W-:Y:S02]  /*7840*/  HADD2.F32 R62, -RZ, R182.H1_H1 ;  /* 0x300000b6ff3e7230 */ /* 0x000fe40000004100 */
[-C--:B------:R-:W-:Y:S01]  /*7850*/  FMUL.FTZ R49, R67, R61.reuse ;  /* 0x0000003d43317220 */ /* 0x080fe20000410000 */
[----:B------:R-:W-:Y:S01]  /*7860*/  FMUL.FTZ R61, R66, R61 ;  /* 0x0000003d423d7220 */ /* 0x000fe20000410000 */
[----:B------:R-:W-:-:S02]  /*7870*/  IMAD.MOV.U32 R53, RZ, RZ, R60 ;  /* 0x000000ffff357224 */ /* 0x000fc400078e003c */
[-C--:B------:R-:W-:Y:S01]  /*7880*/  FFMA.FTZ R50, R64, R62.reuse, -R50 ;  /* 0x0000003e40327223 */ /* 0x080fe20000010832 */
[----:B------:R-:W-:Y:S01]  /*7890*/  FFMA.FTZ R97, R65, R62, R97 ;  /* 0x0000003e41617223 */ /* 0x000fe20000010061 */
[-C--:B------:R-:W-:Y:S01]  /*78a0*/  FFMA.FTZ R49, R66, R96.reuse, -R49 ;  /* 0x0000006042317223 */ /* 0x080fe20000010831 */
[----:B------:R-:W-:Y:S01]  /*78b0*/  FFMA.FTZ R61, R67, R96, R61 ;  /* 0x00000060433d7223 */ /* 0x000fe2000001003d */
[----:B------:R-:W-:Y:S01]  /*78c0*/  MOV R65, R54 ;  /* 0x0000003600417202 */ /* 0x000fe20000000f00 */
[----:B------:R-:W-:Y:S01]  /*78d0*/  IMAD.MOV.U32 R64, RZ, RZ, R48 ;  /* 0x000000ffff407224 */ /* 0x000fe200078e0030 */
[----:B------:R-:W-:Y:S01]  /*78e0*/  MOV R67, R51 ;  /* 0x0000003300437202 */ /* 0x000fe20000000f00 */
[----:B------:R-:W-:Y:S01]  /*78f0*/  IMAD.MOV.U32 R55, RZ, RZ, R63 ;  /* 0x000000ffff377224 */ /* 0x000fe200078e003f */
[----:B------:R-:W-:Y:S02]  /*7900*/  F2FP.F16.F32.PACK_AB R49, R49, R50 ;  /* 0x000000323131723e */ /* 0x000fe400000000ff */
[----:B------:R-:W-:-:S03]  /*7910*/  F2FP.F16.F32.PACK_AB R61, R61, R97 ;  /* 0x000000613d3d723e */ /* 0x000fc600000000ff */
[----:B------:R-:W-:Y:S02]  /*7920*/  IMAD.MOV.U32 R66, RZ, RZ, R49 ;  /* 0x000000ffff427224 */ /* 0x000fe400078e0031 */
[----:B------:R-:W-:-:S07]  /*7930*/  IMAD.MOV.U32 R54, RZ, RZ, R61 ;  /* 0x000000ffff367224 */ /* 0x000fce00078e003d */
.L_x_530:
[----:B------:R-:W-:Y:S05]  /*7940*/  BSYNC B3 ;  /* 0x0000000000037941 */ /* 0x000fea0003800000 */
.L_x_529:
        /* <DEDUP_REMOVED lines=10> */
.L_x_528:
[----:B------:R-:W-:Y:S05]  /*79f0*/  BSYNC B2 ;  /* 0x0000000000027941 */ /* 0x000fea0003800000 */
.L_x_527:
[----:B------:R-:W-:-:S13]  /*7a00*/  ISETP.NE.AND P4, PT, R35, RZ, PT ;  /* 0x000000ff2300720c */ /* 0x000fda0003f85270 */
[----:B------:R-:W-:Y:S05]  /*7a10*/  @!P4 BRA `(.L_x_522) ;  /* 0x0000000400dcc947 */ /* 0x000fea0003800000 */
[----:B------:R-:W-:Y:S01]  /*7a20*/  ISETP.NE.AND P6, PT, R101, RZ, PT ;  /* 0x000000ff6500720c */ /* 0x000fe20003fc5270 */
[----:B------:R-:W-:Y:S01]  /*7a30*/  BSSY B2, `(.L_x_531) ;  /* 0x000006b000027945 */ /* 0x000fe20003800000 */
[----:B------:R-:W-:Y:S02]  /*7a40*/  IADD3 R60, P4, P5, R120, R132, R29 ;  /* 0x00000084783c7210 */ /* 0x000fe40007d9e01d */
[----:B---3--:R-:W-:Y:S02]  /*7a50*/  SEL R48, R126, R151, !P6 ;  /* 0x000000977e307207 */ /* 0x008fe40007000000 */
[----:B------:R-:W-:Y:S02]  /*7a60*/  IADD3.X R61, R4, R156, R33, P4, P5 ;  /* 0x0000009c043d7210 */ /* 0x000fe400027ea421 */
[----:B------:R-:W-:Y:S02]  /*7a70*/  SHF.R.S32.HI R49, RZ, 0x1f, R48 ;  /* 0x0000001fff317819 */ /* 0x000fe40000011430 */
[----:B------:R-:W-:-:S02]  /*7a80*/  ISETP.GE.AND P4, PT, R206, R103, PT ;  /* 0x00000067ce00720c */ /* 0x000fc40003f86270 */
[----:B------:R-:W-:-:S04]  /*7a90*/  LEA.HI R49, R49, R48, RZ, 0x4 ;  /* 0x0000003031317211 */ /* 0x000fc800078f20ff */
[----:B------:R-:W-:-:S04]  /*7aa0*/  LEA.HI.SX32 R49, R49, R28, 0x1c ;  /* 0x0000001c31317211 */ /* 0x000fc800078fe2ff */
[----:B------:R-:W-:Y:S02]  /*7ab0*/  SHF.R.S32.HI R48, RZ, 0x1f, R49 ;  /* 0x0000001fff307819 */ /* 0x000fe40000011431 */
[----:B------:R-:W-:Y:S02]  /*7ac0*/  SHF.L.U32 R62, R49, 0x3, RZ ;  /* 0x00000003313e7819 */ /* 0x000fe400000006ff */
[----:B------:R-:W-:Y:S02]  /*7ad0*/  LEA.HI R48, R48, R49, RZ, 0x3 ;  /* 0x0000003130307211 */ /* 0x000fe400078f18ff */
[----:B------:R-:W-:Y:S02]  /*7ae0*/  LOP3.LUT R49, R209, 0x38, R62, 0xf8, !PT ;  /* 0x00000038d1317812 */ /* 0x000fe400078ef83e */
[----:B------:R-:W-:Y:S02]  /*7af0*/  SHF.R.S32.HI R48, RZ, 0x3, R48 ;  /* 0x00000003ff307819 */ /* 0x000fe40000011430 */
[----:B------:R-:W-:-:S03]  /*7b00*/  LOP3.LUT R49, R49, R210, RZ, 0x3c, !PT ;  /* 0x000000d231317212 */ /* 0x000fc600078e3cff */
[----:B------:R-:W-:-:S04]  /*7b10*/  IMAD R48, R48, 0x1c00, R211 ;  /* 0x00001c0030307824 */ /* 0x000fc800078e02d3 */
[----:B------:R-:W-:Y:S02]  /*7b20*/  IMAD.IADD R48, R48, 0x1, R49 ;  /* 0x0000000130307824 */ /* 0x000fe400078e0231 */
[C---:B------:R-:W-:Y:S02]  /*7b30*/  IMAD R49, R19.reuse, 0x5400, R142 ;  /* 0x0000540013317824 */ /* 0x040fe400078e028e */
[----:B------:R-:W-:Y:S02]  /*7b40*/  IMAD R51, R19, 0x5400, R48 ;  /* 0x0000540013337824 */ /* 0x000fe400078e0230 */
[----:B------:R-:W-:-:S03]  /*7b50*/  IMAD R49, R49, 0x2, R18 ;  /* 0x0000000231317824 */ /* 0x000fc600078e0212 */
[----:B0-----:R-:W-:-:S03]  /*7b60*/  LEA R52, R51, R18, 0x1 ;  /* 0x0000001233347211 */ /* 0x001fc600078e08ff */
[----:B------:R-:W0:Y:S04]  /*7b70*/  LDS.128 R48, [R49+0x21400] ;  /* 0x0214000031307984 */ /* 0x000e280000000c00 */
        /* <DEDUP_REMOVED lines=9> */
[--C-:B0-----:R-:W-:Y:S01]  /*7c10*/  HADD2.F32 R53, -RZ, R49.reuse.H0_H0 ;  /* 0x20000031ff357230 */ /* 0x101fe20000004100 */
[--C-:B------:R-:W-:Y:S01]  /*7c20*/  SHF.R.U64 R57, R58, 0x10, R59.reuse ;  /* 0x000000103a397819 */ /* 0x100fe2000000123b */
[----:B------:R-:W-:Y:S01]  /*7c30*/  HADD2.F32 R49, -RZ, R49.H1_H1 ;  /* 0x30000031ff317230 */ /* 0x000fe20000004100 */
[----:B------:R-:W-:Y:S01]  /*7c40*/  SHF.R.U32.HI R58, RZ, 0x10, R59 ;  /* 0x00000010ff3a7819 */ /* 0x000fe2000001163b */
[----:B------:R-:W-:-:S02]  /*7c50*/  HADD2.F32 R56, -RZ, R56.H0_H0 ;  /* 0x20000038ff387230 */ /* 0x000fc40000004100 */
[-C--:B------:R-:W-:Y:S01]  /*7c60*/  FMUL.FTZ R92, R53, R64.reuse ;  /* 0x00000040355c7220 */ /* 0x080fe20000410000 */
[----:B------:R-:W-:Y:S02]  /*7c70*/  HADD2.F32 R67, -RZ, R63.H0_H0 ;  /* 0x2000003fff437230 */ /* 0x000fe40000004100 */
[----:B------:R-:W-:Y:S01]  /*7c80*/  FMUL.FTZ R63, R65, R64 ;  /* 0x00000040413f7220 */ /* 0x000fe20000410000 */
[----:B------:R-:W-:Y:S02]  /*7c90*/  HADD2.F32 R59, -RZ, R179.H1_H1 ;  /* 0x300000b3ff3b7230 */ /* 0x000fe40000004100 */
[-C--:B------:R-:W-:Y:S01]  /*7ca0*/  FMUL.FTZ R64, R66, R56.reuse ;  /* 0x0000003842407220 */ /* 0x080fe20000410000 */
[C---:B------:R-:W-:Y:S01]  /*7cb0*/  FMUL.FTZ R56, R49.reuse, R56 ;  /* 0x0000003831387220 */ /* 0x040fe20000410000 */
[--C-:B------:R-:W-:Y:S01]  /*7cc0*/  SHF.R.U64 R46, R46, 0x10, R47.reuse ;  /* 0x000000102e2e7819 */ /* 0x100fe2000000122f */
[----:B------:R-:W-:Y:S02]  /*7cd0*/  HADD2.F32 R58, -RZ, R58.H0_H0 ;  /* 0x2000003aff3a7230 */ /* 0x000fe40000004100 */
[----:B------:R-:W-:Y:S01]  /*7ce0*/  FFMA.FTZ R64, R49, R67, -R64 ;  /* 0x0000004331407223 */ /* 0x000fe20000010840 */
[----:B------:R-:W-:Y:S01]  /*7cf0*/  SHF.R.U32.HI R47, RZ, 0x10, R47 ;  /* 0x00000010ff2f7819 */ /* 0x000fe2000001162f */
[----:B------:R-:W-:Y:S01]  /*7d00*/  FFMA.FTZ R63, R53, R59, -R63 ;  /* 0x0000003b353f7223 */ /* 0x000fe2000001083f */
[----:B------:R-:W-:Y:S01]  /*7d10*/  FFMA.FTZ R67, R66, R67, R56 ;  /* 0x0000004342437223 */ /* 0x000fe20000010038 */
[----:B------:R-:W-:-:S02]  /*7d20*/  HADD2.F32 R53, -RZ, R180.H1_H1 ;  /* 0x300000b4ff357230 */ /* 0x000fc40000004100 */
[----:B------:R-:W-:Y:S01]  /*7d30*/  FFMA.FTZ R92, R65, R59, R92 ;  /* 0x0000003b415c7223 */ /* 0x000fe2000001005c */
[----:B------:R-:W-:Y:S01]  /*7d40*/  HADD2.F32 R56, -RZ, R55.H0_H0 ;  /* 0x20000037ff387230 */ /* 0x000fe20000004100 */
[----:B------:R-:W-:Y:S01]  /*7d50*/  F2FP.F16.F32.PACK_AB R63, R64, R63 ;  /* 0x0000003f403f723e */ /* 0x000fe200000000ff */
[----:B------:R-:W-:Y:S02]  /*7d60*/  HADD2.F32 R66, -RZ, R51.H0_H0 ;  /* 0x20000033ff427230 */ /* 0x000fe40000004100 */
[----:B------:R-:W-:Y:S02]  /*7d70*/  HADD2.F32 R94, -RZ, R47.H0_H0 ;  /* 0x2000002fff5e7230 */ /* 0x000fe40000004100 */
[-C--:B------:R-:W-:Y:S01]  /*7d80*/  FMUL.FTZ R47, R56, R53.reuse ;  /* 0x00000035382f7220 */ /* 0x080fe20000410000 */
[----:B------:R-:W-:Y:S02]  /*7d90*/  HADD2.F32 R49, -RZ, R178.H1_H1 ;  /* 0x300000b2ff317230 */ /* 0x000fe40000004100 */
[----:B------:R-:W-:Y:S01]  /*7da0*/  FMUL.FTZ R53, R66, R53 ;  /* 0x0000003542357220 */ /* 0x000fe20000410000 */
[----:B------:R-:W-:Y:S01]  /*7db0*/  HADD2.F32 R55, -RZ, R55.H1_H1 ;  /* 0x30000037ff377230 */ /* 0x000fe20000004100 */
[----:B------:R-:W-:Y:S01]  /*7dc0*/  F2FP.F16.F32.PACK_AB R67, R67, R92 ;  /* 0x0000005c4343723e */ /* 0x000fe200000000ff */
[----:B------:R-:W-:-:S02]  /*7dd0*/  HADD2.F32 R51, -RZ, R51.H1_H1 ;  /* 0x30000033ff337230 */ /* 0x000fc40000004100 */
[-C--:B------:R-:W-:Y:S01]  /*7de0*/  FFMA.FTZ R53, R56, R49.reuse, R53 ;  /* 0x0000003138357223 */ /* 0x080fe20000010035 */
[----:B------:R-:W-:Y:S01]  /*7df0*/  FFMA.FTZ R47, R66, R49, -R47 ;  /* 0x00000031422f7223 */ /* 0x000fe2000001082f */
[-C--:B------:R-:W-:Y:S01]  /*7e00*/  FMUL.FTZ R96, R55, R58.reuse ;  /* 0x0000003a37607220 */ /* 0x080fe20000410000 */
[----:B------:R-:W-:Y:S02]  /*7e10*/  HADD2.F32 R181, -RZ, R181.H0_H0 ;  /* 0x200000b5ffb57230 */ /* 0x000fe40000004100 */
[C---:B------:R-:W-:Y:S01]  /*7e20*/  FMUL.FTZ R58, R51.reuse, R58 ;  /* 0x0000003a333a7220 */ /* 0x040fe20000410000 */
[----:B------:R-:W-:Y:S02]  /*7e30*/  HADD2.F32 R56, -RZ, R52.H0_H0 ;  /* 0x20000034ff387230 */ /* 0x000fe40000004100 */
[-C--:B------:R-:W-:Y:S01]  /*7e40*/  FFMA.FTZ R96, R51, R94.reuse, -R96 ;  /* 0x0000005e33607223 */ /* 0x080fe20000010860 */
[----:B------:R-:W-:Y:S02]  /*7e50*/  HADD2.F32 R45, -RZ, R45.H0_H0 ;  /* 0x2000002dff2d7230 */ /* 0x000fe40000004100 */
[----:B------:R-:W-:Y:S01]  /*7e60*/  FFMA.FTZ R58, R55, R94, R58 ;  /* 0x0000005e373a7223 */ /* 0x000fe2000001003a */
[----:B------:R-:W-:-:S02]  /*7e70*/  HADD2.F32 R66, -RZ, R48.H0_H0 ;  /* 0x20000030ff427230 */ /* 0x000fc40000004100 */
[----:B------:R-:W-:Y:S01]  /*7e80*/  FMUL.FTZ R49, R56, R181 ;  /* 0x000000b538317220 */ /* 0x000fe20000410000 */
[----:B------:R-:W-:Y:S01]  /*7e90*/  HADD2.F32 R52, -RZ, R52.H1_H1 ;  /* 0x30000034ff347230 */ /* 0x000fe20000004100 */
[----:B------:R-:W-:Y:S01]  /*7ea0*/  F2FP.F16.F32.PACK_AB R47, R96, R47 ;  /* 0x0000002f602f723e */ /* 0x000fe200000000ff */
[----:B------:R-:W-:Y:S02]  /*7eb0*/  HADD2.F32 R48, -RZ, R48.H1_H1 ;  /* 0x30000030ff307230 */ /* 0x000fe40000004100 */
[----:B------:R-:W-:Y:S01]  /*7ec0*/  FMUL.FTZ R181, R66, R181 ;  /* 0x000000b542b57220 */ /* 0x000fe20000410000 */
[----:B------:R-:W-:Y:S02]  /*7ed0*/  HADD2.F32 R179, -RZ, R179.H0_H0 ;  /* 0x200000b3ffb37230 */ /* 0x000fe40000004100 */
[-C--:B------:R-:W-:Y:S01]  /*7ee0*/  FMUL.FTZ R55, R52, R45.reuse ;  /* 0x0000002d34377220 */ /* 0x080fe20000410000 */
[----:B------:R-:W-:Y:S02]  /*7ef0*/  HADD2.F32 R51, -RZ, R44.H0_H0 ;  /* 0x2000002cff337230 */ /* 0x000fe40000004100 */
[----:B------:R-:W-:Y:S01]  /*7f00*/  FMUL.FTZ R59, R48, R45 ;  /* 0x0000002d303b7220 */ /* 0x000fe20000410000 */
[----:B------:R-:W-:-:S02]  /*7f10*/  HADD2.F32 R180, -RZ, R180.H0_H0 ;  /* 0x200000b4ffb47230 */ /* 0x000fc40000004100 */
[----:B------:R-:W-:Y:S01]  /*7f20*/  FFMA.FTZ R44, R66, R179, -R49 ;  /* 0x000000b3422c7223 */ /* 0x000fe20000010831 */
[----:B------:R-:W-:Y:S02]  /*7f30*/  HADD2.F32 R178, -RZ, R178.H0_H0 ;  /* 0x200000b2ffb27230 */ /* 0x000fe40000004100 */
        /* <DEDUP_REMOVED lines=10> */
[----:B------:R-:W-:Y:S02]  /*7fe0*/  HADD2.F32 R57, -RZ, R46.H0_H0 ;  /* 0x2000002eff397230 */ /* 0x000fe40000004100 */
[-C--:B------:R-:W-:Y:S01]  /*7ff0*/  FMUL.FTZ R46, R51, R180.reuse ;  /* 0x000000b4332e7220 */ /* 0x080fe20000410000 */
[-C--:B------:R-:W-:Y:S01]  /*8000*/  FMUL.FTZ R65, R54, R59.reuse ;  /* 0x0000003b36417220 */ /* 0x080fe20000410000 */
[C---:B------:R-:W-:Y:S01]  /*8010*/  FMUL.FTZ R180, R55.reuse, R180 ;  /* 0x000000b437b47220 */ /* 0x040fe20000410000 */
[C---:B------:R-:W-:Y:S01]  /*8020*/  FMUL.FTZ R59, R50.reuse, R59 ;  /* 0x0000003b323b7220 */ /* 0x040fe20000410000 */
[-C--:B------:R-:W-:Y:S01]  /*8030*/  FFMA.FTZ R46, R55, R178.reuse, -R46 ;  /* 0x000000b2372e7223 */ /* 0x080fe2000001082e */
[-C--:B------:R-:W-:Y:S01]  /*8040*/  FFMA.FTZ R65, R50, R57.reuse, -R65 ;  /* 0x0000003932417223 */ /* 0x080fe20000010841 */
[----:B------:R-:W-:Y:S01]  /*8050*/  FFMA.FTZ R51, R51, R178, R180 ;  /* 0x000000b233337223 */ /* 0x000fe200000100b4 */
[----:B------:R-:W-:Y:S01]  /*8060*/  FFMA.FTZ R54, R54, R57, R59 ;  /* 0x0000003936367223 */ /* 0x000fe2000001003b */
[----:B------:R-:W-:Y:S01]  /*8070*/  F2FP.F16.F32.PACK_AB R55, R58, R53 ;  /* 0x000000353a37723e */ /* 0x000fe200000000ff */
[----:B------:R-:W-:Y:S01]  /*8080*/  IMAD.MOV.U32 R48, RZ, RZ, R44 ;  /* 0x000000ffff307224 */ /* 0x000fe200078e002c */
[----:B------:R-:W-:Y:S01]  /*8090*/  F2FP.F16.F32.PACK_AB R50, R65, R46 ;  /* 0x0000002e4132723e */ /* 0x000fe200000000ff */
[----:B------:R-:W-:Y:S01]  /*80a0*/  IMAD.MOV.U32 R49, RZ, RZ, R63 ;  /* 0x000000ffff317224 */ /* 0x000fe200078e003f */
[----:B------:R-:W-:Y:S01]  /*80b0*/  F2FP.F16.F32.PACK_AB R54, R54, R51 ;  /* 0x000000333636723e */ /* 0x000fe200000000ff */
[----:B------:R-:W-:Y:S01]  /*80c0*/  IMAD.MOV.U32 R51, RZ, RZ, R47 ;  /* 0x000000ffff337224 */ /* 0x000fe200078e002f */
[----:B------:R-:W-:-:S07]  /*80d0*/  MOV R53, R67 ;  /* 0x0000004300357202 */ /* 0x000fce0000000f00 */
.L_x_532:
[----:B------:R-:W-:Y:S05]  /*80e0*/  BSYNC B2 ;  /* 0x0000000000027941 */ /* 0x000fea0003800000 */
.L_x_531:
        /* <DEDUP_REMOVED lines=10> */
.L_x_522:
[----:B------:R-:W-:Y:S05]  /*8190*/  BSYNC B1 ;  /* 0x0000000000017941 */ /* 0x000fea0003800000 */
.L_x_521:
[-C--:B--2-4-:R-:W-:Y:S02]  /*81a0*/  IMAD R44, R150, R128.reuse, RZ ;  /* 0x00000080962c7224 */ /* 0x094fe400078e02ff */
[----:B------:R-:W-:-:S04]  /*81b0*/  IMAD.WIDE.U32 R130, R224, R128, R130 ;  /* 0x00000080e0827225 */ /* 0x000fc800078e0082 */
[----:B------:R-:W-:Y:S01]  /*81c0*/  IMAD R57, R224, R129, R44 ;  /* 0x00000081e0397224 */ /* 0x000fe200078e022c */
[----:B------:R-:W-:Y:S06]  /*81d0*/  @P3 BRA `(.L_x_491) ;  /* 0x0000001800b83947 */ /* 0x000fec0003800000 */
[----:B------:R-:W-:Y:S01]  /*81e0*/  ISETP.NE.AND P3, PT, R30, RZ, PT ;  /* 0x000000ff1e00720c */ /* 0x000fe20003f65270 */
[----:B------:R-:W-:Y:S01]  /*81f0*/  BSSY B1, `(.L_x_533) ;  /* 0x0000079000017945 */ /* 0x000fe20003800000 */
[----:B------:R-:W-:-:S11]  /*8200*/  IMAD.IADD R57, R131, 0x1, R57 ;  /* 0x0000000183397824 */ /* 0x000fd600078e0239 */
[----:B------:R-:W-:Y:S05]  /*8210*/  @!P3 BRA `(.L_x_534) ;  /* 0x0000000400d8b947 */ /* 0x000fea0003800000 */
[----:B------:R-:W-:Y:S01]  /*8220*/  SEL R44, R126, R151, !P0 ;  /* 0x000000977e2c7207 */ /* 0x000fe20004000000 */
[----:B------:R-:W-:Y:S01]  /*8230*/  BSSY B2, `(.L_x_535) ;  /* 0x0000072000027945 */ /* 0x000fe20003800000 */
[----:B------:R-:W-:Y:S02]  /*8240*/  IADD3 R46, P3, P4, R120, R130, R21 ;  /* 0x00000082782e7210 */ /* 0x000fe40007c7e015 */
[----:B------:R-:W-:Y:S02]  /*8250*/  SHF.R.S32.HI R45, RZ, 0x1f, R44 ;  /* 0x0000001fff2d7819 */ /* 0x000fe4000001142c */
[----:B------:R-:W-:Y:S02]  /*8260*/  IADD3.X R47, R4, R57, R31, P3, P4 ;  /* 0x00000039042f7210 */ /* 0x000fe40001fe841f */
[----:B------:R-:W-:-:S04]  /*8270*/  LEA.HI R45, R45, R44, RZ, 0x4 ;  /* 0x0000002c2d2d7211 */ /* 0x000fc800078f20ff */
[----:B---3--:R-:W-:-:S04]  /*8280*/  LEA.HI.SX32 R48, R45, R20, 0x1c ;  /* 0x000000142d307211 */ /* 0x008fc800078fe2ff */
[----:B------:R-:W-:-:S04]  /*8290*/  SHF.L.U32 R49, R48, 0x3, RZ ;  /* 0x0000000330317819 */ /* 0x000fc800000006ff */
[----:B------:R-:W-:-:S13]  /*82a0*/  ISETP.GE.AND P3, PT, R49, R147, PT ;  /* 0x000000933100720c */ /* 0x000fda0003f66270 */
[--C-:B------:R-:W-:Y:S02]  /*82b0*/  @!P3 SHF.R.S32.HI R45, RZ, 0x1f, R49.reuse ;  /* 0x0000001fff2db819 */ /* 0x100fe40000011431 */
[----:B------:R-:W-:-:S04]  /*82c0*/  @!P3 IADD3 R44, P4, P5, R120, R130, R49 ;  /* 0x00000082782cb210 */ /* 0x000fc80007d9e031 */
[----:B------:R-:W-:Y:S02]  /*82d0*/  @!P3 IADD3.X R45, R4, R57, R45, P4, P5 ;  /* 0x00000039042db210 */ /* 0x000fe400027ea42d */
[----:B0-----:R-:W-:-:S04]  /*82e0*/  LEA R52, P4, R46, R124, 0x1 ;  /* 0x0000007c2e347211 */ /* 0x001fc800078808ff */
[----:B------:R-:W-:Y:S02]  /*82f0*/  LEA.HI.X R53, R46, R125, R47, 0x1, P4 ;  /* 0x0000007d2e357211 */ /* 0x000fe400020f0c2f */
[----:B------:R-:W-:-:S04]  /*8300*/  @!P3 LEA R54, P4, R44, R124, 0x1 ;  /* 0x0000007c2c36b211 */ /* 0x000fc800078808ff */
[----:B------:R-:W-:Y:S02]  /*8310*/  @!P3 LEA.HI.X R55, R44, R125, R45, 0x1, P4 ;  /* 0x0000007d2c37b211 */ /* 0x000fe400020f0c2d */
[----:B------:R-:W-:Y:S02]  /*8320*/  SHF.R.S32.HI R45, RZ, 0x1f, R48 ;  /* 0x0000001fff2d7819 */ /* 0x000fe40000011430 */
[----:B------:R-:W-:Y:S02]  /*8330*/  LOP3.LUT R44, R208, 0x38, R49, 0xf8, !PT ;  /* 0x00000038d02c7812 */ /* 0x000fe400078ef831 */
[----:B------:R-:W-:Y:S02]  /*8340*/  LEA.HI R45, R45, R48, RZ, 0x3 ;  /* 0x000000302d2d7211 */ /* 0x000fe400078f18ff */
[----:B------:R-:W-:Y:S02]  /*8350*/  LOP3.LUT R44, R44, R237, RZ, 0x3c, !PT ;  /* 0x000000ed2c2c7212 */ /* 0x000fe400078e3cff */
[----:B------:R-:W-:-:S02]  /*8360*/  SHF.R.S32.HI R46, RZ, 0x3, R45 ;  /* 0x00000003ff2e7819 */ /* 0x000fc4000001142d */
[----:B------:R-:W-:-:S03]  /*8370*/  ISETP.GE.AND P4, PT, R22, R103, PT ;  /* 0x000000671600720c */ /* 0x000fc60003f86270 */
[----:B------:R-:W-:-:S04]  /*8380*/  IMAD R45, R46, 0x1c00, R213 ;  /* 0x00001c002e2d7824 */ /* 0x000fc800078e02d5 */
        /* <DEDUP_REMOVED lines=8> */
[----:B--2---:R-:W-:Y:S01]  /*8410*/  IMAD.MOV.U32 R61, RZ, RZ, R49 ;  /* 0x000000ffff3d7224 */ /* 0x004fe200078e0031 */
[----:B------:R-:W-:Y:S01]  /*8420*/  SHF.R.U32.HI R67, RZ, 0x10, R89 ;  /* 0x00000010ff437819 */ /* 0x000fe20000011659 */
[----:B0-----:R-:W-:Y:S01]  /*8430*/  IMAD.MOV.U32 R49, RZ, RZ, R47 ;  /* 0x000000ffff317224 */ /* 0x001fe200078e002f */
[----:B------:R-:W-:Y:S01]  /*8440*/  MOV R63, R51 ;  /* 0x00000033003f7202 */ /* 0x000fe20000000f00 */
[----:B------:R-:W-:Y:S01]  /*8450*/  HADD2.F32 R66, -RZ, R177.H1_H1 ;  /* 0x300000b1ff427230 */ /* 0x000fe20000004100 */
[--C-:B------:R-:W-:Y:S01]  /*8460*/  SHF.R.U32.HI R65, RZ, 0x10, R77.reuse ;  /* 0x00000010ff417819 */ /* 0x100fe2000001164d */
[----:B------:R-:W-:Y:S01]  /*8470*/  HADD2.F32 R51, -RZ, R61.H0_H0 ;  /* 0x2000003dff337230 */ /* 0x000fe20000004100 */
[----:B------:R-:W-:Y:S01]  /*8480*/  SHF.R.U64 R56, R76, 0x10, R77 ;  /* 0x000000104c387819 */ /* 0x000fe2000000124d */
[----:B------:R-:W-:Y:S01]  /*8490*/  HADD2.F32 R47, -RZ, R45.H0_H0 ;  /* 0x2000002dff2f7230 */ /* 0x000fe20000004100 */
[----:B------:R-:W-:Y:S01]  /*84a0*/  SHF.R.U64 R59, R88, 0x10, R89 ;  /* 0x00000010583b7819 */ /* 0x000fe20000001259 */
[----:B------:R-:W-:-:S02]  /*84b0*/  HADD2.F32 R67, -RZ, R67.H0_H0 ;  /* 0x20000043ff437230 */ /* 0x000fc40000004100 */
[-C--:B------:R-:W-:Y:S01]  /*84c0*/  FMUL.FTZ R76, R51, R66.reuse ;  /* 0x00000042334c7220 */ /* 0x080fe20000410000 */
[----:B------:R-:W-:Y:S02]  /*84d0*/  HADD2.F32 R62, -RZ, R45.H1_H1 ;  /* 0x3000002dff3e7230 */ /* 0x000fe40000004100 */
[C---:B------:R-:W-:Y:S01]  /*84e0*/  FMUL.FTZ R66, R47.reuse, R66 ;  /* 0x000000422f427220 */ /* 0x040fe20000410000 */
[----:B------:R-:W-:Y:S01]  /*84f0*/  HADD2.F32 R64, -RZ, R175.H1_H1 ;  /* 0x300000afff407230 */ /* 0x000fe20000004100 */
[--C-:B------:R-:W-:Y:S01]  /*8500*/  SHF.R.U64 R60, R90, 0x10, R91.reuse ;  /* 0x000000105a3c7819 */ /* 0x100fe2000000125b */
[----:B------:R-:W-:Y:S02]  /*8510*/  HADD2.F32 R61, -RZ, R61.H1_H1 ;  /* 0x3000003dff3d7230 */ /* 0x000fe40000004100 */
[-C--:B------:R-:W-:Y:S01]  /*8520*/  FMUL.FTZ R88, R62, R67.reuse ;  /* 0x000000433e587220 */ /* 0x080fe20000410000 */
[----:B------:R-:W-:Y:S01]  /*8530*/  HADD2.F32 R65, -RZ, R65.H0_H0 ;  /* 0x20000041ff417230 */ /* 0x000fe20000004100 */
[----:B------:R-:W-:Y:S01]  /*8540*/  SHF.R.U32.HI R90, RZ, 0x10, R91 ;  /* 0x00000010ff5a7819 */ /* 0x000fe2000001165b */
[-C--:B------:R-:W-:Y:S01]  /*8550*/  FFMA.FTZ R45, R47, R64.reuse, -R76 ;  /* 0x000000402f2d7223 */ /* 0x080fe2000001084c */
[----:B------:R-:W-:Y:S01]  /*8560*/  FFMA.FTZ R47, R51, R64, R66 ;  /* 0x00000040332f7223 */ /* 0x000fe20000010042 */
[--C-:B------:R-:W-:Y:S01]  /*8570*/  SHF.R.U64 R58, R78, 0x10, R79.reuse ;  /* 0x000000104e3a7819 */ /* 0x100fe2000000124f */
[C---:B------:R-:W-:Y:S01]  /*8580*/  FMUL.FTZ R77, R61.reuse, R67 ;  /* 0x000000433d4d7220 */ /* 0x040fe20000410000 */
[----:B------:R-:W-:Y:S01]  /*8590*/  FFMA.FTZ R64, R61, R65, R88 ;  /* 0x000000413d407223 */ /* 0x000fe20000010058 */
[----:B------:R-:W-:Y:S01]  /*85a0*/  SHF.R.U32.HI R78, RZ, 0x10, R79 ;  /* 0x00000010ff4e7819 */ /* 0x000fe2000001164f */
[----:B------:R-:W-:-:S02]  /*85b0*/  HADD2.F32 R88, -RZ, R176.H1_H1 ;  /* 0x300000b0ff587230 */ /* 0x000fc40000004100 */
[----:B------:R-:W-:Y:S01]  /*85c0*/  FFMA.FTZ R62, R62, R65, -R77 ;  /* 0x000000413e3e7223 */ /* 0x000fe2000001084d */
[--C-:B------:R-:W-:Y:S02]  /*85d0*/  HADD2.F32 R61, -RZ, R63.reuse.H0_H0 ;  /* 0x2000003fff3d7230 */ /* 0x100fe40000004100 */
[----:B------:R-:W-:Y:S02]  /*85e0*/  HADD2.F32 R63, -RZ, R63.H1_H1 ;  /* 0x3000003fff3f7230 */ /* 0x000fe40000004100 */
[----:B------:R-:W-:Y:S02]  /*85f0*/  HADD2.F32 R51, -RZ, R49.H0_H0 ;  /* 0x20000031ff337230 */ /* 0x000fe40000004100 */
[----:B------:R-:W-:Y:S01]  /*8600*/  FMUL.FTZ R92, R61, R88 ;  /* 0x000000583d5c7220 */ /* 0x000fe20000410000 */
[----:B------:R-:W-:Y:S01]  /*8610*/  HADD2.F32 R90, -RZ, R90.H0_H0 ;  /* 0x2000005aff5a7230 */ /* 0x000fe20000004100 */
[----:B------:R-:W-:Y:S01]  /*8620*/  F2FP.F16.F32.PACK_AB R45, R62, R45 ;  /* 0x0000002d3e2d723e */ /* 0x000fe200000000ff */
[----:B------:R-:W-:-:S02]  /*8630*/  HADD2.F32 R76, -RZ, R174.H1_H1 ;  /* 0x300000aeff4c7230 */ /* 0x000fc40000004100 */
[----:B------:R-:W-:Y:S01]  /*8640*/  FMUL.FTZ R88, R51, R88 ;  /* 0x0000005833587220 */ /* 0x000fe20000410000 */
[----:B------:R-:W-:Y:S02]  /*8650*/  HADD2.F32 R66, -RZ, R49.H1_H1 ;  /* 0x30000031ff427230 */ /* 0x000fe40000004100 */
[----:B------:R-:W-:Y:S01]  /*8660*/  FMUL.FTZ R65, R63, R90 ;  /* 0x0000005a3f417220 */ /* 0x000fe20000410000 */
[----:B------:R-:W-:Y:S02]  /*8670*/  HADD2.F32 R78, -RZ, R78.H0_H0 ;  /* 0x2000004eff4e7230 */ /* 0x000fe40000004100 */
[-C--:B------:R-:W-:Y:S01]  /*8680*/  FFMA.FTZ R49, R51, R76.reuse, -R92 ;  /* 0x0000004c33317223 */ /* 0x080fe2000001085c */
[----:B------:R-:W-:Y:S01]  /*8690*/  FFMA.FTZ R51, R61, R76, R88 ;  /* 0x0000004c3d337223 */ /* 0x000fe20000010058 */
[C---:B------:R-:W-:Y:S01]  /*86a0*/  FMUL.FTZ R90, R66.reuse, R90 ;  /* 0x0000005a425a7220 */ /* 0x040fe20000410000 */
[----:B------:R-:W-:Y:S02]  /*86b0*/  HADD2.F32 R61, -RZ, R48.H0_H0 ;  /* 0x20000030ff3d7230 */ /* 0x000fe40000004100 */
[----:B------:R-:W-:Y:S01]  /*86c0*/  FFMA.FTZ R66, R66, R78, -R65 ;  /* 0x0000004e42427223 */ /* 0x000fe20000010841 */
[----:B------:R-:W-:-:S02]  /*86d0*/  HADD2.F32 R65, -RZ, R59.H0_H0 ;  /* 0x2000003bff417230 */ /* 0x000fc40000004100 */
[----:B------:R-:W-:Y:S01]  /*86e0*/  FFMA.FTZ R76, R63, R78, R90 ;  /* 0x0000004e3f4c7223 */ /* 0x000fe2000001005a */
[----:B------:R-:W-:Y:S02]  /*86f0*/  HADD2.F32 R59, -RZ, R44.H0_H0 ;  /* 0x2000002cff3b7230 */ /* 0x000fe40000004100 */
[----:B------:R-:W-:Y:S01]  /*8700*/  HADD2.F32 R48, -RZ, R48.H1_H1 ;  /* 0x30000030ff307230 */ /* 0x000fe20000004100 */
[----:B------:R-:W-:Y:S01]  /*8710*/  F2FP.F16.F32.PACK_AB R66, R66, R49 ;  /* 0x000000314242723e */ /* 0x000fe200000000ff */
[----:B------:R-:W-:Y:S01]  /*8720*/  HADD2.F32 R44, -RZ, R44.H1_H1 ;  /* 0x3000002cff2c7230 */ /* 0x000fe20000004100 */
[----:B------:R-:W-:Y:S01]  /*8730*/  F2FP.F16.F32.PACK_AB R49, R64, R47 ;  /* 0x0000002f4031723e */ /* 0x000fe200000000ff */
[----:B------:R-:W-:Y:S02]  /*8740*/  HADD2.F32 R63, -RZ, R56.H0_H0 ;  /* 0x20000038ff3f7230 */ /* 0x000fe40000004100 */
[----:B------:R-:W-:Y:S01]  /*8750*/  FMUL.FTZ R67, R48, R65 ;  /* 0x0000004130437220 */ /* 0x000fe20000410000 */
[----:B------:R-:W-:-:S02]  /*8760*/  HADD2.F32 R88, -RZ, R177.H0_H0 ;  /* 0x200000b1ff587230 */ /* 0x000fc40000004100 */
[C---:B------:R-:W-:Y:S01]  /*8770*/  FMUL.FTZ R65, R44.reuse, R65 ;  /* 0x000000412c417220 */ /* 0x040fe20000410000 */
[----:B------:R-:W-:Y:S02]  /*8780*/  HADD2.F32 R78, -RZ, R175.H0_H0 ;  /* 0x200000afff4e7230 */ /* 0x000fe40000004100 */
[-C--:B------:R-:W-:Y:S01]  /*8790*/  FFMA.FTZ R67, R44, R63.reuse, -R67 ;  /* 0x0000003f2c437223 */ /* 0x080fe20000010843 */
[----:B------:R-:W-:Y:S02]  /*87a0*/  HADD2.F32 R44, -RZ, R46.H0_H0 ;  /* 0x2000002eff2c7230 */ /* 0x000fe40000004100 */
[----:B------:R-:W-:Y:S01]  /*87b0*/  FFMA.FTZ R77, R48, R63, R65 ;  /* 0x0000003f304d7223 */ /* 0x000fe20000010041 */
[-C--:B------:R-:W-:Y:S01]  /*87c0*/  FMUL.FTZ R56, R61, R88.reuse ;  /* 0x000000583d387220 */ /* 0x080fe20000410000 */
[----:B------:R-:W-:Y:S02]  /*87d0*/  HADD2.F32 R48, -RZ, R50.H0_H0 ;  /* 0x20000032ff307230 */ /* 0x000fe40000004100 */
[----:B------:R-:W-:Y:S01]  /*87e0*/  FMUL.FTZ R88, R59, R88 ;  /* 0x000000583b587220 */ /* 0x000fe20000410000 */
[----:B------:R-:W-:-:S02]  /*87f0*/  HADD2.F32 R63, -RZ, R176.H0_H0 ;  /* 0x200000b0ff3f7230 */ /* 0x000fc40000004100 */
[-C--:B------:R-:W-:Y:S01]  /*8800*/  FFMA.FTZ R56, R59, R78.reuse, -R56 ;  /* 0x0000004e3b387223 */ /* 0x080fe20000010838 */
[----:B------:R-:W-:Y:S02]  /*8810*/  HADD2.F32 R65, -RZ, R60.H0_H0 ;  /* 0x2000003cff417230 */ /* 0x000fe40000004100 */
[----:B------:R-:W-:Y:S01]  /*8820*/  FFMA.FTZ R88, R61, R78, R88 ;  /* 0x0000004e3d587223 */ /* 0x000fe20000010058 */
[----:B------:R-:W-:Y:S02]  /*8830*/  HADD2.F32 R50, -RZ, R50.H1_H1 ;  /* 0x30000032ff327230 */ /* 0x000fe40000004100 */
[-C--:B------:R-:W-:Y:S01]  /*8840*/  FMUL.FTZ R79, R48, R63.reuse ;  /* 0x0000003f304f7220 */ /* 0x080fe20000410000 */
[----:B------:R-:W-:Y:S02]  /*8850*/  HADD2.F32 R46, -RZ, R46.H1_H1 ;  /* 0x3000002eff2e7230 */ /* 0x000fe40000004100 */
[----:B------:R-:W-:Y:S01]  /*8860*/  FMUL.FTZ R63, R44, R63 ;  /* 0x0000003f2c3f7220 */ /* 0x000fe20000410000 */
[----:B------:R-:W-:-:S02]  /*8870*/  HADD2.F32 R59, -RZ, R174.H0_H0 ;  /* 0x200000aeff3b7230 */ /* 0x000fc40000004100 */
[-C--:B------:R-:W-:Y:S01]  /*8880*/  FMUL.FTZ R89, R50, R65.reuse ;  /* 0x0000004132597220 */ /* 0x080fe20000410000 */
[----:B------:R-:W-:Y:S02]  /*8890*/  HADD2.F32 R61, -RZ, R58.H0_H0 ;  /* 0x2000003aff3d7230 */ /* 0x000fe40000004100 */
[----:B------:R-:W-:Y:S01]  /*88a0*/  FMUL.FTZ R65, R46, R65 ;  /* 0x000000412e417220 */ /* 0x000fe20000410000 */
[----:B------:R-:W-:Y:S01]  /*88b0*/  F2FP.F16.F32.PACK_AB R51, R76, R51 ;  /* 0x000000334c33723e */ /* 0x000fe200000000ff */
[-C--:B------:R-:W-:Y:S01]  /*88c0*/  FFMA.FTZ R79, R44, R59.reuse, -R79 ;  /* 0x0000003b2c4f7223 */ /* 0x080fe2000001084f */
[----:B------:R-:W-:Y:S01]  /*88d0*/  FFMA.FTZ R63, R48, R59, R63 ;  /* 0x0000003b303f7223 */ /* 0x000fe2000001003f */
[-C--:B------:R-:W-:Y:S01]  /*88e0*/  FFMA.FTZ R46, R46, R61.reuse, -R89 ;  /* 0x0000003d2e2e7223 */ /* 0x080fe20000010859 */
[----:B------:R-:W-:Y:S01]  /*88f0*/  FFMA.FTZ R50, R50, R61, R65 ;  /* 0x0000003d32327223 */ /* 0x000fe20000010041 */
[----:B------:R-:W-:Y:S01]  /*8900*/  F2FP.F16.F32.PACK_AB R44, R67, R56 ;  /* 0x00000038432c723e */ /* 0x000fe200000000ff */
[----:B------:R-:W-:Y:S01]  /*8910*/  IMAD.MOV.U32 R47, RZ, RZ, R66 ;  /* 0x000000ffff2f7224 */ /* 0x000fe200078e0042 */
[----:B------:R-:W-:-:S02]  /*8920*/  F2FP.F16.F32.PACK_AB R48, R77, R88 ;  /* 0x000000584d30723e */ /* 0x000fc400000000ff */
[----:B------:R-:W-:Y:S02]  /*8930*/  F2FP.F16.F32.PACK_AB R46, R46, R79 ;  /* 0x0000004f2e2e723e */ /* 0x000fe400000000ff */
[----:B------:R-:W-:-:S07]  /*8940*/  F2FP.F16.F32.PACK_AB R50, R50, R63 ;  /* 0x0000003f3232723e */ /* 0x000fce00000000ff */
.L_x_536:
[----:B------:R-:W-:Y:S05]  /*8950*/  BSYNC B2 ;  /* 0x0000000000027941 */ /* 0x000fea0003800000 */
.L_x_535:
[----:B0-----:R4:W-:Y:S04]  /*8960*/  STG.E.128 desc[UR60][R52.64], R44 ;  /* 0x0000002c34007986 */ /* 0x0019e8000c101d3c */
[----:B--2---:R4:W-:Y:S02]  /*8970*/  @!P3 STG.E.128 desc[UR60][R54.64], R48 ;  /* 0x000000303600b986 */ /* 0x0049e4000c101d3c */
.L_x_534:
[----:B------:R-:W-:Y:S05]  /*8980*/  BSYNC B1 ;  /* 0x0000000000017941 */ /* 0x000fea0003800000 */
.L_x_533:
[----:B------:R-:W-:Y:S01]  /*8990*/  ISETP.NE.AND P3, PT, R34, RZ, PT ;  /* 0x000000ff2200720c */ /* 0x000fe20003f65270 */
[----:B------:R-:W-:-:S12]  /*89a0*/  BSSY B1, `(.L_x_537) ;  /* 0x000007b000017945 */ /* 0x000fd80003800000 */
[----:B------:R-:W-:Y:S05]  /*89b0*/  @!P3 BRA `(.L_x_538) ;  /* 0x0000000400e4b947 */ /* 0x000fea0003800000 */
[----:B----4-:R-:W-:Y:S01]  /*89c0*/  SEL R44, R126, R151, !P1 ;  /* 0x000000977e2c7207 */ /* 0x010fe20004800000 */
[----:B------:R-:W-:Y:S01]  /*89d0*/  BSSY B2, `(.L_x_539) ;  /* 0x0000075000027945 */ /* 0x000fe20003800000 */
[----:B------:R-:W-:Y:S02]  /*89e0*/  IADD3 R46, P3, P4, R120, R130, R27 ;  /* 0x00000082782e7210 */ /* 0x000fe40007c7e01b */
[----:B------:R-:W-:Y:S02]  /*89f0*/  SHF.R.S32.HI R45, RZ, 0x1f, R44 ;  /* 0x0000001fff2d7819 */ /* 0x000fe4000001142c */
[----:B------:R-:W-:Y:S02]  /*8a00*/  IADD3.X R47, R4, R57, R32, P3, P4 ;  /* 0x00000039042f7210 */ /* 0x000fe40001fe8420 */
[----:B------:R-:W-:-:S04]  /*8a10*/  LEA.HI R45, R45, R44, RZ, 0x4 ;  /* 0x0000002c2d2d7211 */ /* 0x000fc800078f20ff */
[----:B---3--:R-:W-:-:S05]  /*8a20*/  LEA.HI.SX32 R48, R45, R26, 0x1c ;  /* 0x0000001a2d307211 */ /* 0x008fca00078fe2ff */
[----:B------:R-:W-:-:S05]  /*8a30*/  IMAD.SHL.U32 R49, R48, 0x8, RZ ;  /* 0x0000000830317824 */ /* 0x000fca00078e00ff */
        /* <DEDUP_REMOVED lines=14> */
[----:B------:R-:W-:-:S05]  /*8b20*/  IMAD R45, R46, 0x1c00, R213 ;  /* 0x00001c002e2d7824 */ /* 0x000fca00078e02d5 */
[----:B------:R-:W-:Y:S01]  /*8b30*/  IADD3 R44, R45, R44, RZ ;  /* 0x0000002c2d2c7210 */ /* 0x000fe20007ffe0ff */
[----:B------:R-:W-:-:S04]  /*8b40*/  IMAD R45, R19, 0x5400, R141 ;  /* 0x00005400132d7824 */ /* 0x000fc800078e028d */
[----:B------:R-:W-:Y:S02]  /*8b50*/  IMAD R47, R19, 0x5400, R44 ;  /* 0x00005400132f7824 */ /* 0x000fe400078e022c */
[--C-:B------:R-:W-:Y:S02]  /*8b60*/  IMAD R45, R45, 0x2, R18.reuse ;  /* 0x000000022d2d7824 */ /* 0x100fe400078e0212 */
[----:B------:R-:W-:-:S04]  /*8b70*/  IMAD R48, R47, 0x2, R18 ;  /* 0x000000022f307824 */ /* 0x000fc800078e0212 */
[----:B------:R-:W0:Y:S04]  /*8b80*/  LDS.128 R44, [R45+0x21400] ;  /* 0x021400002d2c7984 */ /* 0x000e280000000c00 */
[----:B------:R-:W2:Y:S01]  /*8b90*/  LDS.128 R48, [R48+0x21400] ;  /* 0x0214000030307984 */ /* 0x000ea20000000c00 */
[----:B------:R-:W-:Y:S05]  /*8ba0*/  @P4 BRA `(.L_x_540) ;  /* 0x00000004005c4947 */ /* 0x000fea0003800000 */
[----:B0-----:R-:W-:Y:S01]  /*8bb0*/  MOV R61, R44 ;  /* 0x0000002c003d7202 */ /* 0x001fe20000000f00 */
[----:B--2---:R-:W-:Y:S01]  /*8bc0*/  IMAD.MOV.U32 R44, RZ, RZ, R49 ;  /* 0x000000ffff2c7224 */ /* 0x004fe200078e0031 */
[----:B------:R-:W-:Y:S01]  /*8bd0*/  SHF.R.U32.HI R66, RZ, 0x10, R85 ;  /* 0x00000010ff427819 */ /* 0x000fe20000011655 */
[----:B------:R-:W-:Y:S01]  /*8be0*/  IMAD.MOV.U32 R62, RZ, RZ, R48 ;  /* 0x000000ffff3e7224 */ /* 0x000fe200078e0030 */
[----:B------:R-:W-:Y:S01]  /*8bf0*/  SHF.R.U32.HI R64, RZ, 0x10, R73 ;  /* 0x00000010ff407819 */ /* 0x000fe20000011649 */
[----:B------:R-:W-:Y:S01]  /*8c00*/  IMAD.MOV.U32 R63, RZ, RZ, R51 ;  /* 0x000000ffff3f7224 */ /* 0x000fe200078e0033 */
[----:B------:R-:W-:Y:S01]  /*8c10*/  MOV R49, R47 ;  /* 0x0000002f00317202 */ /* 0x000fe20000000f00 */
[----:B------:R-:W-:Y:S01]  /*8c20*/  HADD2.F32 R67, -RZ, R164.H1_H1 ;  /* 0x300000a4ff437230 */ /* 0x000fe20000004100 */
[----:B------:R-:W-:Y:S01]  /*8c30*/  SHF.R.U64 R58, R72, 0x10, R73 ;  /* 0x00000010483a7819 */ /* 0x000fe20000001249 */
[--C-:B------:R-:W-:Y:S01]  /*8c40*/  HADD2.F32 R48, -RZ, R44.reuse.H0_H0 ;  /* 0x2000002cff307230 */ /* 0x100fe20000004100 */
[--C-:B------:R-:W-:Y:S01]  /*8c50*/  SHF.R.U64 R59, R86, 0x10, R87.reuse ;  /* 0x00000010563b7819 */ /* 0x100fe20000001257 */
[----:B------:R-:W-:Y:S01]  /*8c60*/  HADD2.F32 R51, -RZ, R44.H1_H1 ;  /* 0x3000002cff337230 */ /* 0x000fe20000004100 */
[----:B------:R-:W-:Y:S01]  /*8c70*/  SHF.R.U32.HI R86, RZ, 0x10, R87 ;  /* 0x00000010ff567819 */ /* 0x000fe20000011657 */
[--C-:B------:R-:W-:Y:S01]  /*8c80*/  HADD2.F32 R44, -RZ, R45.reuse.H0_H0 ;  /* 0x2000002dff2c7230 */ /* 0x100fe20000004100 */
[--C-:B------:R-:W-:Y:S01]  /*8c90*/  SHF.R.U64 R56, R74, 0x10, R75.reuse ;  /* 0x000000104a387819 */ /* 0x100fe2000000124b */
[----:B------:R-:W-:Y:S01]  /*8ca0*/  HADD2.F32 R66, -RZ, R66.H0_H0 ;  /* 0x20000042ff427230 */ /* 0x000fe20000004100 */
[----:B------:R-:W-:Y:S01]  /*8cb0*/  SHF.R.U32.HI R74, RZ, 0x10, R75 ;  /* 0x00000010ff4a7819 */ /* 0x000fe2000001164b */
[----:B------:R-:W-:-:S02]  /*8cc0*/  HADD2.F32 R47, -RZ, R45.H1_H1 ;  /* 0x3000002dff2f7230 */ /* 0x000fc40000004100 */
[-C--:B------:R-:W-:Y:S01]  /*8cd0*/  FMUL.FTZ R45, R48, R67.reuse ;  /* 0x00000043302d7220 */ /* 0x080fe20000410000 */
[----:B------:R-:W-:Y:S02]  /*8ce0*/  HADD2.F32 R65, -RZ, R162.H1_H1 ;  /* 0x300000a2ff417230 */ /* 0x000fe40000004100 */
[C---:B------:R-:W-:Y:S01]  /*8cf0*/  FMUL.FTZ R67, R44.reuse, R67 ;  /* 0x000000432c437220 */ /* 0x040fe20000410000 */
[----:B------:R-:W-:Y:S02]  /*8d00*/  HADD2.F32 R64, -RZ, R64.H0_H0 ;  /* 0x20000040ff407230 */ /* 0x000fe40000004100 */
[-C--:B------:R-:W-:Y:S01]  /*8d10*/  FMUL.FTZ R72, R51, R66.reuse ;  /* 0x0000004233487220 */ /* 0x080fe20000410000 */
[C---:B------:R-:W-:Y:S01]  /*8d20*/  FMUL.FTZ R66, R47.reuse, R66 ;  /* 0x000000422f427220 */ /* 0x040fe20000410000 */
[-C--:B------:R-:W-:Y:S01]  /*8d30*/  FFMA.FTZ R44, R44, R65.reuse, -R45 ;  /* 0x000000412c2c7223 */ /* 0x080fe2000001082d */
[----:B------:R-:W-:Y:S01]  /*8d40*/  FFMA.FTZ R45, R48, R65, R67 ;  /* 0x00000041302d7223 */ /* 0x000fe20000010043 */
[-C--:B------:R-:W-:Y:S01]  /*8d50*/  FFMA.FTZ R47, R47, R64.reuse, -R72 ;  /* 0x000000402f2f7223 */ /* 0x080fe20000010848 */
[----:B------:R-:W-:Y:S01]  /*8d60*/  FFMA.FTZ R48, R51, R64, R66 ;  /* 0x0000004033307223 */ /* 0x000fe20000010042 */
[----:B------:R-:W-:Y:S01]  /*8d70*/  HADD2.F32 R67, -RZ, R163.H1_H1 ;  /* 0x300000a3ff437230 */ /* 0x000fe20000004100 */
[----:B------:R-:W-:Y:S01]  /*8d80*/  SHF.R.U64 R60, R84, 0x10, R85 ;  /* 0x00000010543c7819 */ /* 0x000fe20000001255 */
[--C-:B------:R-:W-:Y:S01]  /*8d90*/  HADD2.F32 R64, -RZ, R63.reuse.H0_H0 ;  /* 0x2000003fff407230 */ /* 0x100fe20000004100 */
[----:B------:R-:W-:Y:S01]  /*8da0*/  F2FP.F16.F32.PACK_AB R47, R47, R44 ;  /* 0x0000002c2f2f723e */ /* 0x000fe200000000ff */
[----:B------:R-:W-:-:S02]  /*8db0*/  HADD2.F32 R63, -RZ, R63.H1_H1 ;  /* 0x3000003fff3f7230 */ /* 0x000fc40000004100 */
[----:B------:R-:W-:Y:S02]  /*8dc0*/  HADD2.F32 R72, -RZ, R86.H0_H0 ;  /* 0x20000056ff487230 */ /* 0x000fe40000004100 */
[----:B------:R-:W-:Y:S02]  /*8dd0*/  HADD2.F32 R65, -RZ, R161.H1_H1 ;  /* 0x300000a1ff417230 */ /* 0x000fe40000004100 */
[--C-:B------:R-:W-:Y:S02]  /*8de0*/  HADD2.F32 R51, -RZ, R49.reuse.H0_H0 ;  /* 0x20000031ff337230 */ /* 0x100fe40000004100 */
[----:B------:R-:W-:Y:S01]  /*8df0*/  FMUL.FTZ R76, R63, R72 ;  /* 0x000000483f4c7220 */ /* 0x000fe20000410000 */
[----:B------:R-:W-:Y:S02]  /*8e00*/  HADD2.F32 R66, -RZ, R74.H0_H0 ;  /* 0x2000004aff427230 */ /* 0x000fe40000004100 */
[----:B------:R-:W-:Y:S01]  /*8e10*/  FMUL.FTZ R74, R64, R67 ;  /* 0x00000043404a7220 */ /* 0x000fe20000410000 */
[----:B------:R-:W-:-:S02]  /*8e20*/  HADD2.F32 R49, -RZ, R49.H1_H1 ;  /* 0x30000031ff317230 */ /* 0x000fc40000004100 */
[C---:B------:R-:W-:Y:S01]  /*8e30*/  FMUL.FTZ R67, R51.reuse, R67 ;  /* 0x0000004333437220 */ /* 0x040fe20000410000 */
[----:B------:R-:W-:Y:S02]  /*8e40*/  HADD2.F32 R164, -RZ, R164.H0_H0 ;  /* 0x200000a4ffa47230 */ /* 0x000fe40000004100 */
[-C--:B------:R-:W-:Y:S01]  /*8e50*/  FFMA.FTZ R74, R51, R65.reuse, -R74 ;  /* 0x00000041334a7223 */ /* 0x080fe2000001084a */
[----:B------:R-:W-:Y:S02]  /*8e60*/  HADD2.F32 R51, -RZ, R62.H0_H0 ;  /* 0x2000003eff337230 */ /* 0x000fe40000004100 */
[C---:B------:R-:W-:Y:S01]  /*8e70*/  FMUL.FTZ R78, R49.reuse, R72 ;  /* 0x00000048314e7220 */ /* 0x040fe20000410000 */
[----:B------:R-:W-:Y:S01]  /*8e80*/  FFMA.FTZ R73, R49, R66, -R76 ;  /* 0x0000004231497223 */ /* 0x000fe2000001084c */
[----:B------:R-:W-:Y:S02]  /*8e90*/  HADD2.F32 R49, -RZ, R61.H0_H0 ;  /* 0x2000003dff317230 */ /* 0x000fe40000004100 */
[----:B------:R-:W-:Y:S01]  /*8ea0*/  FFMA.FTZ R72, R64, R65, R67 ;  /* 0x0000004140487223 */ /* 0x000fe20000010043 */
[----:B------:R-:W-:-:S02]  /*8eb0*/  HADD2.F32 R60, -RZ, R60.H0_H0 ;  /* 0x2000003cff3c7230 */ /* 0x000fc40000004100 */
[----:B------:R-:W-:Y:S01]  /*8ec0*/  FMUL.FTZ R64, R51, R164 ;  /* 0x000000a433407220 */ /* 0x000fe20000410000 */
[----:B------:R-:W-:Y:S02]  /*8ed0*/  HADD2.F32 R62, -RZ, R62.H1_H1 ;  /* 0x3000003eff3e7230 */ /* 0x000fe40000004100 */
[----:B------:R-:W-:Y:S01]  /*8ee0*/  FFMA.FTZ R75, R63, R66, R78 ;  /* 0x000000423f4b7223 */ /* 0x000fe2000001004e */
[----:B------:R-:W-:Y:S02]  /*8ef0*/  HADD2.F32 R162, -RZ, R162.H0_H0 ;  /* 0x200000a2ffa27230 */ /* 0x000fe40000004100 */
[----:B------:R-:W-:Y:S01]  /*8f00*/  FMUL.FTZ R164, R49, R164 ;  /* 0x000000a431a47220 */ /* 0x000fe20000410000 */
[----:B------:R-:W-:Y:S02]  /*8f10*/  HADD2.F32 R61, -RZ, R61.H1_H1 ;  /* 0x3000003dff3d7230 */ /* 0x000fe40000004100 */
[----:B------:R-:W-:Y:S01]  /*8f20*/  FMUL.FTZ R66, R62, R60 ;  /* 0x0000003c3e427220 */ /* 0x000fe20000410000 */
[----:B------:R-:W-:-:S02]  /*8f30*/  HADD2.F32 R58, -RZ, R58.H0_H0 ;  /* 0x2000003aff3a7230 */ /* 0x000fc40000004100 */
[-C--:B------:R-:W-:Y:S01]  /*8f40*/  FFMA.FTZ R164, R51, R162.reuse, R164 ;  /* 0x000000a233a47223 */ /* 0x080fe200000100a4 */
[----:B------:R-:W-:Y:S01]  /*8f50*/  FFMA.FTZ R64, R49, R162, -R64 ;  /* 0x000000a231407223 */ /* 0x000fe20000010840 */
[C---:B------:R-:W-:Y:S01]  /*8f60*/  FMUL.FTZ R65, R61.reuse, R60 ;  /* 0x0000003c3d417220 */ /* 0x040fe20000410000 */
[----:B------:R-:W-:Y:S02]  /*8f70*/  HADD2.F32 R51, -RZ, R50.H0_H0 ;  /* 0x20000032ff337230 */ /* 0x000fe40000004100 */
[-C--:B------:R-:W-:Y:S01]  /*8f80*/  FFMA.FTZ R63, R61, R58.reuse, -R66 ;  /* 0x0000003a3d3f7223 */ /* 0x080fe20000010842 */
[----:B------:R-:W-:Y:S02]  /*8f90*/  HADD2.F32 R60, -RZ, R163.H0_H0 ;  /* 0x200000a3ff3c7230 */ /* 0x000fe40000004100 */
[----:B------:R-:W-:Y:S01]  /*8fa0*/  FFMA.FTZ R65, R62, R58, R65 ;  /* 0x0000003a3e417223 */ /* 0x000fe20000010041 */
[----:B------:R-:W-:Y:S01]  /*8fb0*/  HADD2.F32 R61, -RZ, R59.H0_H0 ;  /* 0x2000003bff3d7230 */ /* 0x000fe20000004100 */
[----:B------:R-:W-:Y:S01]  /*8fc0*/  F2FP.F16.F32.PACK_AB R73, R73, R74 ;  /* 0x0000004a4949723e */ /* 0x000fe200000000ff */
[----:B------:R-:W-:Y:S01]  /*8fd0*/  HADD2.F32 R49, -RZ, R46.H0_H0 ;  /* 0x2000002eff317230 */ /* 0x000fe20000004100 */
[----:B------:R-:W-:Y:S01]  /*8fe0*/  F2FP.F16.F32.PACK_AB R44, R63, R64 ;  /* 0x000000403f2c723e */ /* 0x000fe200000000ff */
[----:B------:R-:W-:-:S02]  /*8ff0*/  HADD2.F32 R50, -RZ, R50.H1_H1 ;  /* 0x30000032ff327230 */ /* 0x000fc40000004100 */
[----:B------:R-:W-:Y:S02]  /*9000*/  HADD2.F32 R46, -RZ, R46.H1_H1 ;  /* 0x3000002eff2e7230 */ /* 0x000fe40000004100 */
[----:B------:R-:W-:Y:S02]  /*9010*/  HADD2.F32 R59, -RZ, R56.H0_H0 ;  /* 0x20000038ff3b7230 */ /* 0x000fe40000004100 */
[-C--:B------:R-:W-:Y:S01]  /*9020*/  FMUL.FTZ R56, R51, R60.reuse ;  /* 0x0000003c33387220 */ /* 0x080fe20000410000 */
[----:B------:R-:W-:Y:S02]  /*9030*/  HADD2.F32 R58, -RZ, R161.H0_H0 ;  /* 0x200000a1ff3a7230 */ /* 0x000fe40000004100 */
[-C--:B------:R-:W-:Y:S01]  /*9040*/  FMUL.FTZ R67, R50, R61.reuse ;  /* 0x0000003d32437220 */ /* 0x080fe20000410000 */
[C---:B------:R-:W-:Y:S01]  /*9050*/  FMUL.FTZ R60, R49.reuse, R60 ;  /* 0x0000003c313c7220 */ /* 0x040fe20000410000 */
[----:B------:R-:W-:Y:S01]  /*9060*/  FMUL.FTZ R61, R46, R61 ;  /* 0x0000003d2e3d7220 */ /* 0x000fe20000410000 */
[----:B------:R-:W-:-:S02]  /*9070*/  FFMA.FTZ R56, R49, R58, -R56 ;  /* 0x0000003a31387223 */ /* 0x000fc40000010838 */
[----:B------:R-:W-:Y:S01]  /*9080*/  FFMA.FTZ R60, R51, R58, R60 ;  /* 0x0000003a333c7223 */ /* 0x000fe2000001003c */
[-C--:B------:R-:W-:Y:S01]  /*9090*/  FFMA.FTZ R67, R46, R59.reuse, -R67 ;  /* 0x0000003b2e437223 */ /* 0x080fe20000010843 */
[----:B------:R-:W-:Y:S01]  /*90a0*/  FFMA.FTZ R61, R50, R59, R61 ;  /* 0x0000003b323d7223 */ /* 0x000fe2000001003d */
[----:B------:R-:W-:Y:S01]  /*90b0*/  F2FP.F16.F32.PACK_AB R49, R48, R45 ;  /* 0x0000002d3031723e */ /* 0x000fe200000000ff */
[----:B------:R-:W-:Y:S01]  /*90c0*/  IMAD.MOV.U32 R45, RZ, RZ, R47 ;  /* 0x000000ffff2d7224 */ /* 0x000fe200078e002f */
[----:B------:R-:W-:Y:S02]  /*90d0*/  F2FP.F16.F32.PACK_AB R51, R75, R72 ;  /* 0x000000484b33723e */ /* 0x000fe400000000ff */
[----:B------:R-:W-:Y:S02]  /*90e0*/  F2FP.F16.F32.PACK_AB R48, R65, R164 ;  /* 0x000000a44130723e */ /* 0x000fe400000000ff */
[----:B------:R-:W-:Y:S02]  /*90f0*/  F2FP.F16.F32.PACK_AB R46, R67, R56 ;  /* 0x00000038432e723e */ /* 0x000fe400000000ff */
[----:B------:R-:W-:-:S02]  /*9100*/  F2FP.F16.F32.PACK_AB R50, R61, R60 ;  /* 0x0000003c3d32723e */ /* 0x000fc400000000ff */
[----:B------:R-:W-:-:S07]  /*9110*/  MOV R47, R73 ;  /* 0x00000049002f7202 */ /* 0x000fce0000000f00 */
.L_x_540:
[----:B------:R-:W-:Y:S05]  /*9120*/  BSYNC B2 ;  /* 0x0000000000027941 */ /* 0x000fea0003800000 */
.L_x_539:
[----:B0-----:R0:W-:Y:S04]  /*9130*/  STG.E.128 desc[UR60][R52.64], R44 ;  /* 0x0000002c34007986 */ /* 0x0011e8000c101d3c */
[----:B--2---:R0:W-:Y:S02]  /*9140*/  @!P3 STG.E.128 desc[UR60][R54.64], R48 ;  /* 0x000000303600b986 */ /* 0x0041e4000c101d3c */
.L_x_538:
[----:B------:R-:W-:Y:S05]  /*9150*/  BSYNC B1 ;  /* 0x0000000000017941 */ /* 0x000fea0003800000 */
.L_x_537:
[----:B------:R-:W-:-:S13]  /*9160*/  ISETP.NE.AND P3, PT, R35, RZ, PT ;  /* 0x000000ff2300720c */ /* 0x000fda0003f65270 */
[----:B------:R-:W-:Y:S05]  /*9170*/  @!P3 BRA `(.L_x_491) ;  /* 0x0000000800d0b947 */ /* 0x000fea0003800000 */
[----:B------:R-:W-:Y:S01]  /*9180*/  ISETP.NE.AND P5, PT, R101, RZ, PT ;  /* 0x000000ff6500720c */ /* 0x000fe20003fa5270 */
[----:B------:R-:W-:Y:S01]  /*9190*/  BSSY B1, `(.L_x_541) ;  /* 0x0000070000017945 */ /* 0x000fe20003800000 */
[----:B0---4-:R-:W-:Y:S02]  /*91a0*/  IADD3 R46, P3, P4, R120, R130, R29 ;  /* 0x00000082782e7210 */ /* 0x011fe40007c7e01d */
[----:B------:R-:W-:Y:S02]  /*91b0*/  SEL R151, R126, R151, !P5 ;  /* 0x000000977e977207 */ /* 0x000fe40006800000 */
[----:B---3--:R-:W-:Y:S02]  /*91c0*/  IADD3.X R49, R4, R57, R33, P3, P4 ;  /* 0x0000003904317210 */ /* 0x008fe40001fe8421 */
[----:B------:R-:W-:Y:S02]  /*91d0*/  SHF.R.S32.HI R44, RZ, 0x1f, R151 ;  /* 0x0000001fff2c7819 */ /* 0x000fe40000011497 */
[----:B------:R-:W-:-:S02]  /*91e0*/  LEA R52, P3, R46, R124, 0x1 ;  /* 0x0000007c2e347211 */ /* 0x000fc400078608ff */
[----:B------:R-:W-:Y:S02]  /*91f0*/  LEA.HI R151, R44, R151, RZ, 0x4 ;  /* 0x000000972c977211 */ /* 0x000fe400078f20ff */
[----:B------:R-:W-:Y:S02]  /*9200*/  LEA.HI.X R53, R46, R125, R49, 0x1, P3 ;  /* 0x0000007d2e357211 */ /* 0x000fe400018f0c31 */
[----:B------:R-:W-:Y:S02]  /*9210*/  LEA.HI.SX32 R151, R151, R28, 0x1c ;  /* 0x0000001c97977211 */ /* 0x000fe400078fe2ff */
[----:B------:R-:W-:Y:S02]  /*9220*/  ISETP.GE.AND P3, PT, R206, R103, PT ;  /* 0x00000067ce00720c */ /* 0x000fe40003f66270 */
[----:B------:R-:W-:Y:S01]  /*9230*/  SHF.R.S32.HI R44, RZ, 0x1f, R151 ;  /* 0x0000001fff2c7819 */ /* 0x000fe20000011497 */
[----:B------:R-:W-:-:S03]  /*9240*/  IMAD.SHL.U32 R55, R151, 0x8, RZ ;  /* 0x0000000897377824 */ /* 0x000fc600078e00ff */
[----:B------:R-:W-:-:S04]  /*9250*/  LEA.HI R44, R44, R151, RZ, 0x3 ;  /* 0x000000972c2c7211 */ /* 0x000fc800078f18ff */
[----:B------:R-:W-:Y:S02]  /*9260*/  SHF.R.S32.HI R48, RZ, 0x3, R44 ;  /* 0x00000003ff307819 */ /* 0x000fe4000001142c */
[----:B------:R-:W-:-:S03]  /*9270*/  LOP3.LUT R44, R208, 0x38, R55, 0xf8, !PT ;  /* 0x00000038d02c7812 */ /* 0x000fc600078ef837 */
[----:B------:R-:W-:Y:S01]  /*9280*/  IMAD R45, R48, 0x1c00, R213 ;  /* 0x00001c00302d7824 */ /* 0x000fe200078e02d5 */
[----:B------:R-:W-:-:S05]  /*9290*/  LOP3.LUT R44, R44, R237, RZ, 0x3c, !PT ;  /* 0x000000ed2c2c7212 */ /* 0x000fca00078e3cff */
[----:B------:R-:W-:Y:S02]  /*92a0*/  IMAD.IADD R44, R45, 0x1, R44 ;  /* 0x000000012d2c7824 */ /* 0x000fe400078e022c */
[C---:B------:R-:W-:Y:S02]  /*92b0*/  IMAD R45, R19.reuse, 0x5400, R140 ;  /* 0x00005400132d7824 */ /* 0x040fe400078e028c */
[----:B------:R-:W-:-:S03]  /*92c0*/  IMAD R47, R19, 0x5400, R44 ;  /* 0x00005400132f7824 */ /* 0x000fc600078e022c */
[----:B------:R-:W-:Y:S01]  /*92d0*/  LEA R45, R45, R18, 0x1 ;  /* 0x000000122d2d7211 */ /* 0x000fe200078e08ff */
[----:B------:R-:W-:-:S05]  /*92e0*/  IMAD R48, R47, 0x2, R18 ;  /* 0x000000022f307824 */ /* 0x000fca00078e0212 */
[----:B------:R-:W0:Y:S04]  /*92f0*/  LDS.128 R44, [R45+0x21400] ;  /* 0x021400002d2c7984 */ /* 0x000e280000000c00 */
[----:B------:R-:W2:Y:S01]  /*9300*/  LDS.128 R48, [R48+0x21400] ;  /* 0x0214000030307984 */ /* 0x000ea20000000c00 */
[----:B------:R-:W-:Y:S05]  /*9310*/  @P3 BRA `(.L_x_542) ;  /* 0x00000004005c3947 */ /* 0x000fea0003800000 */
[----:B------:R-:W-:Y:S01]  /*9320*/  SHF.R.U32.HI R62, RZ, 0x10, R81 ;  /* 0x00000010ff3e7819 */ /* 0x000fe20000011651 */
[----:B--2---:R-:W-:Y:S01]  /*9330*/  IMAD.MOV.U32 R58, RZ, RZ, R48 ;  /* 0x000000ffff3a7224 */ /* 0x004fe200078e0030 */
[----:B0-----:R-:W-:Y:S01]  /*9340*/  MOV R48, R46 ;  /* 0x0000002e00307202 */ /* 0x001fe20000000f00 */
[----:B------:R-:W-:Y:S01]  /*9350*/  IMAD.MOV.U32 R59, RZ, RZ, R50 ;  /* 0x000000ffff3b7224 */ /* 0x000fe200078e0032 */
[----:B------:R-:W-:Y:S01]  /*9360*/  SHF.R.U32.HI R60, RZ, 0x10, R69 ;  /* 0x00000010ff3c7819 */ /* 0x000fe20000011645 */
        /* <DEDUP_REMOVED lines=8> */
[----:B------:R-:W-:Y:S01]  /*93f0*/  HADD2.F32 R45, -RZ, R45.H1_H1 ;  /* 0x3000002dff2d7230 */ /* 0x000fe20000004100 */
[----:B------:R-:W-:Y:S01]  /*9400*/  SHF.R.U64 R73, R68, 0x10, R69 ;  /* 0x0000001044497819 */ /* 0x000fe20000001245 */
[----:B------:R-:W-:-:S02]  /*9410*/  HADD2.F32 R63, -RZ, R160.H1_H1 ;  /* 0x300000a0ff3f7230 */ /* 0x000fc40000004100 */
[-C--:B------:R-:W-:Y:S01]  /*9420*/  FMUL.FTZ R64, R49, R62.reuse ;  /* 0x0000003e31407220 */ /* 0x080fe20000410000 */
[----:B------:R-:W-:Y:S02]  /*9430*/  HADD2.F32 R60, -RZ, R60.H0_H0 ;  /* 0x2000003cff3c7230 */ /* 0x000fe40000004100 */
[C---:B------:R-:W-:Y:S01]  /*9440*/  FMUL.FTZ R62, R45.reuse, R62 ;  /* 0x0000003e2d3e7220 */ /* 0x040fe20000410000 */
[----:B------:R-:W-:Y:S02]  /*9450*/  HADD2.F32 R61, -RZ, R158.H1_H1 ;  /* 0x3000009eff3d7230 */ /* 0x000fe40000004100 */
[-C--:B------:R-:W-:Y:S01]  /*9460*/  FMUL.FTZ R65, R50, R63.reuse ;  /* 0x0000003f32417220 */ /* 0x080fe20000410000 */
[----:B------:R-:W-:Y:S01]  /*9470*/  FMUL.FTZ R63, R46, R63 ;  /* 0x0000003f2e3f7220 */ /* 0x000fe20000410000 */
[-C--:B------:R-:W-:Y:S01]  /*9480*/  FFMA.FTZ R64, R45, R60.reuse, -R64 ;  /* 0x0000003c2d407223 */ /* 0x080fe20000010840 */
[----:B------:R-:W-:Y:S01]  /*9490*/  FFMA.FTZ R66, R49, R60, R62 ;  /* 0x0000003c31427223 */ /* 0x000fe2000001003e */
[----:B------:R-:W-:-:S02]  /*94a0*/  HADD2.F32 R60, -RZ, R159.H1_H1 ;  /* 0x3000009fff3c7230 */ /* 0x000fc40000004100 */
[-C--:B------:R-:W-:Y:S01]  /*94b0*/  FFMA.FTZ R65, R46, R61.reuse, -R65 ;  /* 0x0000003d2e417223 */ /* 0x080fe20000010841 */
[----:B------:R-:W-:Y:S02]  /*94c0*/  HADD2.F32 R45, -RZ, R47.H0_H0 ;  /* 0x2000002fff2d7230 */ /* 0x000fe40000004100 */
[----:B------:R-:W-:Y:S01]  /*94d0*/  FFMA.FTZ R63, R50, R61, R63 ;  /* 0x0000003d323f7223 */ /* 0x000fe2000001003f */
[----:B------:R-:W-:Y:S01]  /*94e0*/  HADD2.F32 R46, -RZ, R51.H0_H0 ;  /* 0x20000033ff2e7230 */ /* 0x000fe20000004100 */
[----:B------:R-:W-:Y:S01]  /*94f0*/  SHF.R.U64 R72, R80, 0x10, R81 ;  /* 0x0000001050487819 */ /* 0x000fe20000001251 */
[----:B------:R-:W-:Y:S02]  /*9500*/  HADD2.F32 R49, -RZ, R157.H1_H1 ;  /* 0x3000009dff317230 */ /* 0x000fe40000004100 */
[-C--:B------:R-:W-:Y:S01]  /*9510*/  FMUL.FTZ R61, R45, R60.reuse ;  /* 0x0000003c2d3d7220 */ /* 0x080fe20000410000 */
[----:B------:R-:W-:Y:S02]  /*9520*/  HADD2.F32 R51, -RZ, R51.H1_H1 ;  /* 0x30000033ff337230 */ /* 0x000fe40000004100 */
[----:B------:R-:W-:Y:S01]  /*9530*/  FMUL.FTZ R68, R46, R60 ;  /* 0x0000003c2e447220 */ /* 0x000fe20000410000 */
[----:B------:R-:W-:-:S02]  /*9540*/  HADD2.F32 R62, -RZ, R82.H0_H0 ;  /* 0x20000052ff3e7230 */ /* 0x000fc40000004100 */
[-C--:B------:R-:W-:Y:S01]  /*9550*/  FFMA.FTZ R60, R46, R49.reuse, R61 ;  /* 0x000000312e3c7223 */ /* 0x080fe2000001003d */
[----:B------:R-:W-:Y:S02]  /*9560*/  HADD2.F32 R47, -RZ, R47.H1_H1 ;  /* 0x3000002fff2f7230 */ /* 0x000fe40000004100 */
[----:B------:R-:W-:Y:S01]  /*9570*/  FFMA.FTZ R68, R45, R49, -R68 ;  /* 0x000000312d447223 */ /* 0x000fe20000010844 */
[----:B------:R-:W-:Y:S02]  /*9580*/  HADD2.F32 R50, -RZ, R70.H0_H0 ;  /* 0x20000046ff327230 */ /* 0x000fe40000004100 */
        /* <DEDUP_REMOVED lines=8> */
[----:B------:R-:W-:Y:S01]  /*9610*/  FMUL.FTZ R50, R46, R160 ;  /* 0x000000a02e327220 */ /* 0x000fe20000410000 */
[----:B------:R-:W-:Y:S01]  /*9620*/  HADD2.F32 R158, -RZ, R158.H0_H0 ;  /* 0x2000009eff9e7230 */ /* 0x000fe20000004100 */
[----:B------:R-:W-:Y:S01]  /*9630*/  F2FP.F16.F32.PACK_AB R67, R67, R68 ;  /* 0x000000444343723e */ /* 0x000fe200000000ff */
[--C-:B------:R-:W-:Y:S02]  /*9640*/  HADD2.F32 R45, -RZ, R44.reuse.H0_H0 ;  /* 0x2000002cff2d7230 */ /* 0x100fe40000004100 */
[----:B------:R-:W-:Y:S01]  /*9650*/  FMUL.FTZ R61, R58, R49 ;  /* 0x000000313a3d7220 */ /* 0x000fe20000410000 */
[----:B------:R-:W-:Y:S01]  /*9660*/  HADD2.F32 R44, -RZ, R44.H1_H1 ;  /* 0x3000002cff2c7230 */ /* 0x000fe20000004100 */
[----:B------:R-:W-:Y:S01]  /*9670*/  F2FP.F16.F32.PACK_AB R60, R69, R60 ;  /* 0x0000003c453c723e */ /* 0x000fe200000000ff */
[----:B------:R-:W-:-:S02]  /*9680*/  HADD2.F32 R47, -RZ, R73.H0_H0 ;  /* 0x20000049ff2f7230 */ /* 0x000fc40000004100 */
[C---:B------:R-:W-:Y:S01]  /*9690*/  FMUL.FTZ R51, R45.reuse, R160 ;  /* 0x000000a02d337220 */ /* 0x040fe20000410000 */
[----:B------:R-:W-:Y:S01]  /*96a0*/  FFMA.FTZ R50, R45, R158, -R50 ;  /* 0x0000009e2d327223 */ /* 0x000fe20000010832 */
[----:B------:R-:W-:Y:S02]  /*96b0*/  HADD2.F32 R45, -RZ, R59.H0_H0 ;  /* 0x2000003bff2d7230 */ /* 0x000fe40000004100 */
[C---:B------:R-:W-:Y:S01]  /*96c0*/  FMUL.FTZ R49, R44.reuse, R49 ;  /* 0x000000312c317220 */ /* 0x040fe20000410000 */
[----:B------:R-:W-:Y:S02]  /*96d0*/  HADD2.F32 R159, -RZ, R159.H0_H0 ;  /* 0x2000009fff9f7230 */ /* 0x000fe40000004100 */
[-C--:B------:R-:W-:Y:S01]  /*96e0*/  FFMA.FTZ R61, R44, R47.reuse, -R61 ;  /* 0x0000002f2c3d7223 */ /* 0x080fe2000001083d */
[----:B------:R-:W-:Y:S02]  /*96f0*/  HADD2.F32 R56, -RZ, R56.H0_H0 ;  /* 0x20000038ff387230 */ /* 0x000fe40000004100 */
[----:B------:R-:W-:Y:S01]  /*9700*/  FFMA.FTZ R58, R58, R47, R49 ;  /* 0x0000002f3a3a7223 */ /* 0x000fe20000010031 */
[----:B------:R-:W-:-:S02]  /*9710*/  HADD2.F32 R59, -RZ, R59.H1_H1 ;  /* 0x3000003bff3b7230 */ /* 0x000fc40000004100 */
[-C--:B------:R-:W-:Y:S01]  /*9720*/  FMUL.FTZ R47, R45, R159.reuse ;  /* 0x0000009f2d2f7220 */ /* 0x080fe20000410000 */
[--C-:B------:R-:W-:Y:S02]  /*9730*/  HADD2.F32 R44, -RZ, R48.reuse.H0_H0 ;  /* 0x20000030ff2c7230 */ /* 0x100fe40000004100 */
[----:B------:R-:W-:Y:S01]  /*9740*/  FFMA.FTZ R51, R46, R158, R51 ;  /* 0x0000009e2e337223 */ /* 0x000fe20000010033 */
[----:B------:R-:W-:Y:S02]  /*9750*/  HADD2.F32 R48, -RZ, R48.H1_H1 ;  /* 0x30000030ff307230 */ /* 0x000fe40000004100 */
[----:B------:R-:W-:Y:S01]  /*9760*/  FMUL.FTZ R49, R59, R56 ;  /* 0x000000383b317220 */ /* 0x000fe20000410000 */
[----:B------:R-:W-:Y:S02]  /*9770*/  HADD2.F32 R157, -RZ, R157.H0_H0 ;  /* 0x2000009dff9d7230 */ /* 0x000fe40000004100 */
[----:B------:R-:W-:Y:S01]  /*9780*/  FMUL.FTZ R46, R44, R159 ;  /* 0x0000009f2c2e7220 */ /* 0x000fe20000410000 */
[----:B------:R-:W-:-:S02]  /*9790*/  HADD2.F32 R54, -RZ, R54.H0_H0 ;  /* 0x20000036ff367230 */ /* 0x000fc40000004100 */
        /* <DEDUP_REMOVED lines=8> */
[----:B------:R-:W-:Y:S02]  /*9820*/  F2FP.F16.F32.PACK_AB R44, R61, R50 ;  /* 0x000000323d2c723e */ /* 0x000fe400000000ff */
[----:B------:R-:W-:Y:S01]  /*9830*/  F2FP.F16.F32.PACK_AB R66, R48, R47 ;  /* 0x0000002f3042723e */ /* 0x000fe200000000ff */
[----:B------:R-:W-:Y:S01]  /*9840*/  IMAD.MOV.U32 R48, RZ, RZ, R58 ;  /* 0x000000ffff307224 */ /* 0x000fe200078e003a */
[----:B------:R-:W-:Y:S01]  /*9850*/  F2FP.F16.F32.PACK_AB R50, R59, R46 ;  /* 0x0000002e3b32723e */ /* 0x000fe200000000ff */
[----:B------:R-:W-:Y:S01]  /*9860*/  IMAD.MOV.U32 R47, RZ, RZ, R67 ;  /* 0x000000ffff2f7224 */ /* 0x000fe200078e0043 */
[----:B------:R-:W-:-:S02]  /*9870*/  F2FP.F16.F32.PACK_AB R45, R64, R65 ;  /* 0x00000041402d723e */ /* 0x000fc400000000ff */
[----:B------:R-:W-:-:S07]  /*9880*/  MOV R46, R66 ;  /* 0x00000042002e7202 */ /* 0x000fce0000000f00 */
.L_x_542:
[----:B------:R-:W-:Y:S05]  /*9890*/  BSYNC B1 ;  /* 0x0000000000017941 */ /* 0x000fea0003800000 */
.L_x_541:
[----:B0-----:R0:W-:Y:S01]  /*98a0*/  STG.E.128 desc[UR60][R52.64], R44 ;  /* 0x0000002c34007986 */ /* 0x0011e2000c101d3c */
[----:B------:R-:W-:-:S13]  /*98b0*/  ISETP.GE.AND P3, PT, R55, R147, PT ;  /* 0x000000933700720c */ /* 0x000fda0003f66270 */
[----:B------:R-:W-:Y:S05]  /*98c0*/  @P3 BRA `(.L_x_491) ;  /* 0x0000000000fc3947 */ /* 0x000fea0003800000 */
[--C-:B0-----:R-:W-:Y:S02]  /*98d0*/  SHF.R.S32.HI R44, RZ, 0x1f, R55.reuse ;  /* 0x0000001fff2c7819 */ /* 0x101fe40000011437 */
[----:B------:R-:W-:-:S04]  /*98e0*/  IADD3 R55, P3, P4, R120, R130, R55 ;  /* 0x0000008278377210 */ /* 0x000fc80007c7e037 */
[----:B------:R-:W-:Y:S02]  /*98f0*/  IADD3.X R44, R4, R57, R44, P3, P4 ;  /* 0x00000039042c7210 */ /* 0x000fe40001fe842c */
[----:B------:R-:W-:-:S04]  /*9900*/  LEA R124, P3, R55, R124, 0x1 ;  /* 0x0000007c377c7211 */ /* 0x000fc800078608ff */
[----:B------:R-:W-:-:S05]  /*9910*/  LEA.HI.X R125, R55, R125, R44, 0x1, P3 ;  /* 0x0000007d377d7211 */ /* 0x000fca00018f0c2c */
[----:B--2---:R0:W-:Y:S01]  /*9920*/  STG.E.128 desc[UR60][R124.64], R48 ;  /* 0x000000307c007986 */ /* 0x0041e2000c101d3c */
[----:B------:R-:W-:Y:S05]  /*9930*/  BRA `(.L_x_491) ;  /* 0x0000000000e07947 */ /* 0x000fea0003800000 */
.L_x_458:
[----:B------:R-:W2:Y:S02]  /*9940*/  LDL R44, [R1+0x48] ;  /* 0x00004800012c7983 */ /* 0x000ea40000100800 */
[----:B--2---:R-:W-:-:S13]  /*9950*/  R2UR UR4, R44 ;  /* 0x000000002c0472ca */ /* 0x004fda00000e0000 */
[----:B------:R-:W-:-:S06]  /*9960*/  UISETP.NE.AND UP0, UPT, UR4, 0x3, UPT ;  /* 0x000000030400788c */ /* 0x000fcc000bf05270 */
[----:B------:R-:W-:-:S13]  /*9970*/  PLOP3.LUT P2, PT, PT, PT, UP0, 0x80, 0x0 ;  /* 0x000000000000781c */ /* 0x000fda0003f4f008 */
[----:B------:R-:W-:Y:S05]  /*9980*/  @!P2 BRA `(.L_x_543) ;  /* 0x000000000004a947 */ /* 0x000fea0003800000 */
[----:B------:R-:W-:Y:S01]  /*9990*/  BPT.TRAP 0x1 ;  /* 0x000000040000795c */ /* 0x000fe20000300000 */
.L_x_543:
[----:B------:R-:W-:Y:S01]  /*99a0*/  LEA R43, R19, R18, 0x3 ;  /* 0x00000012132b7211 */ /* 0x000fe200078e18ff */
[----:B------:R-:W-:Y:S01]  /*99b0*/  IMAD R42, R24, -0x70, R2 ;  /* 0xffffff90182a7824 */ /* 0x000fe200078e0202 */
[----:B------:R-:W-:Y:S01]  /*99c0*/  SHF.L.U32 R100, R207, 0x1f, RZ ;  /* 0x0000001fcf647819 */ /* 0x000fe200000006ff */
[----:B------:R-:W-:Y:S03]  /*99d0*/  BSSY B1, `(.L_x_544) ;  /* 0x0000004000017945 */ /* 0x000fe60003800000 */
[----:B------:R-:W0:Y:S01]  /*99e0*/  SYNCS.PHASECHK.TRANS64.TRYWAIT P3, [R43+URZ+0x36890], R100 ;  /* 0x036890642b0075a7 */ /* 0x000e22000806017f */
[----:B------:R-:W-:Y:S01]  /*99f0*/  VIMNMX R42, R42, 0x70, PT ;  /* 0x000000702a2a7848 */ /* 0x000fe20003fe0100 */
[----:B0-----:R-:W-:Y:S06]  /*9a00*/  @!P3 BRA `(.L_x_545) ;  /* 0x0000019c00b0b947 */ /* 0x001fec0003800000 */
.L_x_764:
[----:B------:R-:W-:Y:S05]  /*9a10*/  BSYNC B1 ;  /* 0x0000000000017941 */ /* 0x000fea0003800000 */
.L_x_544:
[----:B------:R-:W-:Y:S01]  /*9a20*/  ISETP.GE.AND P3, PT, R204, R42, PT ;  /* 0x0000002acc00720c */ /* 0x000fe20003f66270 */
[----:B------:R-:W-:-:S12]  /*9a30*/  BSSY B1, `(.L_x_546) ;  /* 0x0000014000017945 */ /* 0x000fd80003800000 */
[----:B------:R-:W-:Y:S05]  /*9a40*/  @P3 BRA `(.L_x_547) ;  /* 0x0000000000483947 */ /* 0x000fea0003800000 */
[----:B------:R-:W-:-:S13]  /*9a50*/  ISETP.NE.AND P3, PT, R30, RZ, PT ;  /* 0x000000ff1e00720c */ /* 0x000fda0003f65270 */
[----:B------:R-:W1:Y:S04]  /*9a60*/  @P3 LDS.128 R44, [R40+0x21000] ;  /* 0x02100000282c3984 */ /* 0x000e680000000c00 */
[----:B-1----:R-:W-:Y:S01]  /*9a70*/  @P3 STG.E.128 desc[UR60][R50.64], R44 ;  /* 0x0000002c32003986 */ /* 0x002fe2000c101d3c */
        /* <DEDUP_REMOVED lines=14> */
[----:B-1----:R1:W-:Y:S02]  /*9b60*/  @P3 STG.E.128 desc[UR60][R50.64+0x140], R44 ;  /* 0x0001402c32003986 */ /* 0x0023e4000c101d3c */
.L_x_547:
[----:B------:R-:W-:Y:S05]  /*9b70*/  BSYNC B1 ;  /* 0x0000000000017941 */ /* 0x000fea0003800000 */
.L_x_546:
[----:B------:R-:W-:-:S13]  /*9b80*/  ISETP.GE.AND P3, PT, R224, R42, PT ;  /* 0x0000002ae000720c */ /* 0x000fda0003f66270 */
[----:B------:R-:W-:Y:S05]  /*9b90*/  @P3 BRA `(.L_x_491) ;  /* 0x0000000000483947 */ /* 0x000fea0003800000 */
[----:B------:R-:W-:-:S13]  /*9ba0*/  ISETP.NE.AND P3, PT, R30, RZ, PT ;  /* 0x000000ff1e00720c */ /* 0x000fda0003f65270 */
[----:B-1----:R-:W1:Y:S04]  /*9bb0*/  @P3 LDS.128 R44, [R40+0x23000] ;  /* 0x02300000282c3984 */ /* 0x002e680000000c00 */
        /* <DEDUP_REMOVED lines=16> */
.L_x_491:
[----:B------:R-:W-:Y:S05]  /*9cc0*/  BSYNC B0 ;  /* 0x0000000000007941 */ /* 0x000fea0003800000 */
.L_x_457:
[----:B01234-:R-:W0:Y:S01]  /*9cd0*/  S2R R44, SR_TID.X ;  /* 0x00000000002c7919 */ /* 0x01fe220000002100 */
[----:B------:R-:W-:Y:S01]  /*9ce0*/  @!PT LDS RZ, [RZ] ;  /* 0x00000000fffff984 */ /* 0x000fe20000000800 */
[----:B------:R-:W-:Y:S01]  /*9cf0*/  @!PT LDS RZ, [RZ] ;  /* 0x00000000fffff984 */ /* 0x000fe20000000800 */
[----:B------:R-:W-:Y:S01]  /*9d00*/  @!PT LDS RZ, [RZ] ;  /* 0x00000000fffff984 */ /* 0x000fe20000000800 */
[----:B------:R-:W-:Y:S01]  /*9d10*/  @!PT LDS RZ, [RZ] ;  /* 0x00000000fffff984 */ /* 0x000fe20000000800 */
[----:B------:R1:W-:Y:S06]  /*9d20*/  MEMBAR.ALL.CTA ;  /* 0x0000000000007992 */ /* 0x0003ec0000008000 */
[----:B-1----:R-:W1:Y:S01]  /*9d30*/  FENCE.VIEW.ASYNC.S ;  /* 0x00000000000073c6 */ /* 0x002e620000000000 */
[----:B------:R-:W-:Y:S05]  /*9d40*/  WARPSYNC.ALL ;  /* 0x0000000000007948 */ /* 0x000fea0003800000 */
[----:B------:R-:W-:Y:S01]  /*9d50*/  BSSY B0, `(.L_x_548) ;  /* 0x0000009000007945 */ /* 0x000fe20003800000 */
[----:B0-----:R-:W-:Y:S01]  /*9d60*/  LOP3.LUT R44, R44, 0x7f, RZ, 0xc0, !PT ;  /* 0x0000007f2c2c7812 */ /* 0x001fe200078ec0ff */
[----:B-1----:R0:W-:Y:S03]  /*9d70*/  BAR.SYNC.DEFER_BLOCKING R155, 0x80 ;  /* 0x0002009b0000751d */ /* 0x0021e60000010000 */
[----:B------:R-:W-:-:S13]  /*9d80*/  ISETP.NE.AND P3, PT, R44, RZ, PT ;  /* 0x000000ff2c00720c */ /* 0x000fda0003f65270 */
[----:B------:R-:W-:-:S05]  /*9d90*/  @!P3 VIADD R44, R43, 0x368a0 ;  /* 0x000368a02b2cb836 */ /* 0x000fca0000000000 */
[----:B------:R-:W-:-:S04]  /*9da0*/  @!P3 PRMT R44, RZ, 0x654, R44 ;  /* 0x00000654ff2cb816 */ /* 0x000fc8000000002c */
[----:B------:R0:W-:Y:S01]  /*9db0*/  @!P3 SYNCS.ARRIVE.TRANS64.RED.A1T0 RZ, [R44+URZ], RZ ;  /* 0x000000ff2cffb9a7 */ /* 0x0001e2000810043f */
[----:B------:R-:W-:Y:S05]  /*9dc0*/  @!P2 BRA `(.L_x_549) ;  /* 0x000000000004a947 */ /* 0x000fea0003800000 */
[----:B------:R-:W-:Y:S01]  /*9dd0*/  BPT.TRAP 0x1 ;  /* 0x000000040000795c */ /* 0x000fe20000300000 */
.L_x_549:
[----:B------:R-:W-:Y:S05]  /*9de0*/  BSYNC B0 ;  /* 0x0000000000007941 */ /* 0x000fea0003800000 */
.L_x_548:
[----:B------:R-:W1:Y:S01]  /*9df0*/  SYNCS.PHASECHK.TRANS64.TRYWAIT P2, [R43+URZ+0x368b0], R100 ;  /* 0x0368b0642b0075a7 */ /* 0x000e62000804017f */
[----:B------:R-:W-:Y:S01]  /*9e00*/  ULDC.64 UR4, c[0x0][0x308] ;  /* 0x0000c20000047ab9 */ /* 0x000fe20000000a00 */
[----:B------:R-:W-:Y:S01]  /*9e10*/  ULDC.64 UR6, c[0x0][0x318] ;  /* 0x0000c60000067ab9 */ /* 0x000fe20000000a00 */
[----:B0-----:R-:W-:Y:S01]  /*9e20*/  IMAD.U32 R44, RZ, RZ, UR4 ;  /* 0x00000004ff2c7e24 */ /* 0x001fe2000f8e00ff */
[----:B------:R-:W-:Y:S01]  /*9e30*/  MOV R46, UR6 ;  /* 0x00000006002e7c02 */ /* 0x000fe20008000f00 */
[----:B------:R-:W-:Y:S01]  /*9e40*/  IMAD.U32 R45, RZ, RZ, UR7 ;  /* 0x00000007ff2d7e24 */ /* 0x000fe2000f8e00ff */
[----:B------:R-:W-:Y:S02]  /*9e50*/  BSSY B0, `(.L_x_550) ;  /* 0x0000007000007945 */ /* 0x000fe40003800000 */
[----:B------:R0:W-:Y:S04]  /*9e60*/  STL [R1+0xc], R44 ;  /* 0x00000c2c01007387 */ /* 0x0001e80000100800 */
[----:B------:R2:W-:Y:S01]  /*9e70*/  STL [R1+0x14], R46 ;  /* 0x0000142e01007387 */ /* 0x0005e20000100800 */
[----:B0-----:R-:W-:-:S05]  /*9e80*/  IMAD.U32 R44, RZ, RZ, UR5 ;  /* 0x00000005ff2c7e24 */ /* 0x001fca000f8e00ff */
[----:B------:R2:W-:Y:S04]  /*9e90*/  STL [R1+0x8], R44 ;  /* 0x0000082c01007387 */ /* 0x0005e80000100800 */
[----:B------:R2:W-:Y:S02]  /*9ea0*/  STL [R1+0x10], R45 ;  /* 0x0000102d01007387 */ /* 0x0005e40000100800 */
[----:B-12---:R-:W-:Y:S05]  /*9eb0*/  @!P2 BRA `(.L_x_551) ;  /* 0x000001980098a947 */ /* 0x006fea0003800000 */
.L_x_765:
[----:B------:R-:W-:Y:S05]  /*9ec0*/  BSYNC B0 ;  /* 0x0000000000007941 */ /* 0x000fea0003800000 */
.L_x_550:
[----:B------:R1:W5:Y:S04]  /*9ed0*/  LDL R55, [R1+0x14] ;  /* 0x0000140001377983 */ /* 0x0003680000100800 */
[----:B------:R1:W5:Y:S04]  /*9ee0*/  LDL R54, [R1+0x10] ;  /* 0x0000100001367983 */ /* 0x0003680000100800 */
[----:B------:R1:W5:Y:S04]  /*9ef0*/  LDL R53, [R1+0xc] ;  /* 0x00000c0001357983 */ /* 0x0003680000100800 */
[----:B------:R1:W5:Y:S01]  /*9f00*/  LDL R52, [R1+0x8] ;  /* 0x0000080001347983 */ /* 0x0003620000100800 */
[----:B------:R-:W-:Y:S01]  /*9f10*/  ISETP.GE.AND P2, PT, R204, R42, PT ;  /* 0x0000002acc00720c */ /* 0x000fe20003f46270 */
[----:B------:R-:W-:Y:S01]  /*9f20*/  BSSY B0, `(.L_x_552) ;  /* 0x0000022000007945 */ /* 0x000fe20003800000 */
[----:B------:R-:W-:-:S11]  /*9f30*/  IMAD.WIDE R48, R24, 0x70, R122 ;  /* 0x0000007018307825 */ /* 0x000fd600078e027a */
[----:B-1----:R-:W-:Y:S05]  /*9f40*/  @P2 BRA `(.L_x_553) ;  /* 0x00000000007c2947 */ /* 0x002fea0003800000 */
[----:B-----5:R-:W-:Y:S01]  /*9f50*/  R2UR UR7, R55 ;  /* 0x00000000370772ca */ /* 0x020fe200000e0000 */
[----:B------:R-:W-:Y:S01]  /*9f60*/  IMAD.MOV.U32 R45, RZ, RZ, R39 ;  /* 0x000000ffff2d7224 */ /* 0x000fe200078e0027 */
[----:B------:R-:W-:Y:S02]  /*9f70*/  R2UR UR4, R54 ;  /* 0x00000000360472ca */ /* 0x000fe400000e0000 */
[----:B------:R-:W-:Y:S02]  /*9f80*/  R2UR UR6, R53 ;  /* 0x00000000350672ca */ /* 0x000fe400000e0000 */
[----:B------:R-:W-:Y:S02]  /*9f90*/  MOV R44, R118 ;  /* 0x00000076002c7202 */ /* 0x000fe40000000f00 */
[----:B------:R-:W-:-:S05]  /*9fa0*/  R2UR UR5, R52 ;  /* 0x00000000340572ca */ /* 0x000fca00000e0000 */
[----:B------:R-:W-:Y:S02]  /*9fb0*/  IMAD R47, R49, UR7, RZ ;  /* 0x00000007312f7c24 */ /* 0x000fe4000f8e02ff */
[----:B------:R-:W-:-:S04]  /*9fc0*/  IMAD.WIDE.U32 R44, R48, UR7, R44 ;  /* 0x00000007302c7c25 */ /* 0x000fc8000f8e002c */
[----:B------:R-:W-:Y:S01]  /*9fd0*/  IMAD R47, R48, UR4, R47 ;  /* 0x00000004302f7c24 */ /* 0x000fe2000f8e022f */
[----:B------:R-:W-:Y:S01]  /*9fe0*/  LEA R50, P2, R44, UR6, 0x1 ;  /* 0x000000062c327c11 */ /* 0x000fe2000f8408ff */
[----:B------:R-:W-:Y:S02]  /*9ff0*/  ULDC UR4, c[0x0][0x2e4] ;  /* 0x0000b90000047ab9 */ /* 0x000fe40000000800 */
[----:B------:R-:W-:-:S05]  /*a000*/  IMAD.IADD R45, R45, 0x1, R47 ;  /* 0x000000012d2d7824 */ /* 0x000fca00078e022f */
[----:B------:R-:W-:Y:S02]  /*a010*/  LEA.HI.X R51, R44, UR5, R45, 0x1, P2 ;  /* 0x000000052c337c11 */ /* 0x000fe400090f0c2d */
[----:B------:R-:W-:-:S13]  /*a020*/  ISETP.GE.AND P2, PT, R22, UR4, PT ;  /* 0x0000000416007c0c */ /* 0x000fda000bf46270 */
[----:B------:R-:W1:Y:S04]  /*a030*/  @!P2 LDS.128 R44, [R40] ;  /* 0x00000000282ca984 */ /* 0x000e680000000c00 */
[----:B-1----:R-:W-:Y:S01]  /*a040*/  @!P2 STG.E.128 desc[UR60][R50.64], R44 ;  /* 0x0000002c3200a986 */ /* 0x002fe2000c101d3c */
[----:B------:R-:W-:-:S13]  /*a050*/  ISETP.GE.AND P2, PT, R205, UR4, PT ;  /* 0x00000004cd007c0c */ /* 0x000fda000bf46270 */
[----:B------:R-:W1:Y:S04]  /*a060*/  @!P2 LDS.128 R44, [R41] ;  /* 0x00000000292ca984 */ /* 0x000e680000000c00 */
[----:B-1----:R-:W-:Y:S01]  /*a070*/  @!P2 STG.E.128 desc[UR60][R50.64+0x40], R44 ;  /* 0x0000402c3200a986 */ /* 0x002fe2000c101d3c */
[----:B------:R-:W-:-:S13]  /*a080*/  ISETP.GE.AND P2, PT, R206, UR4, PT ;  /* 0x00000004ce007c0c */ /* 0x000fda000bf46270 */
[----:B------:R-:W1:Y:S04]  /*a090*/  @!P2 LDS.128 R44, [R40+0x3800] ;  /* 0x00380000282ca984 */ /* 0x000e680000000c00 */
        /* <DEDUP_REMOVED lines=9> */
[----:B-1----:R1:W-:Y:S02]  /*a130*/  @!P2 STG.E.128 desc[UR60][R50.64+0x140], R44 ;  /* 0x0001402c3200a986 */ /* 0x0023e4000c101d3c */
.L_x_553:
[----:B------:R-:W-:Y:S05]  /*a140*/  BSYNC B0 ;  /* 0x0000000000007941 */ /* 0x000fea0003800000 */
.L_x_552:
[----:B------:R-:W-:Y:S01]  /*a150*/  ISETP.GE.AND P2, PT, R224, R42, PT ;  /* 0x0000002ae000720c */ /* 0x000fe20003f46270 */
[----:B------:R-:W-:-:S12]  /*a160*/  BSSY B0, `(.L_x_554) ;  /* 0x0000023000007945 */ /* 0x000fd80003800000 */
[----:B------:R-:W-:Y:S05]  /*a170*/  @P2 BRA `(.L_x_555) ;  /* 0x0000000000842947 */ /* 0x000fea0003800000 */
[----:B-----5:R-:W-:Y:S01]  /*a180*/  R2UR UR7, R55 ;  /* 0x00000000370772ca */ /* 0x020fe200000e0000 */
[----:B-1----:R-:W-:Y:S01]  /*a190*/  IMAD.MOV.U32 R44, RZ, RZ, R118 ;  /* 0x000000ffff2c7224 */ /* 0x002fe200078e0076 */
[----:B------:R-:W-:Y:S01]  /*a1a0*/  R2UR UR4, R54 ;  /* 0x00000000360472ca */ /* 0x000fe200000e0000 */
[----:B------:R-:W-:Y:S01]  /*a1b0*/  IMAD.MOV.U32 R45, RZ, RZ, R39 ;  /* 0x000000ffff2d7224 */ /* 0x000fe200078e0027 */
[----:B------:R-:W-:Y:S02]  /*a1c0*/  IADD3 R47, P2, R48, 0x40, RZ ;  /* 0x00000040302f7810 */ /* 0x000fe40007f5e0ff */
[----:B------:R-:W-:Y:S02]  /*a1d0*/  R2UR UR6, R53 ;  /* 0x00000000350672ca */ /* 0x000fe400000e0000 */
[----:B------:R-:W-:Y:S02]  /*a1e0*/  IADD3.X R48, RZ, R49, RZ, P2, !PT ;  /* 0x00000031ff307210 */ /* 0x000fe400017fe4ff */
[----:B------:R-:W-:-:S03]  /*a1f0*/  R2UR UR5, R52 ;  /* 0x00000000340572ca */ /* 0x000fc600000e0000 */
[----:B------:R-:W-:Y:S02]  /*a200*/  IMAD R48, R48, UR7, RZ ;  /* 0x0000000730307c24 */ /* 0x000fe4000f8e02ff */
[----:B------:R-:W-:-:S04]  /*a210*/  IMAD.WIDE.U32 R44, R47, UR7, R44 ;  /* 0x000000072f2c7c25 */ /* 0x000fc8000f8e002c */
[----:B------:R-:W-:Y:S01]  /*a220*/  IMAD R47, R47, UR4, R48 ;  /* 0x000000042f2f7c24 */ /* 0x000fe2000f8e0230 */
[----:B------:R-:W-:Y:S01]  /*a230*/  LEA R48, P2, R44, UR6, 0x1 ;  /* 0x000000062c307c11 */ /* 0x000fe2000f8408ff */
[----:B------:R-:W-:-:S03]  /*a240*/  ULDC UR4, c[0x0][0x2e4] ;  /* 0x0000b90000047ab9 */ /* 0x000fc60000000800 */
[----:B------:R-:W-:-:S04]  /*a250*/  IADD3 R45, R45, R47, RZ ;  /* 0x0000002f2d2d7210 */ /* 0x000fc80007ffe0ff */
[----:B------:R-:W-:Y:S02]  /*a260*/  LEA.HI.X R49, R44, UR5, R45, 0x1, P2 ;  /* 0x000000052c317c11 */ /* 0x000fe400090f0c2d */
        /* <DEDUP_REMOVED lines=18> */
.L_x_555:
[----:B------:R-:W-:Y:S05]  /*a390*/  BSYNC B0 ;  /* 0x0000000000007941 */ /* 0x000fea0003800000 */
.L_x_554:
[----:B------:R-:W-:Y:S01]  /*a3a0*/  @!PT LDS RZ, [RZ] ;  /* 0x00000000fffff984 */ /* 0x000fe20000000800 */
[----:B------:R-:W-:Y:S01]  /*a3b0*/  @!PT LDS RZ, [RZ] ;  /* 0x00000000fffff984 */ /* 0x000fe20000000800 */
[----:B------:R-:W-:Y:S01]  /*a3c0*/  @!PT LDS RZ, [RZ] ;  /* 0x00000000fffff984 */ /* 0x000fe20000000800 */
[----:B------:R-:W-:Y:S01]  /*a3d0*/  @!PT LDS RZ, [RZ] ;  /* 0x00000000fffff984 */ /* 0x000fe20000000800 */
[----:B------:R3:W-:Y:S06]  /*a3e0*/  MEMBAR.ALL.CTA ;  /* 0x0000000000007992 */ /* 0x0007ec0000008000 */
[----:B---3--:R-:W3:Y:S01]  /*a3f0*/  FENCE.VIEW.ASYNC.S ;  /* 0x00000000000073c6 */ /* 0x008ee20000000000 */
[----:B0-----:R-:W-:Y:S01]  /*a400*/  @!P3 VIADD R43, R43, 0x368c0 ;  /* 0x000368c02b2bb836 */ /* 0x001fe20000000000 */
[----:B---3--:R0:W-:Y:S01]  /*a410*/  BAR.SYNC.DEFER_BLOCKING R155, 0x80 ;  /* 0x0002009b0000751d */ /* 0x0081e20000010000 */
[----:B------:R-:W-:Y:S01]  /*a420*/  ISETP.NE.AND P4, PT, R102, RZ, PT ;  /* 0x000000ff6600720c */ /* 0x000fe20003f85270 */
[----:B------:R-:W-:-:S02]  /*a430*/  VIADD R19, R19, 0x1 ;  /* 0x0000000113137836 */ /* 0x000fc40000000000 */
[----:B------:R-:W-:Y:S02]  /*a440*/  @!P3 PRMT R43, RZ, 0x654, R43 ;  /* 0x00000654ff2bb816 */ /* 0x000fe4000000002b */
[----:B------:R-:W-:Y:S02]  /*a450*/  PLOP3.LUT P2, PT, PT, PT, PT, 0x8, 0x0 ;  /* 0x000000000000781c */ /* 0x000fe40003f4e170 */
[----:B------:R0:W-:Y:S01]  /*a460*/  @!P3 SYNCS.ARRIVE.TRANS64.RED.A1T0 RZ, [R43+URZ], RZ ;  /* 0x000000ff2bffb9a7 */ /* 0x0001e2000810043f */
[----:B------:R-:W-:-:S04]  /*a470*/  ISETP.NE.AND P3, PT, R19, 0x2, PT ;  /* 0x000000021300780c */ /* 0x000fc80003f65270 */
[----:B------:R-:W-:Y:S02]  /*a480*/  SEL R40, RZ, 0x1, P3 ;  /* 0x00000001ff287807 */ /* 0x000fe40001800000 */
[----:B------:R-:W-:Y:S02]  /*a490*/  SEL R19, R19, RZ, P3 ;  /* 0x000000ff13137207 */ /* 0x000fe40001800000 */
[----:B------:R-:W-:Y:S01]  /*a4a0*/  LOP3.LUT R207, R207, R40, RZ, 0x3c, !PT ;  /* 0x00000028cfcf7212 */ /* 0x000fe200078e3cff */
[----:B0-----:R-:W-:Y:S06]  /*a4b0*/  @P4 BRA `(.L_x_556) ;  /* 0xffffff8000944947 */ /* 0x001fec000383ffff */
.L_x_452:
[----:B------:R-:W-:Y:S01]  /*a4c0*/  BSSY B0, `(.L_x_557) ;  /* 0x0000039000007945 */ /* 0x000fe20003800000 */
[----:B------:R-:W-:Y:S02]  /*a4d0*/  ISETP.GE.AND P1, PT, R152, 0x1, PT ;  /* 0x000000019800780c */ /* 0x000fe40003f26270 */
[----:B------:R-:W-:Y:S02]  /*a4e0*/  CS2R R2, SRZ ;  /* 0x0000000000027805 */ /* 0x000fe4000001ff00 */
[----:B------:R-:W-:Y:S02]  /*a4f0*/  PLOP3.LUT P0, PT, PT, PT, PT, 0x80, 0x0 ;  /* 0x000000000000781c */ /* 0x000fe40003f0f070 */
[----:B------:R-:W-:Y:S02]  /*a500*/  CS2R R118, SRZ ;  /* 0x0000000000767805 */ /* 0x000fe4000001ff00 */
[----:B------:R-:W-:Y:S02]  /*a510*/  CS2R R116, SRZ ;  /* 0x0000000000747805 */ /* 0x000fe4000001ff00 */
[----:B------:R-:W-:-:S02]  /*a520*/  CS2R R114, SRZ ;  /* 0x0000000000727805 */ /* 0x000fc4000001ff00 */
[----:B------:R-:W-:Y:S02]  /*a530*/  CS2R R112, SRZ ;  /* 0x0000000000707805 */ /* 0x000fe4000001ff00 */
[----:B------:R-:W-:Y:S02]  /*a540*/  CS2R R106, SRZ ;  /* 0x00000000006a7805 */ /* 0x000fe4000001ff00 */
[----:B------:R-:W-:Y:S02]  /*a550*/  MOV R110, RZ ;  /* 0x000000ff006e7202 */ /* 0x000fe40000000f00 */
[----:B------:R-:W-:Y:S02]  /*a560*/  CS2R R108, SRZ ;  /* 0x00000000006c7805 */ /* 0x000fe4000001ff00 */
[----:B-----5:R-:W-:Y:S02]  /*a570*/  CS2R R54, SRZ ;  /* 0x0000000000367805 */ /* 0x020fe4000001ff00 */
[----:B------:R-:W-:Y:S01]  /*a580*/  CS2R R104, SRZ ;  /* 0x0000000000687805 */ /* 0x000fe2000001ff00 */
[----:B------:R-:W-:Y:S01]  /*a590*/  IMAD.MOV.U32 R103, RZ, RZ, RZ ;  /* 0x000000ffff677224 */ /* 0x000fe200078e00ff */
[----:B------:R-:W-:-:S02]  /*a5a0*/  CS2R R98, SRZ ;  /* 0x0000000000627805 */ /* 0x000fc4000001ff00 */
[----:B------:R-:W-:Y:S02]  /*a5b0*/  CS2R R100, SRZ ;  /* 0x0000000000647805 */ /* 0x000fe4000001ff00 */
[----:B------:R-:W-:Y:S01]  /*a5c0*/  CS2R R96, SRZ ;  /* 0x0000000000607805 */ /* 0x000fe2000001ff00 */
[----:B------:R-:W-:Y:S01]  /*a5d0*/  IMAD.MOV.U32 R95, RZ, RZ, RZ ;  /* 0x000000ffff5f7224 */ /* 0x000fe200078e00ff */
[----:B------:R-:W-:Y:S02]  /*a5e0*/  CS2R R90, SRZ ;  /* 0x00000000005a7805 */ /* 0x000fe4000001ff00 */
[----:B------:R-:W-:Y:S02]  /*a5f0*/  CS2R R92, SRZ ;  /* 0x00000000005c7805 */ /* 0x000fe4000001ff00 */
[----:B------:R-:W-:Y:S02]  /*a600*/  CS2R R62, SRZ ;  /* 0x00000000003e7805 */ /* 0x000fe4000001ff00 */
[----:B------:R-:W-:-:S02]  /*a610*/  CS2R R88, SRZ ;  /* 0x0000000000587805 */ /* 0x000fc4000001ff00 */
[----:B------:R-:W-:Y:S02]  /*a620*/  MOV R87, RZ ;  /* 0x000000ff00577202 */ /* 0x000fe40000000f00 */
[----:B------:R-:W-:Y:S02]  /*a630*/  CS2R R82, SRZ ;  /* 0x0000000000527805 */ /* 0x000fe4000001ff00 */
[----:B------:R-:W-:Y:S02]  /*a640*/  CS2R R84, SRZ ;  /* 0x0000000000547805 */ /* 0x000fe4000001ff00 */
[----:B------:R-:W-:Y:S01]  /*a650*/  CS2R R80, SRZ ;  /* 0x0000000000507805 */ /* 0x000fe2000001ff00 */
[----:B------:R-:W-:Y:S01]  /*a660*/  IMAD.MOV.U32 R79, RZ, RZ, RZ ;  /* 0x000000ffff4f7224 */ /* 0x000fe200078e00ff */
        /* <DEDUP_REMOVED lines=13> */
[----:B-1----:R-:W-:-:S02]  /*a740*/  CS2R R50, SRZ ;  /* 0x0000000000327805 */ /* 0x002fc4000001ff00 */
[----:B------:R-:W-:Y:S02]  /*a750*/  CS2R R52, SRZ ;  /* 0x0000000000347805 */ /* 0x000fe4000001ff00 */
[----:B--2---:R-:W-:Y:S02]  /*a760*/  CS2R R48, SRZ ;  /* 0x0000000000307805 */ /* 0x004fe4000001ff00 */
[----:B------:R-:W-:Y:S01]  /*a770*/  CS2R R130, SRZ ;  /* 0x0000000000827805 */ /* 0x000fe2000001ff00 */
[----:B------:R-:W-:Y:S01]  /*a780*/  IMAD.MOV.U32 R0, RZ, RZ, RZ ;  /* 0x000000ffff007224 */ /* 0x000fe200078e00ff */
        /* <DEDUP_REMOVED lines=8> */
[----:B------:R-:W-:Y:S01]  /*a810*/  CS2R R28, SRZ ;  /* 0x00000000001c7805 */ /* 0x000fe2000001ff00 */
[----:B------:R-:W-:Y:S06]  /*a820*/  @P2 BRA `(.L_x_558) ;  /* 0x0000000000082947 */ /* 0x000fec0003800000 */
[----:B------:R-:W0:Y:S02]  /*a830*/  FENCE.VIEW.ASYNC.G ;  /* 0x00000000000073c6 */ /* 0x000e240000000100 */
[----:B0-----:R-:W-:Y:S06]  /*a840*/  BAR.ARV 0xc, 0x120 ;  /* 0x0304800000007b1d */ /* 0x001fec0000002000 */
.L_x_558:
[----:B------:R-:W-:Y:S05]  /*a850*/  BSYNC B0 ;  /* 0x0000000000007941 */ /* 0x000fea0003800000 */
.L_x_557:
[----:B------:R-:W-:Y:S01]  /*a860*/  CS2R R24, SRZ ;  /* 0x0000000000187805 */ /* 0x000fe2000001ff00 */
[----:B------:R-:W-:Y:S06]  /*a870*/  @!P1 BRA `(.L_x_559) ;  /* 0x0000010c00909947 */ /* 0x000fec0003800000 */
[----:B------:R-:W2:Y:S04]  /*a880*/  LDL R4, [R1+0x50] ;  /* 0x0000500001047983 */ /* 0x000ea80000100800 */
[----:B------:R-:W3:Y:S04]  /*a890*/  LDL R5, [R1+0x4c] ;  /* 0x00004c0001057983 */ /* 0x000ee80000100800 */
[----:B--2---:R-:W0:Y:S01]  /*a8a0*/  SHFL.IDX PT, R0, R4, RZ, 0x1f ;  /* 0x00001fff04007589 */ /* 0x004e2200000e0000 */
[----:B---3--:R-:W-:-:S13]  /*a8b0*/  R2UR UR4, R5 ;  /* 0x00000000050472ca */ /* 0x008fda00000e0000 */
[----:B------:R-:W-:Y:S01]  /*a8c0*/  ULOP3.LUT UP0, URZ, UR4, 0x9f, URZ, 0xc0, !UPT ;  /* 0x0000009f043f7892 */ /* 0x000fe2000f80c03f */
[----:B0-----:R-:W-:-:S05]  /*a8d0*/  LEA.HI R2, R0, R0, RZ, 0x1 ;  /* 0x0000000000027211 */ /* 0x001fca00078f08ff */
[----:B------:R-:W-:Y:S02]  /*a8e0*/  PLOP3.LUT P0, PT, PT, PT, UP0, 0x80, 0x0 ;  /* 0x000000000000781c */ /* 0x000fe40003f0f008 */
[----:B------:R-:W-:-:S04]  /*a8f0*/  LOP3.LUT R3, R2, 0x1e, RZ, 0xc0, !PT ;  /* 0x0000001e02037812 */ /* 0x000fc800078ec0ff */
[----:B------:R-:W-:-:S04]  /*a900*/  IADD3 R3, R0, -R3, RZ ;  /* 0x8000000300037210 */ /* 0x000fc80007ffe0ff */
[----:B------:R-:W-:-:S04]  /*a910*/  LEA R3, R3, UR4, 0xd ;  /* 0x0000000403037c11 */ /* 0x000fc8000f8e68ff */
[----:B------:R-:W-:-:S04]  /*a920*/  SHF.R.U32.HI R2, RZ, 0x4, R3 ;  /* 0x00000004ff027819 */ /* 0x000fc80000011603 */
[----:B------:R-:W-:Y:S01]  /*a930*/  LOP3.LUT R2, R2, 0x3fff, RZ, 0xc0, !PT ;  /* 0x00003fff02027812 */ /* 0x000fe200078ec0ff */
[----:B------:R-:W-:Y:S06]  /*a940*/  @!P0 BRA `(.L_x_560) ;  /* 0x0000000000408947 */ /* 0x000fec0003800000 */
[----:B------:R-:W-:Y:S01]  /*a950*/  MOV R0, 0x0 ;  /* 0x0000000000007802 */ /* 0x000fe20000000f00 */
[----:B------:R-:W-:Y:S01]  /*a960*/  ULDC.64 UR4, c[0x4][0xa8] ;  /* 0x01002a0000047ab9 */ /* 0x000fe20000000a00 */
[----:B------:R-:W-:Y:S01]  /*a970*/  ULDC.64 UR6, c[0x4][0xb0] ;  /* 0x01002c0000067ab9 */ /* 0x000fe20000000a00 */
[----:B------:R-:W-:Y:S01]  /*a980*/  IMAD.U32 R4, RZ, RZ, UR4 ;  /* 0x00000004ff047e24 */ /* 0x000fe2000f8e00ff */
[----:B------:R0:W1:Y:S01]  /*a990*/  LDC.64 R14, c[0x4][R0] ;  /* 0x01000000000e7b82 */ /* 0x0000620000000a00 */
[----:B------:R-:W-:Y:S01]  /*a9a0*/  IMAD.U32 R5, RZ, RZ, UR5 ;  /* 0x00000005ff057e24 */ /* 0x000fe2000f8e00ff */
[----:B------:R-:W-:Y:S01]  /*a9b0*/  ULDC.64 UR4, c[0x4][0x20] ;  /* 0x0100080000047ab9 */ /* 0x000fe20000000a00 */
[----:B------:R-:W-:Y:S01]  /*a9c0*/  MOV R6, UR6 ;  /* 0x0000000600067c02 */ /* 0x000fe20008000f00 */
[----:B------:R-:W-:Y:S01]  /*a9d0*/  IMAD.U32 R7, RZ, RZ, UR7 ;  /* 0x00000007ff077e24 */ /* 0x000fe2000f8e00ff */
[----:B------:R-:W-:Y:S01]  /*a9e0*/  MOV R11, UR5 ;  /* 0x00000005000b7c02 */ /* 0x000fe20008000f00 */
[----:B------:R-:W-:Y:S01]  /*a9f0*/  IMAD.U32 R10, RZ, RZ, UR4 ;  /* 0x00000004ff0a7e24 */ /* 0x000fe2000f8e00ff */
[----:B------:R-:W-:Y:S01]  /*aa00*/  MOV R13, RZ ;  /* 0x000000ff000d7202 */ /* 0x000fe20000000f00 */
[----:B------:R-:W-:-:S02]  /*aa10*/  IMAD.MOV.U32 R8, RZ, RZ, 0x70 ;  /* 0x00000070ff087424 */ /* 0x000fc400078e00ff */
[----:B0-----:R-:W-:-:S07]  /*aa20*/  IMAD.MOV.U32 R12, RZ, RZ, 0x1 ;  /* 0x00000001ff0c7424 */ /* 0x001fce00078e00ff */
[----:B------:R-:W-:-:S07]  /*aa30*/  LEPC R20, `(.L_x_560) ;  /* 0x000000001014794e */ /* 0x000fce0000000000 */
[----:B-1----:R-:W-:Y:S05]  /*aa40*/  CALL.ABS.NOINC R14 ;  /* 0x000000000e007343 */ /* 0x002fea0003c00000 */
.L_x_560:
[----:B------:R-:W-:Y:S02]  /*aa50*/  ULDC UR4, c[0x0][0x3d4] ;  /* 0x0000f50000047ab9 */ /* 0x000fe40000000800 */
[----:B------:R-:W-:-:S13]  /*aa60*/  ISETP.LT.AND P0, PT, RZ, UR4, PT ;  /* 0x00000004ff007c0c */ /* 0x000fda000bf01270 */
[----:B------:R-:W-:Y:S05]  /*aa70*/  @P0 BRA `(.L_x_561) ;  /* 0x00000000003c0947 */ /* 0x000fea0003800000 */
[----:B------:R-:W-:-:S04]  /*aa80*/  LEA.HI R0, R225, R225, RZ, 0x1 ;  /* 0x000000e1e1007211 */ /* 0x000fc800078f08ff */
[----:B------:R-:W-:-:S05]  /*aa90*/  LOP3.LUT R0, R0, 0xfffffffe, RZ, 0xc0, !PT ;  /* 0xfffffffe00007812 */ /* 0x000fca00078ec0ff */
[----:B------:R-:W-:-:S05]  /*aaa0*/  IMAD.IADD R0, R225, 0x1, -R0 ;  /* 0x00000001e1007824 */ /* 0x000fca00078e0a00 */
[----:B------:R-:W-:-:S04]  /*aab0*/  SHF.L.U32 R3, R0, 0x1f, RZ ;  /* 0x0000001f00037819 */ /* 0x000fc800000006ff */
[----:B------:R0:W1:Y:S03]  /*aac0*/  SYNCS.PHASECHK.TRANS64.TRYWAIT P0, [R18+URZ+0x36800], R3 ;  /* 0x03680003120075a7 */ /* 0x000066000800017f */
[----:B-1----:R-:W-:Y:S05]  /*aad0*/  @!P0 NANOSLEEP.SYNCS 0x989680 ;  /* 0x009896800000895d */ /* 0x002fea0003900000 */
[----:B------:R-:W1:Y:S01]  /*aae0*/  @!P0 SYNCS.PHASECHK.TRANS64 P0, [R18+URZ+0x36800], R3 ;  /* 0x03680003120085a7 */ /* 0x000e62000800007f */
[----:B------:R-:W-:Y:S04]  /*aaf0*/  BSSY B0, `(.L_x_562) ;  /* 0x0000006000007945 */ /* 0x000fe80003800000 */
[----:B-1----:R-:W-:Y:S05]  /*ab00*/  @P0 BRA `(.L_x_563) ;  /* 0x0000000000100947 */ /* 0x002fea0003800000 */
.L_x_564:
[----:B-1----:R1:W2:Y:S02]  /*ab10*/  SYNCS.PHASECHK.TRANS64.TRYWAIT P0, [R18+URZ+0x36800], R3 ;  /* 0x03680003120075a7 */ /* 0x0022a4000800017f */
[----:B--2---:R-:W-:Y:S05]  /*ab20*/  @!P0 NANOSLEEP.SYNCS 0x989680 ;  /* 0x009896800000895d */ /* 0x004fea0003900000 */
[----:B------:R-:W2:Y:S02]  /*ab30*/  @!P0 SYNCS.PHASECHK.TRANS64 P0, [R18+URZ+0x36800], R3 ;  /* 0x03680003120085a7 */ /* 0x000ea4000800007f */
[----:B--2---:R-:W-:Y:S05]  /*ab40*/  @!P0 BRA `(.L_x_564) ;  /* 0xfffffffc00f08947 */ /* 0x004fea000383ffff */
.L_x_563:
[----:B------:R-:W-:Y:S05]  /*ab50*/  BSYNC B0 ;  /* 0x0000000000007941 */ /* 0x000fea0003800000 */
.L_x_562:
[----:B------:R-:W-:Y:S05]  /*ab60*/  BRA `(.L_x_565) ;  /* 0x0000005800087947 */ /* 0x000fea0003800000 */
.L_x_561:
[----:B------:R-:W2:Y:S01]  /*ab70*/  LDL R0, [R1+0x4c] ;  /* 0x00004c0001007983 */ /* 0x000ea20000100800 */
[----:B------:R-:W-:Y:S01]  /*ab80*/  ULDC.64 UR4, c[0x0][0x3d8] ;  /* 0x0000f60000047ab9 */ /* 0x000fe20000000a00 */
[----:B------:R-:W-:Y:S01]  /*ab90*/  ULDC.64 UR6, c[0x0][0x3e8] ;  /* 0x0000fa0000067ab9 */ /* 0x000fe20000000a00 */
[----:B------:R-:W-:Y:S01]  /*aba0*/  IMAD.WIDE.U32 R38, R146, UR4, RZ ;  /* 0x0000000492267c25 */ /* 0x000fe2000f8e00ff */
[----:B------:R-:W-:Y:S02]  /*abb0*/  SHF.R.S32.HI R8, RZ, 0x1f, R16 ;  /* 0x0000001fff087819 */ /* 0x000fe40000011410 */
[----:B------:R-:W-:Y:S02]  /*abc0*/  SHF.R.S32.HI R10, RZ, 0x1f, R22 ;  /* 0x0000001fff0a7819 */ /* 0x000fe40000011416 */
[----:B--2---:R-:W-:Y:S02]  /*abd0*/  R2UR UR8, R0 ;  /* 0x00000000000872ca */ /* 0x004fe400000e0000 */
[----:B------:R-:W-:-:S05]  /*abe0*/  SHF.R.S32.HI R0, RZ, 0x1f, R146 ;  /* 0x0000001fff007819 */ /* 0x000fca0000011492 */
[C---:B------:R-:W-:Y:S02]  /*abf0*/  IMAD R3, R0.reuse, UR4, RZ ;  /* 0x0000000400037c24 */ /* 0x040fe4000f8e02ff */
[----:B------:R-:W-:Y:S01]  /*ac00*/  IMAD R5, R0, UR6, RZ ;  /* 0x0000000600057c24 */ /* 0x000fe2000f8e02ff */
[-C--:B------:R-:W-:Y:S01]  /*ac10*/  IADD3 R0, P0, R16, R38.reuse, RZ ;  /* 0x0000002610007210 */ /* 0x080fe20007f1e0ff */
[C---:B------:R-:W-:Y:S01]  /*ac20*/  IMAD R3, R146.reuse, UR5, R3 ;  /* 0x0000000592037c24 */ /* 0x040fe2000f8e0203 */
[----:B------:R-:W-:Y:S01]  /*ac30*/  ULDC.64 UR4, c[0x0][0x3c8] ;  /* 0x0000f20000047ab9 */ /* 0x000fe20000000a00 */
[----:B------:R-:W-:Y:S01]  /*ac40*/  IMAD R7, R146, UR7, R5 ;  /* 0x0000000792077c24 */ /* 0x000fe2000f8e0205 */
[----:B------:R-:W-:Y:S01]  /*ac50*/  ULOP3.LUT UP0, URZ, UR8, 0x3ff, URZ, 0xc0, !UPT ;  /* 0x000003ff083f7892 */ /* 0x000fe2000f80c03f */
[----:B------:R-:W-:Y:S01]  /*ac60*/  IMAD.IADD R5, R3, 0x1, R39 ;  /* 0x0000000103057824 */ /* 0x000fe200078e0227 */
[----:B------:R-:W-:Y:S01]  /*ac70*/  LEA R36, P1, R38, UR4, 0x1 ;  /* 0x0000000426247c11 */ /* 0x000fe2000f8208ff */
[----:B------:R-:W-:Y:S01]  /*ac80*/  IMAD.WIDE.U32 R146, R146, UR6, RZ ;  /* 0x0000000692927c25 */ /* 0x000fe2000f8e00ff */
[----:B------:R-:W-:Y:S01]  /*ac90*/  LEA R24, P2, R0, UR4, 0x1 ;  /* 0x0000000400187c11 */ /* 0x000fe2000f8408ff */
[----:B------:R-:W-:Y:S01]  /*aca0*/  ULDC.64 UR6, c[0x0][0x3e0] ;  /* 0x0000f80000067ab9 */ /* 0x000fe20000000a00 */
[----:B------:R-:W-:Y:S01]  /*acb0*/  IADD3.X R3, R8, R5, RZ, P0, !PT ;  /* 0x0000000508037210 */ /* 0x000fe200007fe4ff */
[----:B------:R-:W-:Y:S01]  /*acc0*/  IMAD.IADD R39, R7, 0x1, R147 ;  /* 0x0000000107277824 */ /* 0x000fe200078e0293 */
[----:B------:R-:W-:-:S02]  /*acd0*/  IADD3 R4, P0, R22, R38, RZ ;  /* 0x0000002616047210 */ /* 0x000fc40007f1e0ff */
[----:B------:R-:W-:Y:S02]  /*ace0*/  LEA.HI.X R38, R38, UR5, R5, 0x1, P1 ;  /* 0x0000000526267c11 */ /* 0x000fe400088f0c05 */
[----:B------:R-:W-:Y:S02]  /*acf0*/  PLOP3.LUT P1, PT, PT, PT, UP0, 0x80, 0x0 ;  /* 0x000000000000781c */ /* 0x000fe40003f2f008 */
[----:B------:R-:W-:Y:S02]  /*ad00*/  LEA.HI.X R25, R0, UR5, R3, 0x1, P2 ;  /* 0x0000000500197c11 */ /* 0x000fe400090f0c03 */
[-C--:B------:R-:W-:Y:S02]  /*ad10*/  IADD3 R6, P4, R16, R146.reuse, RZ ;  /* 0x0000009210067210 */ /* 0x080fe40007f9e0ff */
[----:B------:R-:W-:Y:S02]  /*ad20*/  IADD3 R0, P5, R22, R146, RZ ;  /* 0x0000009216007210 */ /* 0x000fe40007fbe0ff */
[----:B------:R-:W-:Y:S01]  /*ad30*/  IADD3.X R5, R10, R5, RZ, P0, !PT ;  /* 0x000000050a057210 */ /* 0x000fe200007fe4ff */
[--C-:B------:R-:W-:Y:S01]  /*ad40*/  IMAD.X R7, R8, 0x1, R39.reuse, P4 ;  /* 0x0000000108077824 */ /* 0x100fe200020e0627 */
[----:B------:R-:W-:Y:S01]  /*ad50*/  LEA R40, P2, R6, UR6, 0x1 ;  /* 0x0000000606287c11 */ /* 0x000fe2000f8408ff */
[----:B------:R-:W-:Y:S01]  /*ad60*/  IMAD.X R3, R10, 0x1, R39, P5 ;  /* 0x000000010a037824 */ /* 0x000fe200028e0627 */
[----:B------:R-:W-:-:S02]  /*ad70*/  LEA R42, P3, R4, UR4, 0x1 ;  /* 0x00000004042a7c11 */ /* 0x000fc4000f8608ff */
[----:B------:R-:W-:Y:S02]  /*ad80*/  LEA R44, P4, R0, UR6, 0x1 ;  /* 0x00000006002c7c11 */ /* 0x000fe4000f8808ff */
[----:B------:R-:W-:Y:S02]  /*ad90*/  LEA R37, P0, R146, UR6, 0x1 ;  /* 0x0000000692257c11 */ /* 0x000fe4000f8008ff */
[----:B------:R-:W-:Y:S02]  /*ada0*/  LEA.HI.X R41, R6, UR7, R7, 0x1, P2 ;  /* 0x0000000706297c11 */ /* 0x000fe400090f0c07 */
[----:B------:R-:W-:Y:S02]  /*adb0*/  LEA.HI.X R43, R4, UR5, R5, 0x1, P3 ;  /* 0x00000005042b7c11 */ /* 0x000fe400098f0c05 */
[----:B------:R-:W-:Y:S02]  /*adc0*/  LEA.HI.X R45, R0, UR7, R3, 0x1, P4 ;  /* 0x00000007002d7c11 */ /* 0x000fe4000a0f0c03 */
[----:B------:R-:W-:Y:S01]  /*add0*/  LEA.HI.X R39, R146, UR7, R39, 0x1, P0 ;  /* 0x0000000792277c11 */ /* 0x000fe200080f0c27 */
[----:B------:R-:W-:Y:S06]  /*ade0*/  @!P1 BRA `(.L_x_566) ;  /* 0x0000000000409947 */ /* 0x000fec0003800000 */
[----:B------:R-:W-:Y:S01]  /*adf0*/  MOV R0, 0x0 ;  /* 0x0000000000007802 */ /* 0x000fe20000000f00 */
[----:B------:R-:W-:Y:S01]  /*ae00*/  ULDC.64 UR4, c[0x4][0xa8] ;  /* 0x01002a0000047ab9 */ /* 0x000fe20000000a00 */
[----:B------:R-:W-:Y:S01]  /*ae10*/  ULDC.64 UR6, c[0x4][0xb0] ;  /* 0x01002c0000067ab9 */ /* 0x000fe20000000a00 */
[----:B------:R-:W-:Y:S01]  /*ae20*/  IMAD.U32 R4, RZ, RZ, UR4 ;  /* 0x00000004ff047e24 */ /* 0x000fe2000f8e00ff */
[----:B------:R0:W1:Y:S01]  /*ae30*/  LDC.64 R14, c[0x4][R0] ;  /* 0x01000000000e7b82 */ /* 0x0000620000000a00 */
[----:B------:R-:W-:Y:S01]  /*ae40*/  MOV R5, UR5 ;  /* 0x0000000500057c02 */ /* 0x000fe20008000f00 */
[----:B------:R-:W-:Y:S01]  /*ae50*/  ULDC.64 UR4, c[0x4][0x28] ;  /* 0x01000a0000047ab9 */ /* 0x000fe20000000a00 */
[----:B------:R-:W-:Y:S01]  /*ae60*/  IMAD.U32 R6, RZ, RZ, UR6 ;  /* 0x00000006ff067e24 */ /* 0x000fe2000f8e00ff */
[----:B------:R-:W-:Y:S01]  /*ae70*/  MOV R10, UR4 ;  /* 0x00000004000a7c02 */ /* 0x000fe20008000f00 */
[----:B------:R-:W-:Y:S01]  /*ae80*/  IMAD.U32 R7, RZ, RZ, UR7 ;  /* 0x00000007ff077e24 */ /* 0x000fe2000f8e00ff */
[----:B------:R-:W-:Y:S01]  /*ae90*/  MOV R12, 0x1 ;  /* 0x00000001000c7802 */ /* 0x000fe20000000f00 */
[----:B------:R-:W-:-:S02]  /*aea0*/  IMAD.U32 R11, RZ, RZ, UR5 ;  /* 0x00000005ff0b7e24 */ /* 0x000fc4000f8e00ff */
[----:B------:R-:W-:Y:S02]  /*aeb0*/  IMAD.MOV.U32 R8, RZ, RZ, 0x70 ;  /* 0x00000070ff087424 */ /* 0x000fe400078e00ff */
[----:B0-----:R-:W-:-:S07]  /*aec0*/  IMAD.MOV.U32 R13, RZ, RZ, RZ ;  /* 0x000000ffff0d7224 */ /* 0x001fce00078e00ff */
[----:B------:R-:W-:-:S07]  /*aed0*/  LEPC R20, `(.L_x_566) ;  /* 0x000000001014794e */ /* 0x000fce0000000000 */
[----:B-1----:R-:W-:Y:S05]  /*aee0*/  CALL.ABS.NOINC R14 ;  /* 0x000000000e007343 */ /* 0x002fea0003c00000 */
.L_x_566:
[----:B------:R-:W-:Y:S01]  /*aef0*/  ULDC.U8 UR4, c[0x0][0x3f0] ;  /* 0x0000fc0000047ab9 */ /* 0x000fe20000000000 */
[----:B------:R-:W-:Y:S01]  /*af00*/  IMAD R3, R149, -0x80, R153 ;  /* 0xffffff8095037824 */ /* 0x000fe200078e0299 */
[----:B------:R-:W-:Y:S01]  /*af10*/  ISETP.NE.AND P0, PT, RZ, UR4, PT ;  /* 0x00000004ff007c0c */ /* 0x000fe2000bf05270 */
[----:B------:R-:W-:Y:S03]  /*af20*/  BSSY B0, `(.L_x_567) ;  /* 0x000053e000007945 */ /* 0x000fe60003800000 */
[----:B------:R-:W-:-:S09]  /*af30*/  VIMNMX R3, R3, 0x80, PT ;  /* 0x0000008003037848 */ /* 0x000fd20003fe0100 */
[----:B------:R-:W-:Y:S05]  /*af40*/  @!P0 BRA `(.L_x_568) ;  /* 0x0000002800688947 */ /* 0x000fea0003800000 */
        /* <DEDUP_REMOVED lines=13> */
[----:B------:R-:W-:Y:S01]  /*b020*/  CS2R R34, SRZ ;  /* 0x0000000000227805 */ /* 0x000fe2000001ff00 */
[----:B------:R-:W-:Y:S06]  /*b030*/  @P0 BRA `(.L_x_570) ;  /* 0x0000000000900947 */ /* 0x000fec0003800000 */
[C---:B------:R-:W-:Y:S01]  /*b040*/  VIADD R0, R16.reuse, 0x10 ;  /* 0x0000001010007836 */ /* 0x040fe20000000000 */
[----:B------:R-:W-:Y:S01]  /*b050*/  ULDC UR4, c[0x0][0x3d4] ;  /* 0x0000f50000047ab9 */ /* 0x000fe20000000800 */
[C---:B------:R-:W-:Y:S01]  /*b060*/  VIADD R5, R16.reuse, 0x30 ;  /* 0x0000003010057836 */ /* 0x040fe20000000000 */
[----:B------:R-:W-:Y:S02]  /*b070*/  IADD3 R4, R16, 0x20, RZ ;  /* 0x0000002010047810 */ /* 0x000fe40007ffe0ff */
[----:B------:R-:W-:Y:S02]  /*b080*/  CS2R R20, SRZ ;  /* 0x0000000000147805 */ /* 0x000fe4000001ff00 */
[----:B------:R-:W-:Y:S01]  /*b090*/  ISETP.GE.AND P2, PT, R0, UR4, PT ;  /* 0x0000000400007c0c */ /* 0x000fe2000bf46270 */
[C---:B------:R-:W-:Y:S01]  /*b0a0*/  VIADD R0, R16.reuse, 0x40 ;  /* 0x0000004010007836 */ /* 0x040fe20000000000 */
[----:B------:R-:W-:Y:S02]  /*b0b0*/  IADD3 R6, R16, 0x50, RZ ;  /* 0x0000005010067810 */ /* 0x000fe40007ffe0ff */
[----:B------:R-:W-:-:S02]  /*b0c0*/  CS2R R26, SRZ ;  /* 0x00000000001a7805 */ /* 0x000fc4000001ff00 */
[----:B------:R-:W-:Y:S02]  /*b0d0*/  ISETP.GE.AND P1, PT, R16, UR4, PT ;  /* 0x0000000410007c0c */ /* 0x000fe4000bf26270 */
[----:B------:R-:W-:Y:S02]  /*b0e0*/  CS2R R28, SRZ ;  /* 0x00000000001c7805 */ /* 0x000fe4000001ff00 */
[----:B------:R-:W-:Y:S02]  /*b0f0*/  ISETP.GE.AND P3, PT, R4, UR4, PT ;  /* 0x0000000404007c0c */ /* 0x000fe4000bf66270 */
[----:B------:R-:W-:Y:S02]  /*b100*/  CS2R R30, SRZ ;  /* 0x00000000001e7805 */ /* 0x000fe4000001ff00 */
[----:B------:R-:W-:Y:S02]  /*b110*/  ISETP.GE.AND P4, PT, R5, UR4, PT ;  /* 0x0000000405007c0c */ /* 0x000fe4000bf86270 */
[----:B------:R-:W-:-:S02]  /*b120*/  CS2R R32, SRZ ;  /* 0x0000000000207805 */ /* 0x000fc4000001ff00 */
[----:B------:R-:W-:Y:S02]  /*b130*/  ISETP.GE.AND P5, PT, R0, UR4, PT ;  /* 0x0000000400007c0c */ /* 0x000fe4000bfa6270 */
[----:B------:R-:W-:Y:S02]  /*b140*/  CS2R R34, SRZ ;  /* 0x0000000000227805 */ /* 0x000fe4000001ff00 */
[----:B------:R-:W-:Y:S02]  /*b150*/  ISETP.GE.AND P6, PT, R6, UR4, PT ;  /* 0x0000000406007c0c */ /* 0x000fe4000bfc6270 */
[----:B------:R-:W-:Y:S02]  /*b160*/  CS2R R10, SRZ ;  /* 0x00000000000a7805 */ /* 0x000fe4000001ff00 */
[----:B------:R-:W-:Y:S02]  /*b170*/  CS2R R12, SRZ ;  /* 0x00000000000c7805 */ /* 0x000fe4000001ff00 */
[----:B------:R-:W-:-:S02]  /*b180*/  CS2R R14, SRZ ;  /* 0x00000000000e7805 */ /* 0x000fc4000001ff00 */
[----:B------:R-:W-:Y:S02]  /*b190*/  CS2R R8, SRZ ;  /* 0x0000000000087805 */ /* 0x000fe4000001ff00 */
[----:B------:R-:W-:Y:S02]  /*b1a0*/  CS2R R6, SRZ ;  /* 0x0000000000067805 */ /* 0x000fe4000001ff00 */
[----:B------:R-:W-:Y:S01]  /*b1b0*/  CS2R R4, SRZ ;  /* 0x0000000000047805 */ /* 0x000fe2000001ff00 */
[----:B------:R0:W5:Y:S04]  /*b1c0*/  @!P1 LDG.E.64 R20, desc[UR60][R24.64] ;  /* 0x0000003c18149981 */ /* 0x000168000c1e1b00 */
        /* <DEDUP_REMOVED lines=10> */
[----:B------:R0:W5:Y:S02]  /*b270*/  @!P6 LDG.E.64 R4, desc[UR60][R40.64+0xa0] ;  /* 0x0000a03c2804e981 */ /* 0x000164000c1e1b00 */
.L_x_570:
[----:B------:R-:W-:Y:S05]  /*b280*/  BSYNC B1 ;  /* 0x0000000000017941 */ /* 0x000fea0003800000 */
.L_x_569:
[--C-:B-----5:R-:W-:Y:S01]  /*b290*/  IMAD.MOV.U32 R44, RZ, RZ, R27.reuse ;  /* 0x000000ffff2c7224 */ /* 0x120fe200078e001b */
[--C-:B------:R-:W-:Y:S01]  /*b2a0*/  SHF.R.U64 R54, R26, 0x10, R27.reuse ;  /* 0x000000101a367819 */ /* 0x100fe2000000121b */
[----:B0-----:R-:W-:Y:S01]  /*b2b0*/  IMAD.MOV.U32 R40, RZ, RZ, R8 ;  /* 0x000000ffff287224 */ /* 0x001fe200078e0008 */
[----:B------:R-:W-:Y:S01]  /*b2c0*/  SHF.R.U32.HI R55, RZ, 0x10, R27 ;  /* 0x00000010ff377819 */ /* 0x000fe2000001161b */
[--C-:B------:R-:W-:Y:S01]  /*b2d0*/  IMAD.MOV.U32 R27, RZ, RZ, R11.reuse ;  /* 0x000000ffff1b7224 */ /* 0x100fe200078e000b */
[----:B------:R-:W-:Y:S01]  /*b2e0*/  SHF.R.U64 R64, R10, 0x10, R11 ;  /* 0x000000100a407819 */ /* 0x000fe2000000120b */
[----:B------:R-:W-:Y:S01]  /*b2f0*/  IMAD.MOV.U32 R25, RZ, RZ, R21 ;  /* 0x000000ffff197224 */ /* 0x000fe200078e0015 */
[----:B------:R-:W-:Y:S01]  /*b300*/  SHF.R.U32.HI R65, RZ, 0x10, R11 ;  /* 0x00000010ff417819 */ /* 0x000fe2000001160b */
[----:B------:R-:W-:Y:S01]  /*b310*/  IMAD.MOV.U32 R24, RZ, RZ, R20 ;  /* 0x000000ffff187224 */ /* 0x000fe200078e0014 */
[----:B------:R-:W-:Y:S01]  /*b320*/  LOP3.LUT R11, R209, 0x18, R22, 0xf8, !PT ;  /* 0x00000018d10b7812 */ /* 0x000fe200078ef816 */
[----:B------:R-:W-:Y:S01]  /*b330*/  UMOV UR4, 0xffffffff ;  /* 0xffffffff00047882 */ /* 0x000fe20000000000 */
[----:B------:R-:W-:Y:S01]  /*b340*/  LOP3.LUT P1, RZ, R217, 0x4, RZ, 0xc0, !PT ;  /* 0x00000004d9ff7812 */ /* 0x000fe2000782c0ff */
[----:B------:R-:W-:Y:S01]  /*b350*/  IMAD.MOV.U32 R49, RZ, RZ, R33 ;  /* 0x000000ffff317224 */ /* 0x000fe200078e0021 */
[----:B------:R-:W-:Y:S01]  /*b360*/  LOP3.LUT R0, R11, R210, RZ, 0x3c, !PT ;  /* 0x000000d20b007212 */ /* 0x000fe200078e3cff */
[----:B------:R-:W-:Y:S01]  /*b370*/  IMAD.MOV.U32 R42, RZ, RZ, R6 ;  /* 0x000000ffff2a7224 */ /* 0x000fe200078e0006 */
[----:B------:R-:W-:Y:S01]  /*b380*/  SHF.R.U64 R70, R8, 0x10, R9 ;  /* 0x0000001008467819 */ /* 0x000fe20000001209 */
[----:B------:R-:W-:Y:S01]  /*b390*/  IMAD.MOV.U32 R46, RZ, RZ, R30 ;  /* 0x000000ffff2e7224 */ /* 0x000fe200078e001e */
[--C-:B------:R-:W-:Y:S01]  /*b3a0*/  SHF.R.U64 R52, R20, 0x10, R21.reuse ;  /* 0x0000001014347819 */ /* 0x100fe20000001215 */
[----:B------:R-:W-:Y:S01]  /*b3b0*/  IMAD.IADD R11, R211, 0x1, R0 ;  /* 0x00000001d30b7824 */ /* 0x000fe200078e0200 */
[----:B------:R-:W-:Y:S01]  /*b3c0*/  SHF.R.U32.HI R53, RZ, 0x10, R21 ;  /* 0x00000010ff357819 */ /* 0x000fe20000011615 */
[----:B------:R-:W-:Y:S01]  /*b3d0*/  IMAD.MOV.U32 R47, RZ, RZ, R31 ;  /* 0x000000ffff2f7224 */ /* 0x000fe200078e001f */
[----:B------:R-:W-:Y:S01]  /*b3e0*/  MOV R21, R26 ;  /* 0x0000001a00157202 */ /* 0x000fe20000000f00 */
[----:B------:R-:W-:Y:S01]  /*b3f0*/  IMAD R8, R11, 0x2, R18 ;  /* 0x000000020b087824 */ /* 0x000fe200078e0212 */
[----:B------:R-:W-:Y:S01]  /*b400*/  MOV R41, R9 ;  /* 0x0000000900297202 */ /* 0x000fe20000000f00 */
[----:B------:R-:W-:Y:S01]  /*b410*/  IMAD.MOV.U32 R26, RZ, RZ, R28 ;  /* 0x000000ffff1a7224 */ /* 0x000fe200078e001c */
[----:B------:R-:W-:Y:S01]  /*b420*/  SHF.R.U32.HI R71, RZ, 0x10, R9 ;  /* 0x00000010ff477819 */ /* 0x000fe20000011609 */
[----:B------:R-:W-:Y:S01]  /*b430*/  VIADD R9, R8, 0x15400 ;  /* 0x0001540008097836 */ /* 0x000fe20000000000 */
[----:B------:R-:W-:Y:S01]  /*b440*/  MOV R45, R29 ;  /* 0x0000001d002d7202 */ /* 0x000fe20000000f00 */
[----:B------:R-:W-:Y:S01]  /*b450*/  IMAD.MOV.U32 R50, RZ, RZ, R34 ;  /* 0x000000ffff327224 */ /* 0x000fe200078e0022 */
[--C-:B------:R-:W-:Y:S01]  /*b460*/  SHF.R.U64 R56, R28, 0x10, R29.reuse ;  /* 0x000000101c387819 */ /* 0x100fe2000000121d */
[----:B------:R-:W-:Y:S01]  /*b470*/  IMAD.MOV.U32 R20, RZ, RZ, R10 ;  /* 0x000000ffff147224 */ /* 0x000fe200078e000a */
[----:B------:R-:W-:Y:S01]  /*b480*/  SHF.R.U32.HI R57, RZ, 0x10, R29 ;  /* 0x00000010ff397819 */ /* 0x000fe2000001161d */
[----:B------:R-:W-:Y:S01]  /*b490*/  IMAD.MOV.U32 R28, RZ, RZ, R13 ;  /* 0x000000ffff1c7224 */ /* 0x000fe200078e000d */
[----:B------:R-:W-:-:S02]  /*b4a0*/  SHF.R.U64 R60, R32, 0x10, R33 ;  /* 0x00000010203c7819 */ /* 0x000fc40000001221 */
[----:B------:R-:W-:Y:S02]  /*b4b0*/  SHF.R.U32.HI R61, RZ, 0x10, R33 ;  /* 0x00000010ff3d7819 */ /* 0x000fe40000011621 */
[----:B------:R-:W-:Y:S01]  /*b4c0*/  SHF.R.U64 R72, R6, 0x10, R7 ;  /* 0x0000001006487819 */ /* 0x000fe20000001207 */
[----:B------:R-:W-:Y:S01]  /*b4d0*/  IMAD.MOV.U32 R6, RZ, RZ, R4 ;  /* 0x000000ffff067224 */ /* 0x000fe200078e0004 */
[--C-:B------:R-:W-:Y:S02]  /*b4e0*/  SHF.R.U64 R58, R30, 0x10, R31.reuse ;  /* 0x000000101e3a7819 */ /* 0x100fe4000000121f */
[----:B------:R-:W-:Y:S01]  /*b4f0*/  SHF.R.U32.HI R59, RZ, 0x10, R31 ;  /* 0x00000010ff3b7819 */ /* 0x000fe2000001161f */
[----:B------:R-:W-:Y:S01]  /*b500*/  IMAD.MOV.U32 R31, RZ, RZ, R14 ;  /* 0x000000ffff1f7224 */ /* 0x000fe200078e000e */
[----:B------:R-:W-:Y:S02]  /*b510*/  MOV R48, R32 ;  /* 0x0000002000307202 */ /* 0x000fe40000000f00 */
[----:B------:R-:W-:-:S02]  /*b520*/  MOV R51, R35 ;  /* 0x0000002300337202 */ /* 0x000fc40000000f00 */
[--C-:B------:R-:W-:Y:S02]  /*b530*/  SHF.R.U64 R62, R34, 0x10, R35.reuse ;  /* 0x00000010223e7819 */ /* 0x100fe40000001223 */
[----:B------:R-:W-:Y:S02]  /*b540*/  SHF.R.U32.HI R63, RZ, 0x10, R35 ;  /* 0x00000010ff3f7819 */ /* 0x000fe40000011623 */
[----:B------:R-:W-:Y:S02]  /*b550*/  MOV R43, R7 ;  /* 0x00000007002b7202 */ /* 0x000fe40000000f00 */
[----:B------:R-:W-:Y:S01]  /*b560*/  SHF.R.U32.HI R73, RZ, 0x10, R7 ;  /* 0x00000010ff497819 */ /* 0x000fe20000011607 */
[--C-:B------:R-:W-:Y:S01]  /*b570*/  IMAD.MOV.U32 R7, RZ, RZ, R5.reuse ;  /* 0x000000ffff077224 */ /* 0x100fe200078e0005 */
[----:B------:R-:W-:Y:S01]  /*b580*/  IADD3 R0, R8, 0x15440, RZ ;  /* 0x0001544008007810 */ /* 0x000fe20007ffe0ff */
[----:B------:R-:W-:Y:S01]  /*b590*/  @P1 VIADD R0, R9, 0xffffffc0 ;  /* 0xffffffc009001836 */ /* 0x000fe20000000000 */
[----:B------:R-:W-:-:S02]  /*b5a0*/  SHF.R.U64 R74, R4, 0x10, R5 ;  /* 0x00000010044a7819 */ /* 0x000fc40000001205 */
[----:B------:R-:W-:Y:S02]  /*b5b0*/  PRMT R33, R24, 0x5410, R25 ;  /* 0x0000541018217816 */ /* 0x000fe40000000019 */
[----:B------:R-:W-:Y:S02]  /*b5c0*/  PRMT R29, R21, 0x5410, R44 ;  /* 0x00005410151d7816 */ /* 0x000fe4000000002c */
[----:B------:R-:W-:Y:S02]  /*b5d0*/  MOV R35, R12 ;  /* 0x0000000c00237202 */ /* 0x000fe40000000f00 */
[--C-:B------:R-:W-:Y:S02]  /*b5e0*/  SHF.R.U64 R66, R12, 0x10, R13.reuse ;  /* 0x000000100c427819 */ /* 0x100fe4000000120d */
[----:B------:R-:W-:Y:S02]  /*b5f0*/  SHF.R.U32.HI R67, RZ, 0x10, R13 ;  /* 0x00000010ff437819 */ /* 0x000fe4000001160d */
[----:B------:R-:W-:-:S02]  /*b600*/  MOV R32, R15 ;  /* 0x0000000f00207202 */ /* 0x000fc40000000f00 */
[--C-:B------:R-:W-:Y:S02]  /*b610*/  SHF.R.U64 R68, R14, 0x10, R15.reuse ;  /* 0x000000100e447819 */ /* 0x100fe4000000120f */
[----:B------:R-:W-:Y:S02]  /*b620*/  SHF.R.U32.HI R69, RZ, 0x10, R15 ;  /* 0x00000010ff457819 */ /* 0x000fe4000001160f */
[----:B------:R-:W-:Y:S02]  /*b630*/  SHF.R.U32.HI R75, RZ, 0x10, R5 ;  /* 0x00000010ff4b7819 */ /* 0x000fe40000011605 */
[----:B------:R-:W-:Y:S02]  /*b640*/  PRMT R34, R52, 0x5410, R53 ;  /* 0x0000541034227816 */ /* 0x000fe40000000035 */
[----:B------:R-:W-:Y:S02]  /*b650*/  PRMT R30, R54, 0x5410, R55 ;  /* 0x00005410361e7816 */ /* 0x000fe40000000037 */
[----:B------:R-:W-:-:S02]  /*b660*/  PRMT R21, R26, 0x5410, R45 ;  /* 0x000054101a157816 */ /* 0x000fc4000000002d */
[----:B------:R-:W-:Y:S02]  /*b670*/  PRMT R24, R56, 0x5410, R57 ;  /* 0x0000541038187816 */ /* 0x000fe40000000039 */
[----:B------:R-:W-:Y:S01]  /*b680*/  LEA.HI R4, R225, R225, RZ, 0x1 ;  /* 0x000000e1e1047211 */ /* 0x000fe200078f08ff */
[----:B------:R-:W-:Y:S06]  /*b690*/  BRA.DIV UR4, `(.L_x_571) ;  /* 0x0000018204b47947 */ /* 0x000fec000b800000 */
.L_x_768:
[----:B------:R-:W-:Y:S01]  /*b6a0*/  UMOV UR4, 0xffffffff ;  /* 0xffffffff00047882 */ /* 0x000fe20000000000 */
[----:B------:R-:W-:Y:S02]  /*b6b0*/  LOP3.LUT R4, R4, 0xfffffffe, RZ, 0xc0, !PT ;  /* 0xfffffffe04047812 */ /* 0x000fe400078ec0ff */
[----:B------:R-:W-:Y:S05]  /*b6c0*/  BRA.DIV UR4, `(.L_x_572) ;  /* 0x0000018204d07947 */ /* 0x000fea000b800000 */
.L_x_771:
[----:B------:R-:W-:Y:S01]  /*b6d0*/  UMOV UR4, 0xffffffff ;  /* 0xffffffff00047882 */ /* 0x000fe20000000000 */
[----:B------:R-:W-:Y:S02]  /*b6e0*/  IADD3 R4, R225, -R4, RZ ;  /* 0x80000004e1047210 */ /* 0x000fe40007ffe0ff */
[----:B------:R-:W-:Y:S05]  /*b6f0*/  BRA.DIV UR4, `(.L_x_573) ;  /* 0x0000018204ec7947 */ /* 0x000fea000b800000 */
.L_x_774:
[----:B------:R-:W-:Y:S01]  /*b700*/  UMOV UR4, 0xffffffff ;  /* 0xffffffff00047882 */ /* 0x000fe20000000000 */
[----:B------:R-:W-:Y:S02]  /*b710*/  SHF.L.U32 R5, R4, 0x1f, RZ ;  /* 0x0000001f04057819 */ /* 0x000fe400000006ff */
[----:B------:R-:W-:Y:S05]  /*b720*/  BRA.DIV UR4, `(.L_x_574) ;  /* 0x0000018604087947 */ /* 0x000fea000b800000 */
.L_x_777:
[----:B------:R-:W0:Y:S01]  /*b730*/  SYNCS.PHASECHK.TRANS64.TRYWAIT P1, [R18+URZ+0x36800], R5 ;  /* 0x03680005120075a7 */ /* 0x000e22000802017f */
[----:B------:R-:W-:Y:S01]  /*b740*/  BSSY B1, `(.L_x_575) ;  /* 0x0000013000017945 */ /* 0x000fe20003800000 */
[----:B------:R-:W-:Y:S02]  /*b750*/  PRMT R37, R20, 0x5410, R27 ;  /* 0x0000541014257816 */ /* 0x000fe4000000001b */
[----:B------:R-:W-:Y:S02]  /*b760*/  PRMT R35, R35, 0x5410, R28 ;  /* 0x0000541023237816 */ /* 0x000fe4000000001c */
[----:B------:R-:W-:Y:S02]  /*b770*/  PRMT R31, R31, 0x5410, R32 ;  /* 0x000054101f1f7816 */ /* 0x000fe40000000020 */
[----:B------:R-:W-:Y:S02]  /*b780*/  PRMT R25, R46, 0x5410, R47 ;  /* 0x000054102e197816 */ /* 0x000fe4000000002f */
[----:B------:R-:W-:-:S02]  /*b790*/  PRMT R26, R58, 0x5410, R59 ;  /* 0x000054103a1a7816 */ /* 0x000fc4000000003b */
[----:B------:R-:W-:Y:S02]  /*b7a0*/  PRMT R13, R48, 0x5410, R49 ;  /* 0x00005410300d7816 */ /* 0x000fe40000000031 */
        /* <DEDUP_REMOVED lines=10> */
[----:B------:R-:W-:Y:S01]  /*b850*/  PRMT R11, R6, 0x5410, R7 ;  /* 0x00005410060b7816 */ /* 0x000fe20000000007 */
[----:B0-----:R-:W-:Y:S06]  /*b860*/  @!P1 BRA `(.L_x_576) ;  /* 0x0000018000e09947 */ /* 0x001fec0003800000 */
.L_x_778:
[----:B------:R-:W-:Y:S05]  /*b870*/  BSYNC B1 ;  /* 0x0000000000017941 */ /* 0x000fea0003800000 */
.L_x_575:
[----:B------:R-:W-:Y:S01]  /*b880*/  BSSY B1, `(.L_x_577) ;  /* 0x0000103000017945 */ /* 0x000fe20003800000 */
[----:B------:R-:W-:-:S03]  /*b890*/  PRMT R12, R74, 0x5410, R75 ;  /* 0x000054104a0c7816 */ /* 0x000fc6000000004b */
[----:B------:R-:W-:Y:S05]  /*b8a0*/  @P0 BRA `(.L_x_578) ;  /* 0x0000001000000947 */ /* 0x000fea0003800000 */
[----:B0-----:R-:W0:Y:S01]  /*b8b0*/  LDC R5, c[0x0][0x3d4] ;  /* 0x0000f500ff057b82 */ /* 0x001e220000000800 */
[C---:B------:R-:W-:Y:S01]  /*b8c0*/  VIADD R4, R16.reuse, 0x10 ;  /* 0x0000001010047836 */ /* 0x040fe20000000000 */
[C---:B------:R-:W-:Y:S01]  /*b8d0*/  IADD3 R40, R16.reuse, 0x30, RZ ;  /* 0x0000003010287810 */ /* 0x040fe20007ffe0ff */
[C---:B------:R-:W-:Y:S01]  /*b8e0*/  VIADD R6, R16.reuse, 0x20 ;  /* 0x0000002010067836 */ /* 0x040fe20000000000 */
[----:B------:R-:W-:Y:S01]  /*b8f0*/  BSSY B2, `(.L_x_579) ;  /* 0x0000030000027945 */ /* 0x000fe20003800000 */
[-C--:B0-----:R-:W-:Y:S02]  /*b900*/  ISETP.GE.AND P0, PT, R16, R5.reuse, PT ;  /* 0x000000051000720c */ /* 0x081fe40003f06270 */
[-C--:B------:R-:W-:Y:S01]  /*b910*/  ISETP.GE.AND P1, PT, R4, R5.reuse, PT ;  /* 0x000000050400720c */ /* 0x080fe20003f26270 */
[----:B------:R-:W-:Y:S01]  /*b920*/  VIADD R4, R16, 0x40 ;  /* 0x0000004010047836 */ /* 0x000fe20000000000 */
[-C--:B------:R-:W-:Y:S01]  /*b930*/  ISETP.GE.AND P2, PT, R6, R5.reuse, PT ;  /* 0x000000050600720c */ /* 0x080fe20003f46270 */
[----:B------:R-:W-:Y:S01]  /*b940*/  VIADD R6, R16, 0x50 ;  /* 0x0000005010067836 */ /* 0x000fe20000000000 */
[----:B------:R-:W-:-:S02]  /*b950*/  ISETP.GE.AND P3, PT, R40, R5, PT ;  /* 0x000000052800720c */ /* 0x000fc40003f66270 */
[-C--:B------:R-:W-:Y:S02]  /*b960*/  ISETP.GE.AND P4, PT, R4, R5.reuse, PT ;  /* 0x000000050400720c */ /* 0x080fe40003f86270 */
[----:B------:R-:W-:-:S03]  /*b970*/  ISETP.GE.AND P5, PT, R6, R5, PT ;  /* 0x000000050600720c */ /* 0x000fc60003fa6270 */
[----:B------:R-:W-:Y:S10]  /*b980*/  @P0 BRA `(.L_x_580) ;  /* 0x0000000000980947 */ /* 0x000ff40003800000 */
[----:B------:R-:W0:Y:S01]  /*b990*/  LDS.128 R4, [R8+0x15400] ;  /* 0x0154000008047984 */ /* 0x000e220000000c00 */
[----:B------:R-:W-:Y:S02]  /*b9a0*/  HADD2.F32 R45, -RZ, R37.H0_H0 ;  /* 0x20000025ff2d7230 */ /* 0x000fe40000004100 */
[----:B------:R-:W-:Y:S02]  /*b9b0*/  HADD2.F32 R43, -RZ, R33.H0_H0 ;  /* 0x20000021ff2b7230 */ /* 0x000fe40000004100 */
[----:B------:R-:W-:Y:S02]  /*b9c0*/  HADD2.F32 R44, -RZ, R34.H0_H0 ;  /* 0x20000022ff2c7230 */ /* 0x000fe40000004100 */
[----:B------:R-:W-:Y:S02]  /*b9d0*/  HADD2.F32 R46, -RZ, R38.H0_H0 ;  /* 0x20000026ff2e7230 */ /* 0x000fe40000004100 */
[--C-:B0-----:R-:W-:Y:S02]  /*b9e0*/  HADD2.F32 R39, -RZ, R4.reuse.H0_H0 ;  /* 0x20000004ff277230 */ /* 0x101fe40000004100 */
[----:B------:R-:W-:-:S02]  /*b9f0*/  HADD2.F32 R4, -RZ, R4.H1_H1 ;  /* 0x30000004ff047230 */ /* 0x000fc40000004100 */
[--C-:B------:R-:W-:Y:S02]  /*ba00*/  HADD2.F32 R40, -RZ, R5.reuse.H0_H0 ;  /* 0x20000005ff287230 */ /* 0x100fe40000004100 */
[----:B------:R-:W-:Y:S02]  /*ba10*/  HADD2.F32 R5, -RZ, R5.H1_H1 ;  /* 0x30000005ff057230 */ /* 0x000fe40000004100 */
[C---:B------:R-:W-:Y:S01]  /*ba20*/  FMUL.FTZ R48, R4.reuse, R45 ;  /* 0x0000002d04307220 */ /* 0x040fe20000410000 */
[-C--:B------:R-:W-:Y:S01]  /*ba30*/  FMUL.FTZ R4, R4, R43.reuse ;  /* 0x0000002b04047220 */ /* 0x080fe20000410000 */
[--C-:B------:R-:W-:Y:S02]  /*ba40*/  HADD2.F32 R41, -RZ, R6.reuse.H0_H0 ;  /* 0x20000006ff297230 */ /* 0x100fe40000004100 */
[----:B------:R-:W-:Y:S02]  /*ba50*/  HADD2.F32 R42, -RZ, R7.H0_H0 ;  /* 0x20000007ff2a7230 */ /* 0x000fe40000004100 */
[----:B------:R-:W-:Y:S01]  /*ba60*/  FMUL.FTZ R47, R5, R46 ;  /* 0x0000002e052f7220 */ /* 0x000fe20000410000 */
[C---:B------:R-:W-:Y:S01]  /*ba70*/  FFMA.FTZ R48, R39.reuse, R43, -R48 ;  /* 0x0000002b27307223 */ /* 0x040fe20000010830 */
[----:B------:R-:W-:Y:S01]  /*ba80*/  FFMA.FTZ R45, R39, R45, R4 ;  /* 0x0000002d272d7223 */ /* 0x000fe20000010004 */
[----:B------:R-:W-:Y:S01]  /*ba90*/  FMUL.FTZ R49, R5, R44 ;  /* 0x0000002c05317220 */ /* 0x000fe20000410000 */
[----:B------:R-:W-:-:S02]  /*baa0*/  HADD2.F32 R6, -RZ, R6.H1_H1 ;  /* 0x30000006ff067230 */ /* 0x000fc40000004100 */
[C---:B------:R-:W-:Y:S01]  /*bab0*/  FFMA.FTZ R47, R40.reuse, R44, -R47 ;  /* 0x0000002c282f7223 */ /* 0x040fe2000001082f */
[----:B------:R-:W-:Y:S02]  /*bac0*/  HADD2.F32 R7, -RZ, R7.H1_H1 ;  /* 0x30000007ff077230 */ /* 0x000fe40000004100 */
[----:B------:R-:W-:Y:S01]  /*bad0*/  FFMA.FTZ R40, R40, R46, R49 ;  /* 0x0000002e28287223 */ /* 0x000fe20000010031 */
[----:B------:R-:W-:Y:S02]  /*bae0*/  HADD2.F32 R39, -RZ, R37.H1_H1 ;  /* 0x30000025ff277230 */ /* 0x000fe40000004100 */
[----:B------:R-:W-:Y:S02]  /*baf0*/  HADD2.F32 R4, -RZ, R33.H1_H1 ;  /* 0x30000021ff047230 */ /* 0x000fe40000004100 */
[----:B------:R-:W-:Y:S02]  /*bb00*/  HADD2.F32 R43, -RZ, R38.H1_H1 ;  /* 0x30000026ff2b7230 */ /* 0x000fe40000004100 */
[----:B------:R-:W-:Y:S01]  /*bb10*/  FMUL.FTZ R44, R6, R39 ;  /* 0x00000027062c7220 */ /* 0x000fe20000410000 */
[----:B------:R-:W-:-:S02]  /*bb20*/  HADD2.F32 R5, -RZ, R34.H1_H1 ;  /* 0x30000022ff057230 */ /* 0x000fc40000004100 */
[-C--:B------:R-:W-:Y:S01]  /*bb30*/  FMUL.FTZ R46, R6, R4.reuse ;  /* 0x00000004062e7220 */ /* 0x080fe20000410000 */
[----:B------:R-:W-:Y:S01]  /*bb40*/  FMUL.FTZ R49, R7, R43 ;  /* 0x0000002b07317220 */ /* 0x000fe20000410000 */
[----:B------:R-:W-:Y:S01]  /*bb50*/  FFMA.FTZ R6, R41, R4, -R44 ;  /* 0x0000000429067223 */ /* 0x000fe2000001082c */
[----:B------:R-:W-:Y:S01]  /*bb60*/  FMUL.FTZ R50, R7, R5 ;  /* 0x0000000507327220 */ /* 0x000fe20000410000 */
[----:B------:R-:W-:Y:S01]  /*bb70*/  FFMA.FTZ R39, R41, R39, R46 ;  /* 0x0000002729277223 */ /* 0x000fe2000001002e */
[C---:B------:R-:W-:Y:S01]  /*bb80*/  FFMA.FTZ R7, R42.reuse, R5, -R49 ;  /* 0x000000052a077223 */ /* 0x040fe20000010831 */
[----:B------:R-:W-:Y:S01]  /*bb90*/  F2FP.F16.F32.PACK_AB R4, R45, R48 ;  /* 0x000000302d04723e */ /* 0x000fe200000000ff */
[----:B------:R-:W-:Y:S01]  /*bba0*/  FFMA.FTZ R50, R42, R43, R50 ;  /* 0x0000002b2a327223 */ /* 0x000fe20000010032 */
[----:B------:R-:W-:Y:S02]  /*bbb0*/  F2FP.F16.F32.PACK_AB R5, R40, R47 ;  /* 0x0000002f2805723e */ /* 0x000fe400000000ff */
[----:B------:R-:W-:-:S02]  /*bbc0*/  F2FP.F16.F32.PACK_AB R6, R39, R6 ;  /* 0x000000062706723e */ /* 0x000fc400000000ff */
[----:B------:R-:W-:-:S05]  /*bbd0*/  F2FP.F16.F32.PACK_AB R7, R50, R7 ;  /* 0x000000073207723e */ /* 0x000fca00000000ff */
[----:B------:R0:W-:Y:S02]  /*bbe0*/  STS.128 [R8+0x15400], R4 ;  /* 0x0154000408007388 */ /* 0x0001e40000000c00 */
.L_x_580:
[----:B------:R-:W-:Y:S05]  /*bbf0*/  BSYNC B2 ;  /* 0x0000000000027941 */ /* 0x000fea0003800000 */
.L_x_579:
[----:B------:R-:W-:Y:S04]  /*bc00*/  BSSY B2, `(.L_x_581) ;  /* 0x0000028000027945 */ /* 0x000fe80003800000 */
[----:B------:R-:W-:Y:S05]  /*bc10*/  @P1 BRA `(.L_x_582) ;  /* 0x0000000000981947 */ /* 0x000fea0003800000 */
[----:B0-----:R-:W0:Y:S01]  /*bc20*/  LDS.128 R4, [R0] ;  /* 0x0000000000047984 */ /* 0x001e220000000c00 */
        /* <DEDUP_REMOVED lines=36> */
[----:B------:R1:W-:Y:S02]  /*be70*/  STS.128 [R0], R4 ;  /* 0x0000000400007388 */ /* 0x0003e40000000c00 */
.L_x_582:
[----:B------:R-:W-:Y:S05]  /*be80*/  BSYNC B2 ;  /* 0x0000000000027941 */ /* 0x000fea0003800000 */
.L_x_581:
[----:B------:R-:W-:Y:S04]  /*be90*/  BSSY B2, `(.L_x_583) ;  /* 0x0000028000027945 */ /* 0x000fe80003800000 */
[----:B------:R-:W-:Y:S05]  /*bea0*/  @P2 BRA `(.L_x_584) ;  /* 0x0000000000982947 */ /* 0x000fea0003800000 */
[----:B01----:R-:W0:Y:S01]  /*beb0*/  LDS.128 R4, [R8+0x19400] ;  /* 0x0194000008047984 */ /* 0x003e220000000c00 */
        /* <DEDUP_REMOVED lines=37> */
.L_x_584:
[----:B------:R-:W-:Y:S05]  /*c110*/  BSYNC B2 ;  /* 0x0000000000027941 */ /* 0x000fea0003800000 */
.L_x_583:
[----:B------:R-:W-:Y:S04]  /*c120*/  BSSY B2, `(.L_x_585) ;  /* 0x0000028000027945 */ /* 0x000fe80003800000 */
[----:B------:R-:W-:Y:S05]  /*c130*/  @P3 BRA `(.L_x_586) ;  /* 0x0000000000983947 */ /* 0x000fea0003800000 */
[----:B012---:R-:W0:Y:S01]  /*c140*/  LDS.128 R4, [R0+0x4000] ;  /* 0x0040000000047984 */ /* 0x007e220000000c00 */
        /* <DEDUP_REMOVED lines=37> */
.L_x_586:
[----:B------:R-:W-:Y:S05]  /*c3a0*/  BSYNC B2 ;  /* 0x0000000000027941 */ /* 0x000fea0003800000 */
.L_x_585:
[----:B------:R-:W-:Y:S04]  /*c3b0*/  BSSY B2, `(.L_x_587) ;  /* 0x0000028000027945 */ /* 0x000fe80003800000 */
[----:B------:R-:W-:Y:S05]  /*c3c0*/  @P4 BRA `(.L_x_588) ;  /* 0x0000000000984947 */ /* 0x000fea0003800000 */
[----:B0123--:R-:W0:Y:S01]  /*c3d0*/  LDS.128 R4, [R8+0x1d400] ;  /* 0x01d4000008047984 */ /* 0x00fe220000000c00 */
        /* <DEDUP_REMOVED lines=37> */
.L_x_588:
[----:B------:R-:W-:Y:S05]  /*c630*/  BSYNC B2 ;  /* 0x0000000000027941 */ /* 0x000fea0003800000 */
.L_x_587:
[----:B------:R-:W-:Y:S05]  /*c640*/  @P5 BRA `(.L_x_578) ;  /* 0x0000000000985947 */ /* 0x000fea0003800000 */
[----:B01234-:R-:W0:Y:S01]  /*c650*/  LDS.128 R4, [R0+0x8000] ;  /* 0x0080000000047984 */ /* 0x01fe220000000c00 */
        /* <DEDUP_REMOVED lines=37> */
.L_x_578:
[----:B------:R-:W-:Y:S05]  /*c8b0*/  BSYNC B1 ;  /* 0x0000000000017941 */ /* 0x000fea0003800000 */
.L_x_577:
[----:B------:R-:W-:-:S13]  /*c8c0*/  ISETP.GE.AND P0, PT, R224, R3, PT ;  /* 0x00000003e000720c */ /* 0x000fda0003f06270 */
[----:B------:R-:W-:Y:S05]  /*c8d0*/  @P0 BRA `(.L_x_589) ;  /* 0x0000003800880947 */ /* 0x000fea0003800000 */
[----:B------:R-:W5:Y:S01]  /*c8e0*/  LDC R3, c[0x0][0x3d4] ;  /* 0x0000f500ff037b82 */ /* 0x000f620000000800 */
[C---:B01234-:R-:W-:Y:S01]  /*c8f0*/  VIADD R6, R16.reuse, 0x20 ;  /* 0x0000002010067836 */ /* 0x05ffe20000000000 */
[C---:B------:R-:W-:Y:S01]  /*c900*/  IADD3 R4, R16.reuse, 0x10, RZ ;  /* 0x0000001010047810 */ /* 0x040fe20007ffe0ff */
[C---:B------:R-:W-:Y:S01]  /*c910*/  VIADD R40, R16.reuse, 0x30 ;  /* 0x0000003010287836 */ /* 0x040fe20000000000 */
[----:B------:R-:W-:Y:S01]  /*c920*/  BSSY B1, `(.L_x_590) ;  /* 0x0000030000017945 */ /* 0x000fe20003800000 */
[-C--:B-----5:R-:W-:Y:S02]  /*c930*/  ISETP.GE.AND P0, PT, R16, R3.reuse, PT ;  /* 0x000000031000720c */ /* 0x0a0fe40003f06270 */
[-C--:B------:R-:W-:Y:S01]  /*c940*/  ISETP.GE.AND P2, PT, R6, R3.reuse, PT ;  /* 0x000000030600720c */ /* 0x080fe20003f46270 */
[----:B------:R-:W-:Y:S01]  /*c950*/  VIADD R6, R16, 0x50 ;  /* 0x0000005010067836 */ /* 0x000fe20000000000 */
[----:B------:R-:W-:Y:S02]  /*c960*/  ISETP.GE.AND P1, PT, R4, R3, PT ;  /* 0x000000030400720c */ /* 0x000fe40003f26270 */
[----:B------:R-:W-:-:S02]  /*c970*/  IADD3 R4, R16, 0x40, RZ ;  /* 0x0000004010047810 */ /* 0x000fc40007ffe0ff */
[-C--:B------:R-:W-:Y:S02]  /*c980*/  ISETP.GE.AND P3, PT, R40, R3.reuse, PT ;  /* 0x000000032800720c */ /* 0x080fe40003f66270 */
[-C--:B------:R-:W-:Y:S02]  /*c990*/  ISETP.GE.AND P4, PT, R4, R3.reuse, PT ;  /* 0x000000030400720c */ /* 0x080fe40003f86270 */
[----:B------:R-:W-:Y:S01]  /*c9a0*/  ISETP.GE.AND P5, PT, R6, R3, PT ;  /* 0x000000030600720c */ /* 0x000fe20003fa6270 */
[----:B------:R-:W-:-:S12]  /*c9b0*/  @P0 BRA `(.L_x_591) ;  /* 0x0000000000980947 */ /* 0x000fd80003800000 */
        /* <DEDUP_REMOVED lines=9> */
[-C--:B------:R-:W-:Y:S01]  /*ca50*/  FMUL.FTZ R42, R47, R4.reuse ;  /* 0x000000042f2a7220 */ /* 0x080fe20000410000 */
[----:B------:R-:W-:Y:S01]  /*ca60*/  FMUL.FTZ R44, R43, R4 ;  /* 0x000000042b2c7220 */ /* 0x000fe20000410000 */
[----:B------:R-:W-:Y:S02]  /*ca70*/  HADD2.F32 R40, -RZ, R6.H0_H0 ;  /* 0x20000006ff287230 */ /* 0x000fe40000004100 */
[----:B------:R-:W-:Y:S01]  /*ca80*/  FMUL.FTZ R46, R49, R5 ;  /* 0x00000005312e7220 */ /* 0x000fe20000410000 */
[----:B------:R-:W-:Y:S01]  /*ca90*/  FFMA.FTZ R4, R43, R3, -R42 ;  /* 0x000000032b047223 */ /* 0x000fe2000001082a */
[----:B------:R-:W-:Y:S01]  /*caa0*/  FMUL.FTZ R42, R45, R5 ;  /* 0x000000052d2a7220 */ /* 0x000fe20000410000 */
[----:B------:R-:W-:-:S02]  /*cab0*/  HADD2.F32 R41, -RZ, R7.H0_H0 ;  /* 0x20000007ff297230 */ /* 0x000fc40000004100 */
[----:B------:R-:W-:Y:S01]  /*cac0*/  FFMA.FTZ R3, R47, R3, R44 ;  /* 0x000000032f037223 */ /* 0x000fe2000001002c */
[-C--:B------:R-:W-:Y:S01]  /*cad0*/  FFMA.FTZ R5, R45, R39.reuse, -R46 ;  /* 0x000000272d057223 */ /* 0x080fe2000001082e */
[----:B------:R-:W-:Y:S02]  /*cae0*/  HADD2.F32 R6, -RZ, R6.H1_H1 ;  /* 0x30000006ff067230 */ /* 0x000fe40000004100 */
[----:B------:R-:W-:Y:S01]  /*caf0*/  FFMA.FTZ R42, R49, R39, R42 ;  /* 0x00000027312a7223 */ /* 0x000fe2000001002a */
[----:B------:R-:W-:Y:S01]  /*cb00*/  HADD2.F32 R7, -RZ, R7.H1_H1 ;  /* 0x30000007ff077230 */ /* 0x000fe20000004100 */
[----:B------:R-:W-:Y:S01]  /*cb10*/  F2FP.F16.F32.PACK_AB R4, R3, R4 ;  /* 0x000000040304723e */ /* 0x000fe200000000ff */
[----:B------:R-:W-:Y:S02]  /*cb20*/  HADD2.F32 R46, -RZ, R37.H1_H1 ;  /* 0x30000025ff2e7230 */ /* 0x000fe40000004100 */
[----:B------:R-:W-:Y:S01]  /*cb30*/  HADD2.F32 R44, -RZ, R33.H1_H1 ;  /* 0x30000021ff2c7230 */ /* 0x000fe20000004100 */
[----:B------:R-:W-:Y:S01]  /*cb40*/  F2FP.F16.F32.PACK_AB R5, R42, R5 ;  /* 0x000000052a05723e */ /* 0x000fe200000000ff */
[----:B------:R-:W-:-:S02]  /*cb50*/  HADD2.F32 R45, -RZ, R38.H1_H1 ;  /* 0x30000026ff2d7230 */ /* 0x000fc40000004100 */
[-C--:B------:R-:W-:Y:S01]  /*cb60*/  FMUL.FTZ R33, R46, R6.reuse ;  /* 0x000000062e217220 */ /* 0x080fe20000410000 */
[----:B------:R-:W-:Y:S02]  /*cb70*/  HADD2.F32 R43, -RZ, R34.H1_H1 ;  /* 0x30000022ff2b7230 */ /* 0x000fe40000004100 */
[C---:B------:R-:W-:Y:S01]  /*cb80*/  FMUL.FTZ R37, R44.reuse, R6 ;  /* 0x000000062c257220 */ /* 0x040fe20000410000 */
[-C--:B------:R-:W-:Y:S01]  /*cb90*/  FMUL.FTZ R34, R45, R7.reuse ;  /* 0x000000072d227220 */ /* 0x080fe20000410000 */
[-C--:B------:R-:W-:Y:S01]  /*cba0*/  FFMA.FTZ R6, R44, R40.reuse, -R33 ;  /* 0x000000282c067223 */ /* 0x080fe20000010821 */
[C---:B------:R-:W-:Y:S01]  /*cbb0*/  FMUL.FTZ R38, R43.reuse, R7 ;  /* 0x000000072b267220 */ /* 0x040fe20000410000 */
[----:B------:R-:W-:Y:S01]  /*cbc0*/  FFMA.FTZ R37, R46, R40, R37 ;  /* 0x000000282e257223 */ /* 0x000fe20000010025 */
[-C--:B------:R-:W-:Y:S02]  /*cbd0*/  FFMA.FTZ R7, R43, R41.reuse, -R34 ;  /* 0x000000292b077223 */ /* 0x080fe40000010822 */
[----:B------:R-:W-:-:S02]  /*cbe0*/  FFMA.FTZ R38, R45, R41, R38 ;  /* 0x000000292d267223 */ /* 0x000fc40000010026 */
[----:B------:R-:W-:-:S03]  /*cbf0*/  F2FP.F16.F32.PACK_AB R6, R37, R6 ;  /* 0x000000062506723e */ /* 0x000fc600000000ff */
[----:B------:R-:W-:-:S05]  /*cc00*/  F2FP.F16.F32.PACK_AB R7, R38, R7 ;  /* 0x000000072607723e */ /* 0x000fca00000000ff */
[----:B------:R0:W-:Y:S02]  /*cc10*/  STS.128 [R8+0x17400], R4 ;  /* 0x0174000408007388 */ /* 0x0001e40000000c00 */
.L_x_591:
[----:B------:R-:W-:Y:S05]  /*cc20*/  BSYNC B1 ;  /* 0x0000000000017941 */ /* 0x000fea0003800000 */
.L_x_590:
[----:B------:R-:W-:Y:S04]  /*cc30*/  BSSY B1, `(.L_x_592) ;  /* 0x0000028000017945 */ /* 0x000fe80003800000 */
[----:B------:R-:W-:Y:S05]  /*cc40*/  @P1 BRA `(.L_x_593) ;  /* 0x0000000000981947 */ /* 0x000fea0003800000 */
[----:B0-----:R-:W0:Y:S01]  /*cc50*/  LDS.128 R4, [R0+0x2000] ;  /* 0x0020000000047984 */ /* 0x001e220000000c00 */
        /* <DEDUP_REMOVED lines=15> */
[----:B------:R-:W-:Y:S01]  /*cd50*/  FFMA.FTZ R5, R41, R33, -R42 ;  /* 0x0000002129057223 */ /* 0x000fe2000001082a */
[----:B------:R-:W-:Y:S01]  /*cd60*/  FFMA.FTZ R3, R43, R3, R40 ;  /* 0x000000032b037223 */ /* 0x000fe20000010028 */
[----:B------:R-:W-:Y:S02]  /*cd70*/  HADD2.F32 R42, -RZ, R35.H1_H1 ;  /* 0x30000023ff2a7230 */ /* 0x000fe40000004100 */
[----:B------:R-:W-:Y:S01]  /*cd80*/  FFMA.FTZ R38, R45, R33, R38 ;  /* 0x000000212d267223 */ /* 0x000fe20000010026 */
[----:B------:R-:W-:Y:S02]  /*cd90*/  HADD2.F32 R6, -RZ, R6.H1_H1 ;  /* 0x30000006ff067230 */ /* 0x000fe40000004100 */
[----:B------:R-:W-:Y:S01]  /*cda0*/  HADD2.F32 R7, -RZ, R7.H1_H1 ;  /* 0x30000007ff077230 */ /* 0x000fe20000004100 */
[----:B------:R-:W-:Y:S01]  /*cdb0*/  F2FP.F16.F32.PACK_AB R4, R3, R4 ;  /* 0x000000040304723e */ /* 0x000fe200000000ff */
[----:B------:R-:W-:Y:S02]  /*cdc0*/  HADD2.F32 R40, -RZ, R29.H1_H1 ;  /* 0x3000001dff287230 */ /* 0x000fe40000004100 */
[----:B------:R-:W-:Y:S01]  /*cdd0*/  FMUL.FTZ R29, R42, R6 ;  /* 0x000000062a1d7220 */ /* 0x000fe20000410000 */
[----:B------:R-:W-:Y:S01]  /*cde0*/  HADD2.F32 R39, -RZ, R36.H1_H1 ;  /* 0x30000024ff277230 */ /* 0x000fe20000004100 */
[----:B------:R-:W-:Y:S01]  /*cdf0*/  F2FP.F16.F32.PACK_AB R5, R38, R5 ;  /* 0x000000052605723e */ /* 0x000fe200000000ff */
[----:B------:R-:W-:-:S02]  /*ce00*/  HADD2.F32 R35, -RZ, R30.H1_H1 ;  /* 0x3000001eff237230 */ /* 0x000fc40000004100 */
[C---:B------:R-:W-:Y:S01]  /*ce10*/  FMUL.FTZ R33, R40.reuse, R6 ;  /* 0x0000000628217220 */ /* 0x040fe20000410000 */
[-C--:B------:R-:W-:Y:S01]  /*ce20*/  FFMA.FTZ R6, R40, R34.reuse, -R29 ;  /* 0x0000002228067223 */ /* 0x080fe2000001081d */
[-C--:B------:R-:W-:Y:S01]  /*ce30*/  FMUL.FTZ R30, R39, R7.reuse ;  /* 0x00000007271e7220 */ /* 0x080fe20000410000 */
[C---:B------:R-:W-:Y:S01]  /*ce40*/  FMUL.FTZ R36, R35.reuse, R7 ;  /* 0x0000000723247220 */ /* 0x040fe20000410000 */
[----:B------:R-:W-:Y:S02]  /*ce50*/  FFMA.FTZ R33, R42, R34, R33 ;  /* 0x000000222a217223 */ /* 0x000fe40000010021 */
[-C--:B------:R-:W-:Y:S01]  /*ce60*/  FFMA.FTZ R7, R35, R37.reuse, -R30 ;  /* 0x0000002523077223 */ /* 0x080fe2000001081e */
[----:B------:R-:W-:Y:S02]  /*ce70*/  FFMA.FTZ R36, R39, R37, R36 ;  /* 0x0000002527247223 */ /* 0x000fe40000010024 */
[----:B------:R-:W-:-:S03]  /*ce80*/  F2FP.F16.F32.PACK_AB R6, R33, R6 ;  /* 0x000000062106723e */ /* 0x000fc600000000ff */
[----:B------:R-:W-:-:S05]  /*ce90*/  F2FP.F16.F32.PACK_AB R7, R36, R7 ;  /* 0x000000072407723e */ /* 0x000fca00000000ff */
[----:B------:R1:W-:Y:S02]  /*cea0*/  STS.128 [R0+0x2000], R4 ;  /* 0x0020000400007388 */ /* 0x0003e40000000c00 */
.L_x_593:
[----:B------:R-:W-:Y:S05]  /*ceb0*/  BSYNC B1 ;  /* 0x0000000000017941 */ /* 0x000fea0003800000 */
.L_x_592:
        /* <DEDUP_REMOVED lines=40> */
.L_x_595:
[----:B------:R-:W-:Y:S05]  /*d140*/  BSYNC B1 ;  /* 0x0000000000017941 */ /* 0x000fea0003800000 */
.L_x_594:
        /* <DEDUP_REMOVED lines=40> */
.L_x_597:
[----:B------:R-:W-:Y:S05]  /*d3d0*/  BSYNC B1 ;  /* 0x0000000000017941 */ /* 0x000fea0003800000 */
.L_x_596:
        /* <DEDUP_REMOVED lines=40> */
.L_x_599:
[----:B------:R-:W-:Y:S05]  /*d660*/  BSYNC B1 ;  /* 0x0000000000017941 */ /* 0x000fea0003800000 */
.L_x_598:
        /* <DEDUP_REMOVED lines=11> */
[C---:B------:R-:W-:Y:S01]  /*d720*/  FMUL.FTZ R24, R21.reuse, R4 ;  /* 0x0000000415187220 */ /* 0x040fe20000410000 */
[----:B------:R-:W-:Y:S02]  /*d730*/  HADD2.F32 R13, -RZ, R6.H0_H0 ;  /* 0x20000006ff0d7230 */ /* 0x000fe40000004100 */
[----:B------:R-:W-:Y:S01]  /*d740*/  FMUL.FTZ R15, R28, R5 ;  /* 0x000000051c0f7220 */ /* 0x000fe20000410000 */
[----:B------:R-:W-:Y:S01]  /*d750*/  FFMA.FTZ R4, R21, R3, -R20 ;  /* 0x0000000315047223 */ /* 0x000fe20000010814 */
[----:B------:R-:W-:-:S02]  /*d760*/  HADD2.F32 R14, -RZ, R7.H0_H0 ;  /* 0x20000007ff0e7230 */ /* 0x000fc40000004100 */
[----:B------:R-:W-:Y:S01]  /*d770*/  FFMA.FTZ R3, R25, R3, R24 ;  /* 0x0000000319037223 */ /* 0x000fe20000010018 */
[C---:B------:R-:W-:Y:S01]  /*d780*/  FMUL.FTZ R21, R26.reuse, R5 ;  /* 0x000000051a157220 */ /* 0x040fe20000410000 */
[----:B------:R-:W-:Y:S02]  /*d790*/  HADD2.F32 R6, -RZ, R6.H1_H1 ;  /* 0x30000006ff067230 */ /* 0x000fe40000004100 */
[-C--:B------:R-:W-:Y:S01]  /*d7a0*/  FFMA.FTZ R5, R26, R8.reuse, -R15 ;  /* 0x000000081a057223 */ /* 0x080fe2000001080f */
[----:B------:R-:W-:Y:S02]  /*d7b0*/  HADD2.F32 R7, -RZ, R7.H1_H1 ;  /* 0x30000007ff077230 */ /* 0x000fe40000004100 */
[----:B------:R-:W-:Y:S01]  /*d7c0*/  FFMA.FTZ R8, R28, R8, R21 ;  /* 0x000000081c087223 */ /* 0x000fe20000010015 */
[----:B------:R-:W-:Y:S01]  /*d7d0*/  HADD2.F32 R25, -RZ, R11.H1_H1 ;  /* 0x3000000bff197230 */ /* 0x000fe20000004100 */
[----:B------:R-:W-:Y:S01]  /*d7e0*/  F2FP.F16.F32.PACK_AB R4, R3, R4 ;  /* 0x000000040304723e */ /* 0x000fe200000000ff */
[----:B------:R-:W-:-:S02]  /*d7f0*/  HADD2.F32 R24, -RZ, R12.H1_H1 ;  /* 0x3000000cff187230 */ /* 0x000fc40000004100 */
[----:B------:R-:W-:Y:S01]  /*d800*/  HADD2.F32 R15, -RZ, R9.H1_H1 ;  /* 0x30000009ff0f7230 */ /* 0x000fe20000004100 */
[----:B------:R-:W-:Y:S01]  /*d810*/  F2FP.F16.F32.PACK_AB R5, R8, R5 ;  /* 0x000000050805723e */ /* 0x000fe200000000ff */
[----:B------:R-:W-:Y:S02]  /*d820*/  HADD2.F32 R20, -RZ, R10.H1_H1 ;  /* 0x3000000aff147230 */ /* 0x000fe40000004100 */
[-C--:B------:R-:W-:Y:S01]  /*d830*/  FMUL.FTZ R10, R25, R6.reuse ;  /* 0x00000006190a7220 */ /* 0x080fe20000410000 */
[-C--:B------:R-:W-:Y:S01]  /*d840*/  FMUL.FTZ R9, R24, R7.reuse ;  /* 0x0000000718097220 */ /* 0x080fe20000410000 */
[C---:B------:R-:W-:Y:S01]  /*d850*/  FMUL.FTZ R12, R15.reuse, R6 ;  /* 0x000000060f0c7220 */ /* 0x040fe20000410000 */
[C---:B------:R-:W-:Y:S01]  /*d860*/  FMUL.FTZ R11, R20.reuse, R7 ;  /* 0x00000007140b7220 */ /* 0x040fe20000410000 */
[-C--:B------:R-:W-:Y:S01]  /*d870*/  FFMA.FTZ R6, R15, R13.reuse, -R10 ;  /* 0x0000000d0f067223 */ /* 0x080fe2000001080a */
[-C--:B------:R-:W-:Y:S01]  /*d880*/  FFMA.FTZ R7, R20, R14.reuse, -R9 ;  /* 0x0000000e14077223 */ /* 0x080fe20000010809 */
[----:B------:R-:W-:Y:S01]  /*d890*/  FFMA.FTZ R13, R25, R13, R12 ;  /* 0x0000000d190d7223 */ /* 0x000fe2000001000c */
[----:B------:R-:W-:-:S04]  /*d8a0*/  FFMA.FTZ R14, R24, R14, R11 ;  /* 0x0000000e180e7223 */ /* 0x000fc8000001000b */
[----:B------:R-:W-:Y:S02]  /*d8b0*/  F2FP.F16.F32.PACK_AB R6, R13, R6 ;  /* 0x000000060d06723e */ /* 0x000fe400000000ff */
[----:B------:R-:W-:-:S05]  /*d8c0*/  F2FP.F16.F32.PACK_AB R7, R14, R7 ;  /* 0x000000070e07723e */ /* 0x000fca00000000ff */
[----:B------:R0:W-:Y:S01]  /*d8d0*/  STS.128 [R0+0xa000], R4 ;  /* 0x00a0000400007388 */ /* 0x0001e20000000c00 */
[----:B------:R-:W-:Y:S05]  /*d8e0*/  BRA `(.L_x_589) ;  /* 0x0000002800847947 */ /* 0x000fea0003800000 */
.L_x_568:
        /* <DEDUP_REMOVED lines=15> */
[----:B------:R-:W-:Y:S01]  /*d9e0*/  ULDC UR4, c[0x0][0x3d4] ;  /* 0x0000f50000047ab9 */ /* 0x000fe20000000800 */
[----:B------:R-:W-:Y:S02]  /*d9f0*/  CS2R R24, SRZ ;  /* 0x0000000000187805 */ /* 0x000fe4000001ff00 */
[----:B------:R-:W-:Y:S02]  /*da00*/  ISETP.GE.AND P0, PT, R22, UR4, PT ;  /* 0x0000000416007c0c */ /* 0x000fe4000bf06270 */
[----:B------:R-:W-:Y:S02]  /*da10*/  CS2R R26, SRZ ;  /* 0x00000000001a7805 */ /* 0x000fe4000001ff00 */
[----:B------:R-:W-:Y:S02]  /*da20*/  ISETP.GE.AND P2, PT, R205, UR4, PT ;  /* 0x00000004cd007c0c */ /* 0x000fe4000bf46270 */
[----:B------:R-:W-:Y:S02]  /*da30*/  CS2R R28, SRZ ;  /* 0x00000000001c7805 */ /* 0x000fe4000001ff00 */
[----:B------:R-:W-:-:S02]  /*da40*/  ISETP.GE.AND P3, PT, R206, UR4, PT ;  /* 0x00000004ce007c0c */ /* 0x000fc4000bf66270 */
        /* <DEDUP_REMOVED lines=8> */
[----:B------:R-:W-:Y:S01]  /*dad0*/  CS2R R14, SRZ ;  /* 0x00000000000e7805 */ /* 0x000fe2000001ff00 */
[----:B------:R0:W5:Y:S04]  /*dae0*/  @!P0 LDG.E.128 R24, desc[UR60][R42.64] ;  /* 0x0000003c2a188981 */ /* 0x000168000c1e1d00 */
[----:B------:R0:W5:Y:S04]  /*daf0*/  @!P2 LDG.E.128 R28, desc[UR60][R42.64+0x40] ;  /* 0x0000403c2a1ca981 */ /* 0x000168000c1e1d00 */
[----:B------:R0:W5:Y:S04]  /*db00*/  @!P3 LDG.E.128 R32, desc[UR60][R42.64+0x80] ;  /* 0x0000803c2a20b981 */ /* 0x000168000c1e1d00 */
[----:B------:R0:W5:Y:S04]  /*db10*/  @!P0 LDG.E.128 R4, desc[UR60][R44.64] ;  /* 0x0000003c2c048981 */ /* 0x000168000c1e1d00 */
[----:B------:R0:W5:Y:S04]  /*db20*/  @!P2 LDG.E.128 R8, desc[UR60][R44.64+0x40] ;  /* 0x0000403c2c08a981 */ /* 0x000168000c1e1d00 */
[----:B------:R0:W5:Y:S02]  /*db30*/  @!P3 LDG.E.128 R12, desc[UR60][R44.64+0x80] ;  /* 0x0000803c2c0cb981 */ /* 0x000164000c1e1d00 */
.L_x_601:
[----:B------:R-:W-:Y:S05]  /*db40*/  BSYNC B1 ;  /* 0x0000000000017941 */ /* 0x000fea0003800000 */
.L_x_600:
[----:B-----5:R-:W-:Y:S01]  /*db50*/  MOV R40, R25 ;  /* 0x0000001900287202 */ /* 0x020fe20000000f00 */
[----:B0-----:R-:W-:Y:S01]  /*db60*/  IMAD.MOV.U32 R42, RZ, RZ, R27 ;  /* 0x000000ffff2a7224 */ /* 0x001fe200078e001b */
[--C-:B------:R-:W-:Y:S01]  /*db70*/  SHF.R.U64 R46, R24, 0x10, R25.reuse ;  /* 0x00000010182e7819 */ /* 0x100fe20000001219 */
[----:B------:R-:W-:Y:S01]  /*db80*/  IMAD.MOV.U32 R0, RZ, RZ, R24 ;  /* 0x000000ffff007224 */ /* 0x000fe200078e0018 */
[----:B------:R-:W-:Y:S01]  /*db90*/  SHF.R.U32.HI R47, RZ, 0x10, R25 ;  /* 0x00000010ff2f7819 */ /* 0x000fe20000011619 */
[----:B------:R-:W-:Y:S01]  /*dba0*/  IMAD.MOV.U32 R25, RZ, RZ, R26 ;  /* 0x000000ffff197224 */ /* 0x000fe200078e001a */
[--C-:B------:R-:W-:Y:S01]  /*dbb0*/  SHF.R.U64 R48, R26, 0x10, R27.reuse ;  /* 0x000000101a307819 */ /* 0x100fe2000000121b */
[----:B------:R-:W-:Y:S01]  /*dbc0*/  UMOV UR4, 0xffffffff ;  /* 0xffffffff00047882 */ /* 0x000fe20000000000 */
[----:B------:R-:W-:Y:S01]  /*dbd0*/  SHF.R.U32.HI R49, RZ, 0x10, R27 ;  /* 0x00000010ff317819 */ /* 0x000fe2000001161b */
[----:B------:R-:W-:Y:S01]  /*dbe0*/  IMAD.MOV.U32 R27, RZ, RZ, R29 ;  /* 0x000000ffff1b7224 */ /* 0x000fe200078e001d */
[----:B------:R-:W-:Y:S01]  /*dbf0*/  MOV R26, R28 ;  /* 0x0000001c001a7202 */ /* 0x000fe20000000f00 */
[----:B------:R-:W-:Y:S01]  /*dc00*/  IMAD.MOV.U32 R45, RZ, RZ, R35 ;  /* 0x000000ffff2d7224 */ /* 0x000fe200078e0023 */
[--C-:B------:R-:W-:Y:S01]  /*dc10*/  SHF.R.U64 R50, R28, 0x10, R29.reuse ;  /* 0x000000101c327819 */ /* 0x100fe2000000121d */
[----:B------:R-:W-:Y:S01]  /*dc20*/  IMAD.MOV.U32 R28, RZ, RZ, R30 ;  /* 0x000000ffff1c7224 */ /* 0x000fe200078e001e */
[----:B------:R-:W-:Y:S01]  /*dc30*/  SHF.R.U32.HI R51, RZ, 0x10, R29 ;  /* 0x00000010ff337819 */ /* 0x000fe2000001161d */
[----:B------:R-:W-:Y:S01]  /*dc40*/  IMAD.MOV.U32 R20, RZ, RZ, R4 ;  /* 0x000000ffff147224 */ /* 0x000fe200078e0004 */
[----:B------:R-:W-:Y:S01]  /*dc50*/  SHF.R.U64 R52, R30, 0x10, R31 ;  /* 0x000000101e347819 */ /* 0x000fe2000000121f */
[----:B------:R-:W-:Y:S01]  /*dc60*/  IMAD.MOV.U32 R30, RZ, RZ, R32 ;  /* 0x000000ffff1e7224 */ /* 0x000fe200078e0020 */
[----:B------:R-:W-:Y:S01]  /*dc70*/  SHF.R.U64 R56, R34, 0x10, R35 ;  /* 0x0000001022387819 */ /* 0x000fe20000001223 */
[----:B------:R-:W-:Y:S01]  /*dc80*/  IMAD.MOV.U32 R44, RZ, RZ, R33 ;  /* 0x000000ffff2c7224 */ /* 0x000fe200078e0021 */
[----:B------:R-:W-:Y:S01]  /*dc90*/  SHF.R.U32.HI R57, RZ, 0x10, R35 ;  /* 0x00000010ff397819 */ /* 0x000fe20000011623 */
[----:B------:R-:W-:Y:S01]  /*dca0*/  IMAD.MOV.U32 R24, RZ, RZ, R7 ;  /* 0x000000ffff187224 */ /* 0x000fe200078e0007 */
[----:B------:R-:W-:Y:S01]  /*dcb0*/  SHF.R.U64 R58, R4, 0x10, R5 ;  /* 0x00000010043a7819 */ /* 0x000fe20000001205 */
[----:B------:R-:W-:Y:S01]  /*dcc0*/  IMAD.MOV.U32 R4, RZ, RZ, R6 ;  /* 0x000000ffff047224 */ /* 0x000fe200078e0006 */
[----:B------:R-:W-:Y:S01]  /*dcd0*/  MOV R43, R31 ;  /* 0x0000001f002b7202 */ /* 0x000fe20000000f00 */
[----:B------:R-:W-:Y:S01]  /*dce0*/  IMAD.MOV.U32 R41, RZ, RZ, R15 ;  /* 0x000000ffff297224 */ /* 0x000fe200078e000f */
[----:B------:R-:W-:Y:S01]  /*dcf0*/  SHF.R.U32.HI R53, RZ, 0x10, R31 ;  /* 0x00000010ff357819 */ /* 0x000fe2000001161f */
[----:B------:R-:W-:Y:S01]  /*dd00*/  IMAD.MOV.U32 R31, RZ, RZ, R10 ;  /* 0x000000ffff1f7224 */ /* 0x000fe200078e000a */
[----:B------:R-:W-:-:S02]  /*dd10*/  SHF.R.U64 R54, R32, 0x10, R33 ;  /* 0x0000001020367819 */ /* 0x000fc40000001221 */
[----:B------:R-:W-:Y:S02]  /*dd20*/  SHF.R.U32.HI R55, RZ, 0x10, R33 ;  /* 0x00000010ff377819 */ /* 0x000fe40000011621 */
[----:B------:R-:W-:Y:S01]  /*dd30*/  SHF.R.U64 R60, R6, 0x10, R7 ;  /* 0x00000010063c7819 */ /* 0x000fe20000001207 */
[----:B------:R-:W-:Y:S01]  /*dd40*/  IMAD.MOV.U32 R6, RZ, RZ, R9 ;  /* 0x000000ffff067224 */ /* 0x000fe200078e0009 */
[----:B------:R-:W-:Y:S02]  /*dd50*/  PRMT R35, R25, 0x5410, R42 ;  /* 0x0000541019237816 */ /* 0x000fe4000000002a */
[----:B------:R-:W-:Y:S02]  /*dd60*/  MOV R32, R34 ;  /* 0x0000002200207202 */ /* 0x000fe40000000f00 */
[----:B------:R-:W-:Y:S02]  /*dd70*/  SHF.R.U32.HI R61, RZ, 0x10, R7 ;  /* 0x00000010ff3d7819 */ /* 0x000fe40000011607 */
[----:B------:R-:W-:-:S02]  /*dd80*/  MOV R29, R8 ;  /* 0x00000008001d7202 */ /* 0x000fc40000000f00 */
[--C-:B------:R-:W-:Y:S01]  /*dd90*/  SHF.R.U64 R62, R8, 0x10, R9.reuse ;  /* 0x00000010083e7819 */ /* 0x100fe20000001209 */
[----:B------:R-:W-:Y:S01]  /*dda0*/  IMAD.MOV.U32 R8, RZ, RZ, R12 ;  /* 0x000000ffff087224 */ /* 0x000fe200078e000c */
[----:B------:R-:W-:Y:S01]  /*ddb0*/  SHF.R.U32.HI R63, RZ, 0x10, R9 ;  /* 0x00000010ff3f7819 */ /* 0x000fe20000011609 */
[----:B------:R-:W-:Y:S01]  /*ddc0*/  IMAD.MOV.U32 R9, RZ, RZ, R13 ;  /* 0x000000ffff097224 */ /* 0x000fe200078e000d */
[----:B------:R-:W-:Y:S02]  /*ddd0*/  SHF.R.U64 R64, R10, 0x10, R11 ;  /* 0x000000100a407819 */ /* 0x000fe4000000120b */
[----:B------:R-:W-:Y:S02]  /*dde0*/  PRMT R33, R0, 0x5410, R40 ;  /* 0x0000541000217816 */ /* 0x000fe40000000028 */
[----:B------:R-:W-:Y:S02]  /*ddf0*/  PRMT R25, R26, 0x5410, R27 ;  /* 0x000054101a197816 */ /* 0x000fe4000000001b */
[----:B------:R-:W-:-:S02]  /*de00*/  MOV R21, R5 ;  /* 0x0000000500157202 */ /* 0x000fc40000000f00 */
[----:B------:R-:W-:Y:S02]  /*de10*/  SHF.R.U32.HI R59, RZ, 0x10, R5 ;  /* 0x00000010ff3b7819 */ /* 0x000fe40000011605 */
[----:B------:R-:W-:Y:S02]  /*de20*/  MOV R7, R11 ;  /* 0x0000000b00077202 */ /* 0x000fe40000000f00 */
[----:B------:R-:W-:Y:S02]  /*de30*/  SHF.R.U32.HI R65, RZ, 0x10, R11 ;  /* 0x00000010ff417819 */ /* 0x000fe4000001160b */
[--C-:B------:R-:W-:Y:S02]  /*de40*/  SHF.R.U64 R66, R12, 0x10, R13.reuse ;  /* 0x000000100c427819 */ /* 0x100fe4000000120d */
[----:B------:R-:W-:Y:S02]  /*de50*/  SHF.R.U32.HI R67, RZ, 0x10, R13 ;  /* 0x00000010ff437819 */ /* 0x000fe4000001160d */
[----:B------:R-:W-:-:S02]  /*de60*/  MOV R10, R14 ;  /* 0x0000000e000a7202 */ /* 0x000fc40000000f00 */
[--C-:B------:R-:W-:Y:S02]  /*de70*/  SHF.R.U64 R68, R14, 0x10, R15.reuse ;  /* 0x000000100e447819 */ /* 0x100fe4000000120f */
[----:B------:R-:W-:Y:S02]  /*de80*/  SHF.R.U32.HI R69, RZ, 0x10, R15 ;  /* 0x00000010ff457819 */ /* 0x000fe4000001160f */
[----:B------:R-:W-:Y:S02]  /*de90*/  PRMT R34, R46, 0x5410, R47 ;  /* 0x000054102e227816 */ /* 0x000fe4000000002f */
[----:B------:R-:W-:Y:S02]  /*dea0*/  PRMT R40, R48, 0x5410, R49 ;  /* 0x0000541030287816 */ /* 0x000fe40000000031 */
[----:B------:R-:W-:Y:S02]  /*deb0*/  PRMT R26, R50, 0x5410, R51 ;  /* 0x00005410321a7816 */ /* 0x000fe40000000033 */
[----:B------:R-:W-:Y:S01]  /*dec0*/  LEA.HI R0, R225, R225, RZ, 0x1 ;  /* 0x000000e1e1007211 */ /* 0x000fe200078f08ff */
[----:B------:R-:W-:Y:S06]  /*ded0*/  BRA.DIV UR4, `(.L_x_602) ;  /* 0x0000015e04587947 */ /* 0x000fec000b800000 */
.L_x_781:
[----:B------:R-:W-:Y:S01]  /*dee0*/  UMOV UR4, 0xffffffff ;  /* 0xffffffff00047882 */ /* 0x000fe20000000000 */
[----:B------:R-:W-:Y:S02]  /*def0*/  LOP3.LUT R0, R0, 0xfffffffe, RZ, 0xc0, !PT ;  /* 0xfffffffe00007812 */ /* 0x000fe400078ec0ff */
[----:B------:R-:W-:Y:S05]  /*df00*/  BRA.DIV UR4, `(.L_x_603) ;  /* 0x0000015e04747947 */ /* 0x000fea000b800000 */
.L_x_784:
[----:B------:R-:W-:Y:S01]  /*df10*/  UMOV UR4, 0xffffffff ;  /* 0xffffffff00047882 */ /* 0x000fe20000000000 */
[----:B------:R-:W-:Y:S02]  /*df20*/  IMAD.IADD R0, R225, 0x1, -R0 ;  /* 0x00000001e1007824 */ /* 0x000fe400078e0a00 */
[----:B------:R-:W-:Y:S05]  /*df30*/  BRA.DIV UR4, `(.L_x_604) ;  /* 0x0000015e04907947 */ /* 0x000fea000b800000 */
.L_x_787:
[----:B------:R-:W-:Y:S01]  /*df40*/  UMOV UR4, 0xffffffff ;  /* 0xffffffff00047882 */ /* 0x000fe20000000000 */
[----:B------:R-:W-:Y:S02]  /*df50*/  SHF.L.U32 R5, R0, 0x1f, RZ ;  /* 0x0000001f00057819 */ /* 0x000fe400000006ff */
[----:B------:R-:W-:Y:S05]  /*df60*/  BRA.DIV UR4, `(.L_x_605) ;  /* 0x0000015e04ac7947 */ /* 0x000fea000b800000 */
.L_x_790:
        /* <DEDUP_REMOVED lines=20> */
.L_x_791:
[----:B------:R-:W-:Y:S05]  /*e0b0*/  BSYNC B1 ;  /* 0x0000000000017941 */ /* 0x000fea0003800000 */
.L_x_606:
[----:B------:R-:W-:Y:S01]  /*e0c0*/  BSSY B1, `(.L_x_608) ;  /* 0x0000114000017945 */ /* 0x000fe20003800000 */
[----:B------:R-:W-:-:S03]  /*e0d0*/  PRMT R24, R68, 0x5410, R69 ;  /* 0x0000541044187816 */ /* 0x000fc60000000045 */
[----:B------:R-:W-:Y:S05]  /*e0e0*/  @P1 BRA `(.L_x_609) ;  /* 0x0000001000441947 */ /* 0x000fea0003800000 */
[----:B------:R-:W1:Y:S01]  /*e0f0*/  LDC R41, c[0x0][0x3d4] ;  /* 0x0000f500ff297b82 */ /* 0x000e620000000800 */
[----:B------:R-:W-:Y:S01]  /*e100*/  BSSY B2, `(.L_x_610) ;  /* 0x000005f000027945 */ /* 0x000fe20003800000 */
[-C--:B-1----:R-:W-:Y:S02]  /*e110*/  ISETP.GE.AND P0, PT, R22, R41.reuse, PT ;  /* 0x000000291600720c */ /* 0x082fe40003f06270 */
[-C--:B------:R-:W-:Y:S02]  /*e120*/  ISETP.GE.AND P1, PT, R205, R41.reuse, PT ;  /* 0x00000029cd00720c */ /* 0x080fe40003f26270 */
[----:B------:R-:W-:-:S09]  /*e130*/  ISETP.GE.AND P2, PT, R206, R41, PT ;  /* 0x00000029ce00720c */ /* 0x000fd20003f46270 */
[----:B------:R-:W-:Y:S05]  /*e140*/  @P0 BRA `(.L_x_611) ;  /* 0x0000000400680947 */ /* 0x000fea0003800000 */
[----:B------:R-:W-:Y:S01]  /*e150*/  LEA.HI R6, R41, R228, RZ, 0x1d ;  /* 0x000000e429067211 */ /* 0x000fe200078fe8ff */
[----:B------:R-:W-:Y:S01]  /*e160*/  HADD2.F32 R53, -RZ, R36.H0_H0 ;  /* 0x20000024ff357230 */ /* 0x000fe20000004100 */
[----:B0-----:R-:W-:Y:S01]  /*e170*/  LOP3.LUT R5, R209, 0x38, R22, 0xf8, !PT ;  /* 0x00000038d1057812 */ /* 0x001fe200078ef816 */
[----:B------:R-:W-:Y:S01]  /*e180*/  HADD2.F32 R51, -RZ, R33.H0_H0 ;  /* 0x20000021ff337230 */ /* 0x000fe20000004100 */
[----:B------:R-:W-:Y:S01]  /*e190*/  SHF.R.S32.HI R7, RZ, 0x1f, R6 ;  /* 0x0000001fff077819 */ /* 0x000fe20000011406 */
[----:B------:R-:W-:Y:S01]  /*e1a0*/  HADD2.F32 R55, -RZ, R37.H0_H0 ;  /* 0x20000025ff377230 */ /* 0x000fe20000004100 */
[----:B------:R-:W-:Y:S02]  /*e1b0*/  SHF.L.U32 R8, R6, 0x3, RZ ;  /* 0x0000000306087819 */ /* 0x000fe400000006ff */
[----:B------:R-:W-:Y:S02]  /*e1c0*/  LEA.HI R6, R7, R6, RZ, 0x3 ;  /* 0x0000000607067211 */ /* 0x000fe400078f18ff */
[----:B------:R-:W-:-:S02]  /*e1d0*/  LOP3.LUT R7, R209, 0x38, R8, 0xf8, !PT ;  /* 0x00000038d1077812 */ /* 0x000fc400078ef808 */
[-C--:B------:R-:W-:Y:S01]  /*e1e0*/  LOP3.LUT R4, R5, R210.reuse, RZ, 0x3c, !PT ;  /* 0x000000d205047212 */ /* 0x080fe200078e3cff */
[----:B------:R-:W-:Y:S01]  /*e1f0*/  IMAD.SHL.U32 R6, R6, 0x400, RZ ;  /* 0x0000040006067824 */ /* 0x000fe200078e00ff */
[----:B------:R-:W-:-:S03]  /*e200*/  LOP3.LUT R9, R7, R210, RZ, 0x3c, !PT ;  /* 0x000000d207097212 */ /* 0x000fc600078e3cff */
[----:B------:R-:W-:Y:S01]  /*e210*/  IMAD.IADD R5, R211, 0x1, R4 ;  /* 0x00000001d3057824 */ /* 0x000fe200078e0204 */
[----:B------:R-:W-:-:S04]  /*e220*/  LOP3.LUT R8, R6, 0x7fffe000, RZ, 0xc0, !PT ;  /* 0x7fffe00006087812 */ /* 0x000fc800078ec0ff */
[----:B------:R-:W-:Y:S02]  /*e230*/  IADD3 R9, R9, R8, R211 ;  /* 0x0000000809097210 */ /* 0x000fe40007ffe0d3 */
[----:B------:R-:W-:-:S03]  /*e240*/  LEA R58, R5, R18, 0x1 ;  /* 0x00000012053a7211 */ /* 0x000fc600078e08ff */
[----:B------:R-:W-:Y:S02]  /*e250*/  IMAD R60, R9, 0x2, R18 ;  /* 0x00000002093c7824 */ /* 0x000fe400078e0212 */
[----:B------:R-:W0:Y:S04]  /*e260*/  LDS.128 R4, [R58+0x15400] ;  /* 0x015400003a047984 */ /* 0x000e280000000c00 */
[----:B------:R-:W1:Y:S01]  /*e270*/  LDS.128 R8, [R60+0x15400] ;  /* 0x015400003c087984 */ /* 0x000e620000000c00 */
[--C-:B0-----:R-:W-:Y:S02]  /*e280*/  HADD2.F32 R42, -RZ, R4.reuse.H0_H0 ;  /* 0x20000004ff2a7230 */ /* 0x101fe40000004100 */
[----:B------:R-:W-:Y:S02]  /*e290*/  HADD2.F32 R4, -RZ, R4.H1_H1 ;  /* 0x30000004ff047230 */ /* 0x000fe40000004100 */
[----:B-1----:R-:W-:-:S02]  /*e2a0*/  HADD2.F32 R46, -RZ, R8.H0_H0 ;  /* 0x20000008ff2e7230 */ /* 0x002fc40000004100 */
[----:B------:R-:W-:Y:S02]  /*e2b0*/  HADD2.F32 R8, -RZ, R8.H1_H1 ;  /* 0x30000008ff087230 */ /* 0x000fe40000004100 */
[----:B------:R-:W-:Y:S02]  /*e2c0*/  HADD2.F32 R47, -RZ, R9.H0_H0 ;  /* 0x20000009ff2f7230 */ /* 0x000fe40000004100 */
[C---:B------:R-:W-:Y:S01]  /*e2d0*/  FMUL.FTZ R57, R46.reuse, R53 ;  /* 0x000000352e397220 */ /* 0x040fe20000410000 */
[----:B------:R-:W-:Y:S01]  /*e2e0*/  FMUL.FTZ R59, R46, R51 ;  /* 0x000000332e3b7220 */ /* 0x000fe20000410000 */
[----:B------:R-:W-:Y:S02]  /*e2f0*/  HADD2.F32 R46, -RZ, R36.H1_H1 ;  /* 0x30000024ff2e7230 */ /* 0x000fe40000004100 */
[----:B------:R-:W-:Y:S01]  /*e300*/  FMUL.FTZ R61, R8, R55 ;  /* 0x00000037083d7220 */ /* 0x000fe20000410000 */
[----:B------:R-:W-:Y:S01]  /*e310*/  FFMA.FTZ R57, R42, R51, -R57 ;  /* 0x000000332a397223 */ /* 0x000fe20000010839 */
[----:B------:R-:W-:-:S02]  /*e320*/  HADD2.F32 R51, -RZ, R34.H0_H0 ;  /* 0x20000022ff337230 */ /* 0x000fc40000004100 */
[----:B------:R-:W-:Y:S01]  /*e330*/  FFMA.FTZ R59, R42, R53, R59 ;  /* 0x000000352a3b7223 */ /* 0x000fe2000001003b */
[----:B------:R-:W-:Y:S02]  /*e340*/  HADD2.F32 R42, -RZ, R33.H1_H1 ;  /* 0x30000021ff2a7230 */ /* 0x000fe40000004100 */
[C---:B------:R-:W-:Y:S01]  /*e350*/  FMUL.FTZ R54, R47.reuse, R46 ;  /* 0x0000002e2f367220 */ /* 0x040fe20000410000 */
[----:B------:R-:W-:Y:S02]  /*e360*/  HADD2.F32 R43, -RZ, R5.H0_H0 ;  /* 0x20000005ff2b7230 */ /* 0x000fe40000004100 */
[-C--:B------:R-:W-:Y:S01]  /*e370*/  FMUL.FTZ R53, R8, R51.reuse ;  /* 0x0000003308357220 */ /* 0x080fe20000410000 */
[C---:B------:R-:W-:Y:S01]  /*e380*/  FFMA.FTZ R50, R4.reuse, R51, -R61 ;  /* 0x0000003304327223 */ /* 0x040fe2000001083d */
[----:B------:R-:W-:Y:S01]  /*e390*/  FMUL.FTZ R47, R47, R42 ;  /* 0x0000002a2f2f7220 */ /* 0x000fe20000410000 */
[----:B------:R-:W-:Y:S02]  /*e3a0*/  HADD2.F32 R9, -RZ, R9.H1_H1 ;  /* 0x30000009ff097230 */ /* 0x000fe40000004100 */
[----:B------:R-:W-:Y:S01]  /*e3b0*/  FFMA.FTZ R52, R4, R55, R53 ;  /* 0x0000003704347223 */ /* 0x000fe20000010035 */
[----:B------:R-:W-:-:S02]  /*e3c0*/  HADD2.F32 R8, -RZ, R37.H1_H1 ;  /* 0x30000025ff087230 */ /* 0x000fc40000004100 */
[C---:B------:R-:W-:Y:S01]  /*e3d0*/  FFMA.FTZ R46, R43.reuse, R46, R47 ;  /* 0x0000002e2b2e7223 */ /* 0x040fe2000001002f */
[----:B------:R-:W-:Y:S02]  /*e3e0*/  HADD2.F32 R4, -RZ, R34.H1_H1 ;  /* 0x30000022ff047230 */ /* 0x000fe40000004100 */
[----:B------:R-:W-:Y:S01]  /*e3f0*/  FFMA.FTZ R54, R43, R42, -R54 ;  /* 0x0000002a2b367223 */ /* 0x000fe20000010836 */
[----:B------:R-:W-:Y:S02]  /*e400*/  HADD2.F32 R48, -RZ, R10.H0_H0 ;  /* 0x2000000aff307230 */ /* 0x000fe40000004100 */
[C---:B------:R-:W-:Y:S01]  /*e410*/  FMUL.FTZ R42, R9.reuse, R8 ;  /* 0x00000008092a7220 */ /* 0x040fe20000410000 */
[----:B------:R-:W-:Y:S02]  /*e420*/  HADD2.F32 R47, -RZ, R38.H0_H0 ;  /* 0x20000026ff2f7230 */ /* 0x000fe40000004100 */
[----:B------:R-:W-:Y:S01]  /*e430*/  FMUL.FTZ R56, R9, R4 ;  /* 0x0000000409387220 */ /* 0x000fe20000410000 */
[----:B------:R-:W-:-:S02]  /*e440*/  HADD2.F32 R5, -RZ, R5.H1_H1 ;  /* 0x30000005ff057230 */ /* 0x000fc40000004100 */
[----:B------:R-:W-:Y:S02]  /*e450*/  HADD2.F32 R44, -RZ, R6.H0_H0 ;  /* 0x20000006ff2c7230 */ /* 0x000fe40000004100 */
[C---:B------:R-:W-:Y:S01]  /*e460*/  FMUL.FTZ R61, R48.reuse, R47 ;  /* 0x0000002f303d7220 */ /* 0x040fe20000410000 */
[----:B------:R-:W-:Y:S02]  /*e470*/  HADD2.F32 R43, -RZ, R35.H0_H0 ;  /* 0x20000023ff2b7230 */ /* 0x000fe40000004100 */
[C---:B------:R-:W-:Y:S01]  /*e480*/  FFMA.FTZ R53, R5.reuse, R4, -R42 ;  /* 0x0000000405357223 */ /* 0x040fe2000001082a */
[----:B------:R-:W-:Y:S02]  /*e490*/  HADD2.F32 R10, -RZ, R10.H1_H1 ;  /* 0x3000000aff0a7230 */ /* 0x000fe40000004100 */
[----:B------:R-:W-:Y:S01]  /*e4a0*/  FFMA.FTZ R55, R5, R8, R56 ;  /* 0x0000000805377223 */ /* 0x000fe20000010038 */
[----:B------:R-:W-:Y:S02]  /*e4b0*/  HADD2.F32 R51, -RZ, R39.H0_H0 ;  /* 0x20000027ff337230 */ /* 0x000fe40000004100 */
[----:B------:R-:W-:Y:S01]  /*e4c0*/  FMUL.FTZ R48, R48, R43 ;  /* 0x0000002b30307220 */ /* 0x000fe20000410000 */
[----:B------:R-:W-:-:S02]  /*e4d0*/  HADD2.F32 R9, -RZ, R40.H0_H0 ;  /* 0x20000028ff097230 */ /* 0x000fc40000004100 */
[----:B------:R-:W-:Y:S01]  /*e4e0*/  FFMA.FTZ R61, R44, R43, -R61 ;  /* 0x0000002b2c3d7223 */ /* 0x000fe2000001083d */
[----:B------:R-:W-:Y:S02]  /*e4f0*/  HADD2.F32 R6, -RZ, R6.H1_H1 ;  /* 0x30000006ff067230 */ /* 0x000fe40000004100 */
[C---:B------:R-:W-:Y:S01]  /*e500*/  FMUL.FTZ R5, R10.reuse, R51 ;  /* 0x000000330a057220 */ /* 0x040fe20000410000 */
[--C-:B------:R-:W-:Y:S02]  /*e510*/  HADD2.F32 R49, -RZ, R11.reuse.H0_H0 ;  /* 0x2000000bff317230 */ /* 0x100fe40000004100 */
[----:B------:R-:W-:Y:S01]  /*e520*/  FMUL.FTZ R43, R10, R9 ;  /* 0x000000090a2b7220 */ /* 0x000fe20000410000 */
[----:B------:R-:W-:Y:S02]  /*e530*/  HADD2.F32 R11, -RZ, R11.H1_H1 ;  /* 0x3000000bff0b7230 */ /* 0x000fe40000004100 */
[----:B------:R-:W-:Y:S01]  /*e540*/  FFMA.FTZ R48, R44, R47, R48 ;  /* 0x0000002f2c307223 */ /* 0x000fe20000010030 */
[----:B------:R-:W-:-:S02]  /*e550*/  HADD2.F32 R10, -RZ, R38.H1_H1 ;  /* 0x30000026ff0a7230 */ /* 0x000fc40000004100 */
[C---:B------:R-:W-:Y:S01]  /*e560*/  FFMA.FTZ R44, R6.reuse, R9, -R5 ;  /* 0x00000009062c7223 */ /* 0x040fe20000010805 */
[----:B------:R-:W-:Y:S02]  /*e570*/  HADD2.F32 R42, -RZ, R39.H1_H1 ;  /* 0x30000027ff2a7230 */ /* 0x000fe40000004100 */
[----:B------:R-:W-:Y:S01]  /*e580*/  FFMA.FTZ R43, R6, R51, R43 ;  /* 0x00000033062b7223 */ /* 0x000fe2000001002b */
[----:B------:R-:W-:Y:S02]  /*e590*/  HADD2.F32 R4, -RZ, R35.H1_H1 ;  /* 0x30000023ff047230 */ /* 0x000fe40000004100 */
[----:B------:R-:W-:Y:S01]  /*e5a0*/  FMUL.FTZ R6, R49, R10 ;  /* 0x0000000a31067220 */ /* 0x000fe20000410000 */
[----:B------:R-:W-:Y:S02]  /*e5b0*/  HADD2.F32 R8, -RZ, R40.H1_H1 ;  /* 0x30000028ff087230 */ /* 0x000fe40000004100 */
[----:B------:R-:W-:Y:S01]  /*e5c0*/  FMUL.FTZ R56, R11, R42 ;  /* 0x0000002a0b387220 */ /* 0x000fe20000410000 */
[----:B------:R-:W-:-:S02]  /*e5d0*/  HADD2.F32 R45, -RZ, R7.H0_H0 ;  /* 0x20000007ff2d7230 */ /* 0x000fc40000004100 */
[----:B------:R-:W-:Y:S01]  /*e5e0*/  FMUL.FTZ R49, R49, R4 ;  /* 0x0000000431317220 */ /* 0x000fe20000410000 */
[----:B------:R-:W-:Y:S02]  /*e5f0*/  HADD2.F32 R7, -RZ, R7.H1_H1 ;  /* 0x30000007ff077230 */ /* 0x000fe40000004100 */
[----:B------:R-:W-:Y:S01]  /*e600*/  FMUL.FTZ R5, R11, R8 ;  /* 0x000000080b057220 */ /* 0x000fe20000410000 */
[----:B------:R-:W-:Y:S01]  /*e610*/  F2FP.F16.F32.PACK_AB R9, R55, R46 ;  /* 0x0000002e3709723e */ /* 0x000fe200000000ff */
[C---:B------:R-:W-:Y:S01]  /*e620*/  FFMA.FTZ R11, R45.reuse, R4, -R6 ;  /* 0x000000042d0b7223 */ /* 0x040fe20000010806 */
[----:B------:R-:W-:Y:S01]  /*e630*/  FFMA.FTZ R49, R45, R10, R49 ;  /* 0x0000000a2d317223 */ /* 0x000fe20000010031 */
[C---:B------:R-:W-:Y:S01]  /*e640*/  FFMA.FTZ R56, R7.reuse, R8, -R56 ;  /* 0x0000000807387223 */ /* 0x040fe20000010838 */
[----:B------:R-:W-:Y:S01]  /*e650*/  FFMA.FTZ R42, R7, R42, R5 ;  /* 0x0000002a072a7223 */ /* 0x000fe20000010005 */
[----:B------:R-:W-:Y:S02]  /*e660*/  F2FP.F16.F32.PACK_AB R4, R50, R57 ;  /* 0x000000393204723e */ /* 0x000fe400000000ff */
[----:B------:R-:W-:-:S02]  /*e670*/  F2FP.F16.F32.PACK_AB R5, R53, R54 ;  /* 0x000000363505723e */ /* 0x000fc400000000ff */
[----:B------:R-:W-:Y:S02]  /*e680*/  F2FP.F16.F32.PACK_AB R6, R44, R61 ;  /* 0x0000003d2c06723e */ /* 0x000fe400000000ff */
[----:B------:R-:W-:Y:S02]  /*e690*/  F2FP.F16.F32.PACK_AB R7, R56, R11 ;  /* 0x0000000b3807723e */ /* 0x000fe400000000ff */
[----:B------:R-:W-:Y:S02]  /*e6a0*/  F2FP.F16.F32.PACK_AB R8, R52, R59 ;  /* 0x0000003b3408723e */ /* 0x000fe400000000ff */
[----:B------:R-:W-:Y:S01]  /*e6b0*/  F2FP.F16.F32.PACK_AB R10, R43, R48 ;  /* 0x000000302b0a723e */ /* 0x000fe200000000ff */
[----:B------:R1:W-:Y:S01]  /*e6c0*/  STS.128 [R58+0x15400], R4 ;  /* 0x015400043a007388 */ /* 0x0003e20000000c00 */
[----:B------:R-:W-:-:S05]  /*e6d0*/  F2FP.F16.F32.PACK_AB R11, R42, R49 ;  /* 0x000000312a0b723e */ /* 0x000fca00000000ff */
[----:B------:R1:W-:Y:S02]  /*e6e0*/  STS.128 [R60+0x15400], R8 ;  /* 0x015400083c007388 */ /* 0x0003e40000000c00 */
.L_x_611:
[----:B------:R-:W-:Y:S05]  /*e6f0*/  BSYNC B2 ;  /* 0x0000000000027941 */ /* 0x000fea0003800000 */
.L_x_610:
[----:B------:R-:W-:Y:S04]  /*e700*/  BSSY B2, `(.L_x_612) ;  /* 0x0000058000027945 */ /* 0x000fe80003800000 */
[----:B------:R-:W-:Y:S05]  /*e710*/  @P1 BRA `(.L_x_613) ;  /* 0x0000000400581947 */ /* 0x000fea0003800000 */
[----:B-1----:R-:W-:Y:S01]  /*e720*/  LEA.HI R4, R41, R229, RZ, 0x1d ;  /* 0x000000e529047211 */ /* 0x002fe200078fe8ff */
[----:B------:R-:W-:Y:S02]  /*e730*/  HADD2.F32 R52, -RZ, R25.H0_H0 ;  /* 0x20000019ff347230 */ /* 0x000fe40000004100 */
[--C-:B------:R-:W-:Y:S01]  /*e740*/  HADD2.F32 R54, -RZ, R29.reuse.H0_H0 ;  /* 0x2000001dff367230 */ /* 0x100fe20000004100 */
[----:B0-----:R-:W-:Y:S01]  /*e750*/  SHF.R.S32.HI R5, RZ, 0x1f, R4 ;  /* 0x0000001fff057819 */ /* 0x001fe20000011404 */
[----:B------:R-:W-:Y:S02]  /*e760*/  IMAD.SHL.U32 R6, R4, 0x8, RZ ;  /* 0x0000000804067824 */ /* 0x000fe400078e00ff */
[----:B------:R-:W-:Y:S01]  /*e770*/  HADD2.F32 R51, -RZ, R30.H0_H0 ;  /* 0x2000001eff337230 */ /* 0x000fe20000004100 */
[----:B------:R-:W-:Y:S01]  /*e780*/  LEA.HI R4, R5, R4, RZ, 0x3 ;  /* 0x0000000405047211 */ /* 0x000fe200078f18ff */
[----:B------:R-:W-:Y:S01]  /*e790*/  HADD2.F32 R53, -RZ, R29.H1_H1 ;  /* 0x3000001dff357230 */ /* 0x000fe20000004100 */
[----:B------:R-:W-:-:S02]  /*e7a0*/  LOP3.LUT R5, R209, 0x38, R6, 0xf8, !PT ;  /* 0x00000038d1057812 */ /* 0x000fc400078ef806 */
[----:B------:R-:W-:Y:S02]  /*e7b0*/  SHF.L.U32 R4, R4, 0xa, RZ ;  /* 0x0000000a04047819 */ /* 0x000fe400000006ff */
[----:B------:R-:W-:Y:S02]  /*e7c0*/  LOP3.LUT R9, R5, R210, RZ, 0x3c, !PT ;  /* 0x000000d205097212 */ /* 0x000fe400078e3cff */
[----:B------:R-:W-:Y:S02]  /*e7d0*/  LOP3.LUT R8, R4, 0x7fffe000, RZ, 0xc0, !PT ;  /* 0x7fffe00004087812 */ /* 0x000fe400078ec0ff */
[----:B------:R-:W0:Y:S02]  /*e7e0*/  LDS.128 R4, [R236] ;  /* 0x00000000ec047984 */ /* 0x000e240000000c00 */
[----:B------:R-:W-:-:S05]  /*e7f0*/  IADD3 R9, R9, R8, R211 ;  /* 0x0000000809097210 */ /* 0x000fca0007ffe0d3 */
[----:B------:R-:W-:-:S05]  /*e800*/  IMAD R42, R9, 0x2, R18 ;  /* 0x00000002092a7824 */ /* 0x000fca00078e0212 */
[----:B------:R-:W1:Y:S01]  /*e810*/  LDS.128 R8, [R42+0x15400] ;  /* 0x015400002a087984 */ /* 0x000e620000000c00 */
[--C-:B0-----:R-:W-:Y:S02]  /*e820*/  HADD2.F32 R43, -RZ, R4.reuse.H0_H0 ;  /* 0x20000004ff2b7230 */ /* 0x101fe40000004100 */
[----:B------:R-:W-:Y:S02]  /*e830*/  HADD2.F32 R4, -RZ, R4.H1_H1 ;  /* 0x30000004ff047230 */ /* 0x000fe40000004100 */
[--C-:B------:R-:W-:Y:S02]  /*e840*/  HADD2.F32 R44, -RZ, R5.reuse.H0_H0 ;  /* 0x20000005ff2c7230 */ /* 0x100fe40000004100 */
[----:B------:R-:W-:Y:S02]  /*e850*/  HADD2.F32 R5, -RZ, R5.H1_H1 ;  /* 0x30000005ff057230 */ /* 0x000fe40000004100 */
[--C-:B------:R-:W-:Y:S02]  /*e860*/  HADD2.F32 R45, -RZ, R6.reuse.H0_H0 ;  /* 0x20000006ff2d7230 */ /* 0x100fe40000004100 */
[----:B------:R-:W-:-:S02]  /*e870*/  HADD2.F32 R6, -RZ, R6.H1_H1 ;  /* 0x30000006ff067230 */ /* 0x000fc40000004100 */
[--C-:B-1----:R-:W-:Y:S02]  /*e880*/  HADD2.F32 R47, -RZ, R8.reuse.H0_H0 ;  /* 0x20000008ff2f7230 */ /* 0x102fe40000004100 */
[----:B------:R-:W-:Y:S02]  /*e890*/  HADD2.F32 R8, -RZ, R8.H1_H1 ;  /* 0x30000008ff087230 */ /* 0x000fe40000004100 */
[----:B------:R-:W-:Y:S02]  /*e8a0*/  HADD2.F32 R48, -RZ, R9.H0_H0 ;  /* 0x20000009ff307230 */ /* 0x000fe40000004100 */
[C---:B------:R-:W-:Y:S01]  /*e8b0*/  FMUL.FTZ R56, R47.reuse, R54 ;  /* 0x000000362f387220 */ /* 0x040fe20000410000 */
[-C--:B------:R-:W-:Y:S01]  /*e8c0*/  FMUL.FTZ R58, R47, R52.reuse ;  /* 0x000000342f3a7220 */ /* 0x080fe20000410000 */
[----:B------:R-:W-:Y:S02]  /*e8d0*/  HADD2.F32 R47, -RZ, R26.H0_H0 ;  /* 0x2000001aff2f7230 */ /* 0x000fe40000004100 */
[----:B------:R-:W-:Y:S01]  /*e8e0*/  FMUL.FTZ R55, R8, R51 ;  /* 0x0000003308377220 */ /* 0x000fe20000410000 */
[C---:B------:R-:W-:Y:S01]  /*e8f0*/  FFMA.FTZ R56, R43.reuse, R52, -R56 ;  /* 0x000000342b387223 */ /* 0x040fe20000010838 */
[----:B------:R-:W-:Y:S01]  /*e900*/  FFMA.FTZ R58, R43, R54, R58 ;  /* 0x000000362b3a7223 */ /* 0x000fe2000001003a */
[----:B------:R-:W-:-:S02]  /*e910*/  HADD2.F32 R43, -RZ, R25.H1_H1 ;  /* 0x30000019ff2b7230 */ /* 0x000fc40000004100 */
[-C--:B------:R-:W-:Y:S01]  /*e920*/  FMUL.FTZ R57, R8, R47.reuse ;  /* 0x0000002f08397220 */ /* 0x080fe20000410000 */
[----:B------:R-:W-:Y:S01]  /*e930*/  FFMA.FTZ R55, R4, R47, -R55 ;  /* 0x0000002f04377223 */ /* 0x000fe20000010837 */
[C---:B------:R-:W-:Y:S01]  /*e940*/  FMUL.FTZ R47, R48.reuse, R53 ;  /* 0x00000035302f7220 */ /* 0x040fe20000410000 */
[----:B------:R-:W-:Y:S02]  /*e950*/  HADD2.F32 R9, -RZ, R9.H1_H1 ;  /* 0x30000009ff097230 */ /* 0x000fe40000004100 */
[----:B------:R-:W-:Y:S01]  /*e960*/  FMUL.FTZ R48, R48, R43 ;  /* 0x0000002b30307220 */ /* 0x000fe20000410000 */
[----:B------:R-:W-:Y:S02]  /*e970*/  HADD2.F32 R52, -RZ, R30.H1_H1 ;  /* 0x3000001eff347230 */ /* 0x000fe40000004100 */
[----:B------:R-:W-:Y:S01]  /*e980*/  FFMA.FTZ R57, R4, R51, R57 ;  /* 0x0000003304397223 */ /* 0x000fe20000010039 */
[----:B------:R-:W-:Y:S02]  /*e990*/  HADD2.F32 R4, -RZ, R26.H1_H1 ;  /* 0x3000001aff047230 */ /* 0x000fe40000004100 */
[C---:B------:R-:W-:Y:S01]  /*e9a0*/  FFMA.FTZ R47, R44.reuse, R43, -R47 ;  /* 0x0000002b2c2f7223 */ /* 0x040fe2000001082f */
[----:B------:R-:W-:Y:S01]  /*e9b0*/  FFMA.FTZ R48, R44, R53, R48 ;  /* 0x000000352c307223 */ /* 0x000fe20000010030 */
[----:B------:R-:W-:-:S02]  /*e9c0*/  HADD2.F32 R49, -RZ, R10.H0_H0 ;  /* 0x2000000aff317230 */ /* 0x000fc40000004100 */
[C---:B------:R-:W-:Y:S01]  /*e9d0*/  FMUL.FTZ R54, R9.reuse, R52 ;  /* 0x0000003409367220 */ /* 0x040fe20000410000 */
[----:B------:R-:W-:Y:S02]  /*e9e0*/  HADD2.F32 R8, -RZ, R27.H0_H0 ;  /* 0x2000001bff087230 */ /* 0x000fe40000004100 */
[-C--:B------:R-:W-:Y:S01]  /*e9f0*/  FMUL.FTZ R60, R9, R4.reuse ;  /* 0x00000004093c7220 */ /* 0x080fe20000410000 */
[----:B------:R-:W-:Y:S02]  /*ea00*/  HADD2.F32 R44, -RZ, R31.H0_H0 ;  /* 0x2000001fff2c7230 */ /* 0x000fe40000004100 */
[----:B------:R-:W-:Y:S01]  /*ea10*/  FFMA.FTZ R54, R5, R4, -R54 ;  /* 0x0000000405367223 */ /* 0x000fe20000010836 */
[----:B------:R-:W-:Y:S02]  /*ea20*/  HADD2.F32 R10, -RZ, R10.H1_H1 ;  /* 0x3000000aff0a7230 */ /* 0x000fe40000004100 */
[----:B------:R-:W-:Y:S01]  /*ea30*/  FMUL.FTZ R53, R49, R8 ;  /* 0x0000000831357220 */ /* 0x000fe20000410000 */
[----:B------:R-:W-:-:S02]  /*ea40*/  HADD2.F32 R43, -RZ, R32.H0_H0 ;  /* 0x20000020ff2b7230 */ /* 0x000fc40000004100 */
[----:B------:R-:W-:Y:S01]  /*ea50*/  FMUL.FTZ R4, R49, R44 ;  /* 0x0000002c31047220 */ /* 0x000fe20000410000 */
[----:B------:R-:W-:Y:S02]  /*ea60*/  HADD2.F32 R9, -RZ, R28.H0_H0 ;  /* 0x2000001cff097230 */ /* 0x000fe40000004100 */
[----:B------:R-:W-:Y:S01]  /*ea70*/  FFMA.FTZ R49, R5, R52, R60 ;  /* 0x0000003405317223 */ /* 0x000fe2000001003c */
[C---:B------:R-:W-:Y:S01]  /*ea80*/  FFMA.FTZ R53, R45.reuse, R44, R53 ;  /* 0x0000002c2d357223 */ /* 0x040fe20000010035 */
[C---:B------:R-:W-:Y:S01]  /*ea90*/  FMUL.FTZ R5, R10.reuse, R43 ;  /* 0x0000002b0a057220 */ /* 0x040fe20000410000 */
[----:B------:R-:W-:Y:S01]  /*eaa0*/  FFMA.FTZ R51, R45, R8, -R4 ;  /* 0x000000082d337223 */ /* 0x000fe20000010804 */
[-C--:B------:R-:W-:Y:S01]  /*eab0*/  FMUL.FTZ R45, R10, R9.reuse ;  /* 0x000000090a2d7220 */ /* 0x080fe20000410000 */
[----:B------:R-:W-:Y:S02]  /*eac0*/  HADD2.F32 R50, -RZ, R11.H0_H0 ;  /* 0x2000000bff327230 */ /* 0x000fe40000004100 */
[----:B------:R-:W-:Y:S01]  /*ead0*/  FFMA.FTZ R10, R6, R9, -R5 ;  /* 0x00000009060a7223 */ /* 0x000fe20000010805 */
[----:B------:R-:W-:-:S02]  /*eae0*/  HADD2.F32 R9, -RZ, R31.H1_H1 ;  /* 0x3000001fff097230 */ /* 0x000fc40000004100 */
[----:B------:R-:W-:Y:S01]  /*eaf0*/  FFMA.FTZ R44, R6, R43, R45 ;  /* 0x0000002b062c7223 */ /* 0x000fe2000001002d */
[----:B------:R-:W-:Y:S02]  /*eb00*/  HADD2.F32 R5, -RZ, R27.H1_H1 ;  /* 0x3000001bff057230 */ /* 0x000fe40000004100 */
[----:B------:R-:W-:Y:S02]  /*eb10*/  HADD2.F32 R11, -RZ, R11.H1_H1 ;  /* 0x3000000bff0b7230 */ /* 0x000fe40000004100 */
[C---:B------:R-:W-:Y:S01]  /*eb20*/  FMUL.FTZ R43, R50.reuse, R9 ;  /* 0x00000009322b7220 */ /* 0x040fe20000410000 */
[----:B------:R-:W-:Y:S02]  /*eb30*/  HADD2.F32 R8, -RZ, R32.H1_H1 ;  /* 0x30000020ff087230 */ /* 0x000fe40000004100 */
[----:B------:R-:W-:Y:S01]  /*eb40*/  FMUL.FTZ R50, R50, R5 ;  /* 0x0000000532327220 */ /* 0x000fe20000410000 */
[----:B------:R-:W-:Y:S02]  /*eb50*/  HADD2.F32 R4, -RZ, R28.H1_H1 ;  /* 0x3000001cff047230 */ /* 0x000fe40000004100 */
[----:B------:R-:W-:-:S02]  /*eb60*/  HADD2.F32 R46, -RZ, R7.H0_H0 ;  /* 0x20000007ff2e7230 */ /* 0x000fc40000004100 */
[C---:B------:R-:W-:Y:S01]  /*eb70*/  FMUL.FTZ R6, R11.reuse, R8 ;  /* 0x000000080b067220 */ /* 0x040fe20000410000 */
[----:B------:R-:W-:Y:S02]  /*eb80*/  HADD2.F32 R7, -RZ, R7.H1_H1 ;  /* 0x30000007ff077230 */ /* 0x000fe40000004100 */
[-C--:B------:R-:W-:Y:S01]  /*eb90*/  FMUL.FTZ R45, R11, R4.reuse ;  /* 0x000000040b2d7220 */ /* 0x080fe20000410000 */
        /* <DEDUP_REMOVED lines=10> */
[----:B------:R2:W-:Y:S01]  /*ec40*/  STS.128 [R236], R4 ;  /* 0x00000004ec007388 */ /* 0x0005e20000000c00 */
[----:B------:R-:W-:Y:S02]  /*ec50*/  F2FP.F16.F32.PACK_AB R10, R44, R53 ;  /* 0x000000352c0a723e */ /* 0x000fe400000000ff */
[----:B------:R-:W-:-:S05]  /*ec60*/  F2FP.F16.F32.PACK_AB R11, R50, R11 ;  /* 0x0000000b320b723e */ /* 0x000fca00000000ff */
[----:B------:R2:W-:Y:S02]  /*ec70*/  STS.128 [R42+0x15400], R8 ;  /* 0x015400082a007388 */ /* 0x0005e40000000c00 */
.L_x_613:
[----:B------:R-:W-:Y:S05]  /*ec80*/  BSYNC B2 ;  /* 0x0000000000027941 */ /* 0x000fea0003800000 */
.L_x_612:
[----:B------:R-:W-:Y:S05]  /*ec90*/  @P2 BRA `(.L_x_609) ;  /* 0x0000000400582947 */ /* 0x000fea0003800000 */
[----:B------:R-:W-:Y:S01]  /*eca0*/  LEA.HI R41, R41, R234, RZ, 0x1d ;  /* 0x000000ea29297211 */ /* 0x000fe200078fe8ff */
[----:B------:R-:W-:Y:S02]  /*ecb0*/  HADD2.F32 R53, -RZ, R15.H0_H0 ;  /* 0x2000000fff357230 */ /* 0x000fe40000004100 */
[----:B------:R-:W-:Y:S01]  /*ecc0*/  HADD2.F32 R51, -RZ, R0.H0_H0 ;  /* 0x20000000ff337230 */ /* 0x000fe20000004100 */
[----:B-12---:R-:W-:Y:S01]  /*ecd0*/  SHF.R.S32.HI R6, RZ, 0x1f, R41 ;  /* 0x0000001fff067819 */ /* 0x006fe20000011429 */
[----:B------:R-:W-:Y:S02]  /*ece0*/  IMAD.SHL.U32 R4, R41, 0x8, RZ ;  /* 0x0000000829047824 */ /* 0x000fe400078e00ff */
[----:B------:R-:W-:Y:S01]  /*ecf0*/  HADD2.F32 R55, -RZ, R20.H0_H0 ;  /* 0x20000014ff377230 */ /* 0x000fe20000004100 */
[----:B------:R-:W-:Y:S02]  /*ed00*/  LEA.HI R6, R6, R41, RZ, 0x3 ;  /* 0x0000002906067211 */ /* 0x000fe400078f18ff */
[----:B0-----:R-:W-:-:S02]  /*ed10*/  LOP3.LUT R5, R209, 0x38, R4, 0xf8, !PT ;  /* 0x00000038d1057812 */ /* 0x001fc400078ef804 */
        /* <DEDUP_REMOVED lines=25> */
[----:B------:R-:W-:Y:S02]  /*eeb0*/  HADD2.F32 R9, -RZ, R9.H1_H1 ;  /* 0x30000009ff097230 */ /* 0x000fe40000004100 */
[-C--:B------:R-:W-:Y:S01]  /*eec0*/  FMUL.FTZ R53, R8, R51.reuse ;  /* 0x0000003308357220 */ /* 0x080fe20000410000 */
[C---:B------:R-:W-:Y:S01]  /*eed0*/  FFMA.FTZ R50, R4.reuse, R51, -R61 ;  /* 0x0000003304327223 */ /* 0x040fe2000001083d */
[----:B------:R-:W-:Y:S01]  /*eee0*/  FMUL.FTZ R47, R47, R42 ;  /* 0x0000002a2f2f7220 */ /* 0x000fe20000410000 */
[----:B------:R-:W-:Y:S02]  /*eef0*/  HADD2.F32 R8, -RZ, R20.H1_H1 ;  /* 0x30000014ff087230 */ /* 0x000fe40000004100 */
[----:B------:R-:W-:Y:S01]  /*ef00*/  FFMA.FTZ R52, R4, R55, R53 ;  /* 0x0000003704347223 */ /* 0x000fe20000010035 */
[----:B------:R-:W-:-:S02]  /*ef10*/  HADD2.F32 R4, -RZ, R12.H1_H1 ;  /* 0x3000000cff047230 */ /* 0x000fc40000004100 */
[C---:B------:R-:W-:Y:S01]  /*ef20*/  FFMA.FTZ R46, R43.reuse, R46, R47 ;  /* 0x0000002e2b2e7223 */ /* 0x040fe2000001002f */
[--C-:B------:R-:W-:Y:S02]  /*ef30*/  HADD2.F32 R48, -RZ, R10.reuse.H0_H0 ;  /* 0x2000000aff307230 */ /* 0x100fe40000004100 */
[----:B------:R-:W-:Y:S01]  /*ef40*/  FFMA.FTZ R54, R43, R42, -R54 ;  /* 0x0000002a2b367223 */ /* 0x000fe20000010836 */
[----:B------:R-:W-:Y:S02]  /*ef50*/  HADD2.F32 R47, -RZ, R21.H0_H0 ;  /* 0x20000015ff2f7230 */ /* 0x000fe40000004100 */
[C---:B------:R-:W-:Y:S01]  /*ef60*/  FMUL.FTZ R42, R9.reuse, R8 ;  /* 0x00000008092a7220 */ /* 0x040fe20000410000 */
[----:B------:R-:W-:Y:S02]  /*ef70*/  HADD2.F32 R43, -RZ, R13.H0_H0 ;  /* 0x2000000dff2b7230 */ /* 0x000fe40000004100 */
[----:B------:R-:W-:Y:S01]  /*ef80*/  FMUL.FTZ R56, R9, R4 ;  /* 0x0000000409387220 */ /* 0x000fe20000410000 */
[----:B------:R-:W-:-:S02]  /*ef90*/  HADD2.F32 R10, -RZ, R10.H1_H1 ;  /* 0x3000000aff0a7230 */ /* 0x000fc40000004100 */
[C---:B------:R-:W-:Y:S01]  /*efa0*/  FMUL.FTZ R61, R48.reuse, R47 ;  /* 0x0000002f303d7220 */ /* 0x040fe20000410000 */
[----:B------:R-:W-:Y:S02]  /*efb0*/  HADD2.F32 R51, -RZ, R24.H0_H0 ;  /* 0x20000018ff337230 */ /* 0x000fe40000004100 */
[C---:B------:R-:W-:Y:S01]  /*efc0*/  FFMA.FTZ R53, R5.reuse, R4, -R42 ;  /* 0x0000000405357223 */ /* 0x040fe2000001082a */
[----:B------:R-:W-:Y:S02]  /*efd0*/  HADD2.F32 R9, -RZ, R14.H0_H0 ;  /* 0x2000000eff097230 */ /* 0x000fe40000004100 */
[-C--:B------:R-:W-:Y:S01]  /*efe0*/  FMUL.FTZ R48, R48, R43.reuse ;  /* 0x0000002b30307220 */ /* 0x080fe20000410000 */
[----:B------:R-:W-:Y:S01]  /*eff0*/  FFMA.FTZ R55, R5, R8, R56 ;  /* 0x0000000805377223 */ /* 0x000fe20000010038 */
[----:B------:R-:W-:Y:S01]  /*f000*/  FFMA.FTZ R61, R44, R43, -R61 ;  /* 0x0000002b2c3d7223 */ /* 0x000fe2000001083d */
[--C-:B------:R-:W-:Y:S02]  /*f010*/  HADD2.F32 R49, -RZ, R11.reuse.H0_H0 ;  /* 0x2000000bff317230 */ /* 0x100fe40000004100 */
[C---:B------:R-:W-:Y:S01]  /*f020*/  FMUL.FTZ R5, R10.reuse, R51 ;  /* 0x000000330a057220 */ /* 0x040fe20000410000 */
[----:B------:R-:W-:Y:S01]  /*f030*/  FMUL.FTZ R43, R10, R9 ;  /* 0x000000090a2b7220 */ /* 0x000fe20000410000 */
[----:B------:R-:W-:-:S02]  /*f040*/  HADD2.F32 R11, -RZ, R11.H1_H1 ;  /* 0x3000000bff0b7230 */ /* 0x000fc40000004100 */
[----:B------:R-:W-:Y:S01]  /*f050*/  FFMA.FTZ R48, R44, R47, R48 ;  /* 0x0000002f2c307223 */ /* 0x000fe20000010030 */
[----:B------:R-:W-:Y:S02]  /*f060*/  HADD2.F32 R10, -RZ, R21.H1_H1 ;  /* 0x30000015ff0a7230 */ /* 0x000fe40000004100 */
[C---:B------:R-:W-:Y:S01]  /*f070*/  FFMA.FTZ R44, R6.reuse, R9, -R5 ;  /* 0x00000009062c7223 */ /* 0x040fe20000010805 */
[----:B------:R-:W-:Y:S02]  /*f080*/  HADD2.F32 R42, -RZ, R24.H1_H1 ;  /* 0x30000018ff2a7230 */ /* 0x000fe40000004100 */
[----:B------:R-:W-:Y:S01]  /*f090*/  FFMA.FTZ R43, R6, R51, R43 ;  /* 0x00000033062b7223 */ /* 0x000fe2000001002b */
[----:B------:R-:W-:Y:S02]  /*f0a0*/  HADD2.F32 R4, -RZ, R13.H1_H1 ;  /* 0x3000000dff047230 */ /* 0x000fe40000004100 */
[----:B------:R-:W-:Y:S01]  /*f0b0*/  FMUL.FTZ R6, R49, R10 ;  /* 0x0000000a31067220 */ /* 0x000fe20000410000 */
[----:B------:R-:W-:-:S02]  /*f0c0*/  HADD2.F32 R8, -RZ, R14.H1_H1 ;  /* 0x3000000eff087230 */ /* 0x000fc40000004100 */
[----:B------:R-:W-:Y:S01]  /*f0d0*/  FMUL.FTZ R56, R11, R42 ;  /* 0x0000002a0b387220 */ /* 0x000fe20000410000 */
[--C-:B------:R-:W-:Y:S02]  /*f0e0*/  HADD2.F32 R45, -RZ, R7.reuse.H0_H0 ;  /* 0x20000007ff2d7230 */ /* 0x100fe40000004100 */
        /* <DEDUP_REMOVED lines=8> */
[----:B------:R-:W-:-:S02]  /*f170*/  F2FP.F16.F32.PACK_AB R4, R50, R57 ;  /* 0x000000393204723e */ /* 0x000fc400000000ff */
[----:B------:R-:W-:Y:S02]  /*f180*/  F2FP.F16.F32.PACK_AB R5, R53, R54 ;  /* 0x000000363505723e */ /* 0x000fe400000000ff */
[----:B------:R-:W-:Y:S02]  /*f190*/  F2FP.F16.F32.PACK_AB R6, R44, R61 ;  /* 0x0000003d2c06723e */ /* 0x000fe400000000ff */
[----:B------:R-:W-:Y:S02]  /*f1a0*/  F2FP.F16.F32.PACK_AB R7, R56, R11 ;  /* 0x0000000b3807723e */ /* 0x000fe400000000ff */
[----:B------:R-:W-:Y:S02]  /*f1b0*/  F2FP.F16.F32.PACK_AB R8, R52, R59 ;  /* 0x0000003b3408723e */ /* 0x000fe400000000ff */
[----:B------:R-:W-:Y:S01]  /*f1c0*/  F2FP.F16.F32.PACK_AB R10, R43, R48 ;  /* 0x000000302b0a723e */ /* 0x000fe200000000ff */
[----:B------:R3:W-:Y:S01]  /*f1d0*/  STS.128 [R233], R4 ;  /* 0x00000004e9007388 */ /* 0x0007e20000000c00 */
[----:B------:R-:W-:-:S05]  /*f1e0*/  F2FP.F16.F32.PACK_AB R11, R42, R49 ;  /* 0x000000312a0b723e */ /* 0x000fca00000000ff */
[----:B------:R3:W-:Y:S02]  /*f1f0*/  STS.128 [R41+0x15400], R8 ;  /* 0x0154000829007388 */ /* 0x0007e40000000c00 */
.L_x_609:
[----:B------:R-:W-:Y:S05]  /*f200*/  BSYNC B1 ;  /* 0x0000000000017941 */ /* 0x000fea0003800000 */
.L_x_608:
[----:B------:R-:W-:-:S13]  /*f210*/  ISETP.GE.AND P0, PT, R224, R3, PT ;  /* 0x00000003e000720c */ /* 0x000fda0003f06270 */
[----:B------:R-:W-:Y:S05]  /*f220*/  @P0 BRA `(.L_x_589) ;  /* 0x0000001000340947 */ /* 0x000fea0003800000 */
[----:B------:R-:W4:Y:S01]  /*f230*/  LDC R3, c[0x0][0x3d4] ;  /* 0x0000f500ff037b82 */ /* 0x000f220000000800 */
[----:B------:R-:W-:Y:S01]  /*f240*/  BSSY B1, `(.L_x_614) ;  /* 0x000005b000017945 */ /* 0x000fe20003800000 */
[-C--:B----4-:R-:W-:Y:S02]  /*f250*/  ISETP.GE.AND P0, PT, R22, R3.reuse, PT ;  /* 0x000000031600720c */ /* 0x090fe40003f06270 */
[-C--:B------:R-:W-:Y:S02]  /*f260*/  ISETP.GE.AND P1, PT, R205, R3.reuse, PT ;  /* 0x00000003cd00720c */ /* 0x080fe40003f26270 */
[----:B------:R-:W-:-:S09]  /*f270*/  ISETP.GE.AND P2, PT, R206, R3, PT ;  /* 0x00000003ce00720c */ /* 0x000fd20003f46270 */
[----:B------:R-:W-:Y:S05]  /*f280*/  @P0 BRA `(.L_x_615) ;  /* 0x0000000400580947 */ /* 0x000fea0003800000 */
[----:B-123--:R-:W-:Y:S01]  /*f290*/  LEA.HI R4, R3, R228, RZ, 0x1d ;  /* 0x000000e403047211 */ /* 0x00efe200078fe8ff */
[----:B------:R-:W-:Y:S02]  /*f2a0*/  HADD2.F32 R50, -RZ, R33.H0_H0 ;  /* 0x20000021ff327230 */ /* 0x000fe40000004100 */
[--C-:B------:R-:W-:Y:S01]  /*f2b0*/  HADD2.F32 R52, -RZ, R36.reuse.H0_H0 ;  /* 0x20000024ff347230 */ /* 0x100fe20000004100 */
[----:B------:R-:W-:Y:S01]  /*f2c0*/  SHF.R.S32.HI R7, RZ, 0x1f, R4 ;  /* 0x0000001fff077819 */ /* 0x000fe20000011404 */
[----:B0-----:R-:W-:Y:S02]  /*f2d0*/  IMAD.SHL.U32 R5, R4, 0x8, RZ ;  /* 0x0000000804057824 */ /* 0x001fe400078e00ff */
[----:B------:R-:W-:Y:S01]  /*f2e0*/  HADD2.F32 R54, -RZ, R37.H0_H0 ;  /* 0x20000025ff367230 */ /* 0x000fe20000004100 */
[----:B------:R-:W-:Y:S01]  /*f2f0*/  LEA.HI R7, R7, R4, RZ, 0x3 ;  /* 0x0000000407077211 */ /* 0x000fe200078f18ff */
[----:B------:R-:W-:Y:S01]  /*f300*/  HADD2.F32 R57, -RZ, R33.H1_H1 ;  /* 0x30000021ff397230 */ /* 0x000fe20000004100 */
[----:B------:R-:W-:Y:S01]  /*f310*/  LOP3.LUT R4, R208, 0x38, R5, 0xf8, !PT ;  /* 0x00000038d0047812 */ /* 0x000fe200078ef805 */
[----:B------:R-:W-:Y:S01]  /*f320*/  HADD2.F32 R59, -RZ, R36.H1_H1 ;  /* 0x30000024ff3b7230 */ /* 0x000fe20000004100 */
[----:B------:R-:W-:-:S02]  /*f330*/  SHF.L.U32 R7, R7, 0xa, RZ ;  /* 0x0000000a07077819 */ /* 0x000fc400000006ff */
        /* <DEDUP_REMOVED lines=14> */
[--C-:B------:R-:W-:Y:S02]  /*f420*/  HADD2.F32 R47, -RZ, R9.reuse.H0_H0 ;  /* 0x20000009ff2f7230 */ /* 0x100fe40000004100 */
[-C--:B------:R-:W-:Y:S01]  /*f430*/  FMUL.FTZ R51, R52, R46.reuse ;  /* 0x0000002e34337220 */ /* 0x080fe20000410000 */
[----:B------:R-:W-:Y:S01]  /*f440*/  FMUL.FTZ R53, R50, R46 ;  /* 0x0000002e32357220 */ /* 0x000fe20000410000 */
[----:B------:R-:W-:Y:S02]  /*f450*/  HADD2.F32 R46, -RZ, R34.H0_H0 ;  /* 0x20000022ff2e7230 */ /* 0x000fe40000004100 */
[----:B------:R-:W-:Y:S01]  /*f460*/  FMUL.FTZ R55, R54, R8 ;  /* 0x0000000836377220 */ /* 0x000fe20000410000 */
[----:B------:R-:W-:-:S02]  /*f470*/  HADD2.F32 R9, -RZ, R9.H1_H1 ;  /* 0x30000009ff097230 */ /* 0x000fc40000004100 */
[----:B------:R-:W-:Y:S01]  /*f480*/  FFMA.FTZ R51, R50, R42, -R51 ;  /* 0x0000002a32337223 */ /* 0x000fe20000010833 */
[----:B------:R-:W-:Y:S02]  /*f490*/  HADD2.F32 R48, -RZ, R10.H0_H0 ;  /* 0x2000000aff307230 */ /* 0x000fe40000004100 */
[C---:B------:R-:W-:Y:S01]  /*f4a0*/  FMUL.FTZ R33, R46.reuse, R8 ;  /* 0x000000082e217220 */ /* 0x040fe20000410000 */
[----:B------:R-:W-:Y:S01]  /*f4b0*/  FFMA.FTZ R8, R46, R4, -R55 ;  /* 0x000000042e087223 */ /* 0x000fe20000010837 */
[----:B------:R-:W-:Y:S02]  /*f4c0*/  HADD2.F32 R55, -RZ, R37.H1_H1 ;  /* 0x30000025ff377230 */ /* 0x000fe40000004100 */
[----:B------:R-:W-:Y:S01]  /*f4d0*/  FFMA.FTZ R53, R52, R42, R53 ;  /* 0x0000002a34357223 */ /* 0x000fe20000010035 */
[----:B------:R-:W-:Y:S01]  /*f4e0*/  FFMA.FTZ R36, R54, R4, R33 ;  /* 0x0000000436247223 */ /* 0x000fe20000010021 */
[----:B------:R-:W-:Y:S02]  /*f4f0*/  HADD2.F32 R33, -RZ, R34.H1_H1 ;  /* 0x30000022ff217230 */ /* 0x000fe40000004100 */
[----:B------:R-:W-:Y:S01]  /*f500*/  FMUL.FTZ R42, R59, R47 ;  /* 0x0000002f3b2a7220 */ /* 0x000fe20000410000 */
[----:B------:R-:W-:Y:S01]  /*f510*/  FMUL.FTZ R4, R55, R9 ;  /* 0x0000000937047220 */ /* 0x000fe20000410000 */
[----:B------:R-:W-:-:S02]  /*f520*/  HADD2.F32 R10, -RZ, R10.H1_H1 ;  /* 0x3000000aff0a7230 */ /* 0x000fc40000004100 */
[----:B------:R-:W-:Y:S01]  /*f530*/  FMUL.FTZ R46, R57, R47 ;  /* 0x0000002f392e7220 */ /* 0x000fe20000410000 */
[C---:B------:R-:W-:Y:S01]  /*f540*/  FMUL.FTZ R34, R33.reuse, R9 ;  /* 0x0000000921227220 */ /* 0x040fe20000410000 */
[----:B------:R-:W-:Y:S02]  /*f550*/  HADD2.F32 R54, -RZ, R39.H0_H0 ;  /* 0x20000027ff367230 */ /* 0x000fe40000004100 */
[-C--:B------:R-:W-:Y:S01]  /*f560*/  FFMA.FTZ R9, R33, R5.reuse, -R4 ;  /* 0x0000000521097223 */ /* 0x080fe20000010804 */
[----:B------:R-:W-:Y:S02]  /*f570*/  HADD2.F32 R4, -RZ, R40.H0_H0 ;  /* 0x20000028ff047230 */ /* 0x000fe40000004100 */
[----:B------:R-:W-:Y:S01]  /*f580*/  FFMA.FTZ R33, R55, R5, R34 ;  /* 0x0000000537217223 */ /* 0x000fe20000010022 */
[--C-:B------:R-:W-:Y:S02]  /*f590*/  HADD2.F32 R49, -RZ, R11.reuse.H0_H0 ;  /* 0x2000000bff317230 */ /* 0x100fe40000004100 */
[----:B------:R-:W-:Y:S01]  /*f5a0*/  FMUL.FTZ R5, R54, R10 ;  /* 0x0000000a36057220 */ /* 0x000fe20000410000 */
[----:B------:R-:W-:-:S02]  /*f5b0*/  HADD2.F32 R11, -RZ, R11.H1_H1 ;  /* 0x3000000bff0b7230 */ /* 0x000fc40000004100 */
[C---:B------:R-:W-:Y:S01]  /*f5c0*/  FMUL.FTZ R47, R4.reuse, R10 ;  /* 0x0000000a042f7220 */ /* 0x040fe20000410000 */
[----:B------:R-:W-:Y:S02]  /*f5d0*/  HADD2.F32 R50, -RZ, R35.H0_H0 ;  /* 0x20000023ff327230 */ /* 0x000fe40000004100 */
[----:B------:R-:W-:Y:S01]  /*f5e0*/  FFMA.FTZ R10, R4, R6, -R5 ;  /* 0x00000006040a7223 */ /* 0x000fe20000010805 */
[--C-:B------:R-:W-:Y:S02]  /*f5f0*/  HADD2.F32 R52, -RZ, R38.reuse.H0_H0 ;  /* 0x20000026ff347230 */ /* 0x100fe40000004100 */
[-C--:B------:R-:W-:Y:S01]  /*f600*/  FFMA.FTZ R42, R57, R43.reuse, -R42 ;  /* 0x0000002b392a7223 */ /* 0x080fe2000001082a */
[----:B------:R-:W-:Y:S02]  /*f610*/  HADD2.F32 R55, -RZ, R38.H1_H1 ;  /* 0x30000026ff377230 */ /* 0x000fe40000004100 */
[----:B------:R-:W-:Y:S01]  /*f620*/  FFMA.FTZ R46, R59, R43, R46 ;  /* 0x0000002b3b2e7223 */ /* 0x000fe2000001002e */
[----:B------:R-:W-:-:S02]  /*f630*/  HADD2.F32 R39, -RZ, R39.H1_H1 ;  /* 0x30000027ff277230 */ /* 0x000fc40000004100 */
[----:B------:R-:W-:Y:S01]  /*f640*/  FMUL.FTZ R37, R52, R48 ;  /* 0x0000003034257220 */ /* 0x000fe20000410000 */
[----:B------:R-:W-:Y:S02]  /*f650*/  HADD2.F32 R35, -RZ, R35.H1_H1 ;  /* 0x30000023ff237230 */ /* 0x000fe40000004100 */
[----:B------:R-:W-:Y:S01]  /*f660*/  FFMA.FTZ R34, R54, R6, R47 ;  /* 0x0000000636227223 */ /* 0x000fe2000001002f */
[----:B------:R-:W-:Y:S02]  /*f670*/  HADD2.F32 R5, -RZ, R40.H1_H1 ;  /* 0x30000028ff057230 */ /* 0x000fe40000004100 */
[----:B------:R-:W-:Y:S01]  /*f680*/  FMUL.FTZ R4, R55, R49 ;  /* 0x0000003137047220 */ /* 0x000fe20000410000 */
[--C-:B------:R-:W-:Y:S02]  /*f690*/  HADD2.F32 R45, -RZ, R7.reuse.H0_H0 ;  /* 0x20000007ff2d7230 */ /* 0x100fe40000004100 */
[----:B------:R-:W-:Y:S01]  /*f6a0*/  FMUL.FTZ R38, R39, R11 ;  /* 0x0000000b27267220 */ /* 0x000fe20000410000 */
[----:B------:R-:W-:-:S02]  /*f6b0*/  HADD2.F32 R7, -RZ, R7.H1_H1 ;  /* 0x30000007ff077230 */ /* 0x000fc40000004100 */
[C---:B------:R-:W-:Y:S01]  /*f6c0*/  FMUL.FTZ R43, R50.reuse, R48 ;  /* 0x00000030322b7220 */ /* 0x040fe20000410000 */
[----:B------:R-:W-:Y:S01]  /*f6d0*/  FMUL.FTZ R6, R35, R49 ;  /* 0x0000003123067220 */ /* 0x000fe20000410000 */
[----:B------:R-:W-:Y:S01]  /*f6e0*/  FMUL.FTZ R40, R5, R11 ;  /* 0x0000000b05287220 */ /* 0x000fe20000410000 */
[-C--:B------:R-:W-:Y:S01]  /*f6f0*/  FFMA.FTZ R37, R50, R44.reuse, -R37 ;  /* 0x0000002c32257223 */ /* 0x080fe20000010825 */
[----:B------:R-:W-:Y:S01]  /*f700*/  FFMA.FTZ R11, R35, R45, -R4 ;  /* 0x0000002d230b7223 */ /* 0x000fe20000010804 */
[----:B------:R-:W-:Y:S01]  /*f710*/  FFMA.FTZ R38, R5, R7, -R38 ;  /* 0x0000000705267223 */ /* 0x000fe20000010826 */
[----:B------:R-:W-:Y:S01]  /*f720*/  FFMA.FTZ R43, R52, R44, R43 ;  /* 0x0000002c342b7223 */ /* 0x000fe2000001002b */
[----:B------:R-:W-:Y:S01]  /*f730*/  FFMA.FTZ R45, R55, R45, R6 ;  /* 0x0000002d372d7223 */ /* 0x000fe20000010006 */
        /* <DEDUP_REMOVED lines=11> */
.L_x_615:
[----:B------:R-:W-:Y:S05]  /*f7f0*/  BSYNC B1 ;  /* 0x0000000000017941 */ /* 0x000fea0003800000 */
.L_x_614:
[----:B------:R-:W-:Y:S04]  /*f800*/  BSSY B1, `(.L_x_616) ;  /* 0x0000058000017945 */ /* 0x000fe80003800000 */
[----:B------:R-:W-:Y:S05]  /*f810*/  @P1 BRA `(.L_x_617) ;  /* 0x0000000400581947 */ /* 0x000fea0003800000 */
[----:B-1234-:R-:W-:Y:S01]  /*f820*/  LEA.HI R4, R3, R229, RZ, 0x1d ;  /* 0x000000e503047211 */ /* 0x01efe200078fe8ff */
[----:B------:R-:W-:Y:S02]  /*f830*/  HADD2.F32 R42, -RZ, R25.H0_H0 ;  /* 0x20000019ff2a7230 */ /* 0x000fe40000004100 */
[----:B------:R-:W-:Y:S01]  /*f840*/  HADD2.F32 R44, -RZ, R29.H0_H0 ;  /* 0x2000001dff2c7230 */ /* 0x000fe20000004100 */
[----:B------:R-:W-:Y:S01]  /*f850*/  SHF.R.S32.HI R7, RZ, 0x1f, R4 ;  /* 0x0000001fff077819 */ /* 0x000fe20000011404 */
[----:B0-----:R-:W-:Y:S02]  /*f860*/  IMAD.SHL.U32 R5, R4, 0x8, RZ ;  /* 0x0000000804057824 */ /* 0x001fe400078e00ff */
[--C-:B------:R-:W-:Y:S01]  /*f870*/  HADD2.F32 R46, -RZ, R30.reuse.H0_H0 ;  /* 0x2000001eff2e7230 */ /* 0x100fe20000004100 */
[----:B------:R-:W-:Y:S01]  /*f880*/  LEA.HI R7, R7, R4, RZ, 0x3 ;  /* 0x0000000407077211 */ /* 0x000fe200078f18ff */
[----:B------:R-:W-:Y:S01]  /*f890*/  HADD2.F32 R47, -RZ, R25.H1_H1 ;  /* 0x30000019ff2f7230 */ /* 0x000fe20000004100 */
[----:B------:R-:W-:Y:S01]  /*f8a0*/  LOP3.LUT R4, R208, 0x38, R5, 0xf8, !PT ;  /* 0x00000038d0047812 */ /* 0x000fe200078ef805 */
[----:B------:R-:W-:Y:S01]  /*f8b0*/  HADD2.F32 R49, -RZ, R29.H1_H1 ;  /* 0x3000001dff317230 */ /* 0x000fe20000004100 */
[----:B------:R-:W-:Y:S01]  /*f8c0*/  SHF.L.U32 R7, R7, 0xa, RZ ;  /* 0x0000000a07077819 */ /* 0x000fe200000006ff */
[----:B------:R-:W-:Y:S01]  /*f8d0*/  HADD2.F32 R51, -RZ, R30.H1_H1 ;  /* 0x3000001eff337230 */ /* 0x000fe20000004100 */
[----:B------:R-:W-:-:S02]  /*f8e0*/  LOP3.LUT R8, R4, R237, RZ, 0x3c, !PT ;  /* 0x000000ed04087212 */ /* 0x000fc400078e3cff */
        /* <DEDUP_REMOVED lines=20> */
[--C-:B------:R-:W-:Y:S02]  /*fa30*/  HADD2.F32 R40, -RZ, R10.reuse.H0_H0 ;  /* 0x2000000aff287230 */ /* 0x100fe40000004100 */
[C---:B------:R-:W-:Y:S01]  /*fa40*/  FMUL.FTZ R25, R38.reuse, R8 ;  /* 0x0000000826197220 */ /* 0x040fe20000410000 */
[----:B------:R-:W-:Y:S01]  /*fa50*/  FFMA.FTZ R8, R38, R4, -R29 ;  /* 0x0000000426087223 */ /* 0x000fe2000001081d */
[----:B------:R-:W-:Y:S02]  /*fa60*/  HADD2.F32 R10, -RZ, R10.H1_H1 ;  /* 0x3000000aff0a7230 */ /* 0x000fe40000004100 */
[----:B------:R-:W-:Y:S01]  /*fa70*/  FFMA.FTZ R45, R44, R34, R45 ;  /* 0x000000222c2d7223 */ /* 0x000fe2000001002d */
[----:B------:R-:W-:Y:S01]  /*fa80*/  FFMA.FTZ R30, R46, R4, R25 ;  /* 0x000000042e1e7223 */ /* 0x000fe20000010019 */
[----:B------:R-:W-:Y:S02]  /*fa90*/  HADD2.F32 R25, -RZ, R26.H1_H1 ;  /* 0x3000001aff197230 */ /* 0x000fe40000004100 */
[----:B------:R-:W-:Y:S01]  /*faa0*/  FMUL.FTZ R4, R51, R9 ;  /* 0x0000000933047220 */ /* 0x000fe20000410000 */
[----:B------:R-:W-:-:S02]  /*fab0*/  HADD2.F32 R46, -RZ, R32.H0_H0 ;  /* 0x20000020ff2e7230 */ /* 0x000fc40000004100 */
[-C--:B------:R-:W-:Y:S01]  /*fac0*/  FMUL.FTZ R34, R49, R39.reuse ;  /* 0x0000002731227220 */ /* 0x080fe20000410000 */
[----:B------:R-:W-:Y:S01]  /*fad0*/  FMUL.FTZ R38, R47, R39 ;  /* 0x000000272f267220 */ /* 0x000fe20000410000 */
[C---:B------:R-:W-:Y:S01]  /*fae0*/  FMUL.FTZ R26, R25.reuse, R9 ;  /* 0x00000009191a7220 */ /* 0x040fe20000410000 */
[----:B------:R-:W-:Y:S01]  /*faf0*/  FFMA.FTZ R9, R25, R5, -R4 ;  /* 0x0000000519097223 */ /* 0x000fe20000010804 */
[----:B------:R-:W-:Y:S02]  /*fb00*/  HADD2.F32 R4, -RZ, R28.H0_H0 ;  /* 0x2000001cff047230 */ /* 0x000fe40000004100 */
[----:B------:R-:W-:Y:S01]  /*fb10*/  FFMA.FTZ R34, R47, R35, -R34 ;  /* 0x000000232f227223 */ /* 0x000fe20000010822 */
[----:B------:R-:W-:Y:S01]  /*fb20*/  FFMA.FTZ R25, R51, R5, R26 ;  /* 0x0000000533197223 */ /* 0x000fe2000001001a */
[-C--:B------:R-:W-:Y:S01]  /*fb30*/  FMUL.FTZ R5, R46, R10.reuse ;  /* 0x0000000a2e057220 */ /* 0x080fe20000410000 */
[----:B------:R-:W-:Y:S02]  /*fb40*/  HADD2.F32 R41, -RZ, R11.H0_H0 ;  /* 0x2000000bff297230 */ /* 0x000fe40000004100 */
[----:B------:R-:W-:Y:S01]  /*fb50*/  FMUL.FTZ R39, R4, R10 ;  /* 0x0000000a04277220 */ /* 0x000fe20000410000 */
[----:B------:R-:W-:-:S02]  /*fb60*/  HADD2.F32 R44, -RZ, R31.H0_H0 ;  /* 0x2000001fff2c7230 */ /* 0x000fc40000004100 */
[----:B------:R-:W-:Y:S01]  /*fb70*/  FFMA.FTZ R10, R4, R6, -R5 ;  /* 0x00000006040a7223 */ /* 0x000fe20000010805 */
[----:B------:R-:W-:Y:S02]  /*fb80*/  HADD2.F32 R11, -RZ, R11.H1_H1 ;  /* 0x3000000bff0b7230 */ /* 0x000fe40000004100 */
[----:B------:R-:W-:Y:S01]  /*fb90*/  FFMA.FTZ R38, R49, R35, R38 ;  /* 0x0000002331267223 */ /* 0x000fe20000010026 */
[----:B------:R-:W-:Y:S02]  /*fba0*/  HADD2.F32 R42, -RZ, R27.H0_H0 ;  /* 0x2000001bff2a7230 */ /* 0x000fe40000004100 */
[----:B------:R-:W-:Y:S01]  /*fbb0*/  FMUL.FTZ R29, R44, R40 ;  /* 0x000000282c1d7220 */ /* 0x000fe20000410000 */
[----:B------:R-:W-:Y:S02]  /*fbc0*/  HADD2.F32 R31, -RZ, R31.H1_H1 ;  /* 0x3000001fff1f7230 */ /* 0x000fe40000004100 */
[----:B------:R-:W-:Y:S01]  /*fbd0*/  FFMA.FTZ R26, R46, R6, R39 ;  /* 0x000000062e1a7223 */ /* 0x000fe20000010027 */
[----:B------:R-:W-:-:S02]  /*fbe0*/  HADD2.F32 R47, -RZ, R32.H1_H1 ;  /* 0x30000020ff2f7230 */ /* 0x000fc40000004100 */
[----:B------:R-:W-:Y:S01]  /*fbf0*/  FMUL.FTZ R35, R42, R40 ;  /* 0x000000282a237220 */ /* 0x000fe20000410000 */
[----:B------:R-:W-:Y:S02]  /*fc00*/  HADD2.F32 R27, -RZ, R27.H1_H1 ;  /* 0x3000001bff1b7230 */ /* 0x000fe40000004100 */
[----:B------:R-:W-:Y:S01]  /*fc10*/  FMUL.FTZ R4, R31, R41 ;  /* 0x000000291f047220 */ /* 0x000fe20000410000 */
[----:B------:R-:W-:Y:S02]  /*fc20*/  HADD2.F32 R5, -RZ, R28.H1_H1 ;  /* 0x3000001cff057230 */ /* 0x000fe40000004100 */
[----:B------:R-:W-:Y:S01]  /*fc30*/  FMUL.FTZ R28, R47, R11 ;  /* 0x0000000b2f1c7220 */ /* 0x000fe20000410000 */
[--C-:B------:R-:W-:Y:S02]  /*fc40*/  HADD2.F32 R37, -RZ, R7.reuse.H0_H0 ;  /* 0x20000007ff257230 */ /* 0x100fe40000004100 */
[----:B------:R-:W-:Y:S01]  /*fc50*/  FMUL.FTZ R6, R27, R41 ;  /* 0x000000291b067220 */ /* 0x000fe20000410000 */
[----:B------:R-:W-:-:S02]  /*fc60*/  HADD2.F32 R7, -RZ, R7.H1_H1 ;  /* 0x30000007ff077230 */ /* 0x000fc40000004100 */
[----:B------:R-:W-:Y:S01]  /*fc70*/  FMUL.FTZ R32, R5, R11 ;  /* 0x0000000b05207220 */ /* 0x000fe20000410000 */
[-C--:B------:R-:W-:Y:S01]  /*fc80*/  FFMA.FTZ R29, R42, R36.reuse, -R29 ;  /* 0x000000242a1d7223 */ /* 0x080fe2000001081d */
[----:B------:R-:W-:Y:S01]  /*fc90*/  FFMA.FTZ R11, R27, R37, -R4 ;  /* 0x000000251b0b7223 */ /* 0x000fe20000010804 */
[----:B------:R-:W-:Y:S01]  /*fca0*/  FFMA.FTZ R35, R44, R36, R35 ;  /* 0x000000242c237223 */ /* 0x000fe20000010023 */
[----:B------:R-:W-:Y:S01]  /*fcb0*/  FFMA.FTZ R28, R5, R7, -R28 ;  /* 0x00000007051c7223 */ /* 0x000fe2000001081c */
[----:B------:R-:W-:Y:S01]  /*fcc0*/  FFMA.FTZ R37, R31, R37, R6 ;  /* 0x000000251f257223 */ /* 0x000fe20000010006 */
[----:B------:R-:W-:Y:S01]  /*fcd0*/  FFMA.FTZ R32, R47, R7, R32 ;  /* 0x000000072f207223 */ /* 0x000fe20000010020 */
[----:B------:R-:W-:Y:S02]  /*fce0*/  F2FP.F16.F32.PACK_AB R4, R8, R43 ;  /* 0x0000002b0804723e */ /* 0x000fe400000000ff */
[----:B------:R-:W-:Y:S02]  /*fcf0*/  F2FP.F16.F32.PACK_AB R5, R9, R34 ;  /* 0x000000220905723e */ /* 0x000fe400000000ff */
[----:B------:R-:W-:-:S02]  /*fd00*/  F2FP.F16.F32.PACK_AB R6, R10, R29 ;  /* 0x0000001d0a06723e */ /* 0x000fc400000000ff */
[----:B------:R-:W-:Y:S02]  /*fd10*/  F2FP.F16.F32.PACK_AB R7, R28, R11 ;  /* 0x0000000b1c07723e */ /* 0x000fe400000000ff */
[----:B------:R-:W-:Y:S02]  /*fd20*/  F2FP.F16.F32.PACK_AB R8, R30, R45 ;  /* 0x0000002d1e08723e */ /* 0x000fe400000000ff */
[----:B------:R-:W-:Y:S01]  /*fd30*/  F2FP.F16.F32.PACK_AB R9, R25, R38 ;  /* 0x000000261909723e */ /* 0x000fe200000000ff */
[----:B------:R0:W-:Y:S01]  /*fd40*/  STS.128 [R232], R4 ;  /* 0x00000004e8007388 */ /* 0x0001e20000000c00 */
[----:B------:R-:W-:Y:S02]  /*fd50*/  F2FP.F16.F32.PACK_AB R10, R26, R35 ;  /* 0x000000231a0a723e */ /* 0x000fe400000000ff */
[----:B------:R-:W-:-:S05]  /*fd60*/  F2FP.F16.F32.PACK_AB R11, R32, R37 ;  /* 0x00000025200b723e */ /* 0x000fca00000000ff */
[----:B------:R0:W-:Y:S02]  /*fd70*/  STS.128 [R33+0x15400], R8 ;  /* 0x0154000821007388 */ /* 0x0001e40000000c00 */
.L_x_617:
[----:B------:R-:W-:Y:S05]  /*fd80*/  BSYNC B1 ;  /* 0x0000000000017941 */ /* 0x000fea0003800000 */
.L_x_616:
[----:B------:R-:W-:Y:S05]  /*fd90*/  @P2 BRA `(.L_x_589) ;  /* 0x0000000400582947 */ /* 0x000fea0003800000 */
[----:B------:R-:W-:Y:S01]  /*fda0*/  LEA.HI R3, R3, R234, RZ, 0x1d ;  /* 0x000000ea03037211 */ /* 0x000fe200078fe8ff */
[----:B0-----:R-:W-:Y:S02]  /*fdb0*/  HADD2.F32 R33, -RZ, R0.H0_H0 ;  /* 0x20000000ff217230 */ /* 0x001fe40000004100 */
[--C-:B------:R-:W-:Y:S01]  /*fdc0*/  HADD2.F32 R35, -RZ, R15.reuse.H0_H0 ;  /* 0x2000000fff237230 */ /* 0x100fe20000004100 */
[----:B-1234-:R-:W-:Y:S01]  /*fdd0*/  SHF.R.S32.HI R4, RZ, 0x1f, R3 ;  /* 0x0000001fff047819 */ /* 0x01efe20000011403 */
[----:B------:R-:W-:Y:S02]  /*fde0*/  IMAD.SHL.U32 R5, R3, 0x8, RZ ;  /* 0x0000000803057824 */ /* 0x000fe400078e00ff */
[----:B------:R-:W-:Y:S01]  /*fdf0*/  HADD2.F32 R40, -RZ, R20.H0_H0 ;  /* 0x20000014ff287230 */ /* 0x000fe20000004100 */
[----:B------:R-:W-:Y:S01]  /*fe00*/  LEA.HI R3, R4, R3, RZ, 0x3 ;  /* 0x0000000304037211 */ /* 0x000fe200078f18ff */
[----:B------:R-:W-:Y:S01]  /*fe10*/  HADD2.F32 R38, -RZ, R12.H0_H0 ;  /* 0x2000000cff267230 */ /* 0x000fe20000004100 */
[----:B------:R-:W-:Y:S01]  /*fe20*/  LOP3.LUT R4, R208, 0x38, R5, 0xf8, !PT ;  /* 0x00000038d0047812 */ /* 0x000fe200078ef805 */
[----:B------:R-:W-:Y:S01]  /*fe30*/  HADD2.F32 R42, -RZ, R15.H1_H1 ;  /* 0x3000000fff2a7230 */ /* 0x000fe20000004100 */
[----:B------:R-:W-:Y:S01]  /*fe40*/  SHF.L.U32 R3, R3, 0xa, RZ ;  /* 0x0000000a03037819 */ /* 0x000fe200000006ff */
[----:B------:R-:W-:Y:S01]  /*fe50*/  HADD2.F32 R0, -RZ, R0.H1_H1 ;  /* 0x30000000ff007230 */ /* 0x000fe20000004100 */
[----:B------:R-:W-:Y:S01]  /*fe60*/  LOP3.LUT R8, R4, R237, RZ, 0x3c, !PT ;  /* 0x000000ed04087212 */ /* 0x000fe200078e3cff */
[----:B------:R-:W-:Y:S01]  /*fe70*/  HADD2.F32 R39, -RZ, R20.H1_H1 ;  /* 0x30000014ff277230 */ /* 0x000fe20000004100 */
[----:B------:R-:W-:Y:S01]  /*fe80*/  LOP3.LUT R3, R3, 0x7fffe000, RZ, 0xc0, !PT ;  /* 0x7fffe00003037812 */ /* 0x000fe200078ec0ff */
[----:B------:R-:W0:Y:S01]  /*fe90*/  LDS.128 R4, [R231] ;  /* 0x00000000e7047984 */ /* 0x000e220000000c00 */
[----:B------:R-:W-:-:S02]  /*fea0*/  HADD2.F32 R41, -RZ, R21.H0_H0 ;  /* 0x20000015ff297230 */ /* 0x000fc40000004100 */
[----:B------:R-:W-:Y:S01]  /*feb0*/  IADD3 R3, R8, R3, R213 ;  /* 0x0000000308037210 */ /* 0x000fe20007ffe0d5 */
[----:B------:R-:W-:-:S04]  /*fec0*/  HADD2.F32 R37, -RZ, R13.H0_H0 ;  /* 0x2000000dff257230 */ /* 0x000fc80000004100 */
        /* <DEDUP_REMOVED lines=8> */
[----:B------:R-:W-:Y:S02]  /*ff50*/  HADD2.F32 R28, -RZ, R7.H0_H0 ;  /* 0x20000007ff1c7230 */ /* 0x000fe40000004100 */
[--C-:B-1----:R-:W-:Y:S02]  /*ff60*/  HADD2.F32 R29, -RZ, R8.reuse.H0_H0 ;  /* 0x20000008ff1d7230 */ /* 0x102fe40000004100 */
[----:B------:R-:W-:Y:S02]  /*ff70*/  HADD2.F32 R8, -RZ, R8.H1_H1 ;  /* 0x30000008ff087230 */ /* 0x000fe40000004100 */
[--C-:B------:R-:W-:Y:S02]  /*ff80*/  HADD2.F32 R30, -RZ, R9.reuse.H0_H0 ;  /* 0x20000009ff1e7230 */ /* 0x100fe40000004100 */
[-C--:B------:R-:W-:Y:S01]  /*ff90*/  FMUL.FTZ R34, R35, R29.reuse ;  /* 0x0000001d23227220 */ /* 0x080fe20000410000 */
[----:B------:R-:W-:Y:S01]  /*ffa0*/  FMUL.FTZ R36, R33, R29 ;  /* 0x0000001d21247220 */ /* 0x000fe20000410000 */
[----:B------:R-:W-:-:S02]  /*ffb0*/  HADD2.F32 R9, -RZ, R9.H1_H1 ;  /* 0x30000009ff097230 */ /* 0x000fc40000004100 */
[-C--:B------:R-:W-:Y:S01]  /*ffc0*/  FMUL.FTZ R15, R40, R8.reuse ;  /* 0x00000008280f7220 */ /* 0x080fe20000410000 */
[-C--:B------:R-:W-:Y:S01]  /*ffd0*/  FFMA.FTZ R34, R33, R25.reuse, -R34 ;  /* 0x0000001921227223 */ /* 0x080fe20000010822 */
[----:B------:R-:W-:Y:S01]  /*ffe0*/  FFMA.FTZ R36, R35, R25, R36 ;  /* 0x0000001923247223 */ /* 0x000fe20000010024 */
[----:B------:R-:W-:Y:S01]  /*fff0*/  FMUL.FTZ R25, R38, R8 ;  /* 0x0000000826197220 */ /* 0x000fe20000410000 */
[----:B------:R-:W-:Y:S01]  /*10000*/  FMUL.FTZ R29, R42, R30 ;  /* 0x0000001e2a1d7220 */ /* 0x000fe20000410000 */
[----:B------:R-:W-:Y:S02]  /*10010*/  HADD2.F32 R35, -RZ, R12.H1_H1 ;  /* 0x3000000cff237230 */ /* 0x000fe40000004100 */
[----:B------:R-:W-:Y:S01]  /*10020*/  FFMA.FTZ R15, R38, R4, -R15 ;  /* 0x00000004260f7223 */ /* 0x000fe2000001080f */
[--C-:B------:R-:W-:Y:S02]  /*10030*/  HADD2.F32 R31, -RZ, R10.reuse.H0_H0 ;  /* 0x2000000aff1f7230 */ /* 0x100fe40000004100 */
[----:B------:R-:W-:Y:S01]  /*10040*/  FMUL.FTZ R33, R0, R30 ;  /* 0x0000001e00217220 */ /* 0x000fe20000410000 */
[----:B------:R-:W-:Y:S01]  /*10050*/  FFMA.FTZ R25, R40, R4, R25 ;  /* 0x0000000428197223 */ /* 0x000fe20000010019 */
[----:B------:R-:W-:Y:S01]  /*10060*/  FFMA.FTZ R29, R0, R26, -R29 ;  /* 0x0000001a001d7223 */ /* 0x000fe2000001081d */
[----:B------:R-:W-:-:S02]  /*10070*/  HADD2.F32 R10, -RZ, R10.H1_H1 ;  /* 0x3000000aff0a7230 */ /* 0x000fc40000004100 */
[-C--:B------:R-:W-:Y:S01]  /*10080*/  FMUL.FTZ R0, R39, R9.reuse ;  /* 0x0000000927007220 */ /* 0x080fe20000410000 */
[----:B------:R-:W-:Y:S01]  /*10090*/  FMUL.FTZ R4, R35, R9 ;  /* 0x0000000923047220 */ /* 0x000fe20000410000 */
[----:B------:R-:W-:Y:S02]  /*100a0*/  HADD2.F32 R38, -RZ, R24.H0_H0 ;  /* 0x20000018ff267230 */ /* 0x000fe40000004100 */
[----:B------:R-:W-:Y:S01]  /*100b0*/  FMUL.FTZ R8, R41, R31 ;  /* 0x0000001f29087220 */ /* 0x000fe20000410000 */
[----:B------:R-:W-:Y:S02]  /*100c0*/  HADD2.F32 R30, -RZ, R14.H0_H0 ;  /* 0x2000000eff1e7230 */ /* 0x000fe40000004100 */
[----:B------:R-:W-:Y:S01]  /*100d0*/  FFMA.FTZ R33, R42, R26, R33 ;  /* 0x0000001a2a217223 */ /* 0x000fe20000010021 */
[-C--:B------:R-:W-:Y:S01]  /*100e0*/  FFMA.FTZ R0, R35, R5.reuse, -R0 ;  /* 0x0000000523007223 */ /* 0x080fe20000010800 */
[----:B------:R-:W-:Y:S01]  /*100f0*/  FFMA.FTZ R12, R39, R5, R4 ;  /* 0x00000005270c7223 */ /* 0x000fe20000010004 */
[----:B------:R-:W-:-:S02]  /*10100*/  HADD2.F32 R32, -RZ, R11.H0_H0 ;  /* 0x2000000bff207230 */ /* 0x000fc40000004100 */
[C---:B------:R-:W-:Y:S01]  /*10110*/  FMUL.FTZ R26, R37.reuse, R31 ;  /* 0x0000001f251a7220 */ /* 0x040fe20000410000 */
[-C--:B------:R-:W-:Y:S01]  /*10120*/  FMUL.FTZ R5, R38, R10.reuse ;  /* 0x0000000a26057220 */ /* 0x080fe20000410000 */
[C---:B------:R-:W-:Y:S01]  /*10130*/  FMUL.FTZ R9, R30.reuse, R10 ;  /* 0x0000000a1e097220 */ /* 0x040fe20000410000 */
[----:B------:R-:W-:Y:S02]  /*10140*/  HADD2.F32 R11, -RZ, R11.H1_H1 ;  /* 0x3000000bff0b7230 */ /* 0x000fe40000004100 */
[-C--:B------:R-:W-:Y:S01]  /*10150*/  FFMA.FTZ R20, R37, R27.reuse, -R8 ;  /* 0x0000001b25147223 */ /* 0x080fe20000010808 */
[----:B------:R-:W-:Y:S02]  /*10160*/  HADD2.F32 R10, -RZ, R21.H1_H1 ;  /* 0x30000015ff0a7230 */ /* 0x000fe40000004100 */
[----:B------:R-:W-:Y:S01]  /*10170*/  FFMA.FTZ R26, R41, R27, R26 ;  /* 0x0000001b291a7223 */ /* 0x000fe2000001001a */
[----:B------:R-:W-:Y:S02]  /*10180*/  HADD2.F32 R31, -RZ, R24.H1_H1 ;  /* 0x30000018ff1f7230 */ /* 0x000fe40000004100 */
[----:B------:R-:W-:Y:S01]  /*10190*/  FFMA.FTZ R27, R30, R6, -R5 ;  /* 0x000000061e1b7223 */ /* 0x000fe20000010805 */
[----:B------:R-:W-:-:S02]  /*101a0*/  HADD2.F32 R8, -RZ, R13.H1_H1 ;  /* 0x3000000dff087230 */ /* 0x000fc40000004100 */
[----:B------:R-:W-:Y:S01]  /*101b0*/  FFMA.FTZ R13, R38, R6, R9 ;  /* 0x00000006260d7223 */ /* 0x000fe20000010009 */
[----:B------:R-:W-:Y:S02]  /*101c0*/  HADD2.F32 R21, -RZ, R14.H1_H1 ;  /* 0x3000000eff157230 */ /* 0x000fe40000004100 */
[-C--:B------:R-:W-:Y:S01]  /*101d0*/  FMUL.FTZ R5, R10, R32.reuse ;  /* 0x000000200a057220 */ /* 0x080fe20000410000 */
[----:B------:R-:W-:Y:S02]  /*101e0*/  HADD2.F32 R7, -RZ, R7.H1_H1 ;  /* 0x30000007ff077230 */ /* 0x000fe40000004100 */
[-C--:B------:R-:W-:Y:S01]  /*101f0*/  FMUL.FTZ R4, R31, R11.reuse ;  /* 0x0000000b1f047220 */ /* 0x080fe20000410000 */
[C---:B------:R-:W-:Y:S01]  /*10200*/  FMUL.FTZ R9, R8.reuse, R32 ;  /* 0x0000002008097220 */ /* 0x040fe20000410000 */
[C---:B------:R-:W-:Y:S01]  /*10210*/  FMUL.FTZ R6, R21.reuse, R11 ;  /* 0x0000000b15067220 */ /* 0x040fe20000410000 */
[-C--:B------:R-:W-:Y:S01]  /*10220*/  FFMA.FTZ R11, R8, R28.reuse, -R5 ;  /* 0x0000001c080b7223 */ /* 0x080fe20000010805 */
[-C--:B------:R-:W-:Y:S01]  /*10230*/  FFMA.FTZ R14, R21, R7.reuse, -R4 ;  /* 0x00000007150e7223 */ /* 0x080fe20000010804 */
[----:B------:R-:W-:Y:S01]  /*10240*/  FFMA.FTZ R28, R10, R28, R9 ;  /* 0x0000001c0a1c7223 */ /* 0x000fe20000010009 */
        /* <DEDUP_REMOVED lines=8> */
[----:B------:R-:W-:-:S02]  /*102d0*/  F2FP.F16.F32.PACK_AB R10, R13, R26 ;  /* 0x0000001a0d0a723e */ /* 0x000fc400000000ff */
[----:B------:R-:W-:-:S05]  /*102e0*/  F2FP.F16.F32.PACK_AB R11, R21, R28 ;  /* 0x0000001c150b723e */ /* 0x000fca00000000ff */
[----:B------:R0:W-:Y:S02]  /*102f0*/  STS.128 [R3+0x15400], R8 ;  /* 0x0154000803007388 */ /* 0x0001e40000000c00 */
.L_x_589:
[----:B------:R-:W-:Y:S05]  /*10300*/  BSYNC B0 ;  /* 0x0000000000007941 */ /* 0x000fea0003800000 */
.L_x_567:
[----:B------:R-:W-:Y:S01]  /*10310*/  @!PT LDS RZ, [RZ] ;  /* 0x00000000fffff984 */ /* 0x000fe20000000800 */
[----:B------:R-:W-:Y:S01]  /*10320*/  @!PT LDS RZ, [RZ] ;  /* 0x00000000fffff984 */ /* 0x000fe20000000800 */
[----:B------:R-:W-:Y:S01]  /*10330*/  @!PT LDS RZ, [RZ] ;  /* 0x00000000fffff984 */ /* 0x000fe20000000800 */
[----:B------:R-:W-:Y:S01]  /*10340*/  @!PT LDS RZ, [RZ] ;  /* 0x00000000fffff984 */ /* 0x000fe20000000800 */
[----:B------:R5:W-:Y:S06]  /*10350*/  MEMBAR.ALL.CTA ;  /* 0x0000000000007992 */ /* 0x000bec0000008000 */
[----:B-----5:R-:W5:Y:S01]  /*10360*/  FENCE.VIEW.ASYNC.S ;  /* 0x00000000000073c6 */ /* 0x020f620000000000 */
[----:B------:R-:W-:Y:S05]  /*10370*/  WARPSYNC.ALL ;  /* 0x0000000000007948 */ /* 0x000fea0003800000 */
[----:B-----5:R-:W-:Y:S06]  /*10380*/  BAR.SYNC.DEFER_BLOCKING 0xd, 0x100 ;  /* 0x0344000000007b1d */ /* 0x020fec0000010000 */
.L_x_565:
[----:B01-3--:R-:W3:Y:S02]  /*10390*/  LDL R0, [R1+0x48] ;  /* 0x0000480001007983 */ /* 0x00bee40000100800 */
[----:B---3--:R-:W-:-:S13]  /*103a0*/  R2UR UR4, R0 ;  /* 0x00000000000472ca */ /* 0x008fda00000e0000 */
[----:B------:R-:W-:-:S05]  /*103b0*/  IMAD.U32 R0, RZ, RZ, UR4 ;  /* 0x00000004ff007e24 */ /* 0x000fca000f8e00ff */
[----:B------:R-:W-:-:S13]  /*103c0*/  ISETP.NE.AND P0, PT, R0, 0x3, PT ;  /* 0x000000030000780c */ /* 0x000fda0003f05270 */
[----:B------:R-:W-:Y:S05]  /*103d0*/  @!P0 BRA `(.L_x_618) ;  /* 0x0000000000048947 */ /* 0x000fea0003800000 */
[----:B------:R-:W-:Y:S01]  /*103e0*/  BPT.TRAP 0x1 ;  /* 0x000000040000795c */ /* 0x000fe20000300000 */
.L_x_618:
[----:B------:R-:W-:Y:S02]  /*103f0*/  LEA R3, R212, R18, 0x3 ;  /* 0x00000012d4037211 */ /* 0x000fe400078e18ff */
[----:B------:R-:W-:-:S04]  /*10400*/  SHF.L.U32 R0, R214, 0x1f, RZ ;  /* 0x0000001fd6007819 */ /* 0x000fc800000006ff */
[----:B------:R0:W1:Y:S01]  /*10410*/  SYNCS.PHASECHK.TRANS64.TRYWAIT P2, [R3+URZ+0x36830], R0 ;  /* 0x03683000030075a7 */ /* 0x000062000804017f */
[----:B------:R-:W-:Y:S05]  /*10420*/  @!P0 BRA `(.L_x_619) ;  /* 0x0000000000048947 */ /* 0x000fea0003800000 */
[----:B------:R-:W-:Y:S01]  /*10430*/  BPT.TRAP 0x1 ;  /* 0x000000040000795c */ /* 0x000fe20000300000 */
.L_x_619:
[----:B--2-4-:R-:W2:Y:S01]  /*10440*/  S2R R4, SR_TID.X ;  /* 0x0000000000047919 */ /* 0x014ea20000002100 */
[----:B------:R-:W-:Y:S01]  /*10450*/  IMAD.MOV.U32 R119, RZ, RZ, RZ ;  /* 0x000000ffff777224 */ /* 0x000fe200078e00ff */
[----:B--2---:R-:W-:-:S04]  /*10460*/  LOP3.LUT R4, R4, 0x7f, RZ, 0xc0, !PT ;  /* 0x0000007f04047812 */ /* 0x004fc800078ec0ff */
[----:B------:R-:W-:Y:S01]  /*10470*/  ISETP.NE.AND P1, PT, R4, RZ, PT ;  /* 0x000000ff0400720c */ /* 0x000fe20003f25270 */
[----:B-1----:R-:W-:-:S12]  /*10480*/  @P2 BRA `(.L_x_620) ;  /* 0x0000000000082947 */ /* 0x002fd80003800000 */
[----:B------:R-:W1:Y:S02]  /*10490*/  SYNCS.PHASECHK.TRANS64.TRYWAIT P2, [R3+URZ+0x36830], R0 ;  /* 0x03683000030075a7 */ /* 0x000e64000804017f */
[----:B-1----:R-:W-:Y:S05]  /*104a0*/  @!P2 BRA `(.L_x_621) ;  /* 0x000001380098a947 */ /* 0x002fea0003800000 */
.L_x_620:
[----:B------:R-:W-:Y:S05]  /*104b0*/  WARPSYNC.ALL ;  /* 0x0000000000007948 */ /* 0x000fea0003800000 */
[----:B01----:R-:W-:Y:S01]  /*104c0*/  VIADD R0, R18, 0x21400 ;  /* 0x0002140012007836 */ /* 0x003fe20000000000 */
[----:B------:R-:W-:Y:S01]  /*104d0*/  R2UR UR20, R2 ;  /* 0x00000000021472ca */ /* 0x000fe200000e0000 */
[----:B------:R-:W-:Y:S01]  /*104e0*/  WARPGROUP.ARRIVE ;  /* 0x00000000000079c5 */ /* 0x000fe20000000000 */
[----:B------:R-:W-:Y:S01]  /*104f0*/  MOV R5, 0x40000040 ;  /* 0x4000004000057802 */ /* 0x000fe20000000f00 */
[----:B------:R-:W-:Y:S01]  /*10500*/  UMOV UR5, 0x40000040 ;  /* 0x4000004000057882 */ /* 0x000fe20000000000 */
[----:B------:R-:W-:Y:S01]  /*10510*/  SHF.R.U32.HI R0, RZ, 0x4, R0 ;  /* 0x00000004ff007819 */ /* 0x000fe20000011600 */
[----:B------:R-:W-:Y:S01]  /*10520*/  IMAD.MOV.U32 R7, RZ, RZ, 0x40000040 ;  /* 0x40000040ff077424 */ /* 0x000fe200078e00ff */
[----:B------:R-:W-:Y:S01]  /*10530*/  R2UR UR7, R5 ;  /* 0x00000000050772ca */ /* 0x000fe200000e0000 */
[----:B------:R-:W-:Y:S01]  /*10540*/  UMOV UR23, UR5 ;  /* 0x0000000500177c82 */ /* 0x000fe20008000000 */
[----:B------:R-:W-:Y:S01]  /*10550*/  LOP3.LUT R0, R0, 0x3fff, RZ, 0xc0, !PT ;  /* 0x00003fff00007812 */ /* 0x000fe200078ec0ff */
[----:B------:R-:W-:Y:S01]  /*10560*/  UMOV UR9, UR23 ;  /* 0x0000001700097c82 */ /* 0x000fe20008000000 */
[----:B------:R-:W-:Y:S01]  /*10570*/  MOV R21, UR5 ;  /* 0x0000000500157c02 */ /* 0x000fe20008000f00 */
[----:B------:R-:W-:Y:S01]  /*10580*/  IMAD.MOV.U32 R9, RZ, RZ, 0x40000040 ;  /* 0x40000040ff097424 */ /* 0x000fe200078e00ff */
[----:B------:R-:W-:Y:S01]  /*10590*/  LOP3.LUT R216, R0, 0x10000, RZ, 0xfc, !PT ;  /* 0x0001000000d87812 */ /* 0x000fe200078efcff */
[----:B------:R-:W-:Y:S01]  /*105a0*/  ULOP3.LUT UR20, UR20, 0x10000, URZ, 0xfc, !UPT ;  /* 0x0001000014147892 */ /* 0x000fe2000f8efc3f */
[----:B------:R-:W-:Y:S01]  /*105b0*/  IMAD.MOV.U32 R15, RZ, RZ, 0x40000040 ;  /* 0x40000040ff0f7424 */ /* 0x000fe200078e00ff */
[----:B------:R-:W-:Y:S01]  /*105c0*/  UMOV UR13, UR23 ;  /* 0x00000017000d7c82 */ /* 0x000fe20008000000 */
[----:B------:R-:W-:Y:S01]  /*105d0*/  R2UR UR15, R9 ;  /* 0x00000000090f72ca */ /* 0x000fe200000e0000 */
[----:B------:R-:W-:Y:S01]  /*105e0*/  IMAD R4, R212, 0xa80, R216 ;  /* 0x00000a80d4047824 */ /* 0x000fe200078e02d8 */
[----:B------:R-:W-:Y:S01]  /*105f0*/  UMOV UR17, UR23 ;  /* 0x0000001700117c82 */ /* 0x000fe20008000000 */
[----:B------:R-:W-:Y:S01]  /*10600*/  IMAD.MOV.U32 R9, RZ, RZ, 0x40000040 ;  /* 0x40000040ff097424 */ /* 0x000fe200078e00ff */
[----:B------:R-:W-:Y:S01]  /*10610*/  UMOV UR4, UR20 ;  /* 0x0000001400047c82 */ /* 0x000fe20008000000 */
[C---:B------:R-:W-:Y:S01]  /*10620*/  VIADD R6, R4.reuse, 0x80 ;  /* 0x0000008004067836 */ /* 0x040fe20000000000 */
[C---:B------:R-:W-:Y:S01]  /*10630*/  R2UR UR6, R4.reuse ;  /* 0x00000000040672ca */ /* 0x040fe200000e0000 */
[----:B------:R-:W-:Y:S01]  /*10640*/  UMOV UR22, UR4 ;  /* 0x0000000400167c82 */ /* 0x000fe20008000000 */
[----:B------:R-:W-:Y:S01]  /*10650*/  IMAD.U32 R20, RZ, RZ, UR4 ;  /* 0x00000004ff147e24 */ /* 0x000fe2000f8e00ff */
[----:B------:R-:W-:Y:S01]  /*10660*/  UMOV UR8, UR22 ;  /* 0x0000001600087c82 */ /* 0x000fe20008000000 */
[C---:B------:R-:W-:Y:S01]  /*10670*/  IADD3 R8, R4.reuse, 0x180, RZ ;  /* 0x0000018004087810 */ /* 0x040fe20007ffe0ff */
[----:B------:R-:W-:Y:S01]  /*10680*/  UMOV UR12, UR22 ;  /* 0x00000016000c7c82 */ /* 0x000fe20008000000 */
[----:B------:R-:W-:Y:S01]  /*10690*/  UMOV UR16, UR22 ;  /* 0x0000001600107c82 */ /* 0x000fe20008000000 */
[----:B------:R-:W-:Y:S01]  /*106a0*/  IADD3 R14, R4, 0x280, RZ ;  /* 0x00000280040e7810 */ /* 0x000fe20007ffe0ff */
[----:B------:R-:W-:Y:S01]  /*106b0*/  UMOV UR25, 0x40000040 ;  /* 0x4000004000197882 */ /* 0x000fe20000000000 */
[----:B------:R-:W-:Y:S01]  /*106c0*/  R2UR UR14, R8 ;  /* 0x00000000080e72ca */ /* 0x000fe200000e0000 */
[----:B------:R-:W-:Y:S01]  /*106d0*/  VIADD R8, R4, 0x2 ;  /* 0x0000000204087836 */ /* 0x000fe20000000000 */
[----:B------:R-:W-:Y:S01]  /*106e0*/  R2UR UR27, R9 ;  /* 0x00000000091b72ca */ /* 0x000fe200000e0000 */
[----:B------:R-:W-:Y:S01]  /*106f0*/  IMAD.MOV.U32 R9, RZ, RZ, 0x40000040 ;  /* 0x40000040ff097424 */ /* 0x000fe200078e00ff */
[----:B------:R-:W-:Y:S01]  /*10700*/  HGMMA.64x16x16.F32 R72, gdesc[UR4], RZ, !UPT, gsb0 ;  /* 0x00200000044879f0 */ /* 0x000fe2000c0008ff */
[----:B------:R-:W-:Y:S01]  /*10710*/  R2UR UR6, R6 ;  /* 0x00000000060672ca */ /* 0x000fe200000e0000 */
[----:B------:R-:W-:Y:S01]  /*10720*/  UMOV UR4, UR22 ;  /* 0x0000001600047c82 */ /* 0x000fe20008000000 */
[----:B------:R-:W-:Y:S01]  /*10730*/  R2UR UR7, R7 ;  /* 0x00000000070772ca */ /* 0x000fe200000e0000 */
[----:B------:R-:W-:Y:S01]  /*10740*/  UMOV UR5, UR23 ;  /* 0x0000001700057c82 */ /* 0x000fe20008000000 */
[----:B------:R-:W-:Y:S01]  /*10750*/  VIADD R6, R4, 0x100 ;  /* 0x0000010004067836 */ /* 0x000fe20000000000 */
[----:B------:R-:W-:Y:S01]  /*10760*/  R2UR UR26, R8 ;  /* 0x00000000081a72ca */ /* 0x000fe200000e0000 */
[----:B------:R-:W-:Y:S01]  /*10770*/  IMAD.MOV.U32 R7, RZ, RZ, 0x40000040 ;  /* 0x40000040ff077424 */ /* 0x000fe200078e00ff */
[----:B------:R0:W-:Y:S01]  /*10780*/  STL.64 [R1], R20 ;  /* 0x0000001401007387 */ /* 0x0001e20000100a00 */
[----:B------:R-:W-:Y:S01]  /*10790*/  VIADD R8, R4, 0x182 ;  /* 0x0000018204087836 */ /* 0x000fe20000000000 */
[----:B------:R-:W-:Y:S01]  /*107a0*/  R2UR UR10, R6 ;  /* 0x00000000060a72ca */ /* 0x000fe200000e0000 */
[----:B------:R-:W-:Y:S01]  /*107b0*/  VIADD R6, R4, 0x200 ;  /* 0x0000020004067836 */ /* 0x000fe20000000000 */
[----:B------:R-:W-:Y:S01]  /*107c0*/  R2UR UR11, R7 ;  /* 0x00000000070b72ca */ /* 0x000fe200000e0000 */
[----:B------:R-:W-:Y:S01]  /*107d0*/  IMAD.MOV.U32 R7, RZ, RZ, 0x40000040 ;  /* 0x40000040ff077424 */ /* 0x000fe200078e00ff */
[----:B------:R-:W-:-:S02]  /*107e0*/  P2R R12, PR, RZ, 0x2 ;  /* 0x00000002ff0c7803 */ /* 0x000fc40000000000 */
[----:B------:R-:W-:Y:S02]  /*107f0*/  R2UR UR18, R6 ;  /* 0x00000000061272ca */ /* 0x000fe400000e0000 */
[----:B------:R-:W-:Y:S02]  /*10800*/  R2UR UR19, R7 ;  /* 0x00000000071372ca */ /* 0x000fe400000e0000 */
[----:B------:R-:W-:Y:S01]  /*10810*/  IADD3 R6, R4, 0x300, RZ ;  /* 0x0000030004067810 */ /* 0x000fe20007ffe0ff */
[----:B0-----:R-:W-:Y:S01]  /*10820*/  IMAD.U32 R21, RZ, RZ, UR25 ;  /* 0x00000019ff157e24 */ /* 0x001fe2000f8e00ff */
[----:B------:R-:W-:Y:S02]  /*10830*/  MOV R7, 0x40000040 ;  /* 0x4000004000077802 */ /* 0x000fe40000000f00 */
[----:B------:R-:W-:Y:S01]  /*10840*/  P2R R10, PR, RZ, 0x1 ;  /* 0x00000001ff0a7803 */ /* 0x000fe20000000000 */
[----:B------:R-:W-:Y:S02]  /*10850*/  WARPGROUP.DEPBAR.LE gsb0, 0x0 ;  /* 0x00008000000079c5 */ /* 0x000fe40000010000 */
[----:B------:R-:W-:-:S06]  /*10860*/  WARPGROUP.ARRIVE ;  /* 0x00000000000079c5 */ /* 0x000fcc0000000000 */
[----:B------:R-:W-:Y:S01]  /*10870*/  HGMMA.64x16x16.F32 R64, gdesc[UR4], RZ, !UPT, gsb0 ;  /* 0x00200000044079f0 */ /* 0x000fe2000c0008ff */
[----:B------:R-:W-:Y:S01]  /*10880*/  R2UR UR6, R14 ;  /* 0x000000000e0672ca */ /* 0x000fe200000e0000 */
[----:B------:R-:W-:Y:S01]  /*10890*/  UMOV UR4, UR22 ;  /* 0x0000001600047c82 */ /* 0x000fe20008000000 */
[----:B------:R-:W-:Y:S01]  /*108a0*/  R2UR UR7, R15 ;  /* 0x000000000f0772ca */ /* 0x000fe200000e0000 */
[----:B------:R-:W-:Y:S01]  /*108b0*/  UMOV UR5, UR23 ;  /* 0x0000001700057c82 */ /* 0x000fe20008000000 */
[----:B------:R-:W-:Y:S02]  /*108c0*/  VIADD R14, R4, 0x282 ;  /* 0x00000282040e7836 */ /* 0x000fe40000000000 */
[----:B------:R-:W-:Y:S01]  /*108d0*/  IMAD.MOV.U32 R15, RZ, RZ, 0x40000040 ;  /* 0x40000040ff0f7424 */ /* 0x000fe200078e00ff */
[----:B------:R-:W-:Y:S02]  /*108e0*/  WARPGROUP.DEPBAR.LE gsb0, 0x0 ;  /* 0x00008000000079c5 */ /* 0x000fe40000010000 */
[----:B------:R-:W-:-:S06]  /*108f0*/  WARPGROUP.ARRIVE ;  /* 0x00000000000079c5 */ /* 0x000fcc0000000000 */
[----:B------:R-:W-:Y:S01]  /*10900*/  HGMMA.64x16x16.F32 R56, gdesc[UR8], RZ, !UPT, gsb0 ;  /* 0x00200000083879f0 */ /* 0x000fe2000c0008ff */
[----:B------:R-:W-:Y:S01]  /*10910*/  R2UR UR10, R6 ;  /* 0x00000000060a72ca */ /* 0x000fe200000e0000 */
[----:B------:R-:W-:Y:S01]  /*10920*/  UMOV UR8, UR22 ;  /* 0x0000001600087c82 */ /* 0x000fe20008000000 */
[----:B------:R-:W-:Y:S01]  /*10930*/  R2UR UR11, R7 ;  /* 0x00000000070b72ca */ /* 0x000fe200000e0000 */
[----:B------:R-:W-:Y:S01]  /*10940*/  UMOV UR9, UR23 ;  /* 0x0000001700097c82 */ /* 0x000fe20008000000 */
[----:B------:R-:W-:Y:S01]  /*10950*/  VIADD R6, R4, 0x82 ;  /* 0x0000008204067836 */ /* 0x000fe20000000000 */
[----:B------:R-:W-:Y:S01]  /*10960*/  UMOV UR23, UR25 ;  /* 0x0000001900177c82 */ /* 0x000fe20008000000 */
[----:B------:R-:W-:Y:S01]  /*10970*/  IMAD.MOV.U32 R7, RZ, RZ, 0x40000040 ;  /* 0x40000040ff077424 */ /* 0x000fe200078e00ff */
[----:B------:R-:W-:Y:S02]  /*10980*/  WARPGROUP.DEPBAR.LE gsb0, 0x0 ;  /* 0x00008000000079c5 */ /* 0x000fe40000010000 */
[----:B------:R-:W-:-:S06]  /*10990*/  WARPGROUP.ARRIVE ;  /* 0x00000000000079c5 */ /* 0x000fcc0000000000 */
[----:B------:R-:W-:Y:S01]  /*109a0*/  HGMMA.64x16x16.F32 R48, gdesc[UR12], RZ, !UPT, gsb0 ;  /* 0x002000000c3079f0 */ /* 0x000fe2000c0008ff */
[----:B------:R-:W-:Y:S01]  /*109b0*/  UIADD3 UR12, UR20, 0x2, URZ ;  /* 0x00000002140c7890 */ /* 0x000fe2000fffe03f */
[----:B------:R-:W-:-:S06]  /*109c0*/  UMOV UR13, UR23 ;  /* 0x00000017000d7c82 */ /* 0x000fcc0008000000 */
[----:B------:R-:W-:Y:S02]  /*109d0*/  UMOV UR24, UR12 ;  /* 0x0000000c00187c82 */ /* 0x000fe40008000000 */
[----:B------:R-:W-:Y:S01]  /*109e0*/  UMOV UR22, UR24 ;  /* 0x0000001800167c82 */ /* 0x000fe20008000000 */
[----:B------:R-:W-:Y:S01]  /*109f0*/  MOV R20, UR24 ;  /* 0x0000001800147c02 */ /* 0x000fe20008000f00 */
[----:B------:R-:W-:-:S04]  /*10a00*/  UMOV UR12, UR22 ;  /* 0x00000016000c7c82 */ /* 0x000fc80008000000 */
[----:B------:R0:W-:Y:S01]  /*10a10*/  STL.64 [R1+0x40], R20 ;  /* 0x0000401401007387 */ /* 0x0001e20000100a00 */
[----:B------:R-:W-:Y:S02]  /*10a20*/  WARPGROUP.DEPBAR.LE gsb0, 0x0 ;  /* 0x00008000000079c5 */ /* 0x000fe40000010000 */
[----:B------:R-:W-:-:S06]  /*10a30*/  WARPGROUP.ARRIVE ;  /* 0x00000000000079c5 */ /* 0x000fcc0000000000 */
[----:B------:R-:W-:Y:S01]  /*10a40*/  HGMMA.64x16x16.F32 R40, gdesc[UR16], RZ, !UPT, gsb0 ;  /* 0x00200000102879f0 */ /* 0x000fe2000c0008ff */
[----:B------:R-:W-:Y:S01]  /*10a50*/  R2UR UR18, R8 ;  /* 0x00000000081272ca */ /* 0x000fe200000e0000 */
[----:B------:R-:W-:Y:S01]  /*10a60*/  UMOV UR16, UR22 ;  /* 0x0000001600107c82 */ /* 0x000fe20008000000 */
[----:B------:R-:W-:Y:S01]  /*10a70*/  R2UR UR19, R9 ;  /* 0x00000000091372ca */ /* 0x000fe200000e0000 */
[----:B------:R-:W-:Y:S01]  /*10a80*/  UMOV UR17, UR23 ;  /* 0x0000001700117c82 */ /* 0x000fe20008000000 */
[----:B------:R-:W-:Y:S01]  /*10a90*/  IMAD.MOV.U32 R9, RZ, RZ, 0x40000040 ;  /* 0x40000040ff097424 */ /* 0x000fe200078e00ff */
[----:B------:R-:W-:Y:S01]  /*10aa0*/  IADD3 R8, R4, 0x4, RZ ;  /* 0x0000000404087810 */ /* 0x000fe20007ffe0ff */
        /* <DEDUP_REMOVED lines=8> */
[----:B------:R-:W-:-:S04]  /*10b30*/  IADD3 R6, R4, 0x102, RZ ;  /* 0x0000010204067810 */ /* 0x000fc80007ffe0ff */
[----:B------:R-:W-:Y:S02]  /*10b40*/  R2UR UR14, R6 ;  /* 0x00000000060e72ca */ /* 0x000fe400000e0000 */
[----:B------:R-:W-:Y:S02]  /*10b50*/  R2UR UR15, R7 ;  /* 0x00000000070f72ca */ /* 0x000fe400000e0000 */
[----:B------:R-:W-:Y:S02]  /*10b60*/  IADD3 R6, R4, 0x202, RZ ;  /* 0x0000020204067810 */ /* 0x000fe40007ffe0ff */
[----:B------:R-:W-:Y:S01]  /*10b70*/  MOV R7, 0x40000040 ;  /* 0x4000004000077802 */ /* 0x000fe20000000f00 */
        /* <DEDUP_REMOVED lines=8> */
[----:B------:R-:W-:Y:S01]  /*10c00*/  MOV R15, 0x40000040 ;  /* 0x40000040000f7802 */ /* 0x000fe20000000f00 */
[----:B------:R-:W-:Y:S02]  /*10c10*/  WARPGROUP.DEPBAR.LE gsb0, 0x0 ;  /* 0x00008000000079c5 */ /* 0x000fe40000010000 */
[----:B------:R-:W-:-:S06]  /*10c20*/  WARPGROUP.ARRIVE ;  /* 0x00000000000079c5 */ /* 0x000fcc0000000000 */
[----:B------:R-:W-:Y:S01]  /*10c30*/  HGMMA.64x16x16.F32 R72, gdesc[UR24], R72, gsb0 ;  /* 0x00200000184879f0 */ /* 0x000fe20008000848 */
[----:B------:R-:W-:Y:S01]  /*10c40*/  R2UR UR26, R8 ;  /* 0x00000000081a72ca */ /* 0x000fe200000e0000 */
[----:B------:R-:W-:Y:S01]  /*10c50*/  UMOV UR25, 0x40000040 ;  /* 0x4000004000197882 */ /* 0x000fe20000000000 */
[----:B------:R-:W-:Y:S01]  /*10c60*/  R2UR UR27, R9 ;  /* 0x00000000091b72ca */ /* 0x000fe200000e0000 */
[----:B------:R-:W-:Y:S01]  /*10c70*/  VIADD R8, R4, 0x184 ;  /* 0x0000018404087836 */ /* 0x000fe20000000000 */
[----:B------:R-:W-:Y:S01]  /*10c80*/  MOV R9, 0x40000040 ;  /* 0x4000004000097802 */ /* 0x000fe20000000f00 */
[----:B0-----:R-:W-:Y:S01]  /*10c90*/  IMAD.U32 R21, RZ, RZ, UR25 ;  /* 0x00000019ff157e24 */ /* 0x001fe2000f8e00ff */
[----:B------:R-:W-:Y:S02]  /*10ca0*/  WARPGROUP.DEPBAR.LE gsb0, 0x0 ;  /* 0x00008000000079c5 */ /* 0x000fe40000010000 */
[----:B------:R-:W-:-:S06]  /*10cb0*/  WARPGROUP.ARRIVE ;  /* 0x00000000000079c5 */ /* 0x000fcc0000000000 */
[----:B------:R-:W-:Y:S01]  /*10cc0*/  HGMMA.64x16x16.F32 R64, gdesc[UR4], R64, gsb0 ;  /* 0x00200000044079f0 */ /* 0x000fe20008000840 */
        /* <DEDUP_REMOVED lines=8> */
[----:B------:R-:W-:Y:S01]  /*10d50*/  HGMMA.64x16x16.F32 R56, gdesc[UR12], R56, gsb0 ;  /* 0x002000000c3879f0 */ /* 0x000fe20008000838 */
[----:B------:R-:W-:Y:S01]  /*10d60*/  R2UR UR14, R6 ;  /* 0x00000000060e72ca */ /* 0x000fe200000e0000 */
[----:B------:R-:W-:Y:S01]  /*10d70*/  UMOV UR12, UR22 ;  /* 0x00000016000c7c82 */ /* 0x000fe20008000000 */
[----:B------:R-:W-:Y:S01]  /*10d80*/  R2UR UR15, R7 ;  /* 0x00000000070f72ca */ /* 0x000fe200000e0000 */
[----:B------:R-:W-:Y:S01]  /*10d90*/  UMOV UR13, UR23 ;  /* 0x00000017000d7c82 */ /* 0x000fe20008000000 */
[----:B------:R-:W-:Y:S01]  /*10da0*/  IADD3 R6, R4, 0x84, RZ ;  /* 0x0000008404067810 */ /* 0x000fe20007ffe0ff */
[----:B------:R-:W-:Y:S01]  /*10db0*/  UMOV UR23, UR25 ;  /* 0x0000001900177c82 */ /* 0x000fe20008000000 */
[----:B------:R-:W-:Y:S01]  /*10dc0*/  MOV R7, 0x40000040 ;  /* 0x4000004000077802 */ /* 0x000fe20000000f00 */
[----:B------:R-:W-:Y:S02]  /*10dd0*/  WARPGROUP.DEPBAR.LE gsb0, 0x0 ;  /* 0x00008000000079c5 */ /* 0x000fe40000010000 */
[----:B------:R-:W-:-:S06]  /*10de0*/  WARPGROUP.ARRIVE ;  /* 0x00000000000079c5 */ /* 0x000fcc0000000000 */
[----:B------:R-:W-:Y:S01]  /*10df0*/  HGMMA.64x16x16.F32 R48, gdesc[UR16], R48, gsb0 ;  /* 0x00200000103079f0 */ /* 0x000fe20008000830 */
[----:B------:R-:W-:Y:S01]  /*10e00*/  R2UR UR18, R8 ;  /* 0x00000000081272ca */ /* 0x000fe200000e0000 */
[----:B------:R-:W-:Y:S01]  /*10e10*/  UMOV UR17, UR23 ;  /* 0x0000001700117c82 */ /* 0x000fe20008000000 */
[----:B------:R-:W-:Y:S01]  /*10e20*/  R2UR UR19, R9 ;  /* 0x00000000091372ca */ /* 0x000fe200000e0000 */
[----:B------:R-:W-:Y:S01]  /*10e30*/  VIADD R8, R4, 0x6 ;  /* 0x0000000604087836 */ /* 0x000fe20000000000 */
[----:B------:R-:W-:Y:S01]  /*10e40*/  MOV R9, 0x40000040 ;  /* 0x4000004000097802 */ /* 0x000fe20000000f00 */
[----:B------:R-:W-:Y:S02]  /*10e50*/  WARPGROUP.DEPBAR.LE gsb0, 0x0 ;  /* 0x00008000000079c5 */ /* 0x000fe40000010000 */
[----:B------:R-:W-:-:S06]  /*10e60*/  WARPGROUP.ARRIVE ;  /* 0x00000000000079c5 */ /* 0x000fcc0000000000 */
[----:B------:R-:W-:Y:S01]  /*10e70*/  HGMMA.64x16x16.F32 R40, gdesc[UR4], R40, gsb0 ;  /* 0x00200000042879f0 */ /* 0x000fe20008000828 */
[----:B------:R-:W-:Y:S01]  /*10e80*/  UIADD3 UR4, UR20, 0x4, URZ ;  /* 0x0000000414047890 */ /* 0x000fe2000fffe03f */
[----:B------:R-:W-:Y:S01]  /*10e90*/  R2UR UR6, R6 ;  /* 0x00000000060672ca */ /* 0x000fe200000e0000 */
[----:B------:R-:W-:Y:S01]  /*10ea0*/  UMOV UR5, UR23 ;  /* 0x0000001700057c82 */ /* 0x000fe20008000000 */
[----:B------:R-:W-:Y:S01]  /*10eb0*/  R2UR UR7, R7 ;  /* 0x00000000070772ca */ /* 0x000fe200000e0000 */
[----:B------:R-:W-:Y:S01]  /*10ec0*/  VIADD R6, R4, 0x104 ;  /* 0x0000010404067836 */ /* 0x000fe20000000000 */
[----:B------:R-:W-:Y:S02]  /*10ed0*/  MOV R7, 0x40000040 ;  /* 0x4000004000077802 */ /* 0x000fe40000000f00 */
[----:B------:R-:W-:Y:S02]  /*10ee0*/  UMOV UR24, UR4 ;  /* 0x0000000400187c82 */ /* 0x000fe40008000000 */
[----:B------:R-:W-:Y:S01]  /*10ef0*/  UMOV UR22, UR24 ;  /* 0x0000001800167c82 */ /* 0x000fe20008000000 */
[----:B------:R-:W-:Y:S01]  /*10f00*/  IMAD.U32 R20, RZ, RZ, UR24 ;  /* 0x00000018ff147e24 */ /* 0x000fe2000f8e00ff */
[----:B------:R-:W-:Y:S01]  /*10f10*/  UMOV UR4, UR22 ;  /* 0x0000001600047c82 */ /* 0x000fe20008000000 */
[----:B------:R-:W-:-:S03]  /*10f20*/  UMOV UR16, UR22 ;  /* 0x0000001600107c82 */ /* 0x000fc60008000000 */
[----:B------:R0:W-:Y:S01]  /*10f30*/  STL.64 [R1+0x38], R20 ;  /* 0x0000381401007387 */ /* 0x0001e20000100a00 */
[----:B------:R-:W-:Y:S02]  /*10f40*/  WARPGROUP.DEPBAR.LE gsb0, 0x0 ;  /* 0x00008000000079c5 */ /* 0x000fe40000010000 */
[----:B------:R-:W-:-:S06]  /*10f50*/  WARPGROUP.ARRIVE ;  /* 0x00000000000079c5 */ /* 0x000fcc0000000000 */
[----:B------:R-:W-:Y:S01]  /*10f60*/  HGMMA.64x16x16.F32 R32, gdesc[UR8], R32, gsb0 ;  /* 0x00200000082079f0 */ /* 0x000fe20008000820 */
        /* <DEDUP_REMOVED lines=19> */
[----:B------:R-:W-:Y:S01]  /*110a0*/  UMOV UR25, 0x40000040 ;  /* 0x4000004000197882 */ /* 0x000fe20000000000 */
[----:B------:R-:W-:Y:S01]  /*110b0*/  R2UR UR27, R9 ;  /* 0x00000000091b72ca */ /* 0x000fe200000e0000 */
[----:B------:R-:W-:Y:S01]  /*110c0*/  IMAD.MOV.U32 R9, RZ, RZ, 0x40000040 ;  /* 0x40000040ff097424 */ /* 0x000fe200078e00ff */
[----:B------:R-:W-:Y:S02]  /*110d0*/  IADD3 R8, R4, 0x186, RZ ;  /* 0x0000018604087810 */ /* 0x000fe40007ffe0ff */
[----:B0-----:R-:W-:Y:S01]  /*110e0*/  MOV R21, UR25 ;  /* 0x0000001900157c02 */ /* 0x001fe20008000f00 */
        /* <DEDUP_REMOVED lines=21> */
[----:B------:R-:W-:Y:S01]  /*11240*/  HGMMA.64x16x16.F32 R48, gdesc[UR16], R48, gsb0 ;  /* 0x00200000103079f0 */ /* 0x000fe20008000830 */
[----:B------:R-:W-:Y:S01]  /*11250*/  R2UR UR18, R8 ;  /* 0x00000000081272ca */ /* 0x000fe200000e0000 */
[----:B------:R-:W-:Y:S01]  /*11260*/  UMOV UR17, UR23 ;  /* 0x0000001700117c82 */ /* 0x000fe20008000000 */
[----:B------:R-:W-:Y:S01]  /*11270*/  R2UR UR19, R9 ;  /* 0x00000000091372ca */ /* 0x000fe200000e0000 */
[----:B------:R-:W-:Y:S02]  /*11280*/  VIADD R8, R4, 0x380 ;  /* 0x0000038004087836 */ /* 0x000fe40000000000 */
[----:B------:R-:W-:Y:S01]  /*11290*/  IMAD.MOV.U32 R9, RZ, RZ, 0x40000040 ;  /* 0x40000040ff097424 */ /* 0x000fe200078e00ff */
[----:B------:R-:W-:Y:S02]  /*112a0*/  WARPGROUP.DEPBAR.LE gsb0, 0x0 ;  /* 0x00008000000079c5 */ /* 0x000fe40000010000 */
[----:B------:R-:W-:-:S06]  /*112b0*/  WARPGROUP.ARRIVE ;  /* 0x00000000000079c5 */ /* 0x000fcc0000000000 */
[----:B------:R-:W-:Y:S01]  /*112c0*/  HGMMA.64x16x16.F32 R40, gdesc[UR4], R40, gsb0 ;  /* 0x00200000042879f0 */ /* 0x000fe20008000828 */
[----:B------:R-:W-:Y:S01]  /*112d0*/  UIADD3 UR4, UR20, 0x6, URZ ;  /* 0x0000000614047890 */ /* 0x000fe2000fffe03f */
[----:B------:R-:W-:Y:S01]  /*112e0*/  R2UR UR6, R6 ;  /* 0x00000000060672ca */ /* 0x000fe200000e0000 */
[----:B------:R-:W-:Y:S01]  /*112f0*/  UMOV UR5, UR23 ;  /* 0x0000001700057c82 */ /* 0x000fe20008000000 */
[----:B------:R-:W-:Y:S01]  /*11300*/  R2UR UR7, R7 ;  /* 0x00000000070772ca */ /* 0x000fe200000e0000 */
[----:B------:R-:W-:Y:S02]  /*11310*/  VIADD R6, R4, 0x106 ;  /* 0x0000010604067836 */ /* 0x000fe40000000000 */
[----:B------:R-:W-:Y:S01]  /*11320*/  IMAD.MOV.U32 R7, RZ, RZ, 0x40000040 ;  /* 0x40000040ff077424 */ /* 0x000fe200078e00ff */
        /* <DEDUP_REMOVED lines=30> */
[----:B------:R-:W-:Y:S02]  /*11510*/  VIADD R8, R4, 0x500 ;  /* 0x0000050004087836 */ /* 0x000fe40000000000 */
[----:B------:R-:W-:Y:S02]  /*11520*/  IMAD.MOV.U32 R9, RZ, RZ, 0x40000040 ;  /* 0x40000040ff097424 */ /* 0x000fe400078e00ff */
        /* <DEDUP_REMOVED lines=8> */
[----:B------:R-:W-:Y:S02]  /*115b0*/  IADD3 R6, R4, 0x306, RZ ;  /* 0x0000030604067810 */ /* 0x000fe40007ffe0ff */
[----:B------:R-:W-:Y:S01]  /*115c0*/  MOV R7, 0x40000040 ;  /* 0x4000004000077802 */ /* 0x000fe20000000f00 */
        /* <DEDUP_REMOVED lines=16> */
[----:B------:R-:W-:Y:S01]  /*116d0*/  IMAD.MOV.U32 R9, RZ, RZ, 0x40000040 ;  /* 0x40000040ff097424 */ /* 0x000fe200078e00ff */
[----:B------:R-:W-:Y:S01]  /*116e0*/  IADD3 R8, R4, 0x382, RZ ;  /* 0x0000038204087810 */ /* 0x000fe20007ffe0ff */
[----:B------:R-:W-:Y:S02]  /*116f0*/  WARPGROUP.DEPBAR.LE gsb0, 0x0 ;  /* 0x00008000000079c5 */ /* 0x000fe40000010000 */
[----:B------:R-:W-:-:S06]  /*11700*/  WARPGROUP.ARRIVE ;  /* 0x00000000000079c5 */ /* 0x000fcc0000000000 */
[----:B------:R-:W-:Y:S01]  /*11710*/  HGMMA.64x16x16.F32 R40, gdesc[UR4], R40, gsb0 ;  /* 0x00200000042879f0 */ /* 0x000fe20008000828 */
[----:B------:R-:W-:Y:S01]  /*11720*/  UIADD3 UR4, UR20, 0x400, URZ ;  /* 0x0000040014047890 */ /* 0x000fe2000fffe03f */
[----:B------:R-:W-:Y:S01]  /*11730*/  R2UR UR6, R6 ;  /* 0x00000000060672ca */ /* 0x000fe200000e0000 */
[----:B------:R-:W-:Y:S01]  /*11740*/  UMOV UR5, UR23 ;  /* 0x0000001700057c82 */ /* 0x000fe20008000000 */
[----:B------:R-:W-:Y:S01]  /*11750*/  R2UR UR7, R7 ;  /* 0x00000000070772ca */ /* 0x000fe200000e0000 */
[----:B------:R-:W-:Y:S01]  /*11760*/  IMAD.MOV.U32 R7, RZ, RZ, 0x40000040 ;  /* 0x40000040ff077424 */ /* 0x000fe200078e00ff */
[----:B------:R-:W-:Y:S02]  /*11770*/  IADD3 R6, R4, 0x480, RZ ;  /* 0x0000048004067810 */ /* 0x000fe40007ffe0ff */
[----:B------:R-:W-:Y:S02]  /*11780*/  UMOV UR24, UR4 ;  /* 0x0000000400187c82 */ /* 0x000fe40008000000 */
[----:B------:R-:W-:Y:S01]  /*11790*/  UMOV UR22, UR24 ;  /* 0x0000001800167c82 */ /* 0x000fe20008000000 */
[----:B------:R-:W-:Y:S01]  /*117a0*/  MOV R20, UR24 ;  /* 0x0000001800147c02 */ /* 0x000fe20008000f00 */
        /* <DEDUP_REMOVED lines=70> */
[----:B------:R-:W-:Y:S01]  /*11c10*/  UMOV UR16, UR22 ;  /* 0x0000001600107c82 */ /* 0x000fe20008000000 */
[----:B------:R-:W-:Y:S01]  /*11c20*/  UIADD3 UR52, UR20, 0x406, URZ ;  /* 0x0000040614347890 */ /* 0x000fe2000fffe03f */
[----:B------:R-:W-:Y:S01]  /*11c30*/  UMOV UR53, 0x40000040 ;  /* 0x4000004000357882 */ /* 0x000fe20000000000 */
[----:B------:R-:W-:Y:S01]  /*11c40*/  UIADD3 UR48, UR20, 0x800, URZ ;  /* 0x0000080014307890 */ /* 0x000fe2000fffe03f */
[----:B------:R0:W-:Y:S01]  /*11c50*/  STL.64 [R1+0x20], R20 ;  /* 0x0000201401007387 */ /* 0x0001e20000100a00 */
[----:B------:R-:W-:Y:S01]  /*11c60*/  UMOV UR49, 0x40000040 ;  /* 0x4000004000317882 */ /* 0x000fe20000000000 */
[----:B------:R-:W-:Y:S01]  /*11c70*/  UIADD3 UR44, UR20, 0x802, URZ ;  /* 0x00000802142c7890 */ /* 0x000fe2000fffe03f */
[----:B------:R-:W-:Y:S01]  /*11c80*/  UMOV UR45, 0x40000040 ;  /* 0x40000040002d7882 */ /* 0x000fe20000000000 */
[----:B------:R-:W-:Y:S01]  /*11c90*/  UIADD3 UR40, UR20, 0x804, URZ ;  /* 0x0000080414287890 */ /* 0x000fe2000fffe03f */
[----:B------:R-:W2:Y:S01]  /*11ca0*/  LDL R0, [R1+0x54] ;  /* 0x0000540001007983 */ /* 0x000ea20000100800 */
[----:B------:R-:W-:-:S02]  /*11cb0*/  WARPGROUP.DEPBAR.LE gsb0, 0x0 ;  /* 0x00008000000079c5 */ /* 0x000fc40000010000 */
[----:B------:R-:W-:-:S06]  /*11cc0*/  WARPGROUP.ARRIVE ;  /* 0x00000000000079c5 */ /* 0x000fcc0000000000 */
[----:B------:R-:W-:Y:S01]  /*11cd0*/  HGMMA.64x16x16.F32 R32, gdesc[UR8], R32, gsb0 ;  /* 0x00200000082079f0 */ /* 0x000fe20008000820 */
[----:B------:R-:W-:Y:S01]  /*11ce0*/  R2UR UR10, R14 ;  /* 0x000000000e0a72ca */ /* 0x000fe200000e0000 */
[----:B------:R-:W-:Y:S01]  /*11cf0*/  UMOV UR8, UR22 ;  /* 0x0000001600087c82 */ /* 0x000fe20008000000 */
[----:B------:R-:W-:Y:S01]  /*11d00*/  R2UR UR11, R15 ;  /* 0x000000000f0b72ca */ /* 0x000fe200000e0000 */
[----:B------:R-:W-:Y:S01]  /*11d10*/  UMOV UR9, UR23 ;  /* 0x0000001700097c82 */ /* 0x000fe20008000000 */
        /* <DEDUP_REMOVED lines=15> */
[----:B------:R-:W-:Y:S02]  /*11e10*/  WARPGROUP.DEPBAR.LE gsb0, 0x0 ;  /* 0x00008000000079c5 */ /* 0x000fe40000010000 */
[----:B------:R-:W-:Y:S01]  /*11e20*/  WARPGROUP.ARRIVE ;  /* 0x00000000000079c5 */ /* 0x000fe20000000000 */
[C---:B------:R-:W-:Y:S01]  /*11e30*/  IADD3 R8, R4.reuse, 0x504, RZ ;  /* 0x0000050404087810 */ /* 0x040fe20007ffe0ff */
[----:B------:R-:W-:Y:S01]  /*11e40*/  IMAD.MOV.U32 R15, RZ, RZ, 0x40000040 ;  /* 0x40000040ff0f7424 */ /* 0x000fe200078e00ff */
[----:B------:R-:W-:Y:S01]  /*11e50*/  IADD3 R14, R4, 0x604, RZ ;  /* 0x00000604040e7810 */ /* 0x000fe20007ffe0ff */
[----:B------:R-:W-:Y:S01]  /*11e60*/  UMOV UR41, 0x40000040 ;  /* 0x4000004000297882 */ /* 0x000fe20000000000 */
[----:B------:R-:W-:Y:S01]  /*11e70*/  UIADD3 UR36, UR20, 0x806, URZ ;  /* 0x0000080614247890 */ /* 0x000fe2000fffe03f */
[----:B------:R-:W-:Y:S01]  /*11e80*/  HGMMA.64x16x16.F32 R64, gdesc[UR4], R64, gsb0 ;  /* 0x00200000044079f0 */ /* 0x000fe20008000840 */
[----:B------:R-:W-:Y:S01]  /*11e90*/  R2UR UR6, R6 ;  /* 0x00000000060672ca */ /* 0x000fe200000e0000 */
[----:B------:R-:W-:Y:S01]  /*11ea0*/  UMOV UR4, UR22 ;  /* 0x0000001600047c82 */ /* 0x000fe20008000000 */
[----:B------:R-:W-:Y:S01]  /*11eb0*/  R2UR UR7, R7 ;  /* 0x00000000070772ca */ /* 0x000fe200000e0000 */
[----:B------:R-:W-:Y:S01]  /*11ec0*/  UMOV UR5, UR23 ;  /* 0x0000001700057c82 */ /* 0x000fe20008000000 */
[----:B------:R-:W-:Y:S01]  /*11ed0*/  VIADD R6, R4, 0x682 ;  /* 0x0000068204067836 */ /* 0x000fe20000000000 */
[----:B------:R-:W-:Y:S01]  /*11ee0*/  UMOV UR37, 0x40000040 ;  /* 0x4000004000257882 */ /* 0x000fe20000000000 */
[----:B------:R-:W-:Y:S01]  /*11ef0*/  IMAD.MOV.U32 R7, RZ, RZ, 0x40000040 ;  /* 0x40000040ff077424 */ /* 0x000fe200078e00ff */
[----:B0-----:R-:W-:Y:S01]  /*11f00*/  MOV R21, UR25 ;  /* 0x0000001900157c02 */ /* 0x001fe20008000f00 */
[----:B------:R-:W-:-:S02]  /*11f10*/  WARPGROUP.DEPBAR.LE gsb0, 0x0 ;  /* 0x00008000000079c5 */ /* 0x000fc40000010000 */
[----:B------:R-:W-:-:S06]  /*11f20*/  WARPGROUP.ARRIVE ;  /* 0x00000000000079c5 */ /* 0x000fcc0000000000 */
[----:B------:R-:W-:Y:S01]  /*11f30*/  HGMMA.64x16x16.F32 R56, gdesc[UR12], R56, gsb0 ;  /* 0x002000000c3879f0 */ /* 0x000fe20008000838 */
[----:B------:R-:W-:Y:S01]  /*11f40*/  R2UR UR14, R6 ;  /* 0x00000000060e72ca */ /* 0x000fe200000e0000 */
[----:B------:R-:W-:Y:S01]  /*11f50*/  UMOV UR12, UR22 ;  /* 0x00000016000c7c82 */ /* 0x000fe20008000000 */
[----:B------:R-:W-:Y:S01]  /*11f60*/  R2UR UR15, R7 ;  /* 0x00000000070f72ca */ /* 0x000fe200000e0000 */
[----:B------:R-:W-:Y:S01]  /*11f70*/  UMOV UR13, UR23 ;  /* 0x00000017000d7c82 */ /* 0x000fe20008000000 */
[----:B------:R-:W-:Y:S01]  /*11f80*/  VIADD R6, R4, 0x404 ;  /* 0x0000040404067836 */ /* 0x000fe20000000000 */
[----:B------:R-:W-:Y:S02]  /*11f90*/  WARPGROUP.DEPBAR.LE gsb0, 0x0 ;  /* 0x00008000000079c5 */ /* 0x000fe40000010000 */
[----:B------:R-:W-:-:S06]  /*11fa0*/  WARPGROUP.ARRIVE ;  /* 0x00000000000079c5 */ /* 0x000fcc0000000000 */
[----:B------:R-:W-:Y:S03]  /*11fb0*/  HGMMA.64x16x16.F32 R48, gdesc[UR16], R48, gsb0 ;  /* 0x00200000103079f0 */ /* 0x000fe60008000830 */
[----:B------:R-:W-:Y:S02]  /*11fc0*/  WARPGROUP.DEPBAR.LE gsb0, 0x0 ;  /* 0x00008000000079c5 */ /* 0x000fe40000010000 */
[----:B------:R-:W-:-:S06]  /*11fd0*/  WARPGROUP.ARRIVE ;  /* 0x00000000000079c5 */ /* 0x000fcc0000000000 */
[----:B------:R-:W-:Y:S01]  /*11fe0*/  HGMMA.64x16x16.F32 R40, gdesc[UR4], R40, gsb0 ;  /* 0x00200000042879f0 */ /* 0x000fe20008000828 */
[----:B------:R-:W-:-:S07]  /*11ff0*/  UIADD3 UR4, UR20, 0x404, URZ ;  /* 0x0000040414047890 */ /* 0x000fce000fffe03f */
[----:B------:R-:W-:Y:S01]  /*12000*/  UMOV UR24, UR4 ;  /* 0x0000000400187c82 */ /* 0x000fe20008000000 */
[----:B------:R-:W-:Y:S02]  /*12010*/  WARPGROUP.DEPBAR.LE gsb0, 0x0 ;  /* 0x00008000000079c5 */ /* 0x000fe40000010000 */
[----:B------:R-:W-:Y:S01]  /*12020*/  WARPGROUP.ARRIVE ;  /* 0x00000000000079c5 */ /* 0x000fe20000000000 */
[----:B------:R-:W-:Y:S01]  /*12030*/  IMAD.MOV.U32 R7, RZ, RZ, 0x40000040 ;  /* 0x40000040ff077424 */ /* 0x000fe200078e00ff */
[----:B------:R-:W-:Y:S01]  /*12040*/  R2UR UR6, R6 ;  /* 0x00000000060672ca */ /* 0x000fe200000e0000 */
[----:B------:R-:W-:Y:S01]  /*12050*/  UMOV UR22, UR24 ;  /* 0x0000001800167c82 */ /* 0x000fe20008000000 */
[----:B------:R-:W-:Y:S01]  /*12060*/  UMOV UR23, UR25 ;  /* 0x0000001900177c82 */ /* 0x000fe20008000000 */
[----:B------:R-:W-:Y:S01]  /*12070*/  IMAD.MOV.U32 R9, RZ, RZ, 0x40000040 ;  /* 0x40000040ff097424 */ /* 0x000fe200078e00ff */
[----:B------:R-:W-:Y:S01]  /*12080*/  HGMMA.64x16x16.F32 R32, gdesc[UR8], R32, gsb0 ;  /* 0x00200000082079f0 */ /* 0x000fe20008000820 */
[----:B------:R-:W-:Y:S01]  /*12090*/  R2UR UR18, R8 ;  /* 0x00000000081272ca */ /* 0x000fe200000e0000 */
[----:B------:R-:W-:Y:S01]  /*120a0*/  IMAD.U32 R20, RZ, RZ, UR24 ;  /* 0x00000018ff147e24 */ /* 0x000fe2000f8e00ff */
[----:B------:R-:W-:-:S02]  /*120b0*/  WARPGROUP.DEPBAR.LE gsb0, 0x0 ;  /* 0x00008000000079c5 */ /* 0x000fc40000010000 */
[----:B------:R-:W-:-:S06]  /*120c0*/  WARPGROUP.ARRIVE ;  /* 0x00000000000079c5 */ /* 0x000fcc0000000000 */
[----:B------:R-:W-:Y:S03]  /*120d0*/  HGMMA.64x16x16.F32 R24, gdesc[UR12], R24, gsb0 ;  /* 0x002000000c1879f0 */ /* 0x000fe60008000818 */
[----:B------:R-:W-:Y:S02]  /*120e0*/  WARPGROUP.DEPBAR.LE gsb0, 0x0 ;  /* 0x00008000000079c5 */ /* 0x000fe40000010000 */
[----:B------:R-:W-:-:S06]  /*120f0*/  WARPGROUP.ARRIVE ;  /* 0x00000000000079c5 */ /* 0x000fcc0000000000 */
[----:B------:R-:W-:Y:S01]  /*12100*/  HGMMA.64x16x16.F32 R72, gdesc[UR24], R72, gsb0 ;  /* 0x00200000184879f0 */ /* 0x000fe20008000848 */
[----:B------:R-:W-:Y:S01]  /*12110*/  R2UR UR7, R7 ;  /* 0x00000000070772ca */ /* 0x000fe200000e0000 */
[----:B------:R-:W-:Y:S01]  /*12120*/  UMOV UR4, UR22 ;  /* 0x0000001600047c82 */ /* 0x000fe20008000000 */
[----:B------:R-:W-:Y:S01]  /*12130*/  UMOV UR5, UR23 ;  /* 0x0000001700057c82 */ /* 0x000fe20008000000 */
[----:B------:R-:W-:Y:S01]  /*12140*/  VIADD R6, R4, 0x484 ;  /* 0x0000048404067836 */ /* 0x000fe20000000000 */
[----:B------:R-:W-:Y:S02]  /*12150*/  WARPGROUP.DEPBAR.LE gsb0, 0x0 ;  /* 0x00008000000079c5 */ /* 0x000fe40000010000 */
[----:B------:R-:W-:-:S07]  /*12160*/  WARPGROUP.ARRIVE ;  /* 0x00000000000079c5 */ /* 0x000fce0000000000 */
[----:B------:R-:W-:Y:S01]  /*12170*/  HGMMA.64x16x16.F32 R64, gdesc[UR4], R64, gsb0 ;  /* 0x00200000044079f0 */ /* 0x000fe20008000840 */
[----:B------:R-:W-:Y:S01]  /*12180*/  IMAD.MOV.U32 R7, RZ, RZ, 0x40000040 ;  /* 0x40000040ff077424 */ /* 0x000fe200078e00ff */
[----:B------:R-:W-:-:S04]  /*12190*/  R2UR UR14, R6 ;  /* 0x00000000060e72ca */ /* 0x000fc800000e0000 */
[----:B------:R-:W-:Y:S01]  /*121a0*/  R2UR UR15, R7 ;  /* 0x00000000070f72ca */ /* 0x000fe200000e0000 */
[----:B------:R-:W-:Y:S01]  /*121b0*/  UMOV UR12, UR22 ;  /* 0x00000016000c7c82 */ /* 0x000fe20008000000 */
[----:B------:R-:W-:Y:S01]  /*121c0*/  UMOV UR13, UR23 ;  /* 0x00000017000d7c82 */ /* 0x000fe20008000000 */
[----:B------:R-:W-:Y:S02]  /*121d0*/  WARPGROUP.DEPBAR.LE gsb0, 0x0 ;  /* 0x00008000000079c5 */ /* 0x000fe40000010000 */
[----:B------:R-:W-:-:S08]  /*121e0*/  WARPGROUP.ARRIVE ;  /* 0x00000000000079c5 */ /* 0x000fd00000000000 */
        /* <DEDUP_REMOVED lines=16> */
[----:B------:R-:W-:Y:S02]  /*122f0*/  R2UR UR10, R14 ;  /* 0x000000000e0a72ca */ /* 0x000fe400000e0000 */
[----:B------:R-:W-:Y:S01]  /*12300*/  R2UR UR11, R15 ;  /* 0x000000000f0b72ca */ /* 0x000fe200000e0000 */
[----:B------:R-:W-:Y:S01]  /*12310*/  UMOV UR8, UR22 ;  /* 0x0000001600087c82 */ /* 0x000fe20008000000 */
[----:B------:R-:W-:Y:S01]  /*12320*/  UMOV UR9, UR23 ;  /* 0x0000001700097c82 */ /* 0x000fe20008000000 */
[----:B------:R-:W-:Y:S02]  /*12330*/  WARPGROUP.DEPBAR.LE gsb0, 0x0 ;  /* 0x00008000000079c5 */ /* 0x000fe40000010000 */
[----:B------:R-:W-:-:S08]  /*12340*/  WARPGROUP.ARRIVE ;  /* 0x00000000000079c5 */ /* 0x000fd00000000000 */
[----:B------:R-:W-:Y:S01]  /*12350*/  HGMMA.64x16x16.F32 R32, gdesc[UR8], R32, gsb0 ;  /* 0x00200000082079f0 */ /* 0x000fe20008000820 */
[----:B------:R-:W-:Y:S02]  /*12360*/  IADD3 R6, R4, 0x684, RZ ;  /* 0x0000068404067810 */ /* 0x000fe40007ffe0ff */
[----:B------:R-:W-:Y:S02]  /*12370*/  MOV R7, 0x40000040 ;  /* 0x4000004000077802 */ /* 0x000fe40000000f00 */
[----:B------:R-:W-:Y:S02]  /*12380*/  R2UR UR14, R6 ;  /* 0x00000000060e72ca */ /* 0x000fe400000e0000 */
[----:B------:R-:W-:Y:S01]  /*12390*/  R2UR UR15, R7 ;  /* 0x00000000070f72ca */ /* 0x000fe200000e0000 */
[----:B------:R-:W-:Y:S01]  /*123a0*/  UMOV UR12, UR22 ;  /* 0x00000016000c7c82 */ /* 0x000fe20008000000 */
[----:B------:R-:W-:Y:S01]  /*123b0*/  UMOV UR13, UR23 ;  /* 0x00000017000d7c82 */ /* 0x000fe20008000000 */
[----:B------:R-:W-:-:S02]  /*123c0*/  WARPGROUP.DEPBAR.LE gsb0, 0x0 ;  /* 0x00008000000079c5 */ /* 0x000fc40000010000 */
[----:B------:R-:W-:-:S08]  /*123d0*/  WARPGROUP.ARRIVE ;  /* 0x00000000000079c5 */ /* 0x000fd00000000000 */
[----:B------:R-:W-:Y:S01]  /*123e0*/  HGMMA.64x16x16.F32 R24, gdesc[UR12], R24, gsb0 ;  /* 0x002000000c1879f0 */ /* 0x000fe20008000818 */
[----:B------:R-:W-:Y:S02]  /*123f0*/  VIADD R8, R4, 0x386 ;  /* 0x0000038604087836 */ /* 0x000fe40000000000 */
[----:B------:R-:W-:-:S03]  /*12400*/  IMAD.MOV.U32 R9, RZ, RZ, 0x40000040 ;  /* 0x40000040ff097424 */ /* 0x000fc600078e00ff */
[----:B------:R-:W-:Y:S02]  /*12410*/  R2UR UR54, R8 ;  /* 0x00000000083672ca */ /* 0x000fe400000e0000 */
[----:B------:R-:W-:Y:S01]  /*12420*/  R2UR UR55, R9 ;  /* 0x00000000093772ca */ /* 0x000fe200000e0000 */
[----:B------:R-:W-:Y:S02]  /*12430*/  WARPGROUP.DEPBAR.LE gsb0, 0x0 ;  /* 0x00008000000079c5 */ /* 0x000fe40000010000 */
[----:B------:R-:W-:-:S10]  /*12440*/  WARPGROUP.ARRIVE ;  /* 0x00000000000079c5 */ /* 0x000fd40000000000 */
[----:B------:R-:W-:Y:S01]  /*12450*/  HGMMA.64x16x16.F32 R72, gdesc[UR52], R72, gsb0 ;  /* 0x00200000344879f0 */ /* 0x000fe20008000848 */
[----:B------:R-:W-:Y:S01]  /*12460*/  VIADD R6, R4, 0x406 ;  /* 0x0000040604067836 */ /* 0x000fe20000000000 */
[----:B------:R-:W-:-:S04]  /*12470*/  MOV R7, 0x40000040 ;  /* 0x4000004000077802 */ /* 0x000fc80000000f00 */
[----:B------:R-:W-:Y:S02]  /*12480*/  R2UR UR6, R6 ;  /* 0x00000000060672ca */ /* 0x000fe400000e0000 */
[----:B------:R-:W-:Y:S01]  /*12490*/  R2UR UR7, R7 ;  /* 0x00000000070772ca */ /* 0x000fe200000e0000 */
[----:B------:R-:W-:Y:S01]  /*124a0*/  UMOV UR4, UR52 ;  /* 0x0000003400047c82 */ /* 0x000fe20008000000 */
[----:B------:R-:W-:Y:S01]  /*124b0*/  UMOV UR5, UR53 ;  /* 0x0000003500057c82 */ /* 0x000fe20008000000 */
[----:B------:R-:W-:Y:S02]  /*124c0*/  WARPGROUP.DEPBAR.LE gsb0, 0x0 ;  /* 0x00008000000079c5 */ /* 0x000fe40000010000 */
[----:B------:R-:W-:-:S08]  /*124d0*/  WARPGROUP.ARRIVE ;  /* 0x00000000000079c5 */ /* 0x000fd00000000000 */
        /* <DEDUP_REMOVED lines=19> */
[----:B------:R-:W-:Y:S02]  /*12610*/  VIADD R6, R4, 0x586 ;  /* 0x0000058604067836 */ /* 0x000fe40000000000 */
[----:B------:R-:W-:-:S03]  /*12620*/  IMAD.MOV.U32 R7, RZ, RZ, 0x40000040 ;  /* 0x40000040ff077424 */ /* 0x000fc600078e00ff */
        /* <DEDUP_REMOVED lines=29> */
[----:B------:R-:W-:Y:S02]  /*12800*/  WARPGROUP.DEPBAR.LE gsb0, 0x0 ;  /* 0x00008000000079c5 */ /* 0x000fe40000010000 */
[----:B------:R-:W-:-:S10]  /*12810*/  WARPGROUP.ARRIVE ;  /* 0x00000000000079c5 */ /* 0x000fd40000000000 */
        /* <DEDUP_REMOVED lines=10> */
[----:B------:R-:W-:Y:S01]  /*128c0*/  IMAD.MOV.U32 R7, RZ, RZ, 0x40000040 ;  /* 0x40000040ff077424 */ /* 0x000fe200078e00ff */
[----:B------:R-:W-:-:S04]  /*128d0*/  IADD3 R6, R4, 0x800, RZ ;  /* 0x0000080004067810 */ /* 0x000fc80007ffe0ff */
        /* <DEDUP_REMOVED lines=47> */
[----:B------:R-:W-:Y:S02]  /*12bd0*/  WARPGROUP.DEPBAR.LE gsb0, 0x0 ;  /* 0x00008000000079c5 */ /* 0x000fe40000010000 */
[----:B------:R-:W-:-:S10]  /*12be0*/  WARPGROUP.ARRIVE ;  /* 0x00000000000079c5 */ /* 0x000fd40000000000 */
        /* <DEDUP_REMOVED lines=165> */
[----:B--2---:R-:W-:-:S05]  /*13640*/  IADD3 R5, R0, R152, RZ ;  /* 0x0000009800057210 */ /* 0x004fca0007ffe0ff */
[----:B------:R-:W-:-:S05]  /*13650*/  IMAD R2, R154, -0x70, R5 ;  /* 0xffffff909a027824 */ /* 0x000fca00078e0205 */
[C---:B------:R-:W-:Y:S02]  /*13660*/  ISETP.GT.AND P2, PT, R2.reuse, RZ, PT ;  /* 0x000000ff0200720c */ /* 0x040fe40003f44270 */
[C---:B------:R-:W-:Y:S02]  /*13670*/  ISETP.GT.AND P3, PT, R2.reuse, 0x1, PT ;  /* 0x000000010200780c */ /* 0x040fe40003f64270 */
[----:B------:R-:W-:Y:S01]  /*13680*/  ISETP.GT.AND P4, PT, R2, 0x8, PT ;  /* 0x000000080200780c */ /* 0x000fe20003f84270 */
[----:B------:R-:W-:Y:S02]  /*13690*/  WARPGROUP.DEPBAR.LE gsb0, 0x0 ;  /* 0x00008000000079c5 */ /* 0x000fe40000010000 */
[----:B------:R-:W-:-:S06]  /*136a0*/  WARPGROUP.ARRIVE ;  /* 0x00000000000079c5 */ /* 0x000fcc0000000000 */
[----:B------:R-:W-:Y:S01]  /*136b0*/  HGMMA.64x16x16.F32 R32, gdesc[UR8], R32, gsb0 ;  /* 0x00200000082079f0 */ /* 0x000fe20008000820 */
[----:B------:R-:W-:Y:S02]  /*136c0*/  FSEL R81, R72, -INF , P2 ;  /* 0xff80000048517808 */ /* 0x000fe40001000000 */
[----:B------:R-:W-:Y:S02]  /*136d0*/  FSEL R73, R73, -INF , P3 ;  /* 0xff80000049497808 */ /* 0x000fe40001800000 */
[----:B------:R-:W-:Y:S02]  /*136e0*/  ISETP.GT.AND P5, PT, R2, 0x9, PT ;  /* 0x000000090200780c */ /* 0x000fe40003fa4270 */
[----:B------:R-:W-:Y:S02]  /*136f0*/  FSEL R85, R76, -INF , P4 ;  /* 0xff8000004c557808 */ /* 0x000fe40002000000 */
[----:B------:R-:W-:Y:S02]  /*13700*/  FMNMX.FTZ R0, R81, R73, !PT ;  /* 0x0000004951007209 */ /* 0x000fe40007810000 */
[----:B------:R-:W-:-:S02]  /*13710*/  FSEL R77, R77, -INF , P5 ;  /* 0xff8000004d4d7808 */ /* 0x000fc40002800000 */
[C---:B------:R-:W-:Y:S02]  /*13720*/  ISETP.GT.AND P6, PT, R2.reuse, 0x10, PT ;  /* 0x000000100200780c */ /* 0x040fe40003fc4270 */
[----:B------:R-:W-:Y:S02]  /*13730*/  FMNMX.FTZ R0, R85, R0, !PT ;  /* 0x0000000055007209 */ /* 0x000fe40007810000 */
[----:B------:R-:W-:Y:S02]  /*13740*/  FSEL R75, R75, -INF , P3 ;  /* 0xff8000004b4b7808 */ /* 0x000fe40001800000 */
[----:B------:R-:W-:Y:S02]  /*13750*/  ISETP.GT.AND P3, PT, R2, 0x11, PT ;  /* 0x000000110200780c */ /* 0x000fe40003f64270 */
[----:B------:R-:W-:Y:S02]  /*13760*/  FSEL R93, R64, -INF , P6 ;  /* 0xff800000405d7808 */ /* 0x000fe40003000000 */
[----:B------:R-:W-:-:S02]  /*13770*/  FMNMX.FTZ R0, R77, R0, !PT ;  /* 0x000000004d007209 */ /* 0x000fc40007810000 */
[----:B------:R-:W-:Y:S02]  /*13780*/  FSEL R9, R78, -INF , P4 ;  /* 0xff8000004e097808 */ /* 0x000fe40002000000 */
[C---:B------:R-:W-:Y:S02]  /*13790*/  ISETP.GT.AND P4, PT, R2.reuse, 0x18, PT ;  /* 0x000000180200780c */ /* 0x040fe40003f84270 */
[----:B------:R-:W-:Y:S02]  /*137a0*/  FSEL R65, R65, -INF , P3 ;  /* 0xff80000041417808 */ /* 0x000fe40001800000 */
[----:B------:R-:W-:Y:S02]  /*137b0*/  FMNMX.FTZ R0, R93, R0, !PT ;  /* 0x000000005d007209 */ /* 0x000fe40007810000 */
[----:B------:R-:W-:Y:S02]  /*137c0*/  FSEL R79, R79, -INF , P5 ;  /* 0xff8000004f4f7808 */ /* 0x000fe40002800000 */
[----:B------:R-:W-:-:S02]  /*137d0*/  ISETP.GT.AND P5, PT, R2, 0x19, PT ;  /* 0x000000190200780c */ /* 0x000fc40003fa4270 */
[----:B------:R-:W-:Y:S02]  /*137e0*/  FSEL R95, R68, -INF , P4 ;  /* 0xff800000445f7808 */ /* 0x000fe40002000000 */
[----:B------:R-:W-:Y:S01]  /*137f0*/  FMNMX.FTZ R0, R65, R0, !PT ;  /* 0x0000000041007209 */ /* 0x000fe20007810000 */
[----:B------:R-:W-:Y:S01]  /*13800*/  VIADD R4, R4, 0xa06 ;  /* 0x00000a0604047836 */ /* 0x000fe20000000000 */
[----:B------:R-:W-:Y:S01]  /*13810*/  FSEL R7, R74, -INF , P2 ;  /* 0xff8000004a077808 */ /* 0x000fe20001000000 */
[----:B------:R-:W-:Y:S01]  /*13820*/  IMAD.MOV.U32 R5, RZ, RZ, 0x40000040 ;  /* 0x40000040ff057424 */ /* 0x000fe200078e00ff */
[----:B------:R-:W-:Y:S02]  /*13830*/  ISETP.GT.AND P2, PT, R2, 0x20, PT ;  /* 0x000000200200780c */ /* 0x000fe40003f44270 */
[----:B------:R-:W-:Y:S02]  /*13840*/  FSEL R69, R69, -INF , P5 ;  /* 0xff80000045457808 */ /* 0x000fe40002800000 */
[----:B------:R-:W-:-:S02]  /*13850*/  FMNMX.FTZ R0, R95, R0, !PT ;  /* 0x000000005f007209 */ /* 0x000fc40007810000 */
[----:B------:R-:W-:Y:S02]  /*13860*/  R2UR UR6, R4 ;  /* 0x00000000040672ca */ /* 0x000fe400000e0000 */
[----:B------:R-:W-:Y:S02]  /*13870*/  R2UR UR7, R5 ;  /* 0x00000000050772ca */ /* 0x000fe400000e0000 */
[----:B------:R-:W-:Y:S02]  /*13880*/  FSEL R11, R66, -INF , P6 ;  /* 0xff800000420b7808 */ /* 0x000fe40003000000 */
[----:B------:R-:W-:Y:S02]  /*13890*/  ISETP.GT.AND P6, PT, R2, 0x21, PT ;  /* 0x000000210200780c */ /* 0x000fe40003fc4270 */
[----:B------:R-:W-:Y:S02]  /*138a0*/  FSEL R97, R56, -INF , P2 ;  /* 0xff80000038617808 */ /* 0x000fe40001000000 */
[----:B------:R-:W-:-:S02]  /*138b0*/  FMNMX.FTZ R0, R69, R0, !PT ;  /* 0x0000000045007209 */ /* 0x000fc40007810000 */
[----:B------:R-:W-:Y:S01]  /*138c0*/  FSEL R71, R71, -INF , P5 ;  /* 0xff80000047477808 */ /* 0x000fe20002800000 */
[----:B------:R-:W-:Y:S02]  /*138d0*/  WARPGROUP.DEPBAR.LE gsb0, 0x0 ;  /* 0x00008000000079c5 */ /* 0x000fe40000010000 */
[----:B------:R-:W-:Y:S02]  /*138e0*/  ISETP.GT.AND P5, PT, R2, 0x28, PT ;  /* 0x000000280200780c */ /* 0x000fe40003fa4270 */
[----:B------:R-:W-:Y:S02]  /*138f0*/  FSEL R99, R57, -INF , P6 ;  /* 0xff80000039637808 */ /* 0x000fe40003000000 */
[----:B------:R-:W-:Y:S01]  /*13900*/  FMNMX.FTZ R0, R97, R0, !PT ;  /* 0x0000000061007209 */ /* 0x000fe20007810000 */
[----:B------:R-:W-:Y:S01]  /*13910*/  WARPGROUP.ARRIVE ;  /* 0x00000000000079c5 */ /* 0x000fe20000000000 */
[----:B------:R-:W-:Y:S02]  /*13920*/  FSEL R13, R70, -INF , P4 ;  /* 0xff800000460d7808 */ /* 0x000fe40002000000 */
[----:B------:R-:W-:-:S02]  /*13930*/  ISETP.GT.AND P4, PT, R2, 0x29, PT ;  /* 0x000000290200780c */ /* 0x000fc40003f84270 */
[----:B------:R-:W-:Y:S02]  /*13940*/  FSEL R101, R60, -INF , P5 ;  /* 0xff8000003c657808 */ /* 0x000fe40002800000 */
[----:B------:R-:W-:Y:S01]  /*13950*/  FMNMX.FTZ R0, R99, R0, !PT ;  /* 0x0000000063007209 */ /* 0x000fe20007810000 */
[----:B------:R-:W-:Y:S01]  /*13960*/  UMOV UR4, UR36 ;  /* 0x0000002400047c82 */ /* 0x000fe20008000000 */
[----:B------:R-:W-:Y:S01]  /*13970*/  UMOV UR5, UR37 ;  /* 0x0000002500057c82 */ /* 0x000fe20008000000 */
[----:B------:R-:W-:Y:S01]  /*13980*/  FSEL R67, R67, -INF , P3 ;  /* 0xff80000043437808 */ /* 0x000fe20001800000 */
[----:B------:R-:W-:Y:S01]  /*13990*/  HGMMA.64x16x16.F32 R24, gdesc[UR4], R24, gsb0 ;  /* 0x00200000041879f0 */ /* 0x000fe20008000818 */
[----:B------:R-:W-:Y:S01]  /*139a0*/  ISETP.GT.AND P3, PT, R2, 0x30, PT ;  /* 0x000000300200780c */ /* 0x000fe20003f64270 */
[----:B------:R0:W-:Y:S01]  /*139b0*/  STL.64 [R1+0x18], R20 ;  /* 0x0000181401007387 */ /* 0x0001e20000100a00 */
[----:B------:R-:W-:Y:S01]  /*139c0*/  FSEL R103, R61, -INF , P4 ;  /* 0xff8000003d677808 */ /* 0x000fe20002000000 */
[----:B------:R-:W-:Y:S01]  /*139d0*/  ULDC UR4, c[0x0][0x988] ;  /* 0x0002620000047ab9 */ /* 0x000fe20000000800 */
        /* <DEDUP_REMOVED lines=9> */
[----:B0-----:R-:W-:Y:S02]  /*13a70*/  FSEL R21, R62, -INF , P5 ;  /* 0xff8000003e157808 */ /* 0x001fe40002800000 */
        /* <DEDUP_REMOVED lines=32> */
[----:B------:R-:W-:-:S02]  /*13c80*/  FSEL R121, R37, -INF , P2 ;  /* 0xff80000025797808 */ /* 0x000fc40001000000 */
[----:B------:R-:W-:Y:S02]  /*13c90*/  FMNMX.FTZ R0, R117, R0, !PT ;  /* 0x0000000075007209 */ /* 0x000fe40007810000 */
[----:B------:R-:W-:Y:S01]  /*13ca0*/  ISETP.GT.AND P3, PT, R2, 0x60, PT ;  /* 0x000000600200780c */ /* 0x000fe20003f64270 */
[----:B------:R-:W-:Y:S02]  /*13cb0*/  WARPGROUP.DEPBAR.LE gsb0, 0x0 ;  /* 0x00008000000079c5 */ /* 0x000fe40000010000 */
[----:B------:R-:W-:Y:S02]  /*13cc0*/  FSEL R45, R42, -INF , P4 ;  /* 0xff8000002a2d7808 */ /* 0x000fe40002000000 */
[----:B------:R-:W-:Y:S02]  /*13cd0*/  FSEL R123, R24, -INF , P3 ;  /* 0xff800000187b7808 */ /* 0x000fe40001800000 */
[----:B------:R-:W-:Y:S02]  /*13ce0*/  FMNMX.FTZ R0, R121, R0, !PT ;  /* 0x0000000079007209 */ /* 0x000fe40007810000 */
[----:B------:R-:W-:-:S02]  /*13cf0*/  ISETP.GT.AND P4, PT, R2, 0x61, PT ;  /* 0x000000610200780c */ /* 0x000fc40003f84270 */
[----:B------:R-:W-:Y:S02]  /*13d00*/  FSEL R55, R55, -INF , P5 ;  /* 0xff80000037377808 */ /* 0x000fe40002800000 */
[----:B------:R-:W-:Y:S02]  /*13d10*/  FSEL R41, R54, -INF , P6 ;  /* 0xff80000036297808 */ /* 0x000fe40003000000 */
[----:B------:R-:W-:Y:S02]  /*13d20*/  P2R R32, PR, RZ, 0x2 ;  /* 0x00000002ff207803 */ /* 0x000fe40000000000 */
[----:B------:R-:W-:Y:S02]  /*13d30*/  P2R R20, PR, RZ, 0x1 ;  /* 0x00000001ff147803 */ /* 0x000fe40000000000 */
[----:B------:R-:W-:Y:S02]  /*13d40*/  FSEL R125, R25, -INF , P4 ;  /* 0xff800000197d7808 */ /* 0x000fe40002000000 */
[----:B------:R-:W-:-:S02]  /*13d50*/  FMNMX.FTZ R0, R123, R0, !PT ;  /* 0x000000007b007209 */ /* 0x000fc40007810000 */
[C---:B------:R-:W-:Y:S02]  /*13d60*/  ISETP.GT.AND P5, PT, R2.reuse, 0x68, PT ;  /* 0x000000680200780c */ /* 0x040fe40003fa4270 */
[C---:B------:R-:W-:Y:S02]  /*13d70*/  ISETP.GT.AND P6, PT, R2.reuse, 0x69, PT ;  /* 0x000000690200780c */ /* 0x040fe40003fc4270 */
[C---:B------:R-:W-:Y:S02]  /*13d80*/  ISETP.GT.AND P0, PT, R2.reuse, 0x49, PT ;  /* 0x000000490200780c */ /* 0x040fe40003f04270 */
[----:B------:R-:W-:Y:S02]  /*13d90*/  ISETP.GT.AND P1, PT, R2, 0x50, PT ;  /* 0x000000500200780c */ /* 0x000fe40003f24270 */
[----:B------:R-:W-:Y:S02]  /*13da0*/  FMNMX.FTZ R2, R7, R75, !PT ;  /* 0x0000004b07027209 */ /* 0x000fe40007810000 */
[----:B------:R-:W-:-:S02]  /*13db0*/  FSEL R127, R28, -INF , P5 ;  /* 0xff8000001c7f7808 */ /* 0x000fc40002800000 */
[----:B------:R-:W-:Y:S02]  /*13dc0*/  FMNMX.FTZ R0, R125, R0, !PT ;  /* 0x000000007d007209 */ /* 0x000fe40007810000 */
[----:B------:R-:W-:Y:S02]  /*13dd0*/  FMNMX.FTZ R2, R9, R2, !PT ;  /* 0x0000000209027209 */ /* 0x000fe40007810000 */
[----:B------:R-:W-:Y:S02]  /*13de0*/  FSEL R129, R29, -INF , P6 ;  /* 0xff8000001d817808 */ /* 0x000fe40003000000 */
[----:B------:R-:W-:Y:S02]  /*13df0*/  FMNMX.FTZ R0, R127, R0, !PT ;  /* 0x000000007f007209 */ /* 0x000fe40007810000 */
[----:B------:R-:W-:Y:S02]  /*13e00*/  FMNMX.FTZ R2, R79, R2, !PT ;  /* 0x000000024f027209 */ /* 0x000fe40007810000 */
[----:B------:R-:W-:-:S02]  /*13e10*/  FMNMX.FTZ R4, R129, R0, !PT ;  /* 0x0000000081047209 */ /* 0x000fc40007810000 */
        /* <DEDUP_REMOVED lines=16> */
[----:B------:R-:W-:Y:S01]  /*13f20*/  FMNMX.FTZ R2, R43, R2, !PT ;  /* 0x000000022b027209 */ /* 0x000fe20007810000 */
[----:B------:R-:W-:Y:S01]  /*13f30*/  IMAD.U32 R0, RZ, RZ, UR4 ;  /* 0x00000004ff007e24 */ /* 0x000fe2000f8e00ff */
[----:B------:R-:W-:Y:S02]  /*13f40*/  FSEL R47, R47, -INF , P0 ;  /* 0xff8000002f2f7808 */ /* 0x000fe40000000000 */
[----:B0-----:R-:W-:Y:S02]  /*13f50*/  FMNMX.FTZ R5, R6, R5, !PT ;  /* 0x0000000506057209 */ /* 0x001fe40007810000 */
[----:B------:R-:W-:Y:S02]  /*13f60*/  FMNMX.FTZ R2, R33, R2, !PT ;  /* 0x0000000221027209 */ /* 0x000fe40007810000 */
[----:B------:R-:W-:Y:S01]  /*13f70*/  FSEL R25, R34, -INF , P1 ;  /* 0xff80000022197808 */ /* 0x000fe20000800000 */
[----:B------:R-:W-:Y:S01]  /*13f80*/  FMUL.FTZ R8, R5, R0 ;  /* 0x0000000005087220 */ /* 0x000fe20000410000 */
[----:B------:R-:W-:-:S02]  /*13f90*/  ISETP.NE.AND P1, PT, R32, RZ, PT ;  /* 0x000000ff2000720c */ /* 0x000fc40003f25270 */
[----:B------:R-:W-:Y:S02]  /*13fa0*/  FMNMX.FTZ R2, R47, R2, !PT ;  /* 0x000000022f027209 */ /* 0x000fe40007810000 */
[----:B------:R-:W-:Y:S02]  /*13fb0*/  P2R R14, PR, RZ, 0x4 ;  /* 0x00000004ff0e7803 */ /* 0x000fe40000000000 */
[----:B------:R-:W-:Y:S02]  /*13fc0*/  FSETP.NEU.FTZ.AND P2, PT, R5, -INF , PT ;  /* 0xff8000000500780b */ /* 0x000fe40003f5d000 */
[----:B------:R-:W-:Y:S02]  /*13fd0*/  ISETP.NE.AND P0, PT, R20, RZ, PT ;  /* 0x000000ff1400720c */ /* 0x000fe40003f05270 */
[----:B------:R-:W-:Y:S02]  /*13fe0*/  FSEL R35, R35, -INF , P1 ;  /* 0xff80000023237808 */ /* 0x000fe40000800000 */
[----:B------:R-:W-:-:S02]  /*13ff0*/  FMNMX.FTZ R2, R25, R2, !PT ;  /* 0x0000000219027209 */ /* 0x000fc40007810000 */
[----:B------:R-:W-:Y:S02]  /*14000*/  FSEL R8, R8, RZ, P2 ;  /* 0x000000ff08087208 */ /* 0x000fe40001000000 */
[----:B------:R-:W-:Y:S02]  /*14010*/  ISETP.NE.AND P2, PT, R14, RZ, PT ;  /* 0x000000ff0e00720c */ /* 0x000fe40003f45270 */
[----:B------:R-:W-:Y:S02]  /*14020*/  FSEL R29, R38, -INF , P0 ;  /* 0xff800000261d7808 */ /* 0x000fe40000000000 */
[----:B------:R-:W-:Y:S01]  /*14030*/  FMNMX.FTZ R2, R35, R2, !PT ;  /* 0x0000000223027209 */ /* 0x000fe20007810000 */
[--C-:B------:R-:W-:Y:S01]  /*14040*/  FFMA.FTZ R61, R69, R0, -R8.reuse ;  /* 0x00000000453d7223 */ /* 0x100fe20000010808 */
[----:B------:R-:W-:Y:S02]  /*14050*/  FSEL R69, R39, -INF , P2 ;  /* 0xff80000027457808 */ /* 0x000fe40001000000 */
[----:B------:R-:W-:Y:S01]  /*14060*/  FMNMX.FTZ R2, R29, R2, !PT ;  /* 0x000000021d027209 */ /* 0x000fe20007810000 */
[----:B------:R-:W-:Y:S01]  /*14070*/  FFMA.FTZ R37, R73, R0, -R8 ;  /* 0x0000000049257223 */ /* 0x000fe20000010808 */
[----:B------:R-:W-:-:S02]  /*14080*/  FSEL R73, R26, -INF , P3 ;  /* 0xff8000001a497808 */ /* 0x000fc40001800000 */
[----:B------:R-:W-:Y:S01]  /*14090*/  FMNMX.FTZ R2, R69, R2, !PT ;  /* 0x0000000245027209 */ /* 0x000fe20007810000 */
[--C-:B------:R-:W-:Y:S01]  /*140a0*/  FFMA.FTZ R53, R77, R0, -R8.reuse ;  /* 0x000000004d357223 */ /* 0x100fe20000010808 */
[----:B------:R-:W-:Y:S02]  /*140b0*/  FSEL R77, R27, -INF , P4 ;  /* 0xff8000001b4d7808 */ /* 0x000fe40002000000 */
[----:B------:R-:W-:Y:S01]  /*140c0*/  FMNMX.FTZ R2, R73, R2, !PT ;  /* 0x0000000249027209 */ /* 0x000fe20007810000 */
[--C-:B------:R-:W-:Y:S01]  /*140d0*/  FFMA.FTZ R200, R81, R0, -R8.reuse ;  /* 0x0000000051c87223 */ /* 0x100fe20000010808 */
[----:B------:R-:W-:Y:S02]  /*140e0*/  FSEL R81, R30, -INF , P5 ;  /* 0xff8000001e517808 */ /* 0x000fe40002800000 */
[----:B------:R-:W-:Y:S01]  /*140f0*/  FMNMX.FTZ R2, R77, R2, !PT ;  /* 0x000000024d027209 */ /* 0x000fe20007810000 */
[----:B------:R-:W-:Y:S01]  /*14100*/  FFMA.FTZ R202, R85, R0, -R8 ;  /* 0x0000000055ca7223 */ /* 0x000fe20000010808 */
[----:B------:R-:W-:-:S02]  /*14110*/  FSEL R85, R31, -INF , P6 ;  /* 0xff8000001f557808 */ /* 0x000fc40003000000 */
[----:B------:R-:W-:-:S04]  /*14120*/  FMNMX.FTZ R2, R81, R2, !PT ;  /* 0x0000000251027209 */ /* 0x000fc80007810000 */
[----:B------:R-:W-:Y:S01]  /*14130*/  FMNMX.FTZ R2, R85, R2, !PT ;  /* 0x0000000255027209 */ /* 0x000fe20007810000 */
[----:B------:R-:W-:-:S04]  /*14140*/  FFMA.FTZ R31, R89, R0, -R8 ;  /* 0x00000000591f7223 */ /* 0x000fc80000010808 */
[----:B------:R-:W0:Y:S01]  /*14150*/  SHFL.BFLY PT, R89, R2, 0x2, 0x1f ;  /* 0x0c401f0002597f89 */ /* 0x000e2200000e0000 */
[----:B------:R-:W-:Y:S01]  /*14160*/  FFMA.FTZ R196, R93, R0, -R8 ;  /* 0x000000005dc47223 */ /* 0x000fe20000010808 */
[----:B0-----:R-:W-:-:S05]  /*14170*/  FMNMX.FTZ R6, R2, R89, !PT ;  /* 0x0000005902067209 */ /* 0x001fca0007810000 */
[----:B------:R-:W0:Y:S01]  /*14180*/  SHFL.BFLY PT, R93, R6, 0x1, 0x1f ;  /* 0x0c201f00065d7f89 */ /* 0x000e2200000e0000 */
[----:B------:R-:W-:Y:S01]  /*14190*/  MUFU.EX2 R200, R200 ;  /* 0x000000c800c87308 */ /* 0x000fe20000000800 */
[----:B------:R-:W-:-:S07]  /*141a0*/  ISETP.NE.AND P1, PT, R12, RZ, PT ;  /* 0x000000ff0c00720c */ /* 0x000fce0003f25270 */
[----:B------:R-:W1:Y:S01]  /*141b0*/  MUFU.EX2 R37, R37 ;  /* 0x0000002500257308 */ /* 0x000e620000000800 */
[----:B------:R-:W-:Y:S01]  /*141c0*/  FFMA.FTZ R57, R65, R0, -R8 ;  /* 0x0000000041397223 */ /* 0x000fe20000010808 */
[----:B0-----:R-:W-:-:S06]  /*141d0*/  FMNMX.FTZ R4, R6, R93, !PT ;  /* 0x0000005d06047209 */ /* 0x001fcc0007810000 */
[----:B------:R-:W0:Y:S01]  /*141e0*/  MUFU.EX2 R202, R202 ;  /* 0x000000ca00ca7308 */ /* 0x000e220000000800 */
[C---:B------:R-:W-:Y:S01]  /*141f0*/  FSETP.NEU.FTZ.AND P2, PT, R4.reuse, -INF , PT ;  /* 0xff8000000400780b */ /* 0x040fe20003f5d000 */
[----:B------:R-:W-:-:S05]  /*14200*/  FMUL.FTZ R2, R4, R0 ;  /* 0x0000000004027220 */ /* 0x000fca0000410000 */
[----:B------:R-:W-:Y:S01]  /*14210*/  FSEL R12, R2, RZ, P2 ;  /* 0x000000ff020c7208 */ /* 0x000fe20001000000 */
[----:B------:R-:W2:Y:S01]  /*14220*/  MUFU.EX2 R53, R53 ;  /* 0x0000003500357308 */ /* 0x000ea20000000800 */
[----:B------:R-:W-:-:S03]  /*14230*/  FFMA.FTZ R198, R95, R0, -R8 ;  /* 0x000000005fc67223 */ /* 0x000fc60000010808 */
[-CC-:B------:R-:W-:Y:S01]  /*14240*/  FFMA.FTZ R201, R7, R0.reuse, -R12.reuse ;  /* 0x0000000007c97223 */ /* 0x180fe2000001080c */
[----:B------:R-:W-:-:S03]  /*14250*/  FFMA.FTZ R2, R75, R0, -R12 ;  /* 0x000000004b027223 */ /* 0x000fc6000001080c */
[----:B------:R-:W3:Y:S01]  /*14260*/  MUFU.EX2 R196, R196 ;  /* 0x000000c400c47308 */ /* 0x000ee20000000800 */
[-CC-:B------:R-:W-:Y:S01]  /*14270*/  FFMA.FTZ R203, R9, R0.reuse, -R12.reuse ;  /* 0x0000000009cb7223 */ /* 0x180fe2000001080c */
[----:B-1----:R-:W-:Y:S01]  /*14280*/  FADD.FTZ R7, R200, R37 ;  /* 0x00000025c8077221 */ /* 0x002fe20000010000 */
[----:B------:R-:W-:-:S05]  /*14290*/  FFMA.FTZ R6, R79, R0, -R12 ;  /* 0x000000004f067223 */ /* 0x000fca000001080c */
[----:B------:R-:W1:Y:S01]  /*142a0*/  MUFU.EX2 R57, R57 ;  /* 0x0000003900397308 */ /* 0x000e620000000800 */
[----:B0-----:R-:W-:Y:S01]  /*142b0*/  FADD.FTZ R26, R202, R7 ;  /* 0x00000007ca1a7221 */ /* 0x001fe20000010000 */
[----:B------:R-:W-:-:S06]  /*142c0*/  FFMA.FTZ R192, R97, R0, -R8 ;  /* 0x0000000061c07223 */ /* 0x000fcc0000010808 */
[----:B------:R-:W-:Y:S01]  /*142d0*/  MUFU.EX2 R201, R201 ;  /* 0x000000c900c97308 */ /* 0x000fe20000000800 */
[----:B------:R-:W-:-:S07]  /*142e0*/  FFMA.FTZ R197, R11, R0, -R12 ;  /* 0x000000000bc57223 */ /* 0x000fce000001080c */
[----:B------:R-:W0:Y:S01]  /*142f0*/  MUFU.EX2 R2, R2 ;  /* 0x0000000200027308 */ /* 0x000e220000000800 */
[-CC-:B------:R-:W-:Y:S01]  /*14300*/  FFMA.FTZ R190, R83, R0.reuse, -R8.reuse ;  /* 0x0000000053be7223 */ /* 0x180fe20000010808 */
[-CC-:B------:R-:W-:Y:S01]  /*14310*/  FFMA.FTZ R184, R87, R0.reuse, -R8.reuse ;  /* 0x0000000057b87223 */ /* 0x180fe20000010808 */
[----:B------:R-:W-:-:S05]  /*14320*/  FFMA.FTZ R83, R91, R0, -R8 ;  /* 0x000000005b537223 */ /* 0x000fca0000010808 */
[----:B------:R-:W4:Y:S01]  /*14330*/  MUFU.EX2 R198, R198 ;  /* 0x000000c600c67308 */ /* 0x000f220000000800 */
[----:B--2---:R-:W-:Y:S01]  /*14340*/  FADD.FTZ R7, R53, R26 ;  /* 0x0000001a35077221 */ /* 0x004fe20000010000 */
[-CC-:B------:R-:W-:Y:S01]  /*14350*/  FFMA.FTZ R65, R99, R0.reuse, -R8.reuse ;  /* 0x0000000063417223 */ /* 0x180fe20000010808 */
[----:B------:R-:W-:-:S05]  /*14360*/  FFMA.FTZ R194, R101, R0, -R8 ;  /* 0x0000000065c27223 */ /* 0x000fca0000010808 */
[----:B------:R-:W2:Y:S01]  /*14370*/  MUFU.EX2 R203, R203 ;  /* 0x000000cb00cb7308 */ /* 0x000ea20000000800 */
[-CC-:B------:R-:W-:Y:S01]  /*14380*/  FFMA.FTZ R103, R103, R0.reuse, -R8.reuse ;  /* 0x0000000067677223 */ /* 0x180fe20000010808 */
[-CC-:B------:R-:W-:Y:S01]  /*14390*/  FFMA.FTZ R188, R105, R0.reuse, -R8.reuse ;  /* 0x0000000069bc7223 */ /* 0x180fe20000010808 */
[-CC-:B------:R-:W-:Y:S01]  /*143a0*/  FFMA.FTZ R27, R107, R0.reuse, -R8.reuse ;  /* 0x000000006b1b7223 */ /* 0x180fe20000010808 */
[-CC-:B------:R-:W-:Y:S01]  /*143b0*/  FFMA.FTZ R186, R109, R0.reuse, -R8.reuse ;  /* 0x000000006dba7223 */ /* 0x180fe20000010808 */
[-CC-:B------:R-:W-:Y:S01]  /*143c0*/  FFMA.FTZ R87, R111, R0.reuse, -R8.reuse ;  /* 0x000000006f577223 */ /* 0x180fe20000010808 */
[-CC-:B------:R-:W-:Y:S02]  /*143d0*/  FFMA.FTZ R180, R113, R0.reuse, -R8.reuse ;  /* 0x0000000071b47223 */ /* 0x180fe40000010808 */
[----:B------:R-:W5:Y:S01]  /*143e0*/  MUFU.EX2 R61, R61 ;  /* 0x0000003d003d7308 */ /* 0x000f620000000800 */
[-CC-:B------:R-:W-:Y:S01]  /*143f0*/  FFMA.FTZ R89, R115, R0.reuse, -R8.reuse ;  /* 0x0000000073597223 */ /* 0x180fe20000010808 */
[-CC-:B------:R-:W-:Y:S01]  /*14400*/  FFMA.FTZ R182, R117, R0.reuse, -R8.reuse ;  /* 0x0000000075b67223 */ /* 0x180fe20000010808 */
[-CC-:B------:R-:W-:Y:S01]  /*14410*/  FFMA.FTZ R91, R121, R0.reuse, -R8.reuse ;  /* 0x00000000795b7223 */ /* 0x180fe20000010808 */
[-CC-:B------:R-:W-:Y:S01]  /*14420*/  FFMA.FTZ R176, R123, R0.reuse, -R8.reuse ;  /* 0x000000007bb07223 */ /* 0x180fe20000010808 */
[-CC-:B------:R-:W-:Y:S01]  /*14430*/  FFMA.FTZ R125, R125, R0.reuse, -R8.reuse ;  /* 0x000000007d7d7223 */ /* 0x180fe20000010808 */
[-CC-:B------:R-:W-:Y:S01]  /*14440*/  FFMA.FTZ R178, R127, R0.reuse, -R8.reuse ;  /* 0x000000007fb27223 */ /* 0x180fe20000010808 */
[-C--:B------:R-:W-:Y:S01]  /*14450*/  FFMA.FTZ R95, R129, R0.reuse, -R8 ;  /* 0x00000000815f7223 */ /* 0x080fe20000010808 */
[----:B------:R-:W5:Y:S01]  /*14460*/  MUFU.EX2 R6, R6 ;  /* 0x0000000600067308 */ /* 0x000f620000000800 */
[-CC-:B------:R-:W-:Y:S01]  /*14470*/  FFMA.FTZ R8, R67, R0.reuse, -R12.reuse ;  /* 0x0000000043087223 */ /* 0x180fe2000001080c */
[----:B---3--:R-:W-:Y:S01]  /*14480*/  FADD.FTZ R28, R196, R7 ;  /* 0x00000007c41c7221 */ /* 0x008fe20000010000 */
[----:B------:R-:W-:-:S05]  /*14490*/  FFMA.FTZ R199, R13, R0, -R12 ;  /* 0x000000000dc77223 */ /* 0x000fca000001080c */
[----:B------:R-:W3:Y:S01]  /*144a0*/  MUFU.EX2 R192, R192 ;  /* 0x000000c000c07308 */ /* 0x000ee20000000800 */
[----:B-1----:R-:W-:Y:S01]  /*144b0*/  FADD.FTZ R7, R57, R28 ;  /* 0x0000001c39077221 */ /* 0x002fe20000010000 */
[----:B------:R-:W-:Y:S01]  /*144c0*/  ISETP.NE.AND P0, PT, R10, RZ, PT ;  /* 0x000000ff0a00720c */ /* 0x000fe20003f05270 */
[----:B0-----:R-:W-:-:S05]  /*144d0*/  FADD.FTZ R28, R201, R2 ;  /* 0x00000002c91c7221 */ /* 0x001fca0000010000 */
[----:B------:R-:W0:Y:S01]  /*144e0*/  MUFU.EX2 R197, R197 ;  /* 0x000000c500c57308 */ /* 0x000e220000000800 */
[----:B------:R-:W-:Y:S01]  /*144f0*/  FFMA.FTZ R10, R71, R0, -R12 ;  /* 0x00000000470a7223 */ /* 0x000fe2000001080c */
[----:B----4-:R-:W-:-:S06]  /*14500*/  FADD.FTZ R30, R198, R7 ;  /* 0x00000007c61e7221 */ /* 0x010fcc0000010000 */
[----:B------:R-:W1:Y:S01]  /*14510*/  MUFU.EX2 R65, R65 ;  /* 0x0000004100417308 */ /* 0x000e620000000800 */
[----:B--2---:R-:W-:Y:S01]  /*14520*/  FADD.FTZ R7, R203, R28 ;  /* 0x0000001ccb077221 */ /* 0x004fe20000010000 */
[----:B------:R-:W-:-:S06]  /*14530*/  FFMA.FTZ R193, R15, R0, -R12 ;  /* 0x000000000fc17223 */ /* 0x000fcc000001080c */
[----:B------:R-:W2:Y:S01]  /*14540*/  MUFU.EX2 R8, R8 ;  /* 0x0000000800087308 */ /* 0x000ea20000000800 */
[----:B-----5:R-:W-:Y:S01]  /*14550*/  FADD.FTZ R9, R61, R30 ;  /* 0x0000001e3d097221 */ /* 0x020fe20000010000 */
[----:B------:R-:W-:-:S06]  /*14560*/  FADD.FTZ R30, R6, R7 ;  /* 0x00000007061e7221 */ /* 0x000fcc0000010000 */
[----:B------:R-:W4:Y:S08]  /*14570*/  MUFU.EX2 R194, R194 ;  /* 0x000000c200c27308 */ /* 0x000f300000000800 */
[----:B------:R-:W5:Y:S01]  /*14580*/  MUFU.EX2 R199, R199 ;  /* 0x000000c700c77308 */ /* 0x000f620000000800 */
[----:B------:R-:W-:Y:S01]  /*14590*/  FFMA.FTZ R59, R59, R0, -R12 ;  /* 0x000000003b3b7223 */ /* 0x000fe2000001080c */
[----:B---3--:R-:W-:-:S06]  /*145a0*/  FADD.FTZ R32, R192, R9 ;  /* 0x00000009c0207221 */ /* 0x008fcc0000010000 */
[----:B------:R-:W3:Y:S01]  /*145b0*/  MUFU.EX2 R39, R103 ;  /* 0x0000006700277308 */ /* 0x000ee20000000800 */
[----:B0-----:R-:W-:Y:S01]  /*145c0*/  FADD.FTZ R7, R197, R30 ;  /* 0x0000001ec5077221 */ /* 0x001fe20000010000 */
[----:B------:R-:W-:-:S06]  /*145d0*/  FFMA.FTZ R21, R21, R0, -R12 ;  /* 0x0000000015157223 */ /* 0x000fcc000001080c */
[----:B------:R-:W0:Y:S01]  /*145e0*/  MUFU.EX2 R10, R10 ;  /* 0x0000000a000a7308 */ /* 0x000e220000000800 */
[----:B-1----:R-:W-:Y:S01]  /*145f0*/  FADD.FTZ R9, R65, R32 ;  /* 0x0000002041097221 */ /* 0x002fe20000010000 */
[----:B--2---:R-:W-:-:S06]  /*14600*/  FADD.FTZ R30, R8, R7 ;  /* 0x00000007081e7221 */ /* 0x004fcc0000010000 */
[----:B------:R-:W1:Y:S08]  /*14610*/  MUFU.EX2 R188, R188 ;  /* 0x000000bc00bc7308 */ /* 0x000e700000000800 */
[----:B------:R-:W2:Y:S01]  /*14620*/  MUFU.EX2 R193, R193 ;  /* 0x000000c100c17308 */ /* 0x000ea20000000800 */
[----:B------:R-:W-:Y:S01]  /*14630*/  FFMA.FTZ R63, R63, R0, -R12 ;  /* 0x000000003f3f7223 */ /* 0x000fe2000001080c */
[----:B----4-:R-:W-:-:S06]  /*14640*/  FADD.FTZ R32, R194, R9 ;  /* 0x00000009c2207221 */ /* 0x010fcc0000010000 */
[----:B------:R-:W4:Y:S01]  /*14650*/  MUFU.EX2 R27, R27 ;  /* 0x0000001b001b7308 */ /* 0x000f220000000800 */
[----:B-----5:R-:W-:Y:S01]  /*14660*/  FADD.FTZ R7, R199, R30 ;  /* 0x0000001ec7077221 */ /* 0x020fe20000010000 */
[----:B------:R-:W-:-:S06]  /*14670*/  FFMA.FTZ R49, R49, R0, -R12 ;  /* 0x0000000031317223 */ /* 0x000fcc000001080c */
[----:B------:R-:W5:Y:S01]  /*14680*/  MUFU.EX2 R14, R59 ;  /* 0x0000003b000e7308 */ /* 0x000f620000000800 */
[----:B---3--:R-:W-:Y:S01]  /*14690*/  FADD.FTZ R9, R39, R32 ;  /* 0x0000002027097221 */ /* 0x008fe20000010000 */
[----:B0-----:R-:W-:-:S06]  /*146a0*/  FADD.FTZ R32, R10, R7 ;  /* 0x000000070a207221 */ /* 0x001fcc0000010000 */
[----:B------:R-:W0:Y:S08]  /*146b0*/  MUFU.EX2 R190, R190 ;  /* 0x000000be00be7308 */ /* 0x000e300000000800 */
[----:B------:R-:W3:Y:S01]  /*146c0*/  MUFU.EX2 R21, R21 ;  /* 0x0000001500157308 */ /* 0x000ee20000000800 */
[----:B------:R-:W-:Y:S01]  /*146d0*/  FFMA.FTZ R51, R51, R0, -R12 ;  /* 0x0000000033337223 */ /* 0x000fe2000001080c */
[----:B------:R-:W-:Y:S01]  /*146e0*/  @!P1 IADD3 R3, R3, 0x36840, RZ ;  /* 0x0003684003039810 */ /* 0x000fe20007ffe0ff */
[----:B-1----:R-:W-:-:S05]  /*146f0*/  FADD.FTZ R34, R188, R9 ;  /* 0x00000009bc227221 */ /* 0x002fca0000010000 */
[----:B------:R-:W1:Y:S01]  /*14700*/  MUFU.EX2 R31, R31 ;  /* 0x0000001f001f7308 */ /* 0x000e620000000800 */
[----:B--2---:R-:W-:Y:S01]  /*14710*/  FADD.FTZ R7, R193, R32 ;  /* 0x00000020c1077221 */ /* 0x004fe20000010000 */
[----:B------:R-:W-:-:S06]  /*14720*/  FFMA.FTZ R41, R41, R0, -R12 ;  /* 0x0000000029297223 */ /* 0x000fcc000001080c */
[----:B------:R-:W2:Y:S01]  /*14730*/  MUFU.EX2 R20, R63 ;  /* 0x0000003f00147308 */ /* 0x000ea20000000800 */
[----:B------:R-:W-:Y:S01]  /*14740*/  @!P1 PRMT R3, RZ, 0x654, R3 ;  /* 0x00000654ff039816 */ /* 0x000fe20000000003 */
[----:B----4-:R-:W-:-:S06]  /*14750*/  FADD.FTZ R9, R27, R34 ;  /* 0x000000221b097221 */ /* 0x010fcc0000010000 */
[----:B------:R-:W4:Y:S01]  /*14760*/  MUFU.EX2 R184, R184 ;  /* 0x000000b800b87308 */ /* 0x000f220000000800 */
[----:B-----5:R-:W-:Y:S01]  /*14770*/  FADD.FTZ R32, R14, R7 ;  /* 0x000000070e207221 */ /* 0x020fe20000010000 */
[----:B------:R-:W-:Y:S01]  /*14780*/  FFMA.FTZ R55, R55, R0, -R12 ;  /* 0x0000000037377223 */ /* 0x000fe2000001080c */
[----:B------:R3:W-:Y:S05]  /*14790*/  @!P1 SYNCS.ARRIVE.TRANS64.RED.A1T0 RZ, [R3+URZ], RZ ;  /* 0x000000ff03ff99a7 */ /* 0x0007ea000810043f */
[----:B------:R-:W5:Y:S01]  /*147a0*/  MUFU.EX2 R49, R49 ;  /* 0x0000003100317308 */ /* 0x000f620000000800 */
[----:B0-----:R-:W-:-:S07]  /*147b0*/  FADD.FTZ R34, R190, R9 ;  /* 0x00000009be227221 */ /* 0x001fce0000010000 */
[----:B------:R-:W0:Y:S01]  /*147c0*/  MUFU.EX2 R83, R83 ;  /* 0x0000005300537308 */ /* 0x000e220000000800 */
[----:B---3--:R-:W-:Y:S01]  /*147d0*/  FADD.FTZ R3, R21, R32 ;  /* 0x0000002015037221 */ /* 0x008fe20000010000 */
[----:B------:R-:W-:-:S06]  /*147e0*/  FFMA.FTZ R45, R45, R0, -R12 ;  /* 0x000000002d2d7223 */ /* 0x000fcc000001080c */
[----:B------:R-:W3:Y:S01]  /*147f0*/  MUFU.EX2 R24, R51 ;  /* 0x0000003300187308 */ /* 0x000ee20000000800 */
        /* <DEDUP_REMOVED lines=10> */
[----:B0-----:R-:W-:Y:S01]  /*148a0*/  FADD.FTZ R7, R83, R36 ;  /* 0x0000002453077221 */ /* 0x001fe20000010000 */
[----:B---3--:R-:W-:-:S06]  /*148b0*/  FADD.FTZ R34, R24, R3 ;  /* 0x0000000318227221 */ /* 0x008fcc0000010000 */
[----:B------:R-:W0:Y:S08]  /*148c0*/  MUFU.EX2 R180, R180 ;  /* 0x000000b400b47308 */ /* 0x000e300000000800 */
[----:B------:R-:W3:Y:S01]  /*148d0*/  MUFU.EX2 R45, R45 ;  /* 0x0000002d002d7308 */ /* 0x000ee20000000800 */
[----:B------:R-:W-:Y:S01]  /*148e0*/  FFMA.FTZ R47, R47, R0, -R12 ;  /* 0x000000002f2f7223 */ /* 0x000fe2000001080c */
[----:B-1----:R-:W-:-:S06]  /*148f0*/  FADD.FTZ R36, R186, R7 ;  /* 0x00000007ba247221 */ /* 0x002fcc0000010000 */
[----:B------:R-:W1:Y:S01]  /*14900*/  MUFU.EX2 R89, R89 ;  /* 0x0000005900597308 */ /* 0x000e620000000800 */
[----:B--2---:R-:W-:Y:S01]  /*14910*/  FADD.FTZ R3, R41, R34 ;  /* 0x0000002229037221 */ /* 0x004fe20000010000 */
[----:B------:R-:W-:-:S06]  /*14920*/  FFMA.FTZ R25, R25, R0, -R12 ;  /* 0x0000000019197223 */ /* 0x000fcc000001080c */
[----:B------:R-:W2:Y:S01]  /*14930*/  MUFU.EX2 R28, R43 ;  /* 0x0000002b001c7308 */ /* 0x000ea20000000800 */
[----:B----4-:R-:W-:Y:S01]  /*14940*/  FADD.FTZ R7, R87, R36 ;  /* 0x0000002457077221 */ /* 0x010fe20000010000 */
[----:B-----5:R-:W-:-:S06]  /*14950*/  FADD.FTZ R34, R26, R3 ;  /* 0x000000031a227221 */ /* 0x020fcc0000010000 */
[----:B------:R-:W4:Y:S08]  /*14960*/  MUFU.EX2 R182, R182 ;  /* 0x000000b600b67308 */ /* 0x000f300000000800 */
[----:B------:R-:W5:Y:S01]  /*14970*/  MUFU.EX2 R33, R33 ;  /* 0x0000002100217308 */ /* 0x000f620000000800 */
[----:B------:R-:W-:Y:S01]  /*14980*/  FFMA.FTZ R35, R35, R0, -R12 ;  /* 0x0000000023237223 */ /* 0x000fe2000001080c */
[----:B0-----:R-:W-:-:S06]  /*14990*/  FADD.FTZ R36, R180, R7 ;  /* 0x00000007b4247221 */ /* 0x001fcc0000010000 */
[----:B------:R-:W0:Y:S01]  /*149a0*/  MUFU.EX2 R91, R91 ;  /* 0x0000005b005b7308 */ /* 0x000e220000000800 */
[----:B---3--:R-:W-:Y:S01]  /*149b0*/  FADD.FTZ R3, R45, R34 ;  /* 0x000000222d037221 */ /* 0x008fe20000010000 */
[----:B------:R-:W-:-:S06]  /*149c0*/  FFMA.FTZ R29, R29, R0, -R12 ;  /* 0x000000001d1d7223 */ /* 0x000fcc000001080c */
[----:B------:R-:W3:Y:S01]  /*149d0*/  MUFU.EX2 R30, R47 ;  /* 0x0000002f001e7308 */ /* 0x000ee20000000800 */
[----:B-1----:R-:W-:Y:S01]  /*149e0*/  FADD.FTZ R7, R89, R36 ;  /* 0x0000002459077221 */ /* 0x002fe20000010000 */
[----:B--2---:R-:W-:-:S06]  /*149f0*/  FADD.FTZ R34, R28, R3 ;  /* 0x000000031c227221 */ /* 0x004fcc0000010000 */
[----:B------:R-:W1:Y:S01]  /*14a00*/  MUFU.EX2 R25, R25 ;  /* 0x0000001900197308 */ /* 0x000e620000000800 */
[----:B------:R-:W-:Y:S01]  /*14a10*/  FFMA.FTZ R69, R69, R0, -R12 ;  /* 0x0000000045457223 */ /* 0x000fe2000001080c */
[----:B----4-:R-:W-:Y:S01]  /*14a20*/  FADD.FTZ R36, R182, R7 ;  /* 0x00000007b6247221 */ /* 0x010fe20000010000 */
[----:B-----5:R-:W-:-:S05]  /*14a30*/  FADD.FTZ R3, R33, R34 ;  /* 0x0000002221037221 */ /* 0x020fca0000010000 */
[----:B------:R-:W2:Y:S01]  /*14a40*/  MUFU.EX2 R32, R35 ;  /* 0x0000002300207308 */ /* 0x000ea20000000800 */
[-CC-:B------:R-:W-:Y:S01]  /*14a50*/  FFMA.FTZ R73, R73, R0.reuse, -R12.reuse ;  /* 0x0000000049497223 */ /* 0x180fe2000001080c */
[-CC-:B------:R-:W-:Y:S01]  /*14a60*/  FFMA.FTZ R77, R77, R0.reuse, -R12.reuse ;  /* 0x000000004d4d7223 */ /* 0x180fe2000001080c */
[-CC-:B------:R-:W-:Y:S01]  /*14a70*/  FFMA.FTZ R81, R81, R0.reuse, -R12.reuse ;  /* 0x0000000051517223 */ /* 0x180fe2000001080c */
[----:B------:R-:W-:-:S04]  /*14a80*/  FFMA.FTZ R85, R85, R0, -R12 ;  /* 0x0000000055557223 */ /* 0x000fc8000001080c */
[----:B------:R-:W4:Y:S01]  /*14a90*/  MUFU.EX2 R29, R29 ;  /* 0x0000001d001d7308 */ /* 0x000f220000000800 */
[----:B0-----:R-:W-:Y:S01]  /*14aa0*/  FADD.FTZ R7, R91, R36 ;  /* 0x000000245b077221 */ /* 0x001fe20000010000 */
[----:B---3--:R-:W-:-:S06]  /*14ab0*/  FADD.FTZ R36, R30, R3 ;  /* 0x000000031e247221 */ /* 0x008fcc0000010000 */
[----:B------:R-:W0:Y:S01]  /*14ac0*/  MUFU.EX2 R12, R69 ;  /* 0x00000045000c7308 */ /* 0x000e220000000800 */
[----:B-1----:R-:W-:-:S07]  /*14ad0*/  FADD.FTZ R3, R25, R36 ;  /* 0x0000002419037221 */ /* 0x002fce0000010000 */
[----:B------:R-:W1:Y:S01]  /*14ae0*/  MUFU.EX2 R176, R176 ;  /* 0x000000b000b07308 */ /* 0x000e620000000800 */
[----:B--2---:R-:W-:-:S07]  /*14af0*/  FADD.FTZ R36, R32, R3 ;  /* 0x0000000320247221 */ /* 0x004fce0000010000 */
[----:B------:R-:W2:Y:S01]  /*14b00*/  MUFU.EX2 R73, R73 ;  /* 0x0000004900497308 */ /* 0x000ea20000000800 */
[----:B----4-:R-:W-:-:S07]  /*14b10*/  FADD.FTZ R3, R29, R36 ;  /* 0x000000241d037221 */ /* 0x010fce0000010000 */
[----:B------:R-:W3:Y:S01]  /*14b20*/  MUFU.EX2 R93, R125 ;  /* 0x0000007d005d7308 */ /* 0x000ee20000000800 */
[----:B------:R-:W-:-:S07]  /*14b30*/  F2FP.F16.F32.PACK_AB R201, R2, R201 ;  /* 0x000000c902c9723e */ /* 0x000fce00000000ff */
[----:B------:R-:W4:Y:S01]  /*14b40*/  MUFU.EX2 R34, R77 ;  /* 0x0000004d00227308 */ /* 0x000f220000000800 */
[----:B0-----:R-:W-:-:S07]  /*14b50*/  FADD.FTZ R36, R12, R3 ;  /* 0x000000030c247221 */ /* 0x001fce0000010000 */
[----:B------:R-:W0:Y:S01]  /*14b60*/  MUFU.EX2 R178, R178 ;  /* 0x000000b200b27308 */ /* 0x000e220000000800 */
[----:B------:R-:W-:-:S07]  /*14b70*/  ISETP.GE.AND P2, PT, R152, 0x71, PT ;  /* 0x000000719800780c */ /* 0x000fce0003f46270 */
[----:B------:R-:W5:Y:S01]  /*14b80*/  MUFU.EX2 R81, R81 ;  /* 0x0000005100517308 */ /* 0x000f620000000800 */
[----:B-1----:R-:W-:Y:S01]  /*14b90*/  FADD.FTZ R38, R176, R7 ;  /* 0x00000007b0267221 */ /* 0x002fe20000010000 */
[----:B--2---:R-:W-:-:S06]  /*14ba0*/  FADD.FTZ R3, R73, R36 ;  /* 0x0000002449037221 */ /* 0x004fcc0000010000 */
[----:B------:R-:W1:Y:S08]  /*14bb0*/  MUFU.EX2 R95, R95 ;  /* 0x0000005f005f7308 */ /* 0x000e700000000800 */
[----:B------:R-:W2:Y:S01]  /*14bc0*/  MUFU.EX2 R2, R85 ;  /* 0x0000005500027308 */ /* 0x000ea20000000800 */
[----:B------:R-:W-:Y:S01]  /*14bd0*/  F2FP.F16.F32.PACK_AB R203, R6, R203 ;  /* 0x000000cb06cb723e */ /* 0x000fe200000000ff */
[----:B---3--:R-:W-:Y:S01]  /*14be0*/  FADD.FTZ R7, R93, R38 ;  /* 0x000000265d077221 */ /* 0x008fe20000010000 */
[----:B----4-:R-:W-:Y:S01]  /*14bf0*/  FADD.FTZ R6, R34, R3 ;  /* 0x0000000322067221 */ /* 0x010fe20000010000 */
[----:B------:R-:W-:Y:S02]  /*14c00*/  BSSY B0, `(.L_x_622) ;  /* 0x0000587000007945 */ /* 0x000fe40003800000 */
[----:B0-----:R-:W-:Y:S01]  /*14c10*/  FADD.FTZ R38, R178, R7 ;  /* 0x00000007b2267221 */ /* 0x001fe20000010000 */
[----:B-----5:R-:W-:Y:S01]  /*14c20*/  FADD.FTZ R3, R81, R6 ;  /* 0x0000000651037221 */ /* 0x020fe20000010000 */
[----:B------:R-:W-:Y:S01]  /*14c30*/  F2FP.F16.F32.PACK_AB R200, R37, R200 ;  /* 0x000000c825c8723e */ /* 0x000fe200000000ff */
[--C-:B------:R-:W-:Y:S01]  /*14c40*/  IMAD.MOV.U32 R117, RZ, RZ, R119.reuse ;  /* 0x000000ffff757224 */ /* 0x100fe200078e0077 */
[----:B------:R-:W-:Y:S01]  /*14c50*/  F2FP.F16.F32.PACK_AB R202, R53, R202 ;  /* 0x000000ca35ca723e */ /* 0x000fe200000000ff */
[----:B-1----:R-:W-:Y:S01]  /*14c60*/  FADD.FTZ R7, R95, R38 ;  /* 0x000000265f077221 */ /* 0x002fe20000010000 */
[----:B------:R-:W-:Y:S01]  /*14c70*/  F2FP.F16.F32.PACK_AB R196, R57, R196 ;  /* 0x000000c439c4723e */ /* 0x000fe200000000ff */
[--C-:B------:R-:W-:Y:S01]  /*14c80*/  IMAD.MOV.U32 R116, RZ, RZ, R119.reuse ;  /* 0x000000ffff747224 */ /* 0x100fe200078e0077 */
[----:B------:R-:W-:Y:S01]  /*14c90*/  F2FP.F16.F32.PACK_AB R198, R61, R198 ;  /* 0x000000c63dc6723e */ /* 0x000fe200000000ff */
[----:B------:R-:W-:Y:S01]  /*14ca0*/  IMAD.MOV.U32 R114, RZ, RZ, R119 ;  /* 0x000000ffff727224 */ /* 0x000fe200078e0077 */
[----:B------:R-:W-:Y:S01]  /*14cb0*/  F2FP.F16.F32.PACK_AB R192, R65, R192 ;  /* 0x000000c041c0723e */ /* 0x000fe200000000ff */
[----:B--2---:R-:W-:Y:S01]  /*14cc0*/  FADD.FTZ R6, R2, R3 ;  /* 0x0000000302067221 */ /* 0x004fe20000010000 */
[----:B------:R-:W-:Y:S01]  /*14cd0*/  F2FP.F16.F32.PACK_AB R194, R39, R194 ;  /* 0x000000c227c2723e */ /* 0x000fe200000000ff */
[----:B------:R-:W-:Y:S01]  /*14ce0*/  IMAD.MOV.U32 R3, RZ, RZ, 0x3f800000 ;  /* 0x3f800000ff037424 */ /* 0x000fe200078e00ff */
[----:B------:R-:W-:Y:S01]  /*14cf0*/  F2FP.F16.F32.PACK_AB R188, R27, R188 ;  /* 0x000000bc1bbc723e */ /* 0x000fe200000000ff */
[--C-:B------:R-:W-:Y:S01]  /*14d00*/  IMAD.MOV.U32 R113, RZ, RZ, R119.reuse ;  /* 0x000000ffff717224 */ /* 0x100fe200078e0077 */
        /* <DEDUP_REMOVED lines=38> */
[-C--:B------:R-:W-:Y:S01]  /*14f70*/  MOV R118, R119.reuse ;  /* 0x0000007700767202 */ /* 0x080fe20000000f00 */
        /* <DEDUP_REMOVED lines=69> */
[--C-:B------:R-:W-:Y:S02]  /*153d0*/  IMAD.MOV.U32 R27, RZ, RZ, R119.reuse ;  /* 0x000000ffff1b7224 */ /* 0x100fe400078e0077 */
[--C-:B------:R-:W-:Y:S02]  /*153e0*/  IMAD.MOV.U32 R26, RZ, RZ, R119.reuse ;  /* 0x000000ffff1a7224 */ /* 0x100fe400078e0077 */
[----:B------:R-:W-:Y:S01]  /*153f0*/  IMAD.MOV.U32 R24, RZ, RZ, R119 ;  /* 0x000000ffff187224 */ /* 0x000fe200078e0077 */
[----:B------:R-:W-:Y:S06]  /*15400*/  @!P2 BRA `(.L_x_623) ;  /* 0x000000500018a947 */ /* 0x000fec0003800000 */
[----:B------:R-:W-:Y:S01]  /*15410*/  VIADD R8, R154, 0xfffffffe ;  /* 0xfffffffe9a087836 */ /* 0x000fe20000000000 */
[----:B------:R-:W-:Y:S01]  /*15420*/  MOV R9, R4 ;  /* 0x0000000400097202 */ /* 0x000fe20000000f00 */
[----:B------:R-:W-:Y:S01]  /*15430*/  IMAD.MOV.U32 R10, RZ, RZ, R5 ;  /* 0x000000ffff0a7224 */ /* 0x000fe200078e0005 */
[----:B------:R-:W-:Y:S01]  /*15440*/  MOV R12, R212 ;  /* 0x000000d4000c7202 */ /* 0x000fe20000000f00 */
[----:B------:R-:W-:Y:S01]  /*15450*/  IMAD.MOV.U32 R11, RZ, RZ, R214 ;  /* 0x000000ffff0b7224 */ /* 0x000fe200078e00d6 */
[----:B------:R-:W-:Y:S01]  /*15460*/  CS2R R118, SRZ ;  /* 0x0000000000767805 */ /* 0x000fe2000001ff00 */
[----:B------:R-:W-:Y:S01]  /*15470*/  IMAD.MOV.U32 R2, RZ, RZ, 0x3f800000 ;  /* 0x3f800000ff027424 */ /* 0x000fe200078e00ff */
        /* <DEDUP_REMOVED lines=46> */
[----:B------:R-:W-:-:S07]  /*15760*/  CS2R R24, SRZ ;  /* 0x0000000000187805 */ /* 0x000fce000001ff00 */
.L_x_634:
[----:B------:R-:W-:-:S05]  /*15770*/  VIADD R0, R12, 0x1 ;  /* 0x000000010c007836 */ /* 0x000fca0000000000 */
[----:B------:R-:W-:-:S04]  /*15780*/  ISETP.NE.AND P2, PT, R0, 0x2, PT ;  /* 0x000000020000780c */ /* 0x000fc80003f45270 */
[----:B------:R-:W-:Y:S02]  /*15790*/  SEL R214, RZ, 0x1, P2 ;  /* 0x00000001ffd67807 */ /* 0x000fe40001000000 */
[----:B------:R-:W-:Y:S02]  /*157a0*/  SEL R212, R0, RZ, P2 ;  /* 0x000000ff00d47207 */ /* 0x000fe40001000000 */
[----:B------:R-:W-:Y:S01]  /*157b0*/  LOP3.LUT R214, R11, R214, RZ, 0x3c, !PT ;  /* 0x000000d60bd67212 */ /* 0x000fe200078e3cff */
[----:B------:R-:W-:Y:S06]  /*157c0*/  @!P0 BRA `(.L_x_624) ;  /* 0x0000000000048947 */ /* 0x000fec0003800000 */
[----:B------:R-:W-:Y:S01]  /*157d0*/  BPT.TRAP 0x1 ;  /* 0x000000040000795c */ /* 0x000fe20000300000 */
.L_x_624:
[----:B------:R-:W-:Y:S02]  /*157e0*/  LEA R13, R212, R18, 0x3 ;  /* 0x00000012d40d7211 */ /* 0x000fe400078e18ff */
[----:B------:R-:W-:-:S04]  /*157f0*/  SHF.L.U32 R4, R214, 0x1f, RZ ;  /* 0x0000001fd6047819 */ /* 0x000fc800000006ff */
[----:B------:R0:W1:Y:S01]  /*15800*/  SYNCS.PHASECHK.TRANS64.TRYWAIT P2, [R13+URZ+0x36830], R4 ;  /* 0x036830040d0075a7 */ /* 0x000062000804017f */
[----:B------:R-:W-:Y:S05]  /*15810*/  @!P0 BRA `(.L_x_625) ;  /* 0x0000000000048947 */ /* 0x000fea0003800000 */
[----:B------:R-:W-:Y:S01]  /*15820*/  BPT.TRAP 0x1 ;  /* 0x000000040000795c */ /* 0x000fe20000300000 */
.L_x_625:
[----:B------:R-:W-:Y:S01]  /*15830*/  IMAD R0, R212, 0xa80, R216 ;  /* 0x00000a80d4007824 */ /* 0x000fe200078e02d8 */
[----:B------:R-:W-:Y:S03]  /*15840*/  BSSY B1, `(.L_x_626) ;  /* 0x0000006000017945 */ /* 0x000fe60003800000 */
[C---:B------:R-:W-:Y:S02]  /*15850*/  VIADD R20, R0.reuse, 0x80 ;  /* 0x0000008000147836 */ /* 0x040fe40000000000 */
[----:B------:R-:W-:Y:S01]  /*15860*/  VIADD R121, R0, 0x100 ;  /* 0x0000010000797836 */ /* 0x000fe20000000000 */
[----:B-1----:R-:W-:Y:S06]  /*15870*/  @P2 BRA `(.L_x_627) ;  /* 0x0000000000082947 */ /* 0x002fec0003800000 */
[----:B------:R-:W1:Y:S02]  /*15880*/  SYNCS.PHASECHK.TRANS64.TRYWAIT P2, [R13+URZ+0x36830], R4 ;  /* 0x036830040d0075a7 */ /* 0x000e64000804017f */
[----:B-1----:R-:W-:Y:S05]  /*15890*/  @!P2 BRA `(.L_x_628) ;  /* 0x000000e400b0a947 */ /* 0x002fea0003800000 */
.L_x_627:
[----:B------:R-:W-:Y:S05]  /*158a0*/  BSYNC B1 ;  /* 0x0000000000017941 */ /* 0x000fea0003800000 */
.L_x_626:
[----:B------:R-:W2:Y:S04]  /*158b0*/  LDL.64 R14, [R1+0x40] ;  /* 0x00004000010e7983 */ /* 0x000ea80000100a00 */
[----:B------:R-:W3:Y:S01]  /*158c0*/  LDL.64 R122, [R1] ;  /* 0x00000000017a7983 */ /* 0x000ee20000100a00 */
[----:B------:R-:W-:Y:S01]  /*158d0*/  WARPGROUP.ARRIVE ;  /* 0x00000000000079c5 */ /* 0x000fe20000000000 */
[----:B------:R-:W-:Y:S01]  /*158e0*/  IMAD.MOV.U32 R21, RZ, RZ, 0x40000040 ;  /* 0x40000040ff157424 */ /* 0x000fe200078e00ff */
[----:B------:R-:W-:-:S04]  /*158f0*/  R2UR UR6, R20 ;  /* 0x00000000140672ca */ /* 0x000fc800000e0000 */
[C---:B------:R-:W-:Y:S01]  /*15900*/  R2UR UR7, R21.reuse ;  /* 0x00000000150772ca */ /* 0x040fe200000e0000 */
[----:B------:R-:W-:Y:S01]  /*15910*/  IMAD.MOV.U32 R20, RZ, RZ, R121 ;  /* 0x000000ffff147224 */ /* 0x000fe200078e0079 */
[----:B------:R-:W-:-:S04]  /*15920*/  R2UR UR19, R21 ;  /* 0x00000000151372ca */ /* 0x000fc800000e0000 */
[----:B------:R-:W-:Y:S01]  /*15930*/  R2UR UR18, R20 ;  /* 0x00000000141272ca */ /* 0x000fe200000e0000 */
[----:B------:R-:W-:Y:S02]  /*15940*/  VIADD R120, R0, 0x200 ;  /* 0x0000020000787836 */ /* 0x000fe40000000000 */
[----:B------:R-:W-:-:S03]  /*15950*/  IMAD.MOV.U32 R121, RZ, RZ, 0x40000040 ;  /* 0x40000040ff797424 */ /* 0x000fc600078e00ff */
[----:B------:R-:W-:Y:S02]  /*15960*/  R2UR UR14, R120 ;  /* 0x00000000780e72ca */ /* 0x000fe400000e0000 */
[----:B------:R-:W-:Y:S02]  /*15970*/  R2UR UR15, R121 ;  /* 0x00000000790f72ca */ /* 0x000fe400000e0000 */
[----:B--2---:R-:W-:Y:S01]  /*15980*/  R2UR UR43, R15 ;  /* 0x000000000f2b72ca */ /* 0x004fe200000e0000 */
[----:B------:R-:W-:Y:S01]  /*15990*/  IMAD.MOV.U32 R15, RZ, RZ, 0x40000040 ;  /* 0x40000040ff0f7424 */ /* 0x000fe200078e00ff */
[----:B------:R-:W-:Y:S02]  /*159a0*/  R2UR UR42, R14 ;  /* 0x000000000e2a72ca */ /* 0x000fe400000e0000 */
[----:B------:R-:W-:Y:S02]  /*159b0*/  MOV R14, R0 ;  /* 0x00000000000e7202 */ /* 0x000fe40000000f00 */
[----:B---3--:R-:W-:-:S02]  /*159c0*/  R2UR UR28, R122 ;  /* 0x000000007a1c72ca */ /* 0x008fc400000e0000 */
[----:B------:R-:W-:Y:S02]  /*159d0*/  R2UR UR29, R123 ;  /* 0x000000007b1d72ca */ /* 0x000fe400000e0000 */
[----:B------:R-:W-:Y:S01]  /*159e0*/  R2UR UR26, R14 ;  /* 0x000000000e1a72ca */ /* 0x000fe200000e0000 */
[----:B------:R-:W2:Y:S01]  /*159f0*/  LDL.64 R122, [R1+0x38] ;  /* 0x00003800017a7983 */ /* 0x000ea20000100a00 */
[----:B------:R-:W-:-:S07]  /*15a00*/  R2UR UR27, R15 ;  /* 0x000000000f1b72ca */ /* 0x000fce00000e0000 */
[----:B------:R-:W-:Y:S02]  /*15a10*/  UMOV UR24, UR28 ;  /* 0x0000001c00187c82 */ /* 0x000fe40008000000 */
[----:B------:R-:W-:-:S04]  /*15a20*/  UMOV UR25, UR29 ;  /* 0x0000001d00197c82 */ /* 0x000fc80008000000 */
[----:B------:R-:W-:Y:S01]  /*15a30*/  HGMMA.64x16x16.F32 R168, gdesc[UR24], RZ, !UPT, gsb0 ;  /* 0x0020000018a879f0 */ /* 0x000fe2000c0008ff */
[----:B------:R-:W-:Y:S01]  /*15a40*/  UMOV UR4, UR28 ;  /* 0x0000001c00047c82 */ /* 0x000fe20008000000 */
[----:B------:R-:W-:Y:S01]  /*15a50*/  UMOV UR5, UR29 ;  /* 0x0000001d00057c82 */ /* 0x000fe20008000000 */
[----:B------:R-:W-:Y:S02]  /*15a60*/  WARPGROUP.DEPBAR.LE gsb0, 0x0 ;  /* 0x00008000000079c5 */ /* 0x000fe40000010000 */
[----:B------:R-:W-:-:S06]  /*15a70*/  WARPGROUP.ARRIVE ;  /* 0x00000000000079c5 */ /* 0x000fcc0000000000 */
[----:B------:R-:W-:Y:S01]  /*15a80*/  HGMMA.64x16x16.F32 R160, gdesc[UR4], RZ, !UPT, gsb0 ;  /* 0x0020000004a079f0 */ /* 0x000fe2000c0008ff */
[----:B------:R-:W-:Y:S01]  /*15a90*/  UMOV UR16, UR28 ;  /* 0x0000001c00107c82 */ /* 0x000fe20008000000 */
[----:B------:R-:W-:Y:S01]  /*15aa0*/  UMOV UR17, UR29 ;  /* 0x0000001d00117c82 */ /* 0x000fe20008000000 */
[----:B------:R-:W-:Y:S01]  /*15ab0*/  IADD3 R14, R0, 0x180, RZ ;  /* 0x00000180000e7810 */ /* 0x000fe20007ffe0ff */
[----:B------:R-:W-:Y:S02]  /*15ac0*/  WARPGROUP.DEPBAR.LE gsb0, 0x0 ;  /* 0x00008000000079c5 */ /* 0x000fe40000010000 */
[----:B------:R-:W-:-:S06]  /*15ad0*/  WARPGROUP.ARRIVE ;  /* 0x00000000000079c5 */ /* 0x000fcc0000000000 */
[----:B------:R-:W-:Y:S01]  /*15ae0*/  HGMMA.64x16x16.F32 R152, gdesc[UR16], RZ, !UPT, gsb0 ;  /* 0x00200000109879f0 */ /* 0x000fe2000c0008ff */
[----:B------:R-:W-:Y:S02]  /*15af0*/  R2UR UR22, R14 ;  /* 0x000000000e1672ca */ /* 0x000fe400000e0000 */
[----:B------:R-:W-:Y:S01]  /*15b00*/  R2UR UR23, R15 ;  /* 0x000000000f1772ca */ /* 0x000fe200000e0000 */
[----:B------:R-:W-:Y:S01]  /*15b10*/  UMOV UR20, UR28 ;  /* 0x0000001c00147c82 */ /* 0x000fe20008000000 */
[----:B------:R-:W-:Y:S01]  /*15b20*/  UMOV UR21, UR29 ;  /* 0x0000001d00157c82 */ /* 0x000fe20008000000 */
[----:B------:R-:W-:Y:S02]  /*15b30*/  WARPGROUP.DEPBAR.LE gsb0, 0x0 ;  /* 0x00008000000079c5 */ /* 0x000fe40000010000 */
[----:B------:R-:W-:-:S08]  /*15b40*/  WARPGROUP.ARRIVE ;  /* 0x00000000000079c5 */ /* 0x000fd00000000000 */
        /* <DEDUP_REMOVED lines=11> */
[----:B------:R-:W-:Y:S02]  /*15c00*/  IADD3 R120, R0, 0x2, RZ ;  /* 0x0000000200787810 */ /* 0x000fe40007ffe0ff */
[----:B------:R-:W-:Y:S01]  /*15c10*/  MOV R121, 0x40000040 ;  /* 0x4000004000797802 */ /* 0x000fe20000000f00 */
[----:B------:R-:W-:Y:S02]  /*15c20*/  WARPGROUP.DEPBAR.LE gsb0, 0x0 ;  /* 0x00008000000079c5 */ /* 0x000fe40000010000 */
[----:B------:R-:W-:-:S06]  /*15c30*/  WARPGROUP.ARRIVE ;  /* 0x00000000000079c5 */ /* 0x000fcc0000000000 */
[----:B------:R-:W-:Y:S01]  /*15c40*/  HGMMA.64x16x16.F32 R128, gdesc[UR8], RZ, !UPT, gsb0 ;  /* 0x00200000088079f0 */ /* 0x000fe2000c0008ff */
[----:B------:R-:W-:Y:S01]  /*15c50*/  VIADD R14, R0, 0x300 ;  /* 0x00000300000e7836 */ /* 0x000fe20000000000 */
[----:B------:R-:W-:Y:S02]  /*15c60*/  R2UR UR34, R120 ;  /* 0x00000000782272ca */ /* 0x000fe400000e0000 */
[----:B------:R-:W-:Y:S02]  /*15c70*/  R2UR UR35, R121 ;  /* 0x00000000792372ca */ /* 0x000fe400000e0000 */
[----:B------:R-:W-:Y:S02]  /*15c80*/  IADD3 R120, R0, 0x182, RZ ;  /* 0x0000018200787810 */ /* 0x000fe40007ffe0ff */
[----:B------:R-:W-:Y:S02]  /*15c90*/  MOV R121, 0x40000040 ;  /* 0x4000004000797802 */ /* 0x000fe40000000f00 */
[----:B------:R-:W-:-:S02]  /*15ca0*/  R2UR UR58, R14 ;  /* 0x000000000e3a72ca */ /* 0x000fc400000e0000 */
[----:B------:R-:W-:Y:S02]  /*15cb0*/  R2UR UR59, R15 ;  /* 0x000000000f3b72ca */ /* 0x000fe400000e0000 */
[----:B------:R-:W-:Y:S01]  /*15cc0*/  R2UR UR26, R120 ;  /* 0x00000000781a72ca */ /* 0x000fe200000e0000 */
[----:B------:R-:W-:Y:S01]  /*15cd0*/  VIADD R120, R0, 0x302 ;  /* 0x0000030200787836 */ /* 0x000fe20000000000 */
[----:B------:R-:W-:Y:S01]  /*15ce0*/  R2UR UR27, R121 ;  /* 0x00000000791b72ca */ /* 0x000fe200000e0000 */
[----:B------:R-:W-:Y:S01]  /*15cf0*/  IMAD.MOV.U32 R121, RZ, RZ, 0x40000040 ;  /* 0x40000040ff797424 */ /* 0x000fe200078e00ff */
[----:B--2---:R-:W-:Y:S02]  /*15d00*/  R2UR UR38, R122 ;  /* 0x000000007a2672ca */ /* 0x004fe400000e0000 */
[----:B------:R-:W-:Y:S02]  /*15d10*/  R2UR UR46, R120 ;  /* 0x00000000782e72ca */ /* 0x000fe400000e0000 */
[----:B------:R-:W-:-:S02]  /*15d20*/  R2UR UR47, R121 ;  /* 0x00000000792f72ca */ /* 0x000fc400000e0000 */
[----:B------:R-:W-:Y:S01]  /*15d30*/  R2UR UR39, R123 ;  /* 0x000000007b2772ca */ /* 0x000fe200000e0000 */
[----:B------:R-:W-:Y:S01]  /*15d40*/  UMOV UR56, UR28 ;  /* 0x0000001c00387c82 */ /* 0x000fe20008000000 */
[----:B------:R-:W-:Y:S01]  /*15d50*/  UMOV UR57, UR29 ;  /* 0x0000001d00397c82 */ /* 0x000fe20008000000 */
[----:B------:R-:W-:Y:S02]  /*15d60*/  WARPGROUP.DEPBAR.LE gsb0, 0x0 ;  /* 0x00008000000079c5 */ /* 0x000fe40000010000 */
[----:B------:R-:W-:-:S06]  /*15d70*/  WARPGROUP.ARRIVE ;  /* 0x00000000000079c5 */ /* 0x000fcc0000000000 */
[----:B------:R-:W-:Y:S01]  /*15d80*/  HGMMA.64x16x16.F32 R120, gdesc[UR56], RZ, !UPT, gsb0 ;  /* 0x00200000387879f0 */ /* 0x000fe2000c0008ff */
[----:B------:R-:W-:Y:S01]  /*15d90*/  UMOV UR32, UR42 ;  /* 0x0000002a00207c82 */ /* 0x000fe20008000000 */
[----:B------:R-:W-:Y:S01]  /*15da0*/  UMOV UR33, UR43 ;  /* 0x0000002b00217c82 */ /* 0x000fe20008000000 */
[----:B------:R-:W-:Y:S01]  /*15db0*/  VIADD R14, R0, 0x82 ;  /* 0x00000082000e7836 */ /* 0x000fe20000000000 */
[----:B------:R-:W-:Y:S02]  /*15dc0*/  WARPGROUP.DEPBAR.LE gsb0, 0x0 ;  /* 0x00008000000079c5 */ /* 0x000fe40000010000 */
[----:B------:R-:W-:-:S06]  /*15dd0*/  WARPGROUP.ARRIVE ;  /* 0x00000000000079c5 */ /* 0x000fcc0000000000 */
        /* <DEDUP_REMOVED lines=41> */
[----:B------:R-:W-:Y:S01]  /*16070*/  MOV R5, UR45 ;  /* 0x0000002d00057c02 */ /* 0x000fe20008000f00 */
[----:B------:R-:W-:Y:S01]  /*16080*/  UMOV UR45, UR43 ;  /* 0x0000002b002d7c82 */ /* 0x000fe20008000000 */
[----:B01----:R-:W-:Y:S01]  /*16090*/  MOV R4, UR44 ;  /* 0x0000002c00047c02 */ /* 0x003fe20008000f00 */
[----:B------:R-:W-:Y:S01]  /*160a0*/  UMOV UR44, UR42 ;  /* 0x0000002a002c7c82 */ /* 0x000fe20008000000 */
[----:B------:R-:W-:Y:S02]  /*160b0*/  WARPGROUP.DEPBAR.LE gsb0, 0x0 ;  /* 0x00008000000079c5 */ /* 0x000fe40000010000 */
[----:B------:R-:W-:-:S06]  /*160c0*/  WARPGROUP.ARRIVE ;  /* 0x00000000000079c5 */ /* 0x000fcc0000000000 */
[----:B------:R-:W-:Y:S01]  /*160d0*/  HGMMA.64x16x16.F32 R120, gdesc[UR44], R120, gsb0 ;  /* 0x002000002c7879f0 */ /* 0x000fe20008000878 */
[----:B------:R-:W-:Y:S02]  /*160e0*/  VIADD R20, R0, 0x4 ;  /* 0x0000000400147836 */ /* 0x000fe40000000000 */
[----:B------:R-:W-:-:S03]  /*160f0*/  IMAD.MOV.U32 R21, RZ, RZ, 0x40000040 ;  /* 0x40000040ff157424 */ /* 0x000fc600078e00ff */
[----:B------:R-:W-:Y:S02]  /*16100*/  R2UR UR14, R20 ;  /* 0x00000000140e72ca */ /* 0x000fe400000e0000 */
[----:B------:R-:W-:Y:S01]  /*16110*/  R2UR UR15, R21 ;  /* 0x00000000150f72ca */ /* 0x000fe200000e0000 */
[----:B------:R-:W-:Y:S01]  /*16120*/  UMOV UR12, UR38 ;  /* 0x00000026000c7c82 */ /* 0x000fe20008000000 */
[----:B------:R-:W-:Y:S01]  /*16130*/  UMOV UR13, UR39 ;  /* 0x00000027000d7c82 */ /* 0x000fe20008000000 */
[----:B------:R-:W-:Y:S01]  /*16140*/  IMAD.MOV.U32 R15, RZ, RZ, 0x40000040 ;  /* 0x40000040ff0f7424 */ /* 0x000fe200078e00ff */
[----:B------:R-:W-:Y:S01]  /*16150*/  IADD3 R14, R0, 0x84, RZ ;  /* 0x00000084000e7810 */ /* 0x000fe20007ffe0ff */
[----:B------:R-:W-:Y:S01]  /*16160*/  UMOV UR8, UR38 ;  /* 0x0000002600087c82 */ /* 0x000fe20008000000 */
[----:B------:R-:W-:Y:S01]  /*16170*/  UMOV UR9, UR39 ;  /* 0x0000002700097c82 */ /* 0x000fe20008000000 */
[----:B------:R-:W2:Y:S01]  /*16180*/  LDL.64 R20, [R1+0x30] ;  /* 0x0000300001147983 */ /* 0x000ea20000100a00 */
[----:B------:R-:W-:-:S02]  /*16190*/  WARPGROUP.DEPBAR.LE gsb0, 0x0 ;  /* 0x00008000000079c5 */ /* 0x000fc40000010000 */
[----:B------:R-:W-:-:S06]  /*161a0*/  WARPGROUP.ARRIVE ;  /* 0x00000000000079c5 */ /* 0x000fcc0000000000 */
[----:B------:R-:W-:Y:S01]  /*161b0*/  HGMMA.64x16x16.F32 R168, gdesc[UR12], R168, gsb0 ;  /* 0x002000000ca879f0 */ /* 0x000fe200080008a8 */
[----:B------:R-:W-:Y:S02]  /*161c0*/  R2UR UR10, R14 ;  /* 0x000000000e0a72ca */ /* 0x000fe400000e0000 */
[----:B------:R-:W-:Y:S01]  /*161d0*/  R2UR UR11, R15 ;  /* 0x000000000f0b72ca */ /* 0x000fe200000e0000 */
[----:B------:R-:W-:Y:S01]  /*161e0*/  IMAD.MOV.U32 R15, RZ, RZ, 0x40000040 ;  /* 0x40000040ff0f7424 */ /* 0x000fe200078e00ff */
[----:B------:R-:W-:Y:S02]  /*161f0*/  WARPGROUP.DEPBAR.LE gsb0, 0x0 ;  /* 0x00008000000079c5 */ /* 0x000fe40000010000 */
[----:B------:R-:W-:-:S09]  /*16200*/  WARPGROUP.ARRIVE ;  /* 0x00000000000079c5 */ /* 0x000fd20000000000 */
[----:B------:R-:W-:Y:S01]  /*16210*/  HGMMA.64x16x16.F32 R160, gdesc[UR8], R160, gsb0 ;  /* 0x0020000008a079f0 */ /* 0x000fe200080008a0 */
[----:B------:R-:W-:Y:S02]  /*16220*/  IADD3 R14, R0, 0x104, RZ ;  /* 0x00000104000e7810 */ /* 0x000fe40007ffe0ff */
        /* <DEDUP_REMOVED lines=44> */
[----:B------:R-:W-:Y:S01]  /*164f0*/  IMAD.MOV.U32 R15, RZ, RZ, 0x40000040 ;  /* 0x40000040ff0f7424 */ /* 0x000fe200078e00ff */
[----:B--2---:R-:W-:Y:S02]  /*16500*/  R2UR UR42, R20 ;  /* 0x00000000142a72ca */ /* 0x004fe400000e0000 */
[----:B------:R-:W-:Y:S02]  /*16510*/  R2UR UR43, R21 ;  /* 0x00000000152b72ca */ /* 0x000fe400000e0000 */
[----:B------:R-:W-:Y:S01]  /*16520*/  R2UR UR22, R14 ;  /* 0x000000000e1672ca */ /* 0x000fe200000e0000 */
[----:B------:R-:W2:Y:S01]  /*16530*/  LDL.64 R20, [R1+0x28] ;  /* 0x0000280001147983 */ /* 0x000ea20000100a00 */
[----:B------:R-:W-:-:S07]  /*16540*/  R2UR UR23, R15 ;  /* 0x000000000f1772ca */ /* 0x000fce00000e0000 */
[----:B------:R-:W-:Y:S02]  /*16550*/  UMOV UR20, UR42 ;  /* 0x0000002a00147c82 */ /* 0x000fe40008000000 */
[----:B------:R-:W-:Y:S01]  /*16560*/  UMOV UR21, UR43 ;  /* 0x0000002b00157c82 */ /* 0x000fe20008000000 */
[----:B------:R-:W-:Y:S02]  /*16570*/  WARPGROUP.DEPBAR.LE gsb0, 0x0 ;  /* 0x00008000000079c5 */ /* 0x000fe40000010000 */
[----:B------:R-:W-:-:S06]  /*16580*/  WARPGROUP.ARRIVE ;  /* 0x00000000000079c5 */ /* 0x000fcc0000000000 */
        /* <DEDUP_REMOVED lines=56> */
[----:B------:R-:W-:Y:S02]  /*16910*/  IADD3 R14, R0, 0x380, RZ ;  /* 0x00000380000e7810 */ /* 0x000fe40007ffe0ff */
        /* <DEDUP_REMOVED lines=51> */
[----:B------:R-:W-:-:S09]  /*16c50*/  UMOV UR17, UR39 ;  /* 0x0000002700117c82 */ /* 0x000fd20008000000 */
        /* <DEDUP_REMOVED lines=15> */
[----:B------:R-:W-:Y:S02]  /*16d50*/  MOV R15, 0x40000040 ;  /* 0x40000040000f7802 */ /* 0x000fe40000000f00 */
        /* <DEDUP_REMOVED lines=68> */
[----:B------:R-:W-:Y:S02]  /*171a0*/  R2UR UR22, R14 ;  /* 0x000000000e1672ca */ /* 0x000fe400000e0000 */
        /* <DEDUP_REMOVED lines=67> */
[----:B------:R-:W-:Y:S01]  /*175e0*/  R2UR UR44, R4 ;  /* 0x00000000042c72ca */ /* 0x000fe200000e0000 */
[----:B------:R-:W-:Y:S01]  /*175f0*/  VIADD R4, R0, 0x406 ;  /* 0x0000040600047836 */ /* 0x000fe20000000000 */
[----:B------:R-:W-:Y:S02]  /*17600*/  R2UR UR45, R5 ;  /* 0x00000000052d72ca */ /* 0x000fe400000e0000 */
        /* <DEDUP_REMOVED lines=345> */
[----:B------:R-:W-:Y:S01]  /*18ba0*/  FMUL.FTZ R26, R26, R2 ;  /* 0x000000021a1a7220 */ /* 0x000fe20000410000 */
[----:B------:R-:W-:-:S02]  /*18bb0*/  WARPGROUP.DEPBAR.LE gsb0, 0x0 ;  /* 0x00008000000079c5 */ /* 0x000fc40000010000 */
        /* <DEDUP_REMOVED lines=49> */
.L_x_629:
[----:B------:R-:W-:Y:S01]  /*18ed0*/  SHF.L.U32 R0, R11, 0x1f, RZ ;  /* 0x0000001f0b007819 */ /* 0x000fe200000006ff */
[----:B------:R-:W-:-:S04]  /*18ee0*/  IMAD R11, R12, 0x8, R18 ;  /* 0x000000080c0b7824 */ /* 0x000fc800078e0212 */
[----:B------:R0:W1:Y:S01]  /*18ef0*/  SYNCS.PHASECHK.TRANS64.TRYWAIT P2, [R11+URZ+0x36850], R0 ;  /* 0x036850000b0075a7 */ /* 0x000062000804017f */
[----:B------:R-:W-:Y:S05]  /*18f00*/  @!P0 BRA `(.L_x_630) ;  /* 0x0000000000048947 */ /* 0x000fea0003800000 */
[----:B------:R-:W-:Y:S01]  /*18f10*/  BPT.TRAP 0x1 ;  /* 0x000000040000795c */ /* 0x000fe20000300000 */
.L_x_630:
[----:B------:R-:W-:Y:S04]  /*18f20*/  BSSY B1, `(.L_x_631) ;  /* 0x0000004000017945 */ /* 0x000fe80003800000 */
[----:B-1----:R-:W-:Y:S05]  /*18f30*/  @P2 BRA `(.L_x_632) ;  /* 0x0000000000082947 */ /* 0x002fea0003800000 */
[----:B------:R-:W1:Y:S02]  /*18f40*/  SYNCS.PHASECHK.TRANS64.TRYWAIT P2, [R11+URZ+0x36850], R0 ;  /* 0x036850000b0075a7 */ /* 0x000e64000804017f */
[----:B-1----:R-:W-:Y:S05]  /*18f50*/  @!P2 BRA `(.L_x_633) ;  /* 0x000000b00014a947 */ /* 0x002fea0003800000 */
.L_x_632:
[----:B------:R-:W-:Y:S05]  /*18f60*/  BSYNC B1 ;  /* 0x0000000000017941 */ /* 0x000fea0003800000 */
.L_x_631:
[----:B01----:R-:W-:Y:S01]  /*18f70*/  VIADD R0, R18, 0x400 ;  /* 0x0000040012007836 */ /* 0x003fe20000000000 */
[----:B------:R-:W-:Y:S01]  /*18f80*/  MOV R15, 0x40000040 ;  /* 0x40000040000f7802 */ /* 0x000fe20000000f00 */
[----:B------:R-:W-:Y:S01]  /*18f90*/  WARPGROUP.ARRIVE ;  /* 0x00000000000079c5 */ /* 0x000fe20000000000 */
[----:B------:R-:W-:Y:S01]  /*18fa0*/  IMAD.MOV.U32 R3, RZ, RZ, 0x40000040 ;  /* 0x40000040ff037424 */ /* 0x000fe200078e00ff */
[----:B------:R-:W-:Y:S01]  /*18fb0*/  MOV R21, 0x40000040 ;  /* 0x4000004000157802 */ /* 0x000fe20000000f00 */
[----:B------:R-:W-:Y:S01]  /*18fc0*/  ULDC UR4, c[0x0][0x988] ;  /* 0x0002620000047ab9 */ /* 0x000fe20000000800 */
[----:B------:R-:W-:Y:S01]  /*18fd0*/  SHF.R.U32.HI R0, RZ, 0x4, R0 ;  /* 0x00000004ff007819 */ /* 0x000fe20000011600 */
[----:B------:R-:W-:Y:S01]  /*18fe0*/  @!P1 VIADD R13, R13, 0x36840 ;  /* 0x000368400d0d9836 */ /* 0x000fe20000000000 */
[----:B------:R-:W-:Y:S02]  /*18ff0*/  R2UR UR7, R15 ;  /* 0x000000000f0772ca */ /* 0x000fe400000e0000 */
[----:B------:R-:W-:-:S02]  /*19000*/  LOP3.LUT R0, R0, 0x3fff, RZ, 0xc0, !PT ;  /* 0x00003fff00007812 */ /* 0x000fc400078ec0ff */
[----:B------:R-:W-:Y:S02]  /*19010*/  @!P1 IADD3 R11, R11, 0x36860, RZ ;  /* 0x000368600b0b9810 */ /* 0x000fe40007ffe0ff */
[----:B------:R-:W-:Y:S02]  /*19020*/  LOP3.LUT R0, R0, 0x3800000, RZ, 0xfc, !PT ;  /* 0x0380000000007812 */ /* 0x000fe400078efcff */
[C---:B------:R-:W-:Y:S01]  /*19030*/  ISETP.GT.AND P2, PT, R8.reuse, RZ, PT ;  /* 0x000000ff0800720c */ /* 0x040fe20003f44270 */
[----:B------:R-:W-:Y:S02]  /*19040*/  VIADD R8, R8, 0xffffffff ;  /* 0xffffffff08087836 */ /* 0x000fe40000000000 */
[----:B------:R-:W-:Y:S01]  /*19050*/  IMAD R14, R12, 0xa80, R0 ;  /* 0x00000a800c0e7824 */ /* 0x000fe200078e0200 */
[----:B------:R-:W-:-:S03]  /*19060*/  FMNMX.FTZ R0, R168, R10, !PT ;  /* 0x0000000aa8007209 */ /* 0x000fc60007810000 */
[C---:B------:R-:W-:Y:S01]  /*19070*/  VIADD R2, R14.reuse, 0x80 ;  /* 0x000000800e027836 */ /* 0x040fe20000000000 */
[C---:B------:R-:W-:Y:S01]  /*19080*/  R2UR UR6, R14.reuse ;  /* 0x000000000e0672ca */ /* 0x040fe200000e0000 */
[----:B------:R-:W-:Y:S01]  /*19090*/  VIADD R20, R14, 0x200 ;  /* 0x000002000e147836 */ /* 0x000fe20000000000 */
[----:B------:R-:W-:-:S04]  /*190a0*/  FMNMX.FTZ R0, R169, R0, !PT ;  /* 0x00000000a9007209 */ /* 0x000fc80007810000 */
[----:B------:R-:W-:-:S04]  /*190b0*/  FMNMX.FTZ R0, R172, R0, !PT ;  /* 0x00000000ac007209 */ /* 0x000fc80007810000 */
[----:B------:R-:W-:-:S03]  /*190c0*/  FMNMX.FTZ R0, R173, R0, !PT ;  /* 0x00000000ad007209 */ /* 0x000fc60007810000 */
[----:B------:R-:W-:Y:S01]  /*190d0*/  HGMMA.64x192x16.F32 R24, R200, gdesc[UR4].tnspB, R24, gsb0 ;  /* 0x42e00004c8187df0 */ /* 0x000fe20008000818 */
[----:B------:R-:W-:Y:S02]  /*190e0*/  R2UR UR6, R2 ;  /* 0x00000000020672ca */ /* 0x000fe400000e0000 */
[----:B------:R-:W-:Y:S01]  /*190f0*/  R2UR UR7, R3 ;  /* 0x00000000030772ca */ /* 0x000fe200000e0000 */
[----:B------:R-:W-:Y:S01]  /*19100*/  IMAD.MOV.U32 R3, RZ, RZ, 0x40000040 ;  /* 0x40000040ff037424 */ /* 0x000fe200078e00ff */
[----:B------:R-:W-:Y:S02]  /*19110*/  IADD3 R2, R14, 0x100, RZ ;  /* 0x000001000e027810 */ /* 0x000fe40007ffe0ff */
        /* <DEDUP_REMOVED lines=25> */
[----:B------:R-:W-:-:S06]  /*192b0*/  WARPGROUP.ARRIVE ;  /* 0x00000000000079c5 */ /* 0x000fcc0000000000 */
[----:B------:R-:W-:Y:S01]  /*192c0*/  HGMMA.64x192x16.F32 R24, R196, gdesc[UR4].tnspB, R24, gsb0 ;  /* 0x42e00004c4187df0 */ /* 0x000fe20008000818 */
[----:B------:R-:W-:Y:S01]  /*192d0*/  R2UR UR6, R2 ;  /* 0x00000000020672ca */ /* 0x000fe200000e0000 */
[----:B------:R-:W-:Y:S01]  /*192e0*/  VIADD R2, R14, 0x180 ;  /* 0x000001800e027836 */ /* 0x000fe20000000000 */
[----:B------:R-:W-:Y:S02]  /*192f0*/  R2UR UR7, R3 ;  /* 0x00000000030772ca */ /* 0x000fe400000e0000 */
[----:B------:R-:W-:Y:S01]  /*19300*/  MOV R3, 0x40000040 ;  /* 0x4000004000037802 */ /* 0x000fe20000000f00 */
[----:B------:R-:W-:Y:S02]  /*19310*/  WARPGROUP.DEPBAR.LE gsb0, 0x0 ;  /* 0x00008000000079c5 */ /* 0x000fe40000010000 */
[----:B------:R-:W-:-:S12]  /*19320*/  WARPGROUP.ARRIVE ;  /* 0x00000000000079c5 */ /* 0x000fd80000000000 */
[----:B------:R-:W-:Y:S01]  /*19330*/  HGMMA.64x192x16.F32 R24, R192, gdesc[UR4].tnspB, R24, gsb0 ;  /* 0x42e00004c0187df0 */ /* 0x000fe20008000818 */
[----:B------:R-:W-:Y:S02]  /*19340*/  R2UR UR6, R2 ;  /* 0x00000000020672ca */ /* 0x000fe400000e0000 */
[----:B------:R-:W-:Y:S01]  /*19350*/  R2UR UR7, R3 ;  /* 0x00000000030772ca */ /* 0x000fe200000e0000 */
[----:B------:R-:W0:Y:S02]  /*19360*/  SHFL.BFLY PT, R2, R0, 0x2, 0x1f ;  /* 0x0c401f0000027f89 */ /* 0x000e2400000e0000 */
[----:B0-----:R-:W-:Y:S01]  /*19370*/  FMNMX.FTZ R2, R0, R2, !PT ;  /* 0x0000000200027209 */ /* 0x001fe20007810000 */
[----:B------:R-:W-:-:S04]  /*19380*/  IMAD.U32 R0, RZ, RZ, UR4 ;  /* 0x00000004ff007e24 */ /* 0x000fc8000f8e00ff */
[----:B------:R-:W0:Y:S02]  /*19390*/  SHFL.BFLY PT, R5, R2, 0x1, 0x1f ;  /* 0x0c201f0002057f89 */ /* 0x000e2400000e0000 */
[----:B0-----:R-:W-:Y:S02]  /*193a0*/  FMNMX.FTZ R5, R2, R5, !PT ;  /* 0x0000000502057209 */ /* 0x001fe40007810000 */
[----:B------:R-:W-:-:S03]  /*193b0*/  FMNMX.FTZ R2, R170, R9, !PT ;  /* 0x00000009aa027209 */ /* 0x000fc60007810000 */
[----:B------:R-:W-:Y:S01]  /*193c0*/  FMUL.FTZ R15, R5, R0 ;  /* 0x00000000050f7220 */ /* 0x000fe20000410000 */
[----:B------:R-:W-:Y:S01]  /*193d0*/  FMNMX.FTZ R2, R171, R2, !PT ;  /* 0x00000002ab027209 */ /* 0x000fe20007810000 */
[----:B------:R-:W-:Y:S02]  /*193e0*/  FADD.FTZ R3, -R5, R10 ;  /* 0x0000000a05037221 */ /* 0x000fe40000010100 */
[--C-:B------:R-:W-:Y:S01]  /*193f0*/  FFMA.FTZ R196, R160, R0, -R15.reuse ;  /* 0x00000000a0c47223 */ /* 0x100fe2000001080f */
[----:B------:R-:W-:Y:S01]  /*19400*/  FMNMX.FTZ R2, R174, R2, !PT ;  /* 0x00000002ae027209 */ /* 0x000fe20007810000 */
[-CC-:B------:R-:W-:Y:S01]  /*19410*/  FFMA.FTZ R200, R168, R0.reuse, -R15.reuse ;  /* 0x00000000a8c87223 */ /* 0x180fe2000001080f */
[-CC-:B------:R-:W-:Y:S01]  /*19420*/  FFMA.FTZ R160, R161, R0.reuse, -R15.reuse ;  /* 0x00000000a1a07223 */ /* 0x180fe2000001080f */
        /* <DEDUP_REMOVED lines=8> */
[----:B------:R-:W-:Y:S01]  /*194b0*/  FFMA.FTZ R12, R149, R0, -R15 ;  /* 0x00000000950c7223 */ /* 0x000fe2000001080f */
[----:B------:R-:W-:Y:S01]  /*194c0*/  FMNMX.FTZ R2, R163, R2, !PT ;  /* 0x00000002a3027209 */ /* 0x000fe20007810000 */
[----:B------:R-:W-:Y:S01]  /*194d0*/  FMUL.FTZ R3, R3, R0 ;  /* 0x0000000003037220 */ /* 0x000fe20000410000 */
[----:B------:R-:W-:Y:S02]  /*194e0*/  MUFU.EX2 R200, R200 ;  /* 0x000000c800c87308 */ /* 0x000fe40000000800 */
[----:B------:R-:W-:-:S04]  /*194f0*/  FMNMX.FTZ R2, R166, R2, !PT ;  /* 0x00000002a6027209 */ /* 0x000fc80007810000 */
[----:B------:R-:W-:Y:S02]  /*19500*/  FMNMX.FTZ R2, R167, R2, !PT ;  /* 0x00000002a7027209 */ /* 0x000fe40007810000 */
[----:B------:R-:W0:Y:S02]  /*19510*/  MUFU.EX2 R3, R3 ;  /* 0x0000000300037308 */ /* 0x000e240000000800 */
[----:B------:R-:W-:-:S04]  /*19520*/  FMNMX.FTZ R2, R154, R2, !PT ;  /* 0x000000029a027209 */ /* 0x000fc80007810000 */
[----:B------:R-:W-:Y:S02]  /*19530*/  FMNMX.FTZ R2, R155, R2, !PT ;  /* 0x000000029b027209 */ /* 0x000fe40007810000 */
[----:B------:R-:W1:Y:S02]  /*19540*/  MUFU.EX2 R10, R10 ;  /* 0x0000000a000a7308 */ /* 0x000e640000000800 */
[----:B------:R-:W-:-:S04]  /*19550*/  FMNMX.FTZ R2, R158, R2, !PT ;  /* 0x000000029e027209 */ /* 0x000fc80007810000 */
[----:B------:R-:W-:Y:S02]  /*19560*/  FMNMX.FTZ R2, R159, R2, !PT ;  /* 0x000000029f027209 */ /* 0x000fe40007810000 */
[----:B------:R-:W2:Y:S01]  /*19570*/  MUFU.EX2 R202, R202 ;  /* 0x000000ca00ca7308 */ /* 0x000ea20000000800 */
[----:B0-----:R-:W-:Y:S01]  /*19580*/  FFMA.FTZ R7, R3, R7, R200 ;  /* 0x0000000703077223 */ /* 0x001fe200000100c8 */
[----:B------:R-:W-:-:S04]  /*19590*/  FMNMX.FTZ R2, R146, R2, !PT ;  /* 0x0000000292027209 */ /* 0x000fc80007810000 */
[----:B------:R-:W-:Y:S02]  /*195a0*/  FMNMX.FTZ R2, R147, R2, !PT ;  /* 0x0000000293027209 */ /* 0x000fe40007810000 */
[----:B------:R-:W0:Y:S01]  /*195b0*/  MUFU.EX2 R168, R168 ;  /* 0x000000a800a87308 */ /* 0x000e220000000800 */
[----:B-1----:R-:W-:Y:S01]  /*195c0*/  FADD.FTZ R7, R10, R7 ;  /* 0x000000070a077221 */ /* 0x002fe20000010000 */
[----:B------:R-:W-:Y:S02]  /*195d0*/  FMNMX.FTZ R2, R150, R2, !PT ;  /* 0x0000000296027209 */ /* 0x000fe40007810000 */
[----:B------:R-:W-:Y:S02]  /*195e0*/  F2FP.F16.F32.PACK_AB R200, R10, R200 ;  /* 0x000000c80ac8723e */ /* 0x000fe400000000ff */
[----:B------:R-:W-:Y:S02]  /*195f0*/  FMNMX.FTZ R2, R151, R2, !PT ;  /* 0x0000000297027209 */ /* 0x000fe40007810000 */
[----:B------:R-:W-:Y:S01]  /*19600*/  MUFU.EX2 R196, R196 ;  /* 0x000000c400c47308 */ /* 0x000fe20000000800 */
[----:B--2---:R-:W-:Y:S01]  /*19610*/  FADD.FTZ R7, R202, R7 ;  /* 0x00000007ca077221 */ /* 0x004fe20000010000 */
[----:B------:R-:W-:-:S04]  /*19620*/  FMNMX.FTZ R2, R138, R2, !PT ;  /* 0x000000028a027209 */ /* 0x000fc80007810000 */
[----:B------:R-:W-:Y:S02]  /*19630*/  FMNMX.FTZ R2, R139, R2, !PT ;  /* 0x000000028b027209 */ /* 0x000fe40007810000 */
[----:B------:R-:W-:Y:S01]  /*19640*/  MUFU.EX2 R160, R160 ;  /* 0x000000a000a07308 */ /* 0x000fe20000000800 */
[----:B0-----:R-:W-:Y:S01]  /*19650*/  FADD.FTZ R7, R168, R7 ;  /* 0x00000007a8077221 */ /* 0x001fe20000010000 */
[----:B------:R-:W-:Y:S02]  /*19660*/  FMNMX.FTZ R2, R142, R2, !PT ;  /* 0x000000028e027209 */ /* 0x000fe40007810000 */
[----:B------:R-:W-:Y:S02]  /*19670*/  F2FP.F16.F32.PACK_AB R202, R168, R202 ;  /* 0x000000caa8ca723e */ /* 0x000fe400000000ff */
[----:B------:R-:W-:Y:S02]  /*19680*/  FMNMX.FTZ R2, R143, R2, !PT ;  /* 0x000000028f027209 */ /* 0x000fe40007810000 */
[----:B------:R-:W-:Y:S02]  /*19690*/  MUFU.EX2 R198, R198 ;  /* 0x000000c600c67308 */ /* 0x000fe40000000800 */
[----:B------:R-:W-:-:S04]  /*196a0*/  FMNMX.FTZ R2, R130, R2, !PT ;  /* 0x0000000282027209 */ /* 0x000fc80007810000 */
        /* <DEDUP_REMOVED lines=9> */
[----:B------:R-:W-:-:S05]  /*19740*/  FMNMX.FTZ R2, R127, R2, !PT ;  /* 0x000000027f027209 */ /* 0x000fca0007810000 */
[----:B------:R-:W0:Y:S02]  /*19750*/  SHFL.BFLY PT, R4, R2, 0x2, 0x1f ;  /* 0x0c401f0002047f89 */ /* 0x000e2400000e0000 */
[----:B0-----:R-:W-:-:S05]  /*19760*/  FMNMX.FTZ R4, R2, R4, !PT ;  /* 0x0000000402047209 */ /* 0x001fca0007810000 */
[----:B------:R-:W0:Y:S01]  /*19770*/  SHFL.BFLY PT, R2, R4, 0x1, 0x1f ;  /* 0x0c201f0004027f89 */ /* 0x000e2200000e0000 */
[----:B------:R-:W-:Y:S02]  /*19780*/  WARPGROUP.DEPBAR.LE gsb0, 0x0 ;  /* 0x00008000000079c5 */ /* 0x000fe40000010000 */
[----:B------:R-:W-:Y:S01]  /*19790*/  WARPGROUP.ARRIVE ;  /* 0x00000000000079c5 */ /* 0x000fe20000000000 */
[-CC-:B------:R-:W-:Y:S01]  /*197a0*/  FFMA.FTZ R192, R152, R0.reuse, -R15.reuse ;  /* 0x0000000098c07223 */ /* 0x180fe2000001080f */
[-CC-:B------:R-:W-:Y:S01]  /*197b0*/  FFMA.FTZ R194, R156, R0.reuse, -R15.reuse ;  /* 0x000000009cc27223 */ /* 0x180fe2000001080f */
[----:B------:R-:W-:-:S03]  /*197c0*/  FFMA.FTZ R152, R157, R0, -R15 ;  /* 0x000000009d987223 */ /* 0x000fc6000001080f */
[----:B------:R-:W-:Y:S01]  /*197d0*/  HGMMA.64x192x16.F32 R24, R188, gdesc[UR4].tnspB, R24, gsb0 ;  /* 0x42e00004bc187df0 */ /* 0x000fe20008000818 */
[----:B------:R-:W-:Y:S01]  /*197e0*/  R2UR UR6, R20 ;  /* 0x00000000140672ca */ /* 0x000fe200000e0000 */
[C---:B------:R-:W-:Y:S01]  /*197f0*/  VIADD R20, R14.reuse, 0x280 ;  /* 0x000002800e147836 */ /* 0x040fe20000000000 */
[----:B------:R-:W-:Y:S01]  /*19800*/  R2UR UR7, R21 ;  /* 0x00000000150772ca */ /* 0x000fe200000e0000 */
[----:B------:R-:W-:Y:S01]  /*19810*/  IMAD.MOV.U32 R21, RZ, RZ, 0x40000040 ;  /* 0x40000040ff157424 */ /* 0x000fe200078e00ff */
[----:B------:R-:W-:Y:S01]  /*19820*/  IADD3 R14, R14, 0x300, RZ ;  /* 0x000003000e0e7810 */ /* 0x000fe20007ffe0ff */
[----:B------:R-:W-:Y:S01]  /*19830*/  MUFU.EX2 R192, R192 ;  /* 0x000000c000c07308 */ /* 0x000fe20000000800 */
[----:B0-----:R-:W-:-:S07]  /*19840*/  FMNMX.FTZ R4, R4, R2, !PT ;  /* 0x0000000204047209 */ /* 0x001fce0007810000 */
[----:B------:R-:W-:Y:S08]  /*19850*/  MUFU.EX2 R194, R194 ;  /* 0x000000c200c27308 */ /* 0x000ff00000000800 */
[----:B------:R-:W-:Y:S01]  /*19860*/  MUFU.EX2 R152, R152 ;  /* 0x0000009800987308 */ /* 0x000fe20000000800 */
[----:B------:R-:W-:Y:S02]  /*19870*/  WARPGROUP.DEPBAR.LE gsb0, 0x0 ;  /* 0x00008000000079c5 */ /* 0x000fe40000010000 */
[----:B------:R-:W-:Y:S01]  /*19880*/  WARPGROUP.ARRIVE ;  /* 0x00000000000079c5 */ /* 0x000fe20000000000 */
[-CC-:B------:R-:W-:Y:S01]  /*19890*/  FFMA.FTZ R188, R144, R0.reuse, -R15.reuse ;  /* 0x0000000090bc7223 */ /* 0x180fe2000001080f */
[-CC-:B------:R-:W-:Y:S01]  /*198a0*/  FFMA.FTZ R144, R145, R0.reuse, -R15.reuse ;  /* 0x0000000091907223 */ /* 0x180fe2000001080f */
[----:B------:R-:W-:-:S03]  /*198b0*/  FFMA.FTZ R190, R148, R0, -R15 ;  /* 0x0000000094be7223 */ /* 0x000fc6000001080f */
[----:B------:R-:W-:Y:S01]  /*198c0*/  HGMMA.64x192x16.F32 R24, R184, gdesc[UR4].tnspB, R24, gsb0 ;  /* 0x42e00004b8187df0 */ /* 0x000fe20008000818 */
[----:B------:R-:W-:Y:S01]  /*198d0*/  R2UR UR6, R20 ;  /* 0x00000000140672ca */ /* 0x000fe200000e0000 */
[-CC-:B------:R-:W-:Y:S01]  /*198e0*/  FFMA.FTZ R20, R141, R0.reuse, -R15.reuse ;  /* 0x000000008d147223 */ /* 0x180fe2000001080f */
[----:B------:R-:W-:Y:S01]  /*198f0*/  R2UR UR7, R21 ;  /* 0x00000000150772ca */ /* 0x000fe200000e0000 */
[-CC-:B------:R-:W-:Y:S01]  /*19900*/  FFMA.FTZ R21, R120, R0.reuse, -R15.reuse ;  /* 0x0000000078157223 */ /* 0x180fe2000001080f */
[-CC-:B------:R-:W-:Y:S01]  /*19910*/  FFMA.FTZ R120, R121, R0.reuse, -R15.reuse ;  /* 0x0000000079787223 */ /* 0x180fe2000001080f */
[----:B------:R-:W-:Y:S01]  /*19920*/  FFMA.FTZ R121, R124, R0, -R15 ;  /* 0x000000007c797223 */ /* 0x000fe2000001080f */
        /* <DEDUP_REMOVED lines=10> */
[-CC-:B------:R-:W-:Y:S01]  /*199d0*/  FFMA.FTZ R136, R137, R0.reuse, -R15.reuse ;  /* 0x0000000089887223 */ /* 0x180fe2000001080f */
[----:B------:R-:W-:-:S03]  /*199e0*/  FFMA.FTZ R186, R140, R0, -R15 ;  /* 0x000000008cba7223 */ /* 0x000fc6000001080f */
[----:B------:R-:W-:Y:S01]  /*199f0*/  HGMMA.64x192x16.F32 R24, R180, gdesc[UR4].tnspB, R24, gsb0 ;  /* 0x42e00004b4187df0 */ /* 0x000fe20008000818 */
[----:B------:R-:W-:Y:S01]  /*19a00*/  R2UR UR6, R14 ;  /* 0x000000000e0672ca */ /* 0x000fe200000e0000 */
[----:B------:R-:W-:Y:S08]  /*19a10*/  MUFU.EX2 R184, R184 ;  /* 0x000000b800b87308 */ /* 0x000ff00000000800 */
[----:B------:R-:W-:Y:S08]  /*19a20*/  MUFU.EX2 R136, R136 ;  /* 0x0000008800887308 */ /* 0x000ff00000000800 */
[----:B------:R-:W-:Y:S01]  /*19a30*/  MUFU.EX2 R186, R186 ;  /* 0x000000ba00ba7308 */ /* 0x000fe20000000800 */
[----:B------:R-:W-:-:S02]  /*19a40*/  WARPGROUP.DEPBAR.LE gsb0, 0x0 ;  /* 0x00008000000079c5 */ /* 0x000fc40000010000 */
[-CC-:B------:R-:W-:Y:S01]  /*19a50*/  FFMA.FTZ R180, R128, R0.reuse, -R15.reuse ;  /* 0x0000000080b47223 */ /* 0x180fe2000001080f */
[-CC-:B------:R-:W-:Y:S01]  /*19a60*/  FFMA.FTZ R128, R129, R0.reuse, -R15.reuse ;  /* 0x0000000081807223 */ /* 0x180fe2000001080f */
[-CC-:B------:R-:W-:Y:S01]  /*19a70*/  FFMA.FTZ R182, R132, R0.reuse, -R15.reuse ;  /* 0x0000000084b67223 */ /* 0x180fe2000001080f */
[-CC-:B------:R-:W-:Y:S01]  /*19a80*/  FFMA.FTZ R129, R133, R0.reuse, -R15.reuse ;  /* 0x0000000085817223 */ /* 0x180fe2000001080f */
[-C--:B------:R-:W-:Y:S01]  /*19a90*/  FFMA.FTZ R132, R125, R0.reuse, -R15 ;  /* 0x000000007d847223 */ /* 0x080fe2000001080f */
[C---:B------:R-:W-:Y:S01]  /*19aa0*/  FADD.FTZ R15, -R4.reuse, R9 ;  /* 0x00000009040f7221 */ /* 0x040fe20000010100 */
[----:B------:R-:W-:Y:S01]  /*19ab0*/  WARPGROUP.ARRIVE ;  /* 0x00000000000079c5 */ /* 0x000fe20000000000 */
[-C--:B------:R-:W-:Y:S01]  /*19ac0*/  FMUL.FTZ R125, R4, R0.reuse ;  /* 0x00000000047d7220 */ /* 0x080fe20000410000 */
[----:B------:R0:W-:Y:S01]  /*19ad0*/  MUFU.EX2 R9, R132 ;  /* 0x0000008400097308 */ /* 0x0001e20000000800 */
[-C--:B------:R-:W-:Y:S02]  /*19ae0*/  FMUL.FTZ R15, R15, R0.reuse ;  /* 0x000000000f0f7220 */ /* 0x080fe40000410000 */
        /* <DEDUP_REMOVED lines=11> */
[-CC-:B0-----:R-:W-:Y:S01]  /*19ba0*/  FFMA.FTZ R132, R155, R0.reuse, -R125.reuse ;  /* 0x000000009b847223 */ /* 0x181fe2000001087d */
[----:B------:R-:W-:Y:S01]  /*19bb0*/  FFMA.FTZ R195, R158, R0, -R125 ;  /* 0x000000009ec37223 */ /* 0x000fe2000001087d */
[----:B------:R-:W-:Y:S01]  /*19bc0*/  MUFU.EX2 R201, R201 ;  /* 0x000000c900c97308 */ /* 0x000fe20000000800 */
[----:B-1----:R-:W-:-:S02]  /*19bd0*/  IMAD.MOV.U32 R15, RZ, RZ, 0x40000040 ;  /* 0x40000040ff0f7424 */ /* 0x002fc400078e00ff */
[-CC-:B------:R-:W-:Y:S01]  /*19be0*/  FFMA.FTZ R137, R159, R0.reuse, -R125.reuse ;  /* 0x000000009f897223 */ /* 0x180fe2000001087d */
[-CC-:B------:R-:W-:Y:S01]  /*19bf0*/  FFMA.FTZ R181, R130, R0.reuse, -R125.reuse ;  /* 0x0000000082b57223 */ /* 0x180fe2000001087d */
[-CC-:B------:R-:W-:Y:S01]  /*19c00*/  FFMA.FTZ R189, R146, R0.reuse, -R125.reuse ;  /* 0x0000000092bd7223 */ /* 0x180fe2000001087d */
[-CC-:B------:R-:W-:Y:S01]  /*19c10*/  FFMA.FTZ R14, R147, R0.reuse, -R125.reuse ;  /* 0x00000000930e7223 */ /* 0x180fe2000001087d */
[----:B------:R-:W-:Y:S01]  /*19c20*/  R2UR UR7, R15 ;  /* 0x000000000f0772ca */ /* 0x000fe200000e0000 */
[-C--:B------:R-:W-:Y:S01]  /*19c30*/  FFMA.FTZ R191, R150, R0.reuse, -R125 ;  /* 0x0000000096bf7223 */ /* 0x080fe2000001087d */
[----:B------:R-:W-:Y:S01]  /*19c40*/  MUFU.EX2 R124, R124 ;  /* 0x0000007c007c7308 */ /* 0x000fe20000000800 */
[----:B------:R-:W-:Y:S01]  /*19c50*/  @!P1 PRMT R15, RZ, 0x654, R13 ;  /* 0x00000654ff0f9816 */ /* 0x000fe2000000000d */
[-CC-:B------:R-:W-:Y:S01]  /*19c60*/  FFMA.FTZ R151, R151, R0.reuse, -R125.reuse ;  /* 0x0000000097977223 */ /* 0x180fe2000001087d */
[-CC-:B------:R-:W-:Y:S01]  /*19c70*/  FFMA.FTZ R187, R142, R0.reuse, -R125.reuse ;  /* 0x000000008ebb7223 */ /* 0x180fe2000001087d */
[-CC-:B------:R-:W-:Y:S01]  /*19c80*/  FFMA.FTZ R131, R131, R0.reuse, -R125.reuse ;  /* 0x0000000083837223 */ /* 0x180fe2000001087d */
[-CC-:B------:R-:W-:Y:S01]  /*19c90*/  FFMA.FTZ R134, R134, R0.reuse, -R125.reuse ;  /* 0x0000000086867223 */ /* 0x180fe2000001087d */
[-CC-:B------:R-:W-:Y:S01]  /*19ca0*/  FFMA.FTZ R135, R135, R0.reuse, -R125.reuse ;  /* 0x0000000087877223 */ /* 0x180fe2000001087d */
[-CC-:B------:R-:W-:Y:S01]  /*19cb0*/  FFMA.FTZ R122, R122, R0.reuse, -R125.reuse ;  /* 0x000000007a7a7223 */ /* 0x180fe2000001087d */
[----:B------:R-:W-:Y:S01]  /*19cc0*/  MUFU.EX2 R203, R203 ;  /* 0x000000cb00cb7308 */ /* 0x000fe20000000800 */
[-CC-:B------:R-:W-:Y:S01]  /*19cd0*/  FFMA.FTZ R123, R123, R0.reuse, -R125.reuse ;  /* 0x000000007b7b7223 */ /* 0x180fe2000001087d */
[----:B------:R-:W-:Y:S01]  /*19ce0*/  FFMA.FTZ R126, R126, R0, -R125 ;  /* 0x000000007e7e7223 */ /* 0x000fe2000001087d */
[----:B------:R-:W-:Y:S05]  /*19cf0*/  HGMMA.64x192x16.F32 R24, R176, gdesc[UR4].tnspB, R24, gsb0 ;  /* 0x42e00004b0187df0 */ /* 0x000fea0008000818 */
        /* <DEDUP_REMOVED lines=24> */
[----:B------:R-:W1:Y:S01]  /*19e80*/  MUFU.EX2 R123, R123 ;  /* 0x0000007b007b7308 */ /* 0x000e620000000800 */
[----:B0-----:R-:W-:Y:S01]  /*19e90*/  F2FP.F16.F32.PACK_AB R183, R135, R134 ;  /* 0x0000008687b7723e */ /* 0x001fe200000000ff */
[----:B------:R-:W-:-:S02]  /*19ea0*/  WARPGROUP.DEPBAR.LE gsb0, 0x0 ;  /* 0x00008000000079c5 */ /* 0x000fc40000010000 */
[----:B------:R0:W-:Y:S04]  /*19eb0*/  @!P1 SYNCS.ARRIVE.TRANS64.RED.A1T0 RZ, [R15+URZ], RZ ;  /* 0x000000ff0fff99a7 */ /* 0x0001e8000810043f */
[----:B------:R-:W-:Y:S01]  /*19ec0*/  MUFU.EX2 R179, R126 ;  /* 0x0000007e00b37308 */ /* 0x000fe20000000800 */
[----:B------:R-:W-:Y:S02]  /*19ed0*/  F2FP.F16.F32.PACK_AB R178, R9, R121 ;  /* 0x0000007909b2723e */ /* 0x000fe400000000ff */
[----:B------:R-:W-:Y:S02]  /*19ee0*/  F2FP.F16.F32.PACK_AB R176, R120, R21 ;  /* 0x0000001578b0723e */ /* 0x000fe400000000ff */
[----:B-1----:R-:W-:Y:S01]  /*19ef0*/  F2FP.F16.F32.PACK_AB R177, R123, R122 ;  /* 0x0000007a7bb1723e */ /* 0x002fe200000000ff */
[----:B0-----:R-:W-:Y:S01]  /*19f00*/  FFMA.FTZ R15, R2, R6, R201 ;  /* 0x00000006020f7223 */ /* 0x001fe200000100c9 */
[----:B------:R-:W-:Y:S01]  /*19f10*/  FFMA.FTZ R6, R139, R0, -R125 ;  /* 0x000000008b067223 */ /* 0x000fe2000001087d */
[----:B------:R-:W-:-:S02]  /*19f20*/  F2FP.F16.F32.PACK_AB R201, R124, R201 ;  /* 0x000000c97cc9723e */ /* 0x000fc400000000ff */
[----:B------:R-:W-:Y:S01]  /*19f30*/  FADD.FTZ R138, R124, R15 ;  /* 0x0000000f7c8a7221 */ /* 0x000fe20000010000 */
[----:B------:R-:W-:Y:S02]  /*19f40*/  @!P1 PRMT R15, RZ, 0x654, R11 ;  /* 0x00000654ff0f9816 */ /* 0x000fe4000000000b */
[----:B------:R-:W0:Y:S01]  /*19f50*/  MUFU.EX2 R6, R6 ;  /* 0x0000000600067308 */ /* 0x000e220000000800 */
[----:B------:R-:W-:Y:S01]  /*19f60*/  FADD.FTZ R11, R203, R138 ;  /* 0x0000008acb0b7221 */ /* 0x000fe20000010000 */
[----:B------:R1:W-:Y:S01]  /*19f70*/  @!P1 SYNCS.ARRIVE.TRANS64.RED.A1T0 RZ, [R15+URZ], RZ ;  /* 0x000000ff0fff99a7 */ /* 0x0003e2000810043f */
[C---:B------:R-:W-:Y:S02]  /*19f80*/  F2FP.F16.F32.PACK_AB R203, R140.reuse, R203 ;  /* 0x000000cb8ccb723e */ /* 0x040fe400000000ff */
[----:B------:R-:W-:Y:S01]  /*19f90*/  FADD.FTZ R138, R140, R11 ;  /* 0x0000000b8c8a7221 */ /* 0x000fe20000010000 */
[----:B------:R-:W-:Y:S01]  /*19fa0*/  FADD.FTZ R11, R196, R7 ;  /* 0x00000007c40b7221 */ /* 0x000fe20000010000 */
[-CC-:B------:R-:W-:Y:S01]  /*19fb0*/  FFMA.FTZ R7, R143, R0.reuse, -R125.reuse ;  /* 0x000000008f077223 */ /* 0x180fe2000001087d */
[----:B------:R-:W-:Y:S01]  /*19fc0*/  FFMA.FTZ R125, R127, R0, -R125 ;  /* 0x000000007f7d7223 */ /* 0x000fe2000001087d */
[----:B------:R-:W-:Y:S01]  /*19fd0*/  FADD.FTZ R138, R197, R138 ;  /* 0x0000008ac58a7221 */ /* 0x000fe20000010000 */
[C---:B------:R-:W-:Y:S01]  /*19fe0*/  FADD.FTZ R11, R160.reuse, R11 ;  /* 0x0000000ba00b7221 */ /* 0x040fe20000010000 */
[----:B------:R-:W-:-:S02]  /*19ff0*/  F2FP.F16.F32.PACK_AB R196, R160, R196 ;  /* 0x000000c4a0c4723e */ /* 0x000fc400000000ff */
[C---:B------:R-:W-:Y:S01]  /*1a000*/  FADD.FTZ R138, R133.reuse, R138 ;  /* 0x0000008a858a7221 */ /* 0x040fe20000010000 */
[----:B------:R-:W-:Y:S01]  /*1a010*/  FADD.FTZ R130, R198, R11 ;  /* 0x0000000bc6827221 */ /* 0x000fe20000010000 */
[----:B------:R-:W2:Y:S01]  /*1a020*/  MUFU.EX2 R7, R7 ;  /* 0x0000000700077308 */ /* 0x000ea20000000800 */
[----:B------:R-:W-:Y:S01]  /*1a030*/  F2FP.F16.F32.PACK_AB R197, R133, R197 ;  /* 0x000000c585c5723e */ /* 0x000fe200000000ff */
[----:B------:R-:W-:Y:S01]  /*1a040*/  FADD.FTZ R138, R199, R138 ;  /* 0x0000008ac78a7221 */ /* 0x000fe20000010000 */
[C---:B------:R-:W-:Y:S01]  /*1a050*/  FADD.FTZ R11, R161.reuse, R130 ;  /* 0x00000082a10b7221 */ /* 0x040fe20000010000 */
[----:B------:R-:W-:Y:S02]  /*1a060*/  F2FP.F16.F32.PACK_AB R198, R161, R198 ;  /* 0x000000c6a1c6723e */ /* 0x000fe400000000ff */
[C---:B------:R-:W-:Y:S01]  /*1a070*/  FADD.FTZ R138, R141.reuse, R138 ;  /* 0x0000008a8d8a7221 */ /* 0x040fe20000010000 */
[----:B------:R-:W-:Y:S01]  /*1a080*/  FADD.FTZ R130, R192, R11 ;  /* 0x0000000bc0827221 */ /* 0x000fe20000010000 */
[----:B------:R-:W3:Y:S01]  /*1a090*/  MUFU.EX2 R125, R125 ;  /* 0x0000007d007d7308 */ /* 0x000ee20000000800 */
[----:B------:R-:W-:Y:S01]  /*1a0a0*/  F2FP.F16.F32.PACK_AB R199, R141, R199 ;  /* 0x000000c78dc7723e */ /* 0x000fe200000000ff */
[----:B------:R-:W-:Y:S01]  /*1a0b0*/  FADD.FTZ R11, R193, R138 ;  /* 0x0000008ac10b7221 */ /* 0x000fe20000010000 */
[C---:B-1----:R-:W-:Y:S01]  /*1a0c0*/  FADD.FTZ R15, R153.reuse, R130 ;  /* 0x00000082990f7221 */ /* 0x042fe20000010000 */
[----:B------:R-:W-:-:S02]  /*1a0d0*/  F2FP.F16.F32.PACK_AB R192, R153, R192 ;  /* 0x000000c099c0723e */ /* 0x000fc400000000ff */
[----:B------:R-:W-:Y:S01]  /*1a0e0*/  FADD.FTZ R130, R132, R11 ;  /* 0x0000000b84827221 */ /* 0x000fe20000010000 */
[----:B------:R-:W-:Y:S01]  /*1a0f0*/  FADD.FTZ R15, R194, R15 ;  /* 0x0000000fc20f7221 */ /* 0x000fe20000010000 */
[----:B------:R-:W-:Y:S02]  /*1a100*/  F2FP.F16.F32.PACK_AB R193, R132, R193 ;  /* 0x000000c184c1723e */ /* 0x000fe400000000ff */
[----:B------:R-:W-:Y:S01]  /*1a110*/  FADD.FTZ R130, R195, R130 ;  /* 0x00000082c3827221 */ /* 0x000fe20000010000 */
[C---:B------:R-:W-:Y:S01]  /*1a120*/  FADD.FTZ R15, R152.reuse, R15 ;  /* 0x0000000f980f7221 */ /* 0x040fe20000010000 */
[----:B------:R-:W-:Y:S02]  /*1a130*/  F2FP.F16.F32.PACK_AB R194, R152, R194 ;  /* 0x000000c298c2723e */ /* 0x000fe400000000ff */
[C---:B------:R-:W-:Y:S01]  /*1a140*/  FADD.FTZ R130, R137.reuse, R130 ;  /* 0x0000008289827221 */ /* 0x040fe20000010000 */
        /* <DEDUP_REMOVED lines=9> */
[----:B------:R-:W-:Y:S01]  /*1a1e0*/  FADD.FTZ R15, R12, R15 ;  /* 0x0000000f0c0f7221 */ /* 0x000fe20000010000 */
[----:B------:R-:W-:-:S02]  /*1a1f0*/  F2FP.F16.F32.PACK_AB R189, R14, R189 ;  /* 0x000000bd0ebd723e */ /* 0x000fc400000000ff */
[C---:B------:R-:W-:Y:S01]  /*1a200*/  FADD.FTZ R124, R13.reuse, R124 ;  /* 0x0000007c0d7c7221 */ /* 0x040fe20000010000 */
[----:B------:R-:W-:Y:S01]  /*1a210*/  FADD.FTZ R15, R184, R15 ;  /* 0x0000000fb80f7221 */ /* 0x000fe20000010000 */
[----:B------:R-:W-:Y:S02]  /*1a220*/  F2FP.F16.F32.PACK_AB R191, R13, R191 ;  /* 0x000000bf0dbf723e */ /* 0x000fe400000000ff */
[----:B------:R-:W-:Y:S01]  /*1a230*/  FADD.FTZ R11, R185, R124 ;  /* 0x0000007cb90b7221 */ /* 0x000fe20000010000 */
[----:B------:R-:W-:Y:S01]  /*1a240*/  FADD.FTZ R15, R136, R15 ;  /* 0x0000000f880f7221 */ /* 0x000fe20000010000 */
[C---:B0-----:R-:W-:Y:S02]  /*1a250*/  F2FP.F16.F32.PACK_AB R185, R6.reuse, R185 ;  /* 0x000000b906b9723e */ /* 0x041fe400000000ff */
[----:B------:R-:W-:Y:S01]  /*1a260*/  FADD.FTZ R124, R6, R11 ;  /* 0x0000000b067c7221 */ /* 0x000fe20000010000 */
[----:B------:R-:W-:Y:S01]  /*1a270*/  FADD.FTZ R15, R186, R15 ;  /* 0x0000000fba0f7221 */ /* 0x000fe20000010000 */
[----:B------:R-:W-:-:S02]  /*1a280*/  F2FP.F16.F32.PACK_AB R184, R136, R184 ;  /* 0x000000b888b8723e */ /* 0x000fc400000000ff */
[----:B------:R-:W-:Y:S01]  /*1a290*/  FADD.FTZ R124, R187, R124 ;  /* 0x0000007cbb7c7221 */ /* 0x000fe20000010000 */
[----:B------:R-:W-:Y:S01]  /*1a2a0*/  FADD.FTZ R15, R20, R15 ;  /* 0x0000000f140f7221 */ /* 0x000fe20000010000 */
[C---:B--2---:R-:W-:Y:S02]  /*1a2b0*/  F2FP.F16.F32.PACK_AB R187, R7.reuse, R187 ;  /* 0x000000bb07bb723e */ /* 0x044fe400000000ff */
        /* <DEDUP_REMOVED lines=10> */
[C---:B------:R-:W-:Y:S01]  /*1a360*/  FADD.FTZ R12, R129.reuse, R12 ;  /* 0x0000000c810c7221 */ /* 0x040fe20000010000 */
[----:B------:R-:W-:Y:S02]  /*1a370*/  F2FP.F16.F32.PACK_AB R182, R129, R182 ;  /* 0x000000b681b6723e */ /* 0x000fe400000000ff */
[----:B------:R-:W-:Y:S01]  /*1a380*/  FADD.FTZ R7, R135, R6 ;  /* 0x0000000687077221 */ /* 0x000fe20000010000 */
[----:B------:R-:W-:Y:S01]  /*1a390*/  FADD.FTZ R11, R21, R12 ;  /* 0x0000000c150b7221 */ /* 0x000fe20000010000 */
[----:B------:R-:W-:-:S02]  /*1a3a0*/  MOV R12, R212 ;  /* 0x000000d4000c7202 */ /* 0x000fc40000000f00 */
[----:B------:R-:W-:Y:S01]  /*1a3b0*/  FADD.FTZ R6, R122, R7 ;  /* 0x000000077a067221 */ /* 0x000fe20000010000 */
[----:B------:R-:W-:Y:S01]  /*1a3c0*/  FADD.FTZ R10, R120, R11 ;  /* 0x0000000b780a7221 */ /* 0x000fe20000010000 */
[----:B------:R-:W-:Y:S02]  /*1a3d0*/  IMAD.MOV.U32 R11, RZ, RZ, R214 ;  /* 0x000000ffff0b7224 */ /* 0x000fe400078e00d6 */
[----:B------:R-:W-:Y:S01]  /*1a3e0*/  FADD.FTZ R6, R123, R6 ;  /* 0x000000067b067221 */ /* 0x000fe20000010000 */
[----:B------:R-:W-:-:S03]  /*1a3f0*/  FADD.FTZ R10, R121, R10 ;  /* 0x0000000a790a7221 */ /* 0x000fc60000010000 */
[----:B------:R-:W-:Y:S01]  /*1a400*/  FADD.FTZ R6, R179, R6 ;  /* 0x00000006b3067221 */ /* 0x000fe20000010000 */
[----:B------:R-:W-:Y:S01]  /*1a410*/  FADD.FTZ R7, R9, R10 ;  /* 0x0000000a09077221 */ /* 0x000fe20000010000 */
[C---:B---3--:R-:W-:Y:S01]  /*1a420*/  F2FP.F16.F32.PACK_AB R179, R125.reuse, R179 ;  /* 0x000000b37db3723e */ /* 0x048fe200000000ff */
[----:B------:R-:W-:Y:S02]  /*1a430*/  IMAD.MOV.U32 R9, RZ, RZ, R4 ;  /* 0x000000ffff097224 */ /* 0x000fe400078e0004 */
[----:B------:R-:W-:Y:S01]  /*1a440*/  FADD.FTZ R6, R125, R6 ;  /* 0x000000067d067221 */ /* 0x000fe20000010000 */
[----:B------:R-:W-:Y:S01]  /*1a450*/  IMAD.MOV.U32 R10, RZ, RZ, R5 ;  /* 0x000000ffff0a7224 */ /* 0x000fe200078e0005 */
[----:B------:R-:W-:Y:S06]  /*1a460*/  @P2 BRA `(.L_x_634) ;  /* 0xffffffb000c02947 */ /* 0x000fec000383ffff */
.L_x_623:
[----:B------:R-:W-:Y:S05]  /*1a470*/  BSYNC B0 ;  /* 0x0000000000007941 */ /* 0x000fea0003800000 */
.L_x_622:
        /* <DEDUP_REMOVED lines=99> */
.L_x_635:
[----:B------:R-:W-:Y:S02]  /*1aab0*/  LEA R11, R212, R18, 0x3 ;  /* 0x00000012d40b7211 */ /* 0x000fe400078e18ff */
[----:B------:R-:W-:-:S04]  /*1aac0*/  SHF.L.U32 R2, R214, 0x1f, RZ ;  /* 0x0000001fd6027819 */ /* 0x000fc800000006ff */
[----:B------:R0:W1:Y:S01]  /*1aad0*/  SYNCS.PHASECHK.TRANS64.TRYWAIT P2, [R11+URZ+0x36850], R2 ;  /* 0x036850020b0075a7 */ /* 0x000062000804017f */
[----:B------:R-:W-:Y:S05]  /*1aae0*/  @!P0 BRA `(.L_x_636) ;  /* 0x0000000000048947 */ /* 0x000fea0003800000 */
[----:B------:R-:W-:Y:S01]  /*1aaf0*/  BPT.TRAP 0x1 ;  /* 0x000000040000795c */ /* 0x000fe20000300000 */
.L_x_636:
[----:B------:R-:W-:Y:S01]  /*1ab00*/  VIADD R18, R18, 0x400 ;  /* 0x0000040012127836 */ /* 0x000fe20000000000 */
[----:B------:R-:W-:Y:S04]  /*1ab10*/  BSSY B0, `(.L_x_637) ;  /* 0x0000008000007945 */ /* 0x000fe80003800000 */
[----:B------:R-:W-:-:S04]  /*1ab20*/  SHF.R.U32.HI R18, RZ, 0x4, R18 ;  /* 0x00000004ff127819 */ /* 0x000fc80000011612 */
[----:B------:R-:W-:-:S04]  /*1ab30*/  LOP3.LUT R18, R18, 0x3fff, RZ, 0xc0, !PT ;  /* 0x00003fff12127812 */ /* 0x000fc800078ec0ff */
[----:B------:R-:W-:-:S05]  /*1ab40*/  LOP3.LUT R3, R18, 0x3800000, RZ, 0xfc, !PT ;  /* 0x0380000012037812 */ /* 0x000fca00078efcff */
[----:B------:R-:W-:Y:S01]  /*1ab50*/  IMAD R8, R212, 0xa80, R3 ;  /* 0x00000a80d4087824 */ /* 0x000fe200078e0203 */
[----:B-1----:R-:W-:Y:S06]  /*1ab60*/  @P2 BRA `(.L_x_638) ;  /* 0x0000000000082947 */ /* 0x002fec0003800000 */
[----:B------:R-:W1:Y:S02]  /*1ab70*/  SYNCS.PHASECHK.TRANS64.TRYWAIT P0, [R11+URZ+0x36850], R2 ;  /* 0x036850020b0075a7 */ /* 0x000e64000800017f */
[----:B-1----:R-:W-:Y:S05]  /*1ab80*/  @!P0 BRA `(.L_x_639) ;  /* 0x00000094001c8947 */ /* 0x002fea0003800000 */
.L_x_638:
[----:B------:R-:W-:Y:S05]  /*1ab90*/  BSYNC B0 ;  /* 0x0000000000007941 */ /* 0x000fea0003800000 */
.L_x_637:
[----:B01----:R-:W-:Y:S01]  /*1aba0*/  IMAD.MOV.U32 R2, RZ, RZ, R8 ;  /* 0x000000ffff027224 */ /* 0x003fe200078e0008 */
[----:B------:R-:W-:Y:S01]  /*1abb0*/  MOV R3, 0x40000040 ;  /* 0x4000004000037802 */ /* 0x000fe20000000f00 */
[----:B------:R-:W-:Y:S01]  /*1abc0*/  WARPGROUP.ARRIVE ;  /* 0x00000000000079c5 */ /* 0x000fe20000000000 */
[----:B------:R-:W-:Y:S02]  /*1abd0*/  @!P1 VIADD R12, R11, 0x36860 ;  /* 0x000368600b0c9836 */ /* 0x000fe40000000000 */
[----:B------:R-:W-:Y:S01]  /*1abe0*/  R2UR UR6, R2 ;  /* 0x00000000020672ca */ /* 0x000fe200000e0000 */
[----:B------:R-:W-:Y:S01]  /*1abf0*/  VIADD R2, R8, 0x80 ;  /* 0x0000008008027836 */ /* 0x000fe20000000000 */
[----:B------:R-:W-:Y:S01]  /*1ac00*/  R2UR UR7, R3 ;  /* 0x00000000030772ca */ /* 0x000fe200000e0000 */
[----:B------:R-:W-:Y:S01]  /*1ac10*/  IMAD.MOV.U32 R3, RZ, RZ, 0x40000040 ;  /* 0x40000040ff037424 */ /* 0x000fe200078e00ff */
[----:B------:R-:W-:Y:S01]  /*1ac20*/  @!P1 PRMT R12, RZ, 0x654, R12 ;  /* 0x00000654ff0c9816 */ /* 0x000fe2000000000c */
[----:B------:R-:W-:-:S02]  /*1ac30*/  VIADD R212, R212, 0x1 ;  /* 0x00000001d4d47836 */ /* 0x000fc40000000000 */
[----:B------:R-:W-:-:S03]  /*1ac40*/  VIADD R225, R225, 0x1 ;  /* 0x00000001e1e17836 */ /* 0x000fc60000000000 */
[----:B------:R-:W-:-:S04]  /*1ac50*/  ISETP.NE.AND P2, PT, R212, 0x2, PT ;  /* 0x00000002d400780c */ /* 0x000fc80003f45270 */
[----:B------:R-:W-:Y:S01]  /*1ac60*/  SEL R212, R212, RZ, P2 ;  /* 0x000000ffd4d47207 */ /* 0x000fe20001000000 */
[----:B------:R-:W-:Y:S01]  /*1ac70*/  HGMMA.64x192x16.F32 R24, R200, gdesc[UR4].tnspB, R24, gsb0 ;  /* 0x42e00004c8187df0 */ /* 0x000fe20008000818 */
[----:B------:R-:W-:Y:S02]  /*1ac80*/  R2UR UR6, R2 ;  /* 0x00000000020672ca */ /* 0x000fe400000e0000 */
[----:B------:R-:W-:Y:S01]  /*1ac90*/  R2UR UR7, R3 ;  /* 0x00000000030772ca */ /* 0x000fe200000e0000 */
[----:B------:R-:W-:Y:S01]  /*1aca0*/  IMAD.MOV.U32 R3, RZ, RZ, 0x40000040 ;  /* 0x40000040ff037424 */ /* 0x000fe200078e00ff */
[----:B------:R-:W-:Y:S01]  /*1acb0*/  IADD3 R2, R8, 0x100, RZ ;  /* 0x0000010008027810 */ /* 0x000fe20007ffe0ff */
[----:B------:R-:W-:Y:S02]  /*1acc0*/  WARPGROUP.DEPBAR.LE gsb0, 0x0 ;  /* 0x00008000000079c5 */ /* 0x000fe40000010000 */
[----:B------:R-:W-:-:S12]  /*1acd0*/  WARPGROUP.ARRIVE ;  /* 0x00000000000079c5 */ /* 0x000fd80000000000 */
        /* <DEDUP_REMOVED lines=31> */
[----:B------:R-:W0:Y:S04]  /*1aed0*/  SHFL.BFLY PT, R2, R7, 0x2, 0x1f ;  /* 0x0c401f0007027f89 */ /* 0x000e2800000e0000 */
[----:B------:R-:W1:Y:S01]  /*1aee0*/  SHFL.BFLY PT, R3, R6, 0x2, 0x1f ;  /* 0x0c401f0006037f89 */ /* 0x000e6200000e0000 */
[----:B0-----:R-:W-:Y:S01]  /*1aef0*/  FADD.FTZ R2, R2, R7 ;  /* 0x0000000702027221 */ /* 0x001fe20000010000 */
[----:B-1----:R-:W-:Y:S01]  /*1af00*/  FADD.FTZ R8, R3, R6 ;  /* 0x0000000603087221 */ /* 0x002fe20000010000 */
[----:B------:R-:W-:-:S03]  /*1af10*/  CS2R R6, SRZ ;  /* 0x0000000000067805 */ /* 0x000fc6000001ff00 */
[----:B------:R-:W0:Y:S04]  /*1af20*/  SHFL.BFLY PT, R3, R2, 0x1, 0x1f ;  /* 0x0c201f0002037f89 */ /* 0x000e2800000e0000 */
[----:B------:R-:W1:Y:S01]  /*1af30*/  SHFL.BFLY PT, R9, R8, 0x1, 0x1f ;  /* 0x0c201f0008097f89 */ /* 0x000e6200000e0000 */
[----:B0-----:R-:W-:Y:S01]  /*1af40*/  FADD.FTZ R13, R2, R3 ;  /* 0x00000003020d7221 */ /* 0x001fe20000010000 */
[----:B------:R-:W-:Y:S01]  /*1af50*/  SEL R3, RZ, 0x1, P2 ;  /* 0x00000001ff037807 */ /* 0x000fe20001000000 */
[----:B------:R-:W-:Y:S02]  /*1af60*/  IMAD.MOV.U32 R2, RZ, RZ, -0x800000 ;  /* 0xff800000ff027424 */ /* 0x000fe400078e00ff */
[----:B-1----:R-:W-:Y:S01]  /*1af70*/  FADD.FTZ R14, R8, R9 ;  /* 0x00000009080e7221 */ /* 0x002fe20000010000 */
[----:B------:R-:W-:-:S02]  /*1af80*/  FSETP.NE.FTZ.AND P0, PT, R13, RZ, PT ;  /* 0x000000ff0d00720b */ /* 0x000fc40003f15000 */
[----:B------:R-:W-:Y:S02]  /*1af90*/  LOP3.LUT R214, R214, R3, RZ, 0x3c, !PT ;  /* 0x00000003d6d67212 */ /* 0x000fe400078e3cff */
[----:B------:R-:W-:Y:S02]  /*1afa0*/  FSETP.NE.FTZ.AND P3, PT, R14, RZ, PT ;  /* 0x000000ff0e00720b */ /* 0x000fe40003f75000 */
[----:B------:R-:W-:-:S07]  /*1afb0*/  MOV R3, 0xff800000 ;  /* 0xff80000000037802 */ /* 0x000fce0000000f00 */
        /* <DEDUP_REMOVED lines=112> */
.L_x_559:
[----:B------:R-:W0:Y:S08]  /*1b6c0*/  S2UR UR5, SR_CgaCtaId ;  /* 0x00000000000579c3 */ /* 0x000e300000008800 */
[----:B------:R-:W-:Y:S06]  /*1b6d0*/  BAR.SYNC.DEFER_BLOCKING 0x5, 0x120 ;  /* 0x0144800000007b1d */ /* 0x000fec0000010000 */
[----:B------:R-:W-:Y:S01]  /*1b6e0*/  UMOV UR4, 0x400 ;  /* 0x0000040000047882 */ /* 0x000fe20000000000 */
[----:B------:R-:W-:Y:S01]  /*1b6f0*/  BSSY B0, `(.L_x_640) ;  /* 0x0000234000007945 */ /* 0x000fe20003800000 */
[----:B0-----:R-:W-:-:S06]  /*1b700*/  ULEA UR4, UR5, UR4, 0x18 ;  /* 0x0000000405047291 */ /* 0x001fcc000f8ec03f */
[----:B------:R-:W-:-:S05]  /*1b710*/  MOV R18, UR4 ;  /* 0x0000000400127c02 */ /* 0x000fca0008000f00 */
[----:B------:R0:W1:Y:S01]  /*1b720*/  LDS.128 R148, [R18+0x368d0] ;  /* 0x0368d00012947984 */ /* 0x0000620000000c00 */
[----:B------:R-:W-:Y:S06]  /*1b730*/  BAR.ARV 0x4, 0x120 ;  /* 0x0104800000007b1d */ /* 0x000fec0000002000 */
[----:B------:R-:W-:Y:S05]  /*1b740*/  @P0 BRA `(.L_x_641) ;  /* 0x0000001800080947 */ /* 0x000fea0003800000 */
[----:B------:R-:W2:Y:S01]  /*1b750*/  LDL R6, [R1+0x5c] ;  /* 0x00005c0001067983 */ /* 0x000ea20000100800 */
[----:B------:R-:W-:Y:S01]  /*1b760*/  F2FP.F16.F32.PACK_AB R24, R25, R24 ;  /* 0x000000181918723e */ /* 0x000fe200000000ff */
[----:B------:R-:W-:Y:S01]  /*1b770*/  ULDC.64 UR4, c[0x0][0xbd8] ;  /* 0x0002f60000047ab9 */ /* 0x000fe20000000a00 */
[----:B------:R-:W-:Y:S01]  /*1b780*/  F2FP.F16.F32.PACK_AB R25, R135, R124 ;  /* 0x0000007c8719723e */ /* 0x000fe200000000ff */
[----:B------:R-:W3:Y:S01]  /*1b790*/  S2R R7, SR_SWINHI ;  /* 0x0000000000077919 */ /* 0x000ee20000002f00 */
        /* <DEDUP_REMOVED lines=16> */
[----:B------:R-:W-:Y:S02]  /*1b8a0*/  MOV R4, R18 ;  /* 0x0000001200047202 */ /* 0x000fe40000000f00 */
[----:B---3--:R-:W-:Y:S02]  /*1b8b0*/  MOV R5, R7 ;  /* 0x0000000700057202 */ /* 0x008fe40000000f00 */
        /* <DEDUP_REMOVED lines=23> */
[----:B------:R-:W-:Y:S01]  /*1ba30*/  F2FP.F16.F32.PACK_AB R115, R119, R118 ;  /* 0x000000767773723e */ /* 0x000fe200000000ff */
[----:B------:R-:W-:Y:S01]  /*1ba40*/  BAR.SYNC.DEFER_BLOCKING 0x1, 0x100 ;  /* 0x0044000000007b1d */ /* 0x000fe20000010000 */
[----:B--2---:R-:W-:-:S03]  /*1ba50*/  IMAD.WIDE R26, R6, 0x2, R4 ;  /* 0x00000002061a7825 */ /* 0x004fc600078e0204 */
[C---:B------:R-:W-:Y:S02]  /*1ba60*/  IADD3 R111, P2, R26.reuse, 0x20, RZ ;  /* 0x000000201a6f7810 */ /* 0x040fe40007f5e0ff */
[C---:B------:R-:W-:Y:S02]  /*1ba70*/  IADD3 R143, P0, R26.reuse, 0x4020, RZ ;  /* 0x000040201a8f7810 */ /* 0x040fe40007f1e0ff */
[----:B------:R-:W-:Y:S01]  /*1ba80*/  LOP3.LUT R6, R111, 0x380, RZ, 0xc0, !PT ;  /* 0x000003806f067812 */ /* 0x000fe200078ec0ff */
[--C-:B------:R-:W-:Y:S01]  /*1ba90*/  IMAD.X R9, RZ, RZ, R27.reuse, P2 ;  /* 0x000000ffff097224 */ /* 0x100fe200010e061b */
[----:B------:R-:W-:Y:S01]  /*1baa0*/  IADD3 R137, P1, R26, 0x40, RZ ;  /* 0x000000401a897810 */ /* 0x000fe20007f3e0ff */
[--C-:B------:R-:W-:Y:S01]  /*1bab0*/  IMAD.X R21, RZ, RZ, R27.reuse, P0 ;  /* 0x000000ffff157224 */ /* 0x100fe200000e061b */
[----:B------:R-:W-:Y:S02]  /*1bac0*/  SHF.R.U64 R6, R6, 0x3, RZ ;  /* 0x0000000306067819 */ /* 0x000fe400000012ff */
[----:B------:R-:W-:Y:S01]  /*1bad0*/  LOP3.LUT R7, R26, 0x380, RZ, 0xc0, !PT ;  /* 0x000003801a077812 */ /* 0x000fe200078ec0ff */
[----:B------:R-:W-:Y:S01]  /*1bae0*/  IMAD.X R11, RZ, RZ, R27, P1 ;  /* 0x000000ffff0b7224 */ /* 0x000fe200008e061b */
[----:B------:R-:W-:-:S02]  /*1baf0*/  LOP3.LUT R8, R6, R111, RZ, 0x3c, !PT ;  /* 0x0000006f06087212 */ /* 0x000fc400078e3cff */
[----:B------:R-:W-:Y:S02]  /*1bb00*/  LOP3.LUT R6, R143, 0x380, RZ, 0xc0, !PT ;  /* 0x000003808f067812 */ /* 0x000fe400078ec0ff */
[C---:B------:R-:W-:Y:S02]  /*1bb10*/  IADD3 R141, P5, R26.reuse, 0x4000, RZ ;  /* 0x000040001a8d7810 */ /* 0x040fe40007fbe0ff */
[C---:B------:R-:W-:Y:S02]  /*1bb20*/  IADD3 R139, P6, R26.reuse, 0x60, RZ ;  /* 0x000000601a8b7810 */ /* 0x040fe40007fde0ff */
[----:B------:R-:W-:Y:S01]  /*1bb30*/  IADD3 R147, P3, R26, 0x4060, RZ ;  /* 0x000040601a937810 */ /* 0x000fe20007f7e0ff */
[--C-:B------:R-:W-:Y:S01]  /*1bb40*/  IMAD.X R15, RZ, RZ, R27.reuse, P5 ;  /* 0x000000ffff0f7224 */ /* 0x100fe200028e061b */
[----:B------:R-:W-:Y:S02]  /*1bb50*/  SHF.R.U64 R6, R6, 0x3, RZ ;  /* 0x0000000306067819 */ /* 0x000fe400000012ff */
[----:B------:R-:W-:Y:S01]  /*1bb60*/  IADD3 R155, P1, R26, 0x8020, RZ ;  /* 0x000080201a9b7810 */ /* 0x000fe20007f3e0ff */
[----:B------:R-:W-:Y:S01]  /*1bb70*/  IMAD.X R35, RZ, RZ, R27, P3 ;  /* 0x000000ffff237224 */ /* 0x000fe200018e061b */
[----:B------:R-:W-:-:S02]  /*1bb80*/  SHF.R.U64 R7, R7, 0x3, RZ ;  /* 0x0000000307077819 */ /* 0x000fc400000012ff */
[----:B------:R-:W-:Y:S02]  /*1bb90*/  IADD3.X R13, RZ, R27, RZ, P6, !PT ;  /* 0x0000001bff0d7210 */ /* 0x000fe400037fe4ff */
[----:B------:R-:W-:Y:S02]  /*1bba0*/  IADD3 R86, P5, R26, 0x8060, RZ ;  /* 0x000080601a567810 */ /* 0x000fe40007fbe0ff */
[----:B------:R-:W-:Y:S02]  /*1bbb0*/  LOP3.LUT R10, R137, 0x380, RZ, 0xc0, !PT ;  /* 0x00000380890a7812 */ /* 0x000fe400078ec0ff */
[----:B------:R-:W-:Y:S02]  /*1bbc0*/  LOP3.LUT R34, R147, 0x380, RZ, 0xc0, !PT ;  /* 0x0000038093227812 */ /* 0x000fe400078ec0ff */
[----:B------:R-:W-:Y:S02]  /*1bbd0*/  LOP3.LUT R20, R6, R143, RZ, 0x3c, !PT ;  /* 0x0000008f06147212 */ /* 0x000fe400078e3cff */
[----:B------:R-:W-:-:S02]  /*1bbe0*/  IADD3 R145, P4, R26, 0x4040, RZ ;  /* 0x000040401a917810 */ /* 0x000fc40007f9e0ff */
[C---:B------:R-:W-:Y:S02]  /*1bbf0*/  IADD3 R153, P2, R26.reuse, 0x8000, RZ ;  /* 0x000080001a997810 */ /* 0x040fe40007f5e0ff */
[----:B------:R-:W-:Y:S02]  /*1bc00*/  IADD3 R157, P6, R26, 0x8040, RZ ;  /* 0x000080401a9d7810 */ /* 0x000fe40007fde0ff */
[----:B------:R-:W-:Y:S01]  /*1bc10*/  LOP3.LUT R6, R155, 0x380, RZ, 0xc0, !PT ;  /* 0x000003809b067812 */ /* 0x000fe200078ec0ff */
[--C-:B------:R-:W-:Y:S01]  /*1bc20*/  IMAD.X R39, RZ, RZ, R27.reuse, P2 ;  /* 0x000000ffff277224 */ /* 0x100fe200010e061b */
[----:B------:R-:W-:Y:S01]  /*1bc30*/  LOP3.LUT R26, R7, R26, RZ, 0x3c, !PT ;  /* 0x0000001a071a7212 */ /* 0x000fe200078e3cff */
[--C-:B------:R-:W-:Y:S01]  /*1bc40*/  IMAD.X R47, RZ, RZ, R27.reuse, P6 ;  /* 0x000000ffff2f7224 */ /* 0x100fe200030e061b */
[----:B------:R-:W-:Y:S01]  /*1bc50*/  LOP3.LUT R12, R139, 0x380, RZ, 0xc0, !PT ;  /* 0x000003808b0c7812 */ /* 0x000fe200078ec0ff */
[----:B------:R-:W-:Y:S01]  /*1bc60*/  IMAD.X R7, RZ, RZ, R27, P5 ;  /* 0x000000ffff077224 */ /* 0x000fe200028e061b */
[----:B------:R-:W-:-:S02]  /*1bc70*/  LOP3.LUT R14, R141, 0x380, RZ, 0xc0, !PT ;  /* 0x000003808d0e7812 */ /* 0x000fc400078ec0ff */
[----:B------:R-:W-:Y:S02]  /*1bc80*/  SHF.R.U64 R10, R10, 0x3, RZ ;  /* 0x000000030a0a7819 */ /* 0x000fe400000012ff */
[----:B------:R-:W-:Y:S02]  /*1bc90*/  SHF.R.U64 R34, R34, 0x3, RZ ;  /* 0x0000000322227819 */ /* 0x000fe400000012ff */
[----:B------:R-:W-:Y:S02]  /*1bca0*/  LOP3.LUT R42, R86, 0x380, RZ, 0xc0, !PT ;  /* 0x00000380562a7812 */ /* 0x000fe400078ec0ff */
[----:B------:R-:W-:Y:S02]  /*1bcb0*/  SHF.R.U64 R6, R6, 0x3, RZ ;  /* 0x0000000306067819 */ /* 0x000fe400000012ff */
[-C--:B------:R-:W-:Y:S02]  /*1bcc0*/  IADD3.X R31, RZ, R27.reuse, RZ, P4, !PT ;  /* 0x0000001bff1f7210 */ /* 0x080fe400027fe4ff */
[----:B------:R-:W-:-:S02]  /*1bcd0*/  IADD3.X R43, RZ, R27, RZ, P1, !PT ;  /* 0x0000001bff2b7210 */ /* 0x000fc40000ffe4ff */
[----:B------:R-:W-:Y:S02]  /*1bce0*/  LOP3.LUT R30, R145, 0x380, RZ, 0xc0, !PT ;  /* 0x00000380911e7812 */ /* 0x000fe400078ec0ff */
[----:B------:R-:W-:Y:S02]  /*1bcf0*/  MOV R78, R26 ;  /* 0x0000001a004e7202 */ /* 0x000fe40000000f00 */
[----:B------:R-:W-:Y:S02]  /*1bd00*/  SHF.R.U64 R12, R12, 0x3, RZ ;  /* 0x000000030c0c7819 */ /* 0x000fe400000012ff */
[----:B------:R-:W-:Y:S02]  /*1bd10*/  LOP3.LUT R27, R157, 0x380, RZ, 0xc0, !PT ;  /* 0x000003809d1b7812 */ /* 0x000fe400078ec0ff */
[----:B------:R-:W-:Y:S02]  /*1bd20*/  F2FP.F16.F32.PACK_AB R26, R29, R28 ;  /* 0x0000001c1d1a723e */ /* 0x000fe400000000ff */
[----:B------:R-:W-:-:S02]  /*1bd30*/  SHF.R.U64 R14, R14, 0x3, RZ ;  /* 0x000000030e0e7819 */ /* 0x000fc400000012ff */
[----:B------:R-:W-:Y:S02]  /*1bd40*/  LOP3.LUT R10, R10, R137, RZ, 0x3c, !PT ;  /* 0x000000890a0a7212 */ /* 0x000fe400078e3cff */
[----:B------:R-:W-:Y:S02]  /*1bd50*/  LOP3.LUT R34, R34, R147, RZ, 0x3c, !PT ;  /* 0x0000009322227212 */ /* 0x000fe400078e3cff */
[----:B------:R-:W-:Y:S02]  /*1bd60*/  SHF.R.U64 R29, R42, 0x3, RZ ;  /* 0x000000032a1d7819 */ /* 0x000fe400000012ff */
[----:B------:R-:W-:Y:S02]  /*1bd70*/  LOP3.LUT R42, R6, R155, RZ, 0x3c, !PT ;  /* 0x0000009b062a7212 */ /* 0x000fe400078e3cff */
[----:B------:R-:W-:Y:S02]  /*1bd80*/  SHF.R.U64 R30, R30, 0x3, RZ ;  /* 0x000000031e1e7819 */ /* 0x000fe400000012ff */
[----:B------:R-:W-:-:S02]  /*1bd90*/  LOP3.LUT R12, R12, R139, RZ, 0x3c, !PT ;  /* 0x0000008b0c0c7212 */ /* 0x000fc400078e3cff */
[----:B------:R-:W-:Y:S02]  /*1bda0*/  SHF.R.U64 R28, R27, 0x3, RZ ;  /* 0x000000031b1c7819 */ /* 0x000fe400000012ff */
[----:B------:R-:W-:Y:S02]  /*1bdb0*/  MOV R9, R8 ;  /* 0x0000000800097202 */ /* 0x000fe40000000f00 */
[----:B------:R-:W-:Y:S02]  /*1bdc0*/  LOP3.LUT R14, R14, R141, RZ, 0x3c, !PT ;  /* 0x0000008d0e0e7212 */ /* 0x000fe400078e3cff */
[----:B------:R-:W-:Y:S02]  /*1bdd0*/  F2FP.F16.F32.PACK_AB R27, R134, R123 ;  /* 0x0000007b861b723e */ /* 0x000fe400000000ff */
[----:B------:R-:W-:Y:S02]  /*1bde0*/  MOV R11, R10 ;  /* 0x0000000a000b7202 */ /* 0x000fe40000000f00 */
[----:B------:R-:W-:Y:S01]  /*1bdf0*/  MOV R8, R34 ;  /* 0x0000002200087202 */ /* 0x000fe20000000f00 */
[----:B------:R-:W-:Y:S01]  /*1be00*/  STSM.16.M88.4 [R78], R24 ;  /* 0x000000184e007844 */ /* 0x000fe20000000200 */
[----:B------:R-:W-:-:S02]  /*1be10*/  LOP3.LUT R38, R153, 0x380, RZ, 0xc0, !PT ;  /* 0x0000038099267812 */ /* 0x000fc400078ec0ff */
[----:B------:R-:W-:Y:S02]  /*1be20*/  MOV R10, R42 ;  /* 0x0000002a000a7202 */ /* 0x000fe40000000f00 */
[----:B------:R-:W-:Y:S02]  /*1be30*/  F2FP.F16.F32.PACK_AB R34, R37, R36 ;  /* 0x000000242522723e */ /* 0x000fe400000000ff */
[----:B------:R-:W-:Y:S02]  /*1be40*/  F2FP.F16.F32.PACK_AB R35, R132, R121 ;  /* 0x000000798423723e */ /* 0x000fe400000000ff */
[----:B------:R-:W-:Y:S02]  /*1be50*/  LOP3.LUT R30, R30, R145, RZ, 0x3c, !PT ;  /* 0x000000911e1e7212 */ /* 0x000fe400078e3cff */
[----:B------:R-:W-:Y:S01]  /*1be60*/  F2FP.F16.F32.PACK_AB R42, R45, R44 ;  /* 0x0000002c2d2a723e */ /* 0x000fe200000000ff */
[----:B------:R-:W-:Y:S01]  /*1be70*/  STSM.16.M88.4 [R9], R32 ;  /* 0x0000002009007844 */ /* 0x000fe20000000200 */
[----:B------:R-:W-:-:S02]  /*1be80*/  F2FP.F16.F32.PACK_AB R43, R130, R0 ;  /* 0x00000000822b723e */ /* 0x000fc400000000ff */
[----:B------:R-:W-:Y:S02]  /*1be90*/  MOV R12, R12 ;  /* 0x0000000c000c7202 */ /* 0x000fe40000000f00 */
[----:B------:R-:W-:Y:S01]  /*1bea0*/  MOV R14, R14 ;  /* 0x0000000e000e7202 */ /* 0x000fe20000000f00 */
[----:B------:R-:W-:Y:S01]  /*1beb0*/  STSM.16.M88.4 [R11], R40 ;  /* 0x000000280b007844 */ /* 0x000fe20000000200 */
[----:B------:R-:W-:Y:S02]  /*1bec0*/  SHF.R.U64 R38, R38, 0x3, RZ ;  /* 0x0000000326267819 */ /* 0x000fe400000012ff */
[----:B------:R-:W-:Y:S01]  /*1bed0*/  MOV R20, R20 ;  /* 0x0000001400147202 */ /* 0x000fe20000000f00 */
[----:B------:R-:W-:Y:S01]  /*1bee0*/  STSM.16.M88.4 [R12], R48 ;  /* 0x000000300c007844 */ /* 0x000fe20000000200 */
[----:B------:R-:W-:Y:S02]  /*1bef0*/  MOV R30, R30 ;  /* 0x0000001e001e7202 */ /* 0x000fe40000000f00 */
[----:B------:R-:W-:Y:S01]  /*1bf00*/  LOP3.LUT R38, R38, R153, RZ, 0x3c, !PT ;  /* 0x0000009926267212 */ /* 0x000fe200078e3cff */
[----:B------:R-:W-:Y:S01]  /*1bf10*/  STSM.16.M88.4 [R14], R56 ;  /* 0x000000380e007844 */ /* 0x000fe20000000200 */
[----:B------:R-:W-:-:S02]  /*1bf20*/  LOP3.LUT R46, R28, R157, RZ, 0x3c, !PT ;  /* 0x0000009d1c2e7212 */ /* 0x000fc400078e3cff */
[----:B------:R-:W-:Y:S01]  /*1bf30*/  LOP3.LUT R6, R29, R86, RZ, 0x3c, !PT ;  /* 0x000000561d067212 */ /* 0x000fe200078e3cff */
[----:B------:R2:W-:Y:S01]  /*1bf40*/  STSM.16.M88.4 [R20], R64 ;  /* 0x0000004014007844 */ /* 0x0005e20000000200 */
[----:B------:R-:W-:Y:S02]  /*1bf50*/  MOV R38, R38 ;  /* 0x0000002600267202 */ /* 0x000fe40000000f00 */
[----:B------:R-:W-:Y:S01]  /*1bf60*/  ISETP.NE.U32.AND P0, PT, RZ, UR4, PT ;  /* 0x00000004ff007c0c */ /* 0x000fe2000bf05070 */
[----:B------:R-:W-:Y:S01]  /*1bf70*/  STSM.16.M88.4 [R30], R72 ;  /* 0x000000481e007844 */ /* 0x000fe20000000200 */
[----:B------:R-:W-:Y:S02]  /*1bf80*/  MOV R46, R46 ;  /* 0x0000002e002e7202 */ /* 0x000fe40000000f00 */
[----:B------:R-:W-:Y:S01]  /*1bf90*/  MOV R0, R6 ;  /* 0x0000000600007202 */ /* 0x000fe20000000f00 */
[----:B------:R3:W-:Y:S01]  /*1bfa0*/  STSM.16.M88.4 [R8], R80 ;  /* 0x0000005008007844 */ /* 0x0007e20000000200 */
[----:B------:R-:W-:-:S03]  /*1bfb0*/  ISETP.NE.AND.EX P0, PT, RZ, UR5, PT, P0 ;  /* 0x00000005ff007c0c */ /* 0x000fc6000bf05300 */
[----:B------:R-:W-:Y:S04]  /*1bfc0*/  STSM.16.M88.4 [R38], R88 ;  /* 0x0000005826007844 */ /* 0x000fe80000000200 */
[----:B------:R-:W-:Y:S01]  /*1bfd0*/  STSM.16.M88.4 [R10], R96 ;  /* 0x000000600a007844 */ /* 0x000fe20000000200 */
[----:B--2---:R-:W-:-:S03]  /*1bfe0*/  MOV R20, RZ ;  /* 0x000000ff00147202 */ /* 0x004fc60000000f00 */
[----:B------:R-:W-:Y:S01]  /*1bff0*/  STSM.16.M88.4 [R46], R104 ;  /* 0x000000682e007844 */ /* 0x000fe20000000200 */
[----:B---3--:R-:W-:-:S03]  /*1c000*/  IADD3 R8, P1, R221, UR4, RZ ;  /* 0x00000004dd087c10 */ /* 0x008fc6000ff3e0ff */
[----:B------:R2:W-:Y:S01]  /*1c010*/  STSM.16.M88.4 [R0], R112 ;  /* 0x0000007000007844 */ /* 0x0005e20000000200 */
[----:B------:R-:W-:Y:S01]  /*1c020*/  IADD3.X R9, R222, UR5, RZ, P1, !PT ;  /* 0x00000005de097c10 */ /* 0x000fe20008ffe4ff */
[----:B------:R-:W-:Y:S01]  /*1c030*/  ULDC.64 UR4, c[0x0][0xbe0] ;  /* 0x0002f80000047ab9 */ /* 0x000fe20000000a00 */
[----:B------:R-:W-:Y:S01]  /*1c040*/  BAR.SYNC.DEFER_BLOCKING 0x1, 0x100 ;  /* 0x0044000000007b1d */ /* 0x000fe20000010000 */
[----:B------:R-:W-:-:S04]  /*1c050*/  ISETP.NE.U32.AND P1, PT, RZ, UR4, PT ;  /* 0x00000004ff007c0c */ /* 0x000fc8000bf25070 */
[----:B------:R-:W-:Y:S01]  /*1c060*/  ISETP.NE.AND.EX P1, PT, RZ, UR5, PT, P1 ;  /* 0x00000005ff007c0c */ /* 0x000fe2000bf25310 */
[----:B------:R-:W-:-:S04]  /*1c070*/  IMAD R7, R218, 0x40, R215 ;  /* 0x00000040da077824 */ /* 0x000fc800078e02d7 */
[----:B------:R-:W-:-:S08]  /*1c080*/  IMAD.WIDE R4, R7, 0x2, R4 ;  /* 0x0000000207047825 */ /* 0x000fd000078e0204 */
[----:B------:R-:W-:Y:S01]  /*1c090*/  @P1 IADD3 R6, P2, R221, UR4, RZ ;  /* 0x00000004dd061c10 */ /* 0x000fe2000ff5e0ff */
[----:B------:R-:W-:Y:S02]  /*1c0a0*/  ULDC UR4, c[0x0][0xa88] ;  /* 0x0002a20000047ab9 */ /* 0x000fe40000000800 */
[----:B------:R-:W-:Y:S01]  /*1c0b0*/  IMAD.U32 R61, RZ, RZ, UR4 ;  /* 0x00000004ff3d7e24 */ /* 0x000fe2000f8e00ff */
[----:B------:R-:W-:Y:S01]  /*1c0c0*/  @P1 IADD3.X R7, R222, UR5, RZ, P2, !PT ;  /* 0x00000005de071c10 */ /* 0x000fe200097fe4ff */
[----:B------:R3:W5:Y:S01]  /*1c0d0*/  @P0 LDG.E R20, desc[UR60][R8.64] ;  /* 0x0000003c08140981 */ /* 0x000762000c1e1900 */
[----:B------:R-:W-:-:S03]  /*1c0e0*/  IADD3 R11, P4, R4, 0x1000, RZ ;  /* 0x00001000040b7810 */ /* 0x000fc60007f9e0ff */
[----:B------:R3:W5:Y:S01]  /*1c0f0*/  @P1 LDG.E R61, desc[UR60][R6.64] ;  /* 0x0000003c063d1981 */ /* 0x000762000c1e1900 */
[----:B--2---:R-:W-:Y:S01]  /*1c100*/  LOP3.LUT R0, R11, 0x380, RZ, 0xc0, !PT ;  /* 0x000003800b007812 */ /* 0x004fe200078ec0ff */
[----:B------:R-:W-:Y:S08]  /*1c110*/  @P1 BRA `(.L_x_642) ;  /* 0x0000000000101947 */ /* 0x000ff00003800000 */
[----:B------:R-:W-:Y:S05]  /*1c120*/  @!P0 BRA `(.L_x_642) ;  /* 0x00000000000c8947 */ /* 0x000fea0003800000 */
[----:B---3--:R-:W2:Y:S04]  /*1c130*/  LDG.E R6, desc[UR60][R8.64] ;  /* 0x0000003c08067981 */ /* 0x008ea8000c1e1900 */
[----:B-----5:R-:W2:Y:S02]  /*1c140*/  LDG.E R61, desc[UR60][R8.64+0x4] ;  /* 0x0000043c083d7981 */ /* 0x020ea4000c1e1900 */
[----:B--2---:R-:W-:-:S07]  /*1c150*/  IADD3 R61, -R6, R61, RZ ;  /* 0x0000003d063d7210 */ /* 0x004fce0007ffe1ff */
.L_x_642:
[----:B------:R-:W2:Y:S01]  /*1c160*/  LDL R10, [R1+0x58] ;  /* 0x00005800010a7983 */ /* 0x000ea20000100800 */
[----:B------:R-:W-:Y:S01]  /*1c170*/  SHF.R.S32.HI R63, RZ, 0x1f, R220 ;  /* 0x0000001fff3f7819 */ /* 0x000fe200000114dc */
[----:B------:R-:W-:Y:S01]  /*1c180*/  ULDC.64 UR4, c[0x0][0xb70] ;  /* 0x0002dc0000047ab9 */ /* 0x000fe20000000a00 */
[--C-:B-----5:R-:W-:Y:S02]  /*1c190*/  SHF.R.S32.HI R21, RZ, 0x1f, R20.reuse ;  /* 0x0000001fff157819 */ /* 0x120fe40000011414 */
[----:B---3--:R-:W-:Y:S01]  /*1c1a0*/  SHF.R.U64 R8, R0, 0x3, RZ ;  /* 0x0000000300087819 */ /* 0x008fe200000012ff */
[----:B------:R-:W-:Y:S01]  /*1c1b0*/  IMAD R7, R63, UR4, RZ ;  /* 0x000000043f077c24 */ /* 0x000fe2000f8e02ff */
[----:B------:R-:W-:Y:S02]  /*1c1c0*/  SEL R227, R227, RZ, !P0 ;  /* 0x000000ffe3e37207 */ /* 0x000fe40004000000 */
[----:B------:R-:W-:Y:S01]  /*1c1d0*/  SEL R223, R223, RZ, !P0 ;  /* 0x000000ffdfdf7207 */ /* 0x000fe20004000000 */
[----:B------:R-:W-:Y:S01]  /*1c1e0*/  IMAD R9, R220, UR5, R7 ;  /* 0x00000005dc097c24 */ /* 0x000fe2000f8e0207 */
[----:B------:R-:W-:Y:S01]  /*1c1f0*/  LOP3.LUT R8, R8, R11, RZ, 0x3c, !PT ;  /* 0x0000000b08087212 */ /* 0x000fe200078e3cff */
[----:B------:R-:W-:Y:S01]  /*1c200*/  IMAD.WIDE.U32 R6, R220, UR4, R20 ;  /* 0x00000004dc067c25 */ /* 0x000fe2000f8e0014 */
[----:B------:R-:W-:Y:S01]  /*1c210*/  ULDC.64 UR4, c[0x0][0xb78] ;  /* 0x0002de0000047ab9 */ /* 0x000fe20000000a00 */
[----:B------:R-:W-:-:S02]  /*1c220*/  IADD3 R29, P0, R4, 0x4000, RZ ;  /* 0x00004000041d7810 */ /* 0x000fc40007f1e0ff */
[----:B------:R-:W-:Y:S01]  /*1c230*/  IMAD.IADD R7, R7, 0x1, R9 ;  /* 0x0000000107077824 */ /* 0x000fe200078e0209 */
[C---:B------:R-:W-:Y:S01]  /*1c240*/  IADD3 R13, P5, R4.reuse, 0x2000, RZ ;  /* 0x00002000040d7810 */ /* 0x040fe20007fbe0ff */
[----:B------:R-:W-:Y:S01]  /*1c250*/  IMAD R0, R227, UR4, RZ ;  /* 0x00000004e3007c24 */ /* 0x000fe2000f8e02ff */
[C---:B------:R-:W-:Y:S01]  /*1c260*/  IADD3 R25, P6, R4.reuse, 0x3000, RZ ;  /* 0x0000300004197810 */ /* 0x040fe20007fde0ff */
[----:B------:R-:W-:Y:S01]  /*1c270*/  IMAD.WIDE.U32 R6, R223, UR4, R6 ;  /* 0x00000004df067c25 */ /* 0x000fe2000f8e0006 */
[C---:B------:R-:W-:Y:S02]  /*1c280*/  IADD3 R37, P2, R4.reuse, 0x6000, RZ ;  /* 0x0000600004257810 */ /* 0x040fe40007f5e0ff */
[----:B------:R-:W-:Y:S02]  /*1c290*/  IADD3 R33, P1, R4, 0x5000, RZ ;  /* 0x0000500004217810 */ /* 0x000fe40007f3e0ff */
[----:B------:R-:W-:Y:S02]  /*1c2a0*/  LOP3.LUT R28, R29, 0x380, RZ, 0xc0, !PT ;  /* 0x000003801d1c7812 */ /* 0x000fe400078ec0ff */
[----:B------:R-:W-:-:S02]  /*1c2b0*/  LOP3.LUT R12, R13, 0x380, RZ, 0xc0, !PT ;  /* 0x000003800d0c7812 */ /* 0x000fc400078ec0ff */
[----:B------:R-:W-:Y:S02]  /*1c2c0*/  LOP3.LUT R24, R25, 0x380, RZ, 0xc0, !PT ;  /* 0x0000038019187812 */ /* 0x000fe400078ec0ff */
[----:B------:R-:W-:Y:S02]  /*1c2d0*/  LOP3.LUT R36, R37, 0x380, RZ, 0xc0, !PT ;  /* 0x0000038025247812 */ /* 0x000fe400078ec0ff */
[----:B------:R-:W-:Y:S02]  /*1c2e0*/  LOP3.LUT R32, R33, 0x380, RZ, 0xc0, !PT ;  /* 0x0000038021207812 */ /* 0x000fe400078ec0ff */
[----:B------:R-:W-:Y:S02]  /*1c2f0*/  SHF.R.U64 R28, R28, 0x3, RZ ;  /* 0x000000031c1c7819 */ /* 0x000fe400000012ff */
[----:B------:R-:W-:Y:S02]  /*1c300*/  SHF.R.U64 R12, R12, 0x3, RZ ;  /* 0x000000030c0c7819 */ /* 0x000fe400000012ff */
[----:B------:R-:W-:-:S02]  /*1c310*/  SHF.R.U64 R24, R24, 0x3, RZ ;  /* 0x0000000318187819 */ /* 0x000fc400000012ff */
[----:B------:R-:W-:Y:S02]  /*1c320*/  SHF.R.U64 R36, R36, 0x3, RZ ;  /* 0x0000000324247819 */ /* 0x000fe400000012ff */
[----:B------:R-:W-:Y:S02]  /*1c330*/  SHF.R.U64 R32, R32, 0x3, RZ ;  /* 0x0000000320207819 */ /* 0x000fe400000012ff */
[----:B------:R-:W-:Y:S02]  /*1c340*/  LOP3.LUT R28, R28, R29, RZ, 0x3c, !PT ;  /* 0x0000001d1c1c7212 */ /* 0x000fe400078e3cff */
[----:B------:R-:W-:Y:S01]  /*1c350*/  LOP3.LUT R12, R12, R13, RZ, 0x3c, !PT ;  /* 0x0000000d0c0c7212 */ /* 0x000fe200078e3cff */
[--C-:B------:R-:W-:Y:S01]  /*1c360*/  IMAD.X R13, RZ, RZ, R5.reuse, P5 ;  /* 0x000000ffff0d7224 */ /* 0x100fe200028e0605 */
[----:B------:R-:W-:Y:S01]  /*1c370*/  LOP3.LUT R24, R24, R25, RZ, 0x3c, !PT ;  /* 0x0000001918187212 */ /* 0x000fe200078e3cff */
[----:B------:R-:W-:Y:S01]  /*1c380*/  IMAD.X R25, RZ, RZ, R5, P6 ;  /* 0x000000ffff197224 */ /* 0x000fe200030e0605 */
[----:B------:R-:W-:-:S02]  /*1c390*/  IADD3.X R29, RZ, R5, RZ, P0, !PT ;  /* 0x00000005ff1d7210 */ /* 0x000fc400007fe4ff */
[----:B------:R-:W-:Y:S02]  /*1c3a0*/  LOP3.LUT R36, R36, R37, RZ, 0x3c, !PT ;  /* 0x0000002524247212 */ /* 0x000fe400078e3cff */
[----:B------:R-:W-:Y:S02]  /*1c3b0*/  LOP3.LUT P0, RZ, R230, 0x3, RZ, 0xc0, !PT ;  /* 0x00000003e6ff7812 */ /* 0x000fe4000780c0ff */
[C---:B------:R-:W-:Y:S02]  /*1c3c0*/  IADD3 R49, P5, R4.reuse, 0x9000, RZ ;  /* 0x0000900004317810 */ /* 0x040fe40007fbe0ff */
[----:B------:R-:W-:Y:S02]  /*1c3d0*/  IADD3 R53, P6, R4, 0xa000, RZ ;  /* 0x0000a00004357810 */ /* 0x000fe40007fde0ff */
[----:B------:R-:W-:Y:S02]  /*1c3e0*/  IADD3.X R37, RZ, R5, RZ, P2, !PT ;  /* 0x00000005ff257210 */ /* 0x000fe400017fe4ff */
[----:B------:R-:W-:Y:S01]  /*1c3f0*/  LOP3.LUT R32, R32, R33, RZ, 0x3c, !PT ;  /* 0x0000002120207212 */ /* 0x000fe200078e3cff */
[----:B------:R-:W-:Y:S01]  /*1c400*/  IMAD.X R33, RZ, RZ, R5, P1 ;  /* 0x000000ffff217224 */ /* 0x000fe200008e0605 */
[----:B------:R-:W-:-:S02]  /*1c410*/  LOP3.LUT R48, R49, 0x380, RZ, 0xc0, !PT ;  /* 0x0000038031307812 */ /* 0x000fc400078ec0ff */
[----:B------:R-:W-:Y:S02]  /*1c420*/  LOP3.LUT R52, R53, 0x380, RZ, 0xc0, !PT ;  /* 0x0000038035347812 */ /* 0x000fe400078ec0ff */
[----:B------:R-:W-:Y:S02]  /*1c430*/  SHF.R.U64 R48, R48, 0x3, RZ ;  /* 0x0000000330307819 */ /* 0x000fe400000012ff */
[----:B------:R-:W-:Y:S02]  /*1c440*/  SHF.R.U64 R52, R52, 0x3, RZ ;  /* 0x0000000334347819 */ /* 0x000fe400000012ff */
[----:B------:R-:W-:Y:S02]  /*1c450*/  LOP3.LUT R48, R48, R49, RZ, 0x3c, !PT ;  /* 0x0000003130307212 */ /* 0x000fe400078e3cff */
[----:B------:R-:W-:Y:S01]  /*1c460*/  LOP3.LUT R52, R52, R53, RZ, 0x3c, !PT ;  /* 0x0000003534347212 */ /* 0x000fe200078e3cff */
[----:B------:R-:W-:Y:S01]  /*1c470*/  IMAD.X R53, RZ, RZ, R5, P6 ;  /* 0x000000ffff357224 */ /* 0x000fe200030e0605 */
[----:B------:R-:W-:-:S02]  /*1c480*/  IADD3.X R49, RZ, R5, RZ, P5, !PT ;  /* 0x00000005ff317210 */ /* 0x000fc40002ffe4ff */
[----:B------:R-:W-:Y:S01]  /*1c490*/  SHF.R.S32.HI R219, RZ, 0x1f, R218 ;  /* 0x0000001fffdb7819 */ /* 0x000fe200000114da */
[----:B------:R-:W-:Y:S01]  /*1c4a0*/  BSSY B1, `(.L_x_643) ;  /* 0x0000064000017945 */ /* 0x000fe20003800000 */
[----:B--2---:R-:W-:Y:S02]  /*1c4b0*/  IMAD R11, R226, 0x80, R10 ;  /* 0x00000080e20b7824 */ /* 0x004fe400078e020a */
[----:B------:R-:W-:Y:S01]  /*1c4c0*/  IMAD R10, R223, UR5, R0 ;  /* 0x00000005df0a7c24 */ /* 0x000fe2000f8e0200 */
[----:B------:R-:W-:Y:S02]  /*1c4d0*/  ULDC.64 UR4, c[0x0][0xb40] ;  /* 0x0002d00000047ab9 */ /* 0x000fe40000000a00 */
[----:B------:R-:W-:Y:S02]  /*1c4e0*/  SHF.R.S32.HI R9, RZ, 0x1f, R11 ;  /* 0x0000001fff097819 */ /* 0x000fe4000001140b */
[C---:B------:R-:W-:Y:S02]  /*1c4f0*/  IADD3 R0, P3, R11.reuse, R6, RZ ;  /* 0x000000060b007210 */ /* 0x040fe40007f7e0ff */
[----:B------:R-:W-:-:S02]  /*1c500*/  ISETP.GE.OR P1, PT, R11, R61, P0 ;  /* 0x0000003d0b00720c */ /* 0x000fc40000726670 */
[----:B------:R-:W-:Y:S02]  /*1c510*/  IADD3.X R9, R9, R7, R10, P3, !PT ;  /* 0x0000000709097210 */ /* 0x000fe40001ffe40a */
[----:B------:R-:W-:Y:S02]  /*1c520*/  LEA R54, P3, R0, UR4, 0x2 ;  /* 0x0000000400367c11 */ /* 0x000fe4000f8610ff */
[----:B------:R-:W-:Y:S02]  /*1c530*/  IADD3 R7, P2, R4, 0xb000, RZ ;  /* 0x0000b00004077810 */ /* 0x000fe40007f5e0ff */
[----:B------:R-:W-:Y:S01]  /*1c540*/  LEA.HI.X R55, R0, UR5, R9, 0x2, P3 ;  /* 0x0000000500377c11 */ /* 0x000fe200098f1409 */
[----:B------:R-:W-:Y:S01]  /*1c550*/  VIADD R0, R11, 0x8 ;  /* 0x000000080b007836 */ /* 0x000fe20000000000 */
[----:B------:R-:W-:Y:S01]  /*1c560*/  IADD3.X R9, RZ, R5, RZ, P4, !PT ;  /* 0x00000005ff097210 */ /* 0x000fe200027fe4ff */
[----:B------:R-:W-:Y:S01]  /*1c570*/  IMAD.X R57, RZ, RZ, R5, P2 ;  /* 0x000000ffff397224 */ /* 0x000fe200010e0605 */
[C---:B------:R-:W-:Y:S01]  /*1c580*/  IADD3 R41, P3, R4.reuse, 0x7000, RZ ;  /* 0x0000700004297810 */ /* 0x040fe20007f7e0ff */
[----:B------:R2:W-:Y:S01]  /*1c590*/  @!P1 STG.E desc[UR60][R54.64], R3 ;  /* 0x0000000336009986 */ /* 0x0005e2000c10193c */
[----:B------:R-:W-:Y:S01]  /*1c5a0*/  IADD3 R45, P4, R4, 0x8000, RZ ;  /* 0x00008000042d7810 */ /* 0x000fe20007f9e0ff */
[----:B------:R-:W-:Y:S01]  /*1c5b0*/  ULDC.64 UR4, c[0x0][0xaa0] ;  /* 0x0002a80000047ab9 */ /* 0x000fe20000000a00 */
[----:B------:R-:W-:-:S02]  /*1c5c0*/  LOP3.LUT R40, R41, 0x380, RZ, 0xc0, !PT ;  /* 0x0000038029287812 */ /* 0x000fc400078ec0ff */
[----:B------:R-:W-:Y:S02]  /*1c5d0*/  LOP3.LUT R44, R45, 0x380, RZ, 0xc0, !PT ;  /* 0x000003802d2c7812 */ /* 0x000fe400078ec0ff */
[----:B------:R-:W-:Y:S02]  /*1c5e0*/  ISETP.GE.OR P0, PT, R0, R61, P0 ;  /* 0x0000003d0000720c */ /* 0x000fe40000706670 */
[----:B------:R-:W-:Y:S02]  /*1c5f0*/  LOP3.LUT R11, R4, 0x380, RZ, 0xc0, !PT ;  /* 0x00000380040b7812 */ /* 0x000fe400078ec0ff */
[----:B------:R-:W-:Y:S02]  /*1c600*/  LOP3.LUT R0, R7, 0x380, RZ, 0xc0, !PT ;  /* 0x0000038007007812 */ /* 0x000fe400078ec0ff */
[----:B------:R-:W-:Y:S02]  /*1c610*/  SHF.R.U64 R40, R40, 0x3, RZ ;  /* 0x0000000328287819 */ /* 0x000fe400000012ff */
[----:B------:R-:W-:-:S02]  /*1c620*/  SHF.R.U64 R44, R44, 0x3, RZ ;  /* 0x000000032c2c7819 */ /* 0x000fc400000012ff */
[----:B------:R-:W-:Y:S02]  /*1c630*/  SHF.R.U64 R11, R11, 0x3, RZ ;  /* 0x000000030b0b7819 */ /* 0x000fe400000012ff */
[----:B------:R-:W-:Y:S01]  /*1c640*/  SHF.R.U64 R0, R0, 0x3, RZ ;  /* 0x0000000300007819 */ /* 0x000fe200000012ff */
[----:B------:R3:W-:Y:S01]  /*1c650*/  @!P0 STG.E desc[UR60][R54.64+0x20], R2 ;  /* 0x0000200236008986 */ /* 0x0007e2000c10193c */
[----:B------:R-:W-:Y:S01]  /*1c660*/  LOP3.LUT R40, R40, R41, RZ, 0x3c, !PT ;  /* 0x0000002928287212 */ /* 0x000fe200078e3cff */
[--C-:B------:R-:W-:Y:S01]  /*1c670*/  IMAD.X R41, RZ, RZ, R5.reuse, P3 ;  /* 0x000000ffff297224 */ /* 0x100fe200018e0605 */
[----:B------:R-:W-:Y:S01]  /*1c680*/  LOP3.LUT R44, R44, R45, RZ, 0x3c, !PT ;  /* 0x0000002d2c2c7212 */ /* 0x000fe200078e3cff */
[----:B------:R-:W-:Y:S01]  /*1c690*/  IMAD.X R45, RZ, RZ, R5, P4 ;  /* 0x000000ffff2d7224 */ /* 0x000fe200020e0605 */
[----:B------:R-:W-:Y:S01]  /*1c6a0*/  LOP3.LUT R4, R11, R4, RZ, 0x3c, !PT ;  /* 0x000000040b047212 */ /* 0x000fe200078e3cff */
[----:B------:R-:W5:Y:S01]  /*1c6b0*/  LD.E.128 R12, desc[UR60][R12.64] ;  /* 0x0000003c0c0c7980 */ /* 0x000f62000c101d00 */
[----:B------:R-:W-:-:S03]  /*1c6c0*/  LOP3.LUT R56, R0, R7, RZ, 0x3c, !PT ;  /* 0x0000000700387212 */ /* 0x000fc600078e3cff */
[----:B------:R-:W5:Y:S01]  /*1c6d0*/  LD.E.128 R8, desc[UR60][R8.64] ;  /* 0x0000003c08087980 */ /* 0x000f62000c101d00 */
[----:B--2---:R-:W-:-:S03]  /*1c6e0*/  SHF.R.S32.HI R3, RZ, 0x1f, R215 ;  /* 0x0000001fff037819 */ /* 0x004fc600000114d7 */
[----:B------:R-:W5:Y:S01]  /*1c6f0*/  LD.E.128 R4, desc[UR60][R4.64] ;  /* 0x0000003c04047980 */ /* 0x000f62000c101d00 */
[----:B---3--:R-:W-:-:S03]  /*1c700*/  MOV R2, R215 ;  /* 0x000000d700027202 */ /* 0x008fc60000000f00 */
        /* <DEDUP_REMOVED lines=8> */
[----:B------:R-:W5:Y:S01]  /*1c790*/  LD.E.128 R56, desc[UR60][R56.64] ;  /* 0x0000003c38387980 */ /* 0x000f62000c101d00 */
[----:B------:R-:W-:Y:S01]  /*1c7a0*/  IMAD R21, R21, UR4, RZ ;  /* 0x0000000415157c24 */ /* 0x000fe2000f8e02ff */
[----:B------:R-:W-:Y:S01]  /*1c7b0*/  @!PT LDS RZ, [RZ] ;  /* 0x00000000fffff984 */ /* 0x000fe20000000800 */
[----:B------:R-:W-:Y:S01]  /*1c7c0*/  @!PT LDS RZ, [RZ] ;  /* 0x00000000fffff984 */ /* 0x000fe20000000800 */
[----:B------:R-:W-:Y:S01]  /*1c7d0*/  @!PT LDS RZ, [RZ] ;  /* 0x00000000fffff984 */ /* 0x000fe20000000800 */
[----:B------:R-:W-:Y:S01]  /*1c7e0*/  @!PT LDS RZ, [RZ] ;  /* 0x00000000fffff984 */ /* 0x000fe20000000800 */
[----:B------:R2:W-:Y:S06]  /*1c7f0*/  MEMBAR.ALL.CTA ;  /* 0x0000000000007992 */ /* 0x0005ec0000008000 */
[----:B--2---:R-:W2:Y:S01]  /*1c800*/  FENCE.VIEW.ASYNC.S ;  /* 0x00000000000073c6 */ /* 0x004ea20000000000 */
[----:B------:R-:W-:-:S04]  /*1c810*/  IMAD.WIDE.U32 R2, R20, UR4, R2 ;  /* 0x0000000414027c25 */ /* 0x000fc8000f8e0002 */
[----:B------:R-:W-:Y:S01]  /*1c820*/  IMAD R21, R20, UR5, R21 ;  /* 0x0000000514157c24 */ /* 0x000fe2000f8e0215 */
[----:B------:R-:W-:Y:S01]  /*1c830*/  ULDC.64 UR4, c[0x0][0xae0] ;  /* 0x0002b80000047ab9 */ /* 0x000fe20000000a00 */
[----:B------:R-:W-:Y:S02]  /*1c840*/  IMAD R61, R226, -0x80, R61 ;  /* 0xffffff80e23d7824 */ /* 0x000fe400078e023d */
[C---:B------:R-:W-:Y:S02]  /*1c850*/  VIADD R0, R218.reuse, 0x20 ;  /* 0x00000020da007836 */ /* 0x040fe40000000000 */
[----:B------:R-:W-:Y:S01]  /*1c860*/  IMAD.IADD R3, R3, 0x1, R21 ;  /* 0x0000000103037824 */ /* 0x000fe200078e0215 */
[CC--:B------:R-:W-:Y:S01]  /*1c870*/  ISETP.GE.AND P3, PT, R218.reuse, R61.reuse, PT ;  /* 0x0000003dda00720c */ /* 0x0c0fe20003f66270 */
[----:B------:R-:W-:Y:S01]  /*1c880*/  IMAD R63, R63, UR4, RZ ;  /* 0x000000043f3f7c24 */ /* 0x000fe2000f8e02ff */
[----:B------:R-:W-:Y:S01]  /*1c890*/  IADD3 R20, R218, 0x40, RZ ;  /* 0x00000040da147810 */ /* 0x000fe20007ffe0ff */
[----:B------:R-:W-:Y:S01]  /*1c8a0*/  IMAD.WIDE.U32 R2, R220, UR4, R2 ;  /* 0x00000004dc027c25 */ /* 0x000fe2000f8e0002 */
[----:B------:R-:W-:-:S02]  /*1c8b0*/  ISETP.GE.AND P0, PT, R0, R61, PT ;  /* 0x0000003d0000720c */ /* 0x000fc40003f06270 */
[----:B------:R-:W-:Y:S01]  /*1c8c0*/  IADD3 R0, R18, 0x36820, RZ ;  /* 0x0003682012007810 */ /* 0x000fe20007ffe0ff */
[----:B------:R-:W-:Y:S01]  /*1c8d0*/  IMAD R63, R220, UR5, R63 ;  /* 0x00000005dc3f7c24 */ /* 0x000fe2000f8e023f */
[----:B------:R-:W-:Y:S01]  /*1c8e0*/  ULDC.64 UR4, c[0x0][0xae8] ;  /* 0x0002ba0000047ab9 */ /* 0x000fe20000000a00 */
[----:B------:R-:W-:Y:S01]  /*1c8f0*/  VIADD R21, R218, 0x60 ;  /* 0x00000060da157836 */ /* 0x000fe20000000000 */
[-C--:B------:R-:W-:Y:S01]  /*1c900*/  ISETP.GE.AND P1, PT, R20, R61.reuse, PT ;  /* 0x0000003d1400720c */ /* 0x080fe20003f26270 */
[----:B------:R-:W-:Y:S01]  /*1c910*/  IMAD.IADD R3, R3, 0x1, R63 ;  /* 0x0000000103037824 */ /* 0x000fe200078e023f */
[----:B------:R-:W-:Y:S01]  /*1c920*/  PRMT R0, RZ, 0x654, R0 ;  /* 0x00000654ff007816 */ /* 0x000fe20000000000 */
[----:B------:R-:W-:Y:S01]  /*1c930*/  IMAD R20, R227, UR4, RZ ;  /* 0x00000004e3147c24 */ /* 0x000fe2000f8e02ff */
[----:B------:R-:W-:Y:S01]  /*1c940*/  ISETP.GE.AND P2, PT, R21, R61, PT ;  /* 0x0000003d1500720c */ /* 0x000fe20003f46270 */
[C---:B------:R-:W-:Y:S01]  /*1c950*/  IMAD.WIDE.U32 R60, R223.reuse, UR4, R2 ;  /* 0x00000004df3c7c25 */ /* 0x040fe2000f8e0002 */
[----:B--2---:R2:W-:Y:S03]  /*1c960*/  SYNCS.ARRIVE.TRANS64.RED.A1T0 RZ, [R0+URZ], RZ ;  /* 0x000000ff00ff79a7 */ /* 0x0045e6000810043f */
[----:B------:R-:W-:-:S02]  /*1c970*/  IMAD R63, R223, UR5, R20 ;  /* 0x00000005df3f7c24 */ /* 0x000fc4000f8e0214 */
[----:B------:R-:W-:-:S04]  /*1c980*/  IMAD.WIDE R20, R226, 0x80, R218 ;  /* 0x00000080e2147825 */ /* 0x000fc800078e02da */
[----:B------:R-:W-:Y:S01]  /*1c990*/  IMAD.IADD R65, R61, 0x1, R63 ;  /* 0x000000013d417824 */ /* 0x000fe200078e023f */
[----:B--2---:R-:W-:Y:S06]  /*1c9a0*/  @P3 BRA `(.L_x_644) ;  /* 0x00000000004c3947 */ /* 0x004fec0003800000 */
[----:B------:R-:W-:Y:S01]  /*1c9b0*/  ULDC.64 UR6, c[0x0][0xad8] ;  /* 0x0002b60000067ab9 */ /* 0x000fe20000000a00 */
[C---:B------:R-:W-:Y:S01]  /*1c9c0*/  VIADD R0, R215.reuse, 0x40 ;  /* 0x00000040d7007836 */ /* 0x040fe20000000000 */
[----:B------:R-:W-:Y:S01]  /*1c9d0*/  IADD3 R62, R215, 0x80, RZ ;  /* 0x00000080d73e7810 */ /* 0x000fe20007ffe0ff */
[----:B------:R-:W-:Y:S01]  /*1c9e0*/  IMAD R63, R21, UR6, RZ ;  /* 0x00000006153f7c24 */ /* 0x000fe2000f8e02ff */
[----:B------:R-:W-:Y:S01]  /*1c9f0*/  ULDC UR4, c[0x0][0xa8c] ;  /* 0x0002a30000047ab9 */ /* 0x000fe20000000800 */
[----:B------:R-:W-:Y:S01]  /*1ca00*/  IMAD.MOV.U32 R2, RZ, RZ, R60 ;  /* 0x000000ffff027224 */ /* 0x000fe200078e003c */
[----:B------:R-:W-:Y:S01]  /*1ca10*/  ISETP.GE.AND P4, PT, R0, UR4, PT ;  /* 0x0000000400007c0c */ /* 0x000fe2000bf86270 */
[----:B------:R-:W-:Y:S01]  /*1ca20*/  IMAD.MOV.U32 R3, RZ, RZ, R65 ;  /* 0x000000ffff037224 */ /* 0x000fe200078e0041 */
[----:B------:R-:W-:Y:S01]  /*1ca30*/  ISETP.GE.AND P3, PT, R215, UR4, PT ;  /* 0x00000004d7007c0c */ /* 0x000fe2000bf66270 */
[----:B------:R-:W-:Y:S01]  /*1ca40*/  IMAD R63, R20, UR7, R63 ;  /* 0x00000007143f7c24 */ /* 0x000fe2000f8e023f */
[----:B------:R-:W-:Y:S01]  /*1ca50*/  ISETP.GE.AND P5, PT, R62, UR4, PT ;  /* 0x000000043e007c0c */ /* 0x000fe2000bfa6270 */
[----:B------:R-:W-:Y:S01]  /*1ca60*/  IMAD.WIDE.U32 R2, R20, UR6, R2 ;  /* 0x0000000614027c25 */ /* 0x000fe2000f8e0002 */
[----:B------:R-:W-:-:S02]  /*1ca70*/  ULDC.64 UR6, c[0x0][0xa80] ;  /* 0x0002a00000067ab9 */ /* 0x000fc40000000a00 */
[----:B------:R-:W-:Y:S02]  /*1ca80*/  LEA R62, P6, R2, UR6, 0x1 ;  /* 0x00000006023e7c11 */ /* 0x000fe4000f8c08ff */
[----:B------:R-:W-:-:S04]  /*1ca90*/  IADD3 R3, R3, R63, RZ ;  /* 0x0000003f03037210 */ /* 0x000fc80007ffe0ff */
[----:B------:R-:W-:-:S05]  /*1caa0*/  LEA.HI.X R63, R2, UR7, R3, 0x1, P6 ;  /* 0x00000007023f7c11 */ /* 0x000fca000b0f0c03 */
[----:B-----5:R2:W-:Y:S04]  /*1cab0*/  @!P3 STG.E.128 desc[UR60][R62.64], R4 ;  /* 0x000000043e00b986 */ /* 0x0205e8000c101d3c */
[----:B------:R2:W-:Y:S04]  /*1cac0*/  @!P4 STG.E.128 desc[UR60][R62.64+0x80], R28 ;  /* 0x0000801c3e00c986 */ /* 0x0005e8000c101d3c */
[----:B------:R2:W-:Y:S02]  /*1cad0*/  @!P5 STG.E.128 desc[UR60][R62.64+0x100], R44 ;  /* 0x0001002c3e00d986 */ /* 0x0005e4000c101d3c */
.L_x_644:
[----:B------:R-:W-:Y:S05]  /*1cae0*/  BSYNC B1 ;  /* 0x0000000000017941 */ /* 0x000fea0003800000 */
.L_x_643:
[----:B------:R-:W-:Y:S04]  /*1caf0*/  BSSY B1, `(.L_x_645) ;  /* 0x0000017000017945 */ /* 0x000fe80003800000 */
[----:B------:R-:W-:Y:S05]  /*1cb00*/  @P0 BRA `(.L_x_646) ;  /* 0x0000000000540947 */ /* 0x000fea0003800000 */
[----:B--2--5:R-:W-:Y:S01]  /*1cb10*/  IADD3 R5, P0, R20, 0x20, RZ ;  /* 0x0000002014057810 */ /* 0x024fe20007f1e0ff */
[C---:B------:R-:W-:Y:S01]  /*1cb20*/  VIADD R2, R215.reuse, 0x40 ;  /* 0x00000040d7027836 */ /* 0x040fe20000000000 */
[----:B------:R-:W-:Y:S01]  /*1cb30*/  ULDC UR4, c[0x0][0xa8c] ;  /* 0x0002a30000047ab9 */ /* 0x000fe20000000800 */
[----:B------:R-:W-:Y:S01]  /*1cb40*/  ULDC.64 UR6, c[0x0][0xad8] ;  /* 0x0002b60000067ab9 */ /* 0x000fe20000000a00 */
[----:B------:R-:W-:Y:S01]  /*1cb50*/  IMAD.MOV.U32 R3, RZ, RZ, R65 ;  /* 0x000000ffff037224 */ /* 0x000fe200078e0041 */
[C---:B------:R-:W-:Y:S01]  /*1cb60*/  IADD3 R4, R215.reuse, 0x80, RZ ;  /* 0x00000080d7047810 */ /* 0x040fe20007ffe0ff */
[----:B------:R-:W-:Y:S01]  /*1cb70*/  IMAD.X R0, RZ, RZ, R21, P0 ;  /* 0x000000ffff007224 */ /* 0x000fe200000e0615 */
[----:B------:R-:W-:Y:S01]  /*1cb80*/  ISETP.GE.AND P4, PT, R2, UR4, PT ;  /* 0x0000000402007c0c */ /* 0x000fe2000bf86270 */
[----:B------:R-:W-:Y:S01]  /*1cb90*/  IMAD.MOV.U32 R2, RZ, RZ, R60 ;  /* 0x000000ffff027224 */ /* 0x000fe200078e003c */
[----:B------:R-:W-:Y:S01]  /*1cba0*/  ISETP.GE.AND P3, PT, R215, UR4, PT ;  /* 0x00000004d7007c0c */ /* 0x000fe2000bf66270 */
[----:B------:R-:W-:Y:S01]  /*1cbb0*/  IMAD R0, R0, UR6, RZ ;  /* 0x0000000600007c24 */ /* 0x000fe2000f8e02ff */
[----:B------:R-:W-:Y:S01]  /*1cbc0*/  ISETP.GE.AND P5, PT, R4, UR4, PT ;  /* 0x0000000404007c0c */ /* 0x000fe2000bfa6270 */
[----:B------:R-:W-:-:S04]  /*1cbd0*/  IMAD.WIDE.U32 R2, R5, UR6, R2 ;  /* 0x0000000605027c25 */ /* 0x000fc8000f8e0002 */
[----:B------:R-:W-:Y:S01]  /*1cbe0*/  IMAD R5, R5, UR7, R0 ;  /* 0x0000000705057c24 */ /* 0x000fe2000f8e0200 */
[----:B------:R-:W-:Y:S02]  /*1cbf0*/  ULDC.64 UR6, c[0x0][0xa80] ;  /* 0x0002a00000067ab9 */ /* 0x000fe40000000a00 */
[----:B------:R-:W-:Y:S02]  /*1cc00*/  LEA R4, P0, R2, UR6, 0x1 ;  /* 0x0000000602047c11 */ /* 0x000fe4000f8008ff */
[----:B------:R-:W-:-:S04]  /*1cc10*/  IADD3 R3, R3, R5, RZ ;  /* 0x0000000503037210 */ /* 0x000fc80007ffe0ff */
[----:B------:R-:W-:-:S05]  /*1cc20*/  LEA.HI.X R5, R2, UR7, R3, 0x1, P0 ;  /* 0x0000000702057c11 */ /* 0x000fca00080f0c03 */
[----:B------:R3:W-:Y:S04]  /*1cc30*/  @!P3 STG.E.128 desc[UR60][R4.64], R8 ;  /* 0x000000080400b986 */ /* 0x0007e8000c101d3c */
[----:B------:R3:W-:Y:S04]  /*1cc40*/  @!P4 STG.E.128 desc[UR60][R4.64+0x80], R32 ;  /* 0x000080200400c986 */ /* 0x0007e8000c101d3c */
[----:B------:R3:W-:Y:S02]  /*1cc50*/  @!P5 STG.E.128 desc[UR60][R4.64+0x100], R48 ;  /* 0x000100300400d986 */ /* 0x0007e4000c101d3c */
.L_x_646:
[----:B------:R-:W-:Y:S05]  /*1cc60*/  BSYNC B1 ;  /* 0x0000000000017941 */ /* 0x000fea0003800000 */
.L_x_645:
[----:B------:R-:W-:Y:S04]  /*1cc70*/  BSSY B1, `(.L_x_647) ;  /* 0x0000017000017945 */ /* 0x000fe80003800000 */
[----:B------:R-:W-:Y:S05]  /*1cc80*/  @P1 BRA `(.L_x_648) ;  /* 0x0000000000541947 */ /* 0x000fea0003800000 */
[----:B--23-5:R-:W-:Y:S01]  /*1cc90*/  IADD3 R5, P0, R20, 0x40, RZ ;  /* 0x0000004014057810 */ /* 0x02cfe20007f1e0ff */
        /* <DEDUP_REMOVED lines=20> */
.L_x_648:
[----:B------:R-:W-:Y:S05]  /*1cde0*/  BSYNC B1 ;  /* 0x0000000000017941 */ /* 0x000fea0003800000 */
.L_x_647:
[----:B------:R-:W-:Y:S05]  /*1cdf0*/  @P2 BRA `(.L_x_649) ;  /* 0x0000000c000c2947 */ /* 0x000fea0003800000 */
[----:B--2345:R-:W-:Y:S01]  /*1ce00*/  IADD3 R5, P0, R20, 0x60, RZ ;  /* 0x0000006014057810 */ /* 0x03cfe20007f1e0ff */
        /* <DEDUP_REMOVED lines=11> */
[----:B------:R-:W-:Y:S02]  /*1cec0*/  ISETP.GE.AND P2, PT, R0, UR4, PT ;  /* 0x0000000400007c0c */ /* 0x000fe4000bf46270 */
[----:B------:R-:W-:Y:S01]  /*1ced0*/  LEA R4, P0, R2, UR6, 0x1 ;  /* 0x0000000602047c11 */ /* 0x000fe2000f8008ff */
[----:B------:R-:W-:Y:S01]  /*1cee0*/  IMAD.IADD R3, R3, 0x1, R5 ;  /* 0x0000000103037824 */ /* 0x000fe200078e0205 */
[----:B------:R-:W-:-:S04]  /*1cef0*/  IADD3 R0, R215, 0x80, RZ ;  /* 0x00000080d7007810 */ /* 0x000fc80007ffe0ff */
[----:B------:R-:W-:Y:S02]  /*1cf00*/  LEA.HI.X R5, R2, UR7, R3, 0x1, P0 ;  /* 0x0000000702057c11 */ /* 0x000fe400080f0c03 */
[----:B------:R-:W-:-:S03]  /*1cf10*/  ISETP.GE.AND P0, PT, R0, UR4, PT ;  /* 0x0000000400007c0c */ /* 0x000fc6000bf06270 */
[----:B------:R2:W-:Y:S04]  /*1cf20*/  @!P1 STG.E.128 desc[UR60][R4.64], R24 ;  /* 0x0000001804009986 */ /* 0x0005e8000c101d3c */
[----:B------:R2:W-:Y:S06]  /*1cf30*/  @!P2 STG.E.128 desc[UR60][R4.64+0x80], R40 ;  /* 0x000080280400a986 */ /* 0x0005ec000c101d3c */
[----:B------:R-:W-:Y:S05]  /*1cf40*/  @P0 BRA `(.L_x_649) ;  /* 0x0000000800b80947 */ /* 0x000fea0003800000 */
[----:B------:R3:W-:Y:S01]  /*1cf50*/  STG.E.128 desc[UR60][R4.64+0x100], R56 ;  /* 0x0001003804007986 */ /* 0x0007e2000c101d3c */
[----:B------:R-:W-:Y:S05]  /*1cf60*/  BRA `(.L_x_649) ;  /* 0x0000000800b07947 */ /* 0x000fea0003800000 */
.L_x_641:
[----:B------:R-:W-:Y:S01]  /*1cf70*/  ULDC.64 UR4, c[0x0][0xbd8] ;  /* 0x0002f60000047ab9 */ /* 0x000fe20000000a00 */
[----:B------:R-:W-:Y:S01]  /*1cf80*/  IMAD.MOV.U32 R9, RZ, RZ, RZ ;  /* 0x000000ffff097224 */ /* 0x000fe200078e00ff */
[----:B------:R-:W-:Y:S02]  /*1cf90*/  ISETP.NE.U32.AND P0, PT, RZ, UR4, PT ;  /* 0x00000004ff007c0c */ /* 0x000fe4000bf05070 */
[----:B------:R-:W-:Y:S02]  /*1cfa0*/  IADD3 R2, P1, R221, UR4, RZ ;  /* 0x00000004dd027c10 */ /* 0x000fe4000ff3e0ff */
[----:B------:R-:W-:Y:S02]  /*1cfb0*/  ISETP.NE.AND.EX P0, PT, RZ, UR5, PT, P0 ;  /* 0x00000005ff007c0c */ /* 0x000fe4000bf05300 */
[----:B------:R-:W-:Y:S01]  /*1cfc0*/  IADD3.X R3, R222, UR5, RZ, P1, !PT ;  /* 0x00000005de037c10 */ /* 0x000fe20008ffe4ff */
[----:B------:R-:W-:Y:S02]  /*1cfd0*/  ULDC.64 UR4, c[0x0][0xbe0] ;  /* 0x0002f80000047ab9 */ /* 0x000fe40000000a00 */
[----:B------:R-:W-:-:S04]  /*1cfe0*/  ISETP.NE.U32.AND P1, PT, RZ, UR4, PT ;  /* 0x00000004ff007c0c */ /* 0x000fc8000bf25070 */
[----:B------:R-:W-:-:S04]  /*1cff0*/  ISETP.NE.AND.EX P1, PT, RZ, UR5, PT, P1 ;  /* 0x00000005ff007c0c */ /* 0x000fc8000bf25310 */
[----:B------:R2:W5:Y:S09]  /*1d000*/  @P0 LDG.E R9, desc[UR60][R2.64] ;  /* 0x0000003c02090981 */ /* 0x000572000c1e1900 */
[----:B------:R-:W-:Y:S01]  /*1d010*/  @P1 IADD3 R4, P2, R221, UR4, RZ ;  /* 0x00000004dd041c10 */ /* 0x000fe2000ff5e0ff */
[----:B------:R-:W-:-:S02]  /*1d020*/  ULDC UR4, c[0x0][0xa88] ;  /* 0x0002a20000047ab9 */ /* 0x000fc40000000800 */
[----:B------:R-:W-:Y:S01]  /*1d030*/  IMAD.U32 R7, RZ, RZ, UR4 ;  /* 0x00000004ff077e24 */ /* 0x000fe2000f8e00ff */
[----:B------:R-:W-:-:S05]  /*1d040*/  @P1 IADD3.X R5, R222, UR5, RZ, P2, !PT ;  /* 0x00000005de051c10 */ /* 0x000fca00097fe4ff */
[----:B------:R2:W5:Y:S01]  /*1d050*/  @P1 LDG.E R7, desc[UR60][R4.64] ;  /* 0x0000003c04071981 */ /* 0x000562000c1e1900 */
[----:B------:R-:W3:Y:S02]  /*1d060*/  S2R R11, SR_TID.X ;  /* 0x00000000000b7919 */ /* 0x000ee40000002100 */
[----:B---3--:R-:W-:-:S04]  /*1d070*/  IADD3 R0, R11, -0x80, RZ ;  /* 0xffffff800b007810 */ /* 0x008fc80007ffe0ff */
[----:B------:R-:W-:Y:S01]  /*1d080*/  ISETP.GE.AND P2, PT, R0, 0x80, PT ;  /* 0x000000800000780c */ /* 0x000fe20003f46270 */
[----:B--2---:R-:W-:-:S12]  /*1d090*/  @P1 BRA `(.L_x_650) ;  /* 0x0000000000101947 */ /* 0x004fd80003800000 */
[----:B------:R-:W-:Y:S05]  /*1d0a0*/  @!P0 BRA `(.L_x_650) ;  /* 0x00000000000c8947 */ /* 0x000fea0003800000 */
[----:B------:R-:W2:Y:S04]  /*1d0b0*/  LDG.E R0, desc[UR60][R2.64] ;  /* 0x0000003c02007981 */ /* 0x000ea8000c1e1900 */
[----:B-----5:R-:W2:Y:S02]  /*1d0c0*/  LDG.E R7, desc[UR60][R2.64+0x4] ;  /* 0x0000043c02077981 */ /* 0x020ea4000c1e1900 */
[----:B--2---:R-:W-:-:S07]  /*1d0d0*/  IMAD.IADD R7, R7, 0x1, -R0 ;  /* 0x0000000107077824 */ /* 0x004fce00078e0a00 */
.L_x_650:
[----:B------:R-:W-:Y:S01]  /*1d0e0*/  BSSY B1, `(.L_x_651) ;  /* 0x000001c000017945 */ /* 0x000fe20003800000 */
[----:B------:R-:W-:Y:S02]  /*1d0f0*/  SHF.R.S32.HI R8, RZ, 0x1f, R220 ;  /* 0x0000001fff087819 */ /* 0x000fe400000114dc */
[----:B------:R-:W-:Y:S02]  /*1d100*/  SHF.R.S32.HI R10, RZ, 0x1f, R215 ;  /* 0x0000001fff0a7819 */ /* 0x000fe400000114d7 */
[----:B------:R-:W-:Y:S02]  /*1d110*/  SEL R223, R223, RZ, !P0 ;  /* 0x000000ffdfdf7207 */ /* 0x000fe40004000000 */
[----:B------:R-:W-:Y:S02]  /*1d120*/  SEL R227, R227, RZ, !P0 ;  /* 0x000000ffe3e37207 */ /* 0x000fe40004000000 */
[----:B-----5:R-:W-:Y:S01]  /*1d130*/  SHF.R.S32.HI R6, RZ, 0x1f, R9 ;  /* 0x0000001fff067819 */ /* 0x020fe20000011409 */
[----:B------:R-:W-:Y:S06]  /*1d140*/  @P2 BRA `(.L_x_652) ;  /* 0x0000000000542947 */ /* 0x000fec0003800000 */
[----:B------:R-:W-:-:S05]  /*1d150*/  IMAD R0, R226, 0x80, R11 ;  /* 0x00000080e2007824 */ /* 0x000fca00078e020b */
[----:B------:R-:W-:-:S04]  /*1d160*/  IADD3 R0, R0, -0x80, RZ ;  /* 0xffffff8000007810 */ /* 0x000fc80007ffe0ff */
[----:B------:R-:W-:-:S13]  /*1d170*/  ISETP.GE.AND P0, PT, R0, R7, PT ;  /* 0x000000070000720c */ /* 0x000fda0003f06270 */
[----:B------:R-:W-:Y:S05]  /*1d180*/  @P0 BRA `(.L_x_652) ;  /* 0x0000000000440947 */ /* 0x000fea0003800000 */
[----:B------:R-:W-:Y:S01]  /*1d190*/  IADD3 R2, P0, R0, R9, RZ ;  /* 0x0000000900027210 */ /* 0x000fe20007f1e0ff */
[----:B------:R-:W-:Y:S02]  /*1d1a0*/  ULDC.64 UR4, c[0x0][0xb70] ;  /* 0x0002dc0000047ab9 */ /* 0x000fe40000000a00 */
[----:B------:R-:W-:Y:S01]  /*1d1b0*/  IMAD R5, R8, UR4, RZ ;  /* 0x0000000408057c24 */ /* 0x000fe2000f8e02ff */
[----:B------:R-:W-:-:S03]  /*1d1c0*/  LEA.HI.X.SX32 R3, R0, R6, 0x1, P0 ;  /* 0x0000000600037211 */ /* 0x000fc600000f0eff */
        /* <DEDUP_REMOVED lines=10> */
[----:B------:R-:W-:Y:S02]  /*1d270*/  LEA.HI.X R5, R2, UR5, R3, 0x2, P0 ;  /* 0x0000000502057c11 */ /* 0x000fe400080f1403 */
[----:B------:R-:W-:-:S05]  /*1d280*/  MOV R3, 0xff800000 ;  /* 0xff80000000037802 */ /* 0x000fca0000000f00 */
[----:B------:R2:W-:Y:S02]  /*1d290*/  STG.E desc[UR60][R4.64], R3 ;  /* 0x0000000304007986 */ /* 0x0005e4000c10193c */
.L_x_652:
[----:B------:R-:W-:Y:S05]  /*1d2a0*/  BSYNC B1 ;  /* 0x0000000000017941 */ /* 0x000fea0003800000 */
.L_x_651:
[----:B------:R-:W-:Y:S01]  /*1d2b0*/  ULDC.64 UR4, c[0x0][0xaa0] ;  /* 0x0002a80000047ab9 */ /* 0x000fe20000000a00 */
[----:B------:R-:W-:Y:S01]  /*1d2c0*/  IMAD.MOV.U32 R2, RZ, RZ, R215 ;  /* 0x000000ffff027224 */ /* 0x000fe200078e00d7 */
[----:B------:R-:W-:Y:S01]  /*1d2d0*/  BSSY B1, `(.L_x_653) ;  /* 0x000002f000017945 */ /* 0x000fe20003800000 */
[----:B--2---:R-:W-:Y:S02]  /*1d2e0*/  IMAD.MOV.U32 R3, RZ, RZ, R10 ;  /* 0x000000ffff037224 */ /* 0x004fe400078e000a */
[----:B------:R-:W-:Y:S02]  /*1d2f0*/  IMAD R0, R6, UR4, RZ ;  /* 0x0000000406007c24 */ /* 0x000fe4000f8e02ff */
[----:B------:R-:W-:-:S04]  /*1d300*/  IMAD.WIDE.U32 R2, R9, UR4, R2 ;  /* 0x0000000409027c25 */ /* 0x000fc8000f8e0002 */
[----:B------:R-:W-:Y:S01]  /*1d310*/  IMAD R9, R9, UR5, R0 ;  /* 0x0000000509097c24 */ /* 0x000fe2000f8e0200 */
[----:B------:R-:W-:Y:S01]  /*1d320*/  ULDC.64 UR4, c[0x0][0xae0] ;  /* 0x0002b80000047ab9 */ /* 0x000fe20000000a00 */
[----:B------:R-:W-:Y:S02]  /*1d330*/  VIADD R0, R218, 0x20 ;  /* 0x00000020da007836 */ /* 0x000fe40000000000 */
[----:B------:R-:W-:Y:S01]  /*1d340*/  IMAD R7, R226, -0x80, R7 ;  /* 0xffffff80e2077824 */ /* 0x000fe200078e0207 */
[----:B------:R-:W-:Y:S01]  /*1d350*/  IADD3 R3, R3, R9, RZ ;  /* 0x0000000903037210 */ /* 0x000fe20007ffe0ff */
[----:B------:R-:W-:Y:S02]  /*1d360*/  IMAD R5, R8, UR4, RZ ;  /* 0x0000000408057c24 */ /* 0x000fe4000f8e02ff */
[----:B------:R-:W-:Y:S01]  /*1d370*/  VIADD R4, R218, 0x40 ;  /* 0x00000040da047836 */ /* 0x000fe20000000000 */
[-C--:B------:R-:W-:Y:S01]  /*1d380*/  ISETP.GE.AND P2, PT, R0, R7.reuse, PT ;  /* 0x000000070000720c */ /* 0x080fe20003f46270 */
[----:B------:R-:W-:Y:S01]  /*1d390*/  IMAD R5, R220, UR5, R5 ;  /* 0x00000005dc057c24 */ /* 0x000fe2000f8e0205 */
[-C--:B------:R-:W-:Y:S01]  /*1d3a0*/  ISETP.GE.AND P3, PT, R218, R7.reuse, PT ;  /* 0x00000007da00720c */ /* 0x080fe20003f66270 */
[----:B------:R-:W-:Y:S01]  /*1d3b0*/  IMAD.WIDE.U32 R2, R220, UR4, R2 ;  /* 0x00000004dc027c25 */ /* 0x000fe2000f8e0002 */
[----:B------:R-:W-:Y:S01]  /*1d3c0*/  IADD3 R0, R218, 0x60, RZ ;  /* 0x00000060da007810 */ /* 0x000fe20007ffe0ff */
[----:B------:R-:W-:Y:S01]  /*1d3d0*/  ULDC.64 UR4, c[0x0][0xae8] ;  /* 0x0002ba0000047ab9 */ /* 0x000fe20000000a00 */
[-C--:B------:R-:W-:Y:S01]  /*1d3e0*/  ISETP.GE.AND P1, PT, R4, R7.reuse, PT ;  /* 0x000000070400720c */ /* 0x080fe20003f26270 */
[----:B------:R-:W-:Y:S01]  /*1d3f0*/  IMAD.IADD R3, R3, 0x1, R5 ;  /* 0x0000000103037824 */ /* 0x000fe200078e0205 */
[----:B------:R-:W-:Y:S01]  /*1d400*/  ISETP.GE.AND P0, PT, R0, R7, PT ;  /* 0x000000070000720c */ /* 0x000fe20003f06270 */
[----:B------:R-:W-:Y:S01]  /*1d410*/  IMAD R0, R227, UR4, RZ ;  /* 0x00000004e3007c24 */ /* 0x000fe2000f8e02ff */
[----:B------:R-:W-:Y:S01]  /*1d420*/  SHF.R.S32.HI R7, RZ, 0x1f, R218 ;  /* 0x0000001fff077819 */ /* 0x000fe200000114da */
[----:B------:R-:W-:-:S04]  /*1d430*/  IMAD.WIDE.U32 R4, R223, UR4, R2 ;  /* 0x00000004df047c25 */ /* 0x000fc8000f8e0002 */
[----:B------:R-:W-:Y:S02]  /*1d440*/  IMAD R9, R223, UR5, R0 ;  /* 0x00000005df097c24 */ /* 0x000fe4000f8e0200 */
[----:B------:R-:W-:-:S03]  /*1d450*/  IMAD.MOV.U32 R6, RZ, RZ, R218 ;  /* 0x000000ffff067224 */ /* 0x000fc600078e00da */
[----:B------:R-:W-:Y:S01]  /*1d460*/  IADD3 R11, R5, R9, RZ ;  /* 0x00000009050b7210 */ /* 0x000fe20007ffe0ff */
[----:B------:R-:W-:Y:S01]  /*1d470*/  IMAD.WIDE R6, R226, 0x80, R6 ;  /* 0x00000080e2067825 */ /* 0x000fe200078e0206 */
[----:B------:R-:W-:Y:S06]  /*1d480*/  @P3 BRA `(.L_x_654) ;  /* 0x00000000004c3947 */ /* 0x000fec0003800000 */
        /* <DEDUP_REMOVED lines=19> */
.L_x_654:
[----:B------:R-:W-:Y:S05]  /*1d5c0*/  BSYNC B1 ;  /* 0x0000000000017941 */ /* 0x000fea0003800000 */
.L_x_653:
[----:B------:R-:W-:Y:S04]  /*1d5d0*/  BSSY B1, `(.L_x_655) ;  /* 0x0000017000017945 */ /* 0x000fe80003800000 */
[----:B------:R-:W-:Y:S05]  /*1d5e0*/  @P2 BRA `(.L_x_656) ;  /* 0x0000000000542947 */ /* 0x000fea0003800000 */
[----:B--2---:R-:W-:Y:S01]  /*1d5f0*/  IADD3 R9, P2, R6, 0x20, RZ ;  /* 0x0000002006097810 */ /* 0x004fe20007f5e0ff */
[C---:B------:R-:W-:Y:S01]  /*1d600*/  VIADD R2, R215.reuse, 0x40 ;  /* 0x00000040d7027836 */ /* 0x040fe20000000000 */
[----:B------:R-:W-:Y:S01]  /*1d610*/  ULDC UR4, c[0x0][0xa8c] ;  /* 0x0002a30000047ab9 */ /* 0x000fe20000000800 */
[----:B------:R-:W-:Y:S01]  /*1d620*/  ULDC.64 UR6, c[0x0][0xad8] ;  /* 0x0002b60000067ab9 */ /* 0x000fe20000000a00 */
[----:B------:R-:W-:Y:S01]  /*1d630*/  IADD3.X R0, RZ, R7, RZ, P2, !PT ;  /* 0x00000007ff007210 */ /* 0x000fe200017fe4ff */
[----:B------:R-:W-:Y:S01]  /*1d640*/  IMAD.MOV.U32 R3, RZ, RZ, R11 ;  /* 0x000000ffff037224 */ /* 0x000fe200078e000b */
[----:B------:R-:W-:Y:S01]  /*1d650*/  ISETP.GE.AND P4, PT, R2, UR4, PT ;  /* 0x0000000402007c0c */ /* 0x000fe2000bf86270 */
[C---:B------:R-:W-:Y:S01]  /*1d660*/  VIADD R8, R215.reuse, 0x80 ;  /* 0x00000080d7087836 */ /* 0x040fe20000000000 */
[----:B------:R-:W-:Y:S01]  /*1d670*/  MOV R2, R4 ;  /* 0x0000000400027202 */ /* 0x000fe20000000f00 */
[----:B------:R-:W-:Y:S01]  /*1d680*/  IMAD R0, R0, UR6, RZ ;  /* 0x0000000600007c24 */ /* 0x000fe2000f8e02ff */
[----:B------:R-:W-:-:S02]  /*1d690*/  ISETP.GE.AND P3, PT, R215, UR4, PT ;  /* 0x00000004d7007c0c */ /* 0x000fc4000bf66270 */
[----:B------:R-:W-:Y:S01]  /*1d6a0*/  ISETP.GE.AND P5, PT, R8, UR4, PT ;  /* 0x0000000408007c0c */ /* 0x000fe2000bfa6270 */
[----:B------:R-:W-:-:S04]  /*1d6b0*/  IMAD.WIDE.U32 R2, R9, UR6, R2 ;  /* 0x0000000609027c25 */ /* 0x000fc8000f8e0002 */
        /* <DEDUP_REMOVED lines=8> */
.L_x_656:
[----:B------:R-:W-:Y:S05]  /*1d740*/  BSYNC B1 ;  /* 0x0000000000017941 */ /* 0x000fea0003800000 */
.L_x_655:
[----:B------:R-:W-:Y:S04]  /*1d750*/  BSSY B1, `(.L_x_657) ;  /* 0x0000017000017945 */ /* 0x000fe80003800000 */
[----:B------:R-:W-:Y:S05]  /*1d760*/  @P1 BRA `(.L_x_658) ;  /* 0x0000000000541947 */ /* 0x000fea0003800000 */
[----:B--23--:R-:W-:Y:S01]  /*1d770*/  IADD3 R9, P1, R6, 0x40, RZ ;  /* 0x0000004006097810 */ /* 0x00cfe20007f3e0ff */
        /* <DEDUP_REMOVED lines=20> */
.L_x_658:
[----:B------:R-:W-:Y:S05]  /*1d8c0*/  BSYNC B1 ;  /* 0x0000000000017941 */ /* 0x000fea0003800000 */
.L_x_657:
[----:B------:R-:W-:Y:S05]  /*1d8d0*/  @P0 BRA `(.L_x_649) ;  /* 0x0000000000540947 */ /* 0x000fea0003800000 */
[----:B------:R-:W-:Y:S01]  /*1d8e0*/  IADD3 R5, P0, R6, 0x60, RZ ;  /* 0x0000006006057810 */ /* 0x000fe20007f1e0ff */
[----:B------:R-:W-:Y:S01]  /*1d8f0*/  ULDC UR4, c[0x0][0xa8c] ;  /* 0x0002a30000047ab9 */ /* 0x000fe20000000800 */
[C---:B------:R-:W-:Y:S01]  /*1d900*/  IADD3 R0, R215.reuse, 0x40, RZ ;  /* 0x00000040d7007810 */ /* 0x040fe20007ffe0ff */
[----:B------:R-:W-:Y:S01]  /*1d910*/  ULDC.64 UR6, c[0x0][0xad8] ;  /* 0x0002b60000067ab9 */ /* 0x000fe20000000a00 */
[----:B------:R-:W-:Y:S01]  /*1d920*/  IADD3.X R6, RZ, R7, RZ, P0, !PT ;  /* 0x00000007ff067210 */ /* 0x000fe200007fe4ff */
[----:B------:R-:W-:Y:S01]  /*1d930*/  IMAD.MOV.U32 R2, RZ, RZ, R4 ;  /* 0x000000ffff027224 */ /* 0x000fe200078e0004 */
[----:B------:R-:W-:Y:S01]  /*1d940*/  ISETP.GE.AND P2, PT, R0, UR4, PT ;  /* 0x0000000400007c0c */ /* 0x000fe2000bf46270 */
[----:B------:R-:W-:Y:S01]  /*1d950*/  IMAD.MOV.U32 R3, RZ, RZ, R11 ;  /* 0x000000ffff037224 */ /* 0x000fe200078e000b */
[C---:B------:R-:W-:Y:S01]  /*1d960*/  ISETP.GE.AND P1, PT, R215.reuse, UR4, PT ;  /* 0x00000004d7007c0c */ /* 0x040fe2000bf26270 */
[----:B------:R-:W-:Y:S02]  /*1d970*/  IMAD R6, R6, UR6, RZ ;  /* 0x0000000606067c24 */ /* 0x000fe4000f8e02ff */
[----:B------:R-:W-:-:S02]  /*1d980*/  VIADD R0, R215, 0x80 ;  /* 0x00000080d7007836 */ /* 0x000fc40000000000 */
        /* <DEDUP_REMOVED lines=10> */
.L_x_649:
[----:B------:R-:W-:Y:S05]  /*1da30*/  BSYNC B0 ;  /* 0x0000000000007941 */ /* 0x000fea0003800000 */
.L_x_640:
[----:B------:R-:W-:Y:S02]  /*1da40*/  ULDC UR4, c[0x0][0xc14] ;  /* 0x0003050000047ab9 */ /* 0x000fe40000000800 */
[----:B-1----:R-:W-:-:S13]  /*1da50*/  ISETP.GE.AND P0, PT, R151, UR4, PT ;  /* 0x0000000497007c0c */ /* 0x002fda000bf06270 */
[----:B------:R-:W-:Y:S05]  /*1da60*/  @!P0 BRA `(.L_x_659) ;  /* 0xfffffe3400f48947 */ /* 0x000fea000383ffff */
[----:B------:R-:W-:Y:S05]  /*1da70*/  BRA `(.L_x_448) ;  /* 0x0000005c00647947 */ /* 0x000fea0003800000 */
.L_x_446:
[----:B------:R-:W-:-:S08]  /*1da80*/  NOP ;  /* 0x0000000000007918 */ /* 0x000fd00000000000 */
[----:B0-----:R-:W0:-:S00]  /*1da90*/  USETMAXREG.DEALLOC.CTAPOOL 0x18 ;  /* 0x00000018000079c8 */ /* 0x001e0000080e0500 */
[----:B0-----:R-:W-:-:S06]  /*1daa0*/  LOP3.LUT R0, R0, 0x3, RZ, 0xc0, !PT ;  /* 0x0000000300007812 */ /* 0x001fcc00078ec0ff */
[----:B------:R-:W0:Y:S02]  /*1dab0*/  SHFL.IDX PT, R0, R0, RZ, 0x1f ;  /* 0x00001fff00007589 */ /* 0x000e2400000e0000 */
[----:B0-----:R-:W-:-:S13]  /*1dac0*/  ISETP.NE.AND P0, PT, R0, RZ, PT ;  /* 0x000000ff0000720c */ /* 0x001fda0003f05270 */
[----:B------:R-:W-:Y:S05]  /*1dad0*/  @P0 BRA `(.L_x_448) ;  /* 0x0000005c004c0947 */ /* 0x000fea0003800000 */
[C---:B------:R-:W-:Y:S01]  /*1dae0*/  LOP3.LUT R8, R4.reuse, 0x1f, RZ, 0xc0, !PT ;  /* 0x0000001f04087812 */ /* 0x040fe200078ec0ff */
[----:B------:R-:W-:Y:S01]  /*1daf0*/  ULDC UR5, c[0x0][0xc14] ;  /* 0x0003050000057ab9 */ /* 0x000fe20000000800 */
[----:B------:R-:W-:Y:S02]  /*1db00*/  LOP3.LUT R4, R4, 0xffffffdf, RZ, 0xc0, !PT ;  /* 0xffffffdf04047812 */ /* 0x000fe400078ec0ff */
[----:B------:R-:W-:Y:S01]  /*1db10*/  MOV R0, RZ ;  /* 0x000000ff00007202 */ /* 0x000fe20000000f00 */
[----:B------:R-:W0:Y:S01]  /*1db20*/  S2UR UR6, SR_CTAID.X ;  /* 0x00000000000679c3 */ /* 0x000e220000002500 */
[----:B------:R-:W-:Y:S01]  /*1db30*/  ISETP.NE.AND P0, PT, R8, 0x1f, PT ;  /* 0x0000001f0800780c */ /* 0x000fe20003f05270 */
[----:B------:R-:W-:-:S12]  /*1db40*/  ULDC UR4, c[0x0][0xc10] ;  /* 0x0003040000047ab9 */ /* 0x000fd80000000800 */
[----:B------:R-:W-:Y:S02]  /*1db50*/  @P0 LOP3.LUT R4, R4, 0x20, RZ, 0xfc, !PT ;  /* 0x0000002004040812 */ /* 0x000fe400078efcff */
[----:B------:R-:W-:-:S13]  /*1db60*/  ISETP.GE.OR P0, PT, R8, UR5, !P0 ;  /* 0x0000000508007c0c */ /* 0x000fda000c706670 */
[----:B------:R-:W1:Y:S02]  /*1db70*/  @!P0 LDC.64 R2, c[0x0][0xc58] ;  /* 0x00031600ff028b82 */ /* 0x000e640000000a00 */
[----:B-1----:R-:W-:-:S05]  /*1db80*/  @!P0 IMAD.WIDE.U32 R2, R8, 0x4, R2 ;  /* 0x0000000408028825 */ /* 0x002fca00078e0002 */
        /* <DEDUP_REMOVED lines=10> */
[----:B--2---:R-:W1:Y:S02]  /*1dc30*/  SHFL.UP PT, R5, R0, 0x1, RZ ;  /* 0x0420000000057989 */ /* 0x004e6400000e00ff */
[----:B-1----:R-:W-:-:S05]  /*1dc40*/  SEL R5, R5, RZ, P1 ;  /* 0x000000ff05057207 */ /* 0x002fca0000800000 */
[----:B------:R-:W-:-:S05]  /*1dc50*/  IMAD.IADD R5, R0, 0x1, R5 ;  /* 0x0000000100057824 */ /* 0x000fca00078e0205 */
[----:B------:R-:W1:Y:S02]  /*1dc60*/  SHFL.UP PT, R6, R5, 0x2, RZ ;  /* 0x0440000005067989 */ /* 0x000e6400000e00ff */
[----:B-1----:R-:W-:Y:S02]  /*1dc70*/  SEL R6, R6, RZ, P0 ;  /* 0x000000ff06067207 */ /* 0x002fe40000000000 */
[----:B------:R-:W-:-:S03]  /*1dc80*/  ISETP.GE.U32.AND P0, PT, R8, 0x4, PT ;  /* 0x000000040800780c */ /* 0x000fc60003f06070 */
[----:B------:R-:W-:-:S05]  /*1dc90*/  IMAD.IADD R6, R5, 0x1, R6 ;  /* 0x0000000105067824 */ /* 0x000fca00078e0206 */
[----:B------:R-:W1:Y:S05]  /*1dca0*/  SHFL.UP PT, R7, R6, 0x4, RZ ;  /* 0x0480000006077989 */ /* 0x000e6a00000e00ff */
[----:B------:R-:W-:-:S04]  /*1dcb0*/  @P0 LOP3.LUT R4, R4, 0x8, RZ, 0xfc, !PT ;  /* 0x0000000804040812 */ /* 0x000fc800078efcff */
[----:B------:R-:W-:Y:S02]  /*1dcc0*/  LOP3.LUT R4, R4, 0xfffffffb, RZ, 0xc0, !PT ;  /* 0xfffffffb04047812 */ /* 0x000fe400078ec0ff */
[----:B-1----:R-:W-:Y:S02]  /*1dcd0*/  SEL R7, R7, RZ, P0 ;  /* 0x000000ff07077207 */ /* 0x002fe40000000000 */
[----:B------:R-:W-:Y:S02]  /*1dce0*/  ISETP.GE.U32.AND P0, PT, R8, 0x8, PT ;  /* 0x000000080800780c */ /* 0x000fe40003f06070 */
[----:B------:R-:W-:-:S05]  /*1dcf0*/  IADD3 R7, R6, R7, RZ ;  /* 0x0000000706077210 */ /* 0x000fca0007ffe0ff */
[----:B------:R-:W1:Y:S06]  /*1dd00*/  SHFL.UP PT, R2, R7, 0x8, RZ ;  /* 0x0500000007027989 */ /* 0x000e6c00000e00ff */
[----:B------:R-:W-:-:S04]  /*1dd10*/  @P0 LOP3.LUT R4, R4, 0x4, RZ, 0xfc, !PT ;  /* 0x0000000404040812 */ /* 0x000fc800078efcff */
[----:B------:R-:W-:Y:S02]  /*1dd20*/  LOP3.LUT R4, R4, 0xfffffffd, RZ, 0xc0, !PT ;  /* 0xfffffffd04047812 */ /* 0x000fe400078ec0ff */
[----:B-1----:R-:W-:Y:S02]  /*1dd30*/  SEL R2, R2, RZ, P0 ;  /* 0x000000ff02027207 */ /* 0x002fe40000000000 */
[----:B------:R-:W-:-:S03]  /*1dd40*/  ISETP.GE.U32.AND P0, PT, R8, 0x10, PT ;  /* 0x000000100800780c */ /* 0x000fc60003f06070 */
[----:B------:R-:W-:-:S05]  /*1dd50*/  IMAD.IADD R3, R7, 0x1, R2 ;  /* 0x0000000107037824 */ /* 0x000fca00078e0202 */
[----:B------:R-:W1:Y:S05]  /*1dd60*/  SHFL.UP PT, R2, R3, 0x10, RZ ;  /* 0x0600000003027989 */ /* 0x000e6a00000e00ff */
[----:B------:R-:W-:Y:S02]  /*1dd70*/  @P0 LOP3.LUT R4, R4, 0x2, RZ, 0xfc, !PT ;  /* 0x0000000204040812 */ /* 0x000fe400078efcff */
[----:B-1----:R-:W-:-:S05]  /*1dd80*/  SEL R2, R2, RZ, P0 ;  /* 0x000000ff02027207 */ /* 0x002fca0000000000 */
[----:B------:R-:W-:-:S05]  /*1dd90*/  IMAD.IADD R2, R3, 0x1, R2 ;  /* 0x0000000103027824 */ /* 0x000fca00078e0202 */
[----:B------:R-:W1:Y:S02]  /*1dda0*/  SHFL.IDX PT, R5, R2, 0x1f, 0x1f ;  /* 0x03e01f0002057f89 */ /* 0x000e6400000e0000 */
[----:B-1----:R-:W-:-:S04]  /*1ddb0*/  IMAD R5, R5, UR4, RZ ;  /* 0x0000000405057c24 */ /* 0x002fc8000f8e02ff */
[----:B------:R-:W-:Y:S01]  /*1ddc0*/  IMAD.MOV.U32 R6, RZ, RZ, R5 ;  /* 0x000000ffff067224 */ /* 0x000fe200078e0005 */
[----:B0-----:R-:W-:-:S13]  /*1ddd0*/  ISETP.GT.AND P0, PT, R5, UR6, PT ;  /* 0x0000000605007c0c */ /* 0x001fda000bf04270 */
[----:B------:R-:W-:Y:S05]  /*1dde0*/  @P0 BRA `(.L_x_660) ;  /* 0x0000000000c00947 */ /* 0x000fea0003800000 */
[----:B------:R-:W-:Y:S01]  /*1ddf0*/  MOV R5, R6 ;  /* 0x0000000600057202 */ /* 0x000fe20000000f00 */
[----:B------:R-:W-:Y:S01]  /*1de00*/  IMAD.MOV.U32 R19, RZ, RZ, RZ ;  /* 0x000000ffff137224 */ /* 0x000fe200078e00ff */
[----:B------:R-:W-:Y:S01]  /*1de10*/  ULDC UR5, c[0x0][0xc14] ;  /* 0x0003050000057ab9 */ /* 0x000fe20000000800 */
[----:B------:R-:W-:Y:S01]  /*1de20*/  ULDC UR7, c[0x0][0xc14] ;  /* 0x0003050000077ab9 */ /* 0x000fe20000000800 */
[----:B------:R-:W-:-:S05]  /*1de30*/  ULDC UR4, c[0x0][0xc10] ;  /* 0x0003040000047ab9 */ /* 0x000fca0000000800 */
.L_x_664:
[----:B------:R-:W-:Y:S01]  /*1de40*/  VIADD R0, R19, 0x1f ;  /* 0x0000001f13007836 */ /* 0x000fe20000000000 */
[----:B------:R-:W-:-:S04]  /*1de50*/  MOV R19, UR7 ;  /* 0x0000000700137c02 */ /* 0x000fc80008000f00 */
[----:B------:R-:W-:-:S13]  /*1de60*/  ISETP.GE.AND P0, PT, R0, UR5, PT ;  /* 0x0000000500007c0c */ /* 0x000fda000bf06270 */
[----:B------:R-:W-:Y:S05]  /*1de70*/  @P0 BRA `(.L_x_661) ;  /* 0x0000000400400947 */ /* 0x000fea0003800000 */
[----:B------:R-:W0:Y:S01]  /*1de80*/  S2R R8, SR_TID.X ;  /* 0x0000000000087919 */ /* 0x000e220000002100 */
[----:B------:R-:W-:Y:S01]  /*1de90*/  IMAD.MOV.U32 R19, RZ, RZ, R0 ;  /* 0x000000ffff137224 */ /* 0x000fe200078e0000 */
[----:B------:R-:W-:Y:S01]  /*1dea0*/  BSSY B0, `(.L_x_662) ;  /* 0x000000a000007945 */ /* 0x000fe20003800000 */
[----:B------:R-:W-:Y:S02]  /*1deb0*/  MOV R0, RZ ;  /* 0x000000ff00007202 */ /* 0x000fe40000000f00 */
        /* <DEDUP_REMOVED lines=8> */
.L_x_663:
[----:B------:R-:W-:Y:S05]  /*1df40*/  BSYNC B0 ;  /* 0x0000000000007941 */ /* 0x000fea0003800000 */
.L_x_662:
        /* <DEDUP_REMOVED lines=12> */
[----:B------:R-:W-:Y:S02]  /*1e010*/  ISETP.GE.U32.AND P0, PT, R8, 0x10, PT ;  /* 0x000000100800780c */ /* 0x000fe40003f06070 */
[----:B------:R-:W-:-:S05]  /*1e020*/  IADD3 R7, R2, R7, RZ ;  /* 0x0000000702077210 */ /* 0x000fca0007ffe0ff */
[----:B------:R-:W0:Y:S02]  /*1e030*/  SHFL.UP PT, R6, R7, 0x8, RZ ;  /* 0x0500000007067989 */ /* 0x000e2400000e00ff */
[----:B0-----:R-:W-:-:S05]  /*1e040*/  SEL R6, R6, RZ, P1 ;  /* 0x000000ff06067207 */ /* 0x001fca0000800000 */
[----:B------:R-:W-:-:S05]  /*1e050*/  IMAD.IADD R6, R7, 0x1, R6 ;  /* 0x0000000107067824 */ /* 0x000fca00078e0206 */
[----:B------:R-:W0:Y:S02]  /*1e060*/  SHFL.UP PT, R8, R6, 0x10, RZ ;  /* 0x0600000006087989 */ /* 0x000e2400000e00ff */
[----:B0-----:R-:W-:-:S05]  /*1e070*/  SEL R9, R8, RZ, P0 ;  /* 0x000000ff08097207 */ /* 0x001fca0000000000 */
[----:B------:R-:W-:-:S05]  /*1e080*/  IMAD.IADD R9, R6, 0x1, R9 ;  /* 0x0000000106097824 */ /* 0x000fca00078e0209 */
[----:B------:R-:W0:Y:S02]  /*1e090*/  SHFL.IDX PT, R3, R9, 0x1f, 0x1f ;  /* 0x03e01f0009037f89 */ /* 0x000e2400000e0000 */
[----:B0-----:R-:W-:-:S05]  /*1e0a0*/  IMAD R6, R3, UR4, RZ ;  /* 0x0000000403067c24 */ /* 0x001fca000f8e02ff */
[----:B------:R-:W-:-:S04]  /*1e0b0*/  IADD3 R5, R6, R5, RZ ;  /* 0x0000000506057210 */ /* 0x000fc80007ffe0ff */
[----:B------:R-:W-:-:S13]  /*1e0c0*/  ISETP.GT.AND P0, PT, R5, UR6, PT ;  /* 0x0000000605007c0c */ /* 0x000fda000bf04270 */
[----:B------:R-:W-:Y:S05]  /*1e0d0*/  @!P0 BRA `(.L_x_664) ;  /* 0xfffffffc00588947 */ /* 0x000fea000383ffff */
[----:B------:R-:W-:-:S07]  /*1e0e0*/  IMAD.MOV.U32 R2, RZ, RZ, R9 ;  /* 0x000000ffff027224 */ /* 0x000fce00078e0009 */
.L_x_660:
[----:B------:R-:W-:-:S04]  /*1e0f0*/  IMAD.IADD R7, R5, 0x1, -R6 ;  /* 0x0000000105077824 */ /* 0x000fc800078e0a06 */
        /* <DEDUP_REMOVED lines=9> */
[----:B0-----:R-:W-:-:S06]  /*1e190*/  IADD3 R3, R9, 0xffffffe, RZ ;  /* 0x0ffffffe09037810 */ /* 0x001fcc0007ffe0ff */
[----:B------:R-:W0:Y:S02]  /*1e1a0*/  F2I.FTZ.U32.TRUNC.NTZ R3, R3 ;  /* 0x0000000300037305 */ /* 0x000e24000021f000 */
[----:B0-----:R-:W-:Y:S01]  /*1e1b0*/  IMAD.MOV R11, RZ, RZ, -R3 ;  /* 0x000000ffff0b7224 */ /* 0x001fe200078e0a03 */
[----:B------:R-:W-:Y:S06]  /*1e1c0*/  @!P0 BRA `(.L_x_665) ;  /* 0x0000000000088947 */ /* 0x000fec0003800000 */
[----:B------:R-:W-:-:S05]  /*1e1d0*/  VIADD R9, R5, 0xffffffff ;  /* 0xffffffff05097836 */ /* 0x000fca0000000000 */
[----:B------:R0:W1:Y:S02]  /*1e1e0*/  SHFL.IDX PT, R16, R2, R9, 0x1f ;  /* 0x00001f0902107589 */ /* 0x00006400000e0000 */
.L_x_665:
[----:B-1----:R-:W-:Y:S01]  /*1e1f0*/  IMAD R16, R16, UR4, R7 ;  /* 0x0000000410107c24 */ /* 0x002fe2000f8e0207 */
[----:B0-----:R-:W-:Y:S01]  /*1e200*/  MOV R2, RZ ;  /* 0x000000ff00027202 */ /* 0x001fe20000000f00 */
[----:B------:R-:W-:Y:S02]  /*1e210*/  IMAD R7, R11, R6, RZ ;  /* 0x000000060b077224 */ /* 0x000fe400078e02ff */
[----:B------:R-:W-:Y:S01]  /*1e220*/  IMAD.IADD R19, R5, 0x1, R19 ;  /* 0x0000000105137824 */ /* 0x000fe200078e0213 */
[----:B------:R-:W-:Y:S01]  /*1e230*/  IADD3 R17, -R16, UR6, RZ ;  /* 0x0000000610117c10 */ /* 0x000fe2000fffe1ff */
[----:B------:R-:W-:Y:S01]  /*1e240*/  IMAD.HI.U32 R2, R3, R7, R2 ;  /* 0x0000000703027227 */ /* 0x000fe200078e0002 */
[----:B------:R-:W-:Y:S02]  /*1e250*/  IABS R7, R0 ;  /* 0x0000000000077213 */ /* 0x000fe40000000000 */
[----:B------:R-:W-:-:S03]  /*1e260*/  IABS R3, R17 ;  /* 0x0000001100037213 */ /* 0x000fc60000000000 */
[----:B------:R-:W-:Y:S02]  /*1e270*/  IMAD.MOV R7, RZ, RZ, -R7 ;  /* 0x000000ffff077224 */ /* 0x000fe400078e0a07 */
[----:B------:R-:W-:-:S04]  /*1e280*/  IMAD.HI.U32 R2, R2, R3, RZ ;  /* 0x0000000302027227 */ /* 0x000fc800078e00ff */
[----:B------:R-:W-:-:S05]  /*1e290*/  IMAD R3, R2, R7, R3 ;  /* 0x0000000702037224 */ /* 0x000fca00078e0203 */
[----:B------:R-:W-:-:S13]  /*1e2a0*/  ISETP.GT.U32.AND P0, PT, R6, R3, PT ;  /* 0x000000030600720c */ /* 0x000fda0003f04070 */
[----:B------:R-:W-:Y:S01]  /*1e2b0*/  @!P0 IADD3 R3, R3, -R6, RZ ;  /* 0x8000000603038210 */ /* 0x000fe20007ffe0ff */
[----:B------:R-:W-:-:S03]  /*1e2c0*/  @!P0 VIADD R2, R2, 0x1 ;  /* 0x0000000102028836 */ /* 0x000fc60000000000 */
[----:B------:R-:W-:Y:S02]  /*1e2d0*/  ISETP.GE.U32.AND P0, PT, R3, R6, PT ;  /* 0x000000060300720c */ /* 0x000fe40003f06070 */
[----:B------:R-:W-:-:S11]  /*1e2e0*/  LOP3.LUT R3, R17, R0, RZ, 0x3c, !PT ;  /* 0x0000000011037212 */ /* 0x000fd600078e3cff */
[----:B------:R-:W-:Y:S01]  /*1e2f0*/  @P0 VIADD R2, R2, 0x1 ;  /* 0x0000000102020836 */ /* 0x000fe20000000000 */
[----:B------:R-:W-:-:S13]  /*1e300*/  ISETP.GE.AND P0, PT, R3, RZ, PT ;  /* 0x000000ff0300720c */ /* 0x000fda0003f06270 */
[----:B------:R-:W-:Y:S01]  /*1e310*/  @!P0 IMAD.MOV R2, RZ, RZ, -R2 ;  /* 0x000000ffff028224 */ /* 0x000fe200078e0a02 */
[----:B------:R-:W-:-:S13]  /*1e320*/  ISETP.NE.AND P0, PT, R0, RZ, PT ;  /* 0x000000ff0000720c */ /* 0x000fda0003f05270 */
[----:B------:R-:W-:-:S04]  /*1e330*/  @!P0 LOP3.LUT R2, RZ, R0, RZ, 0x33, !PT ;  /* 0x00000000ff028212 */ /* 0x000fc800078e33ff */
[----:B------:R-:W-:Y:S01]  /*1e340*/  IADD3 R3, -R2, RZ, RZ ;  /* 0x000000ff02037210 */ /* 0x000fe20007ffe1ff */
[----:B------:R-:W-:-:S04]  /*1e350*/  IMAD.MOV.U32 R18, RZ, RZ, R2 ;  /* 0x000000ffff127224 */ /* 0x000fc800078e0002 */
[----:B------:R-:W-:Y:S01]  /*1e360*/  IMAD R17, R0, R3, R17 ;  /* 0x0000000300117224 */ /* 0x000fe200078e0211 */
[----:B------:R-:W-:Y:S06]  /*1e370*/  BRA `(.L_x_666) ;  /* 0x00000000000c7947 */ /* 0x000fec0003800000 */
.L_x_661:
[----:B------:R-:W-:Y:S01]  /*1e380*/  MOV R17, RZ ;  /* 0x000000ff00117202 */ /* 0x000fe20000000f00 */
[----:B------:R-:W-:Y:S02]  /*1e390*/  IMAD.U32 R16, RZ, RZ, UR6 ;  /* 0x00000006ff107e24 */ /* 0x000fe4000f8e00ff */
[----:B------:R-:W-:-:S07]  /*1e3a0*/  IMAD.MOV.U32 R18, RZ, RZ, RZ ;  /* 0x000000ffff127224 */ /* 0x000fce00078e00ff */
.L_x_666:
        /* <DEDUP_REMOVED lines=9> */
[----:B------:R-:W-:Y:S02]  /*1e440*/  ISETP.GE.AND P0, PT, R19, UR5, PT ;  /* 0x0000000513007c0c */ /* 0x000fe4000bf06270 */
[----:B0-----:R-:W-:-:S05]  /*1e450*/  MOV R0, 0x1 ;  /* 0x0000000100007802 */ /* 0x001fca0000000f00 */
[----:B------:R0:W-:Y:S04]  /*1e460*/  STL [R1+0x8], R0 ;  /* 0x0000080001007387 */ /* 0x0001e80000100800 */
[----:B------:R0:W-:Y:S02]  /*1e470*/  STL [R1], RZ ;  /* 0x000000ff01007387 */ /* 0x0001e40000100800 */
[----:B------:R-:W-:Y:S05]  /*1e480*/  @P0 BRA `(.L_x_667) ;  /* 0x0000004c00f00947 */ /* 0x000fea0003800000 */
[----:B0-----:R-:W-:Y:S01]  /*1e490*/  IMAD.MOV.U32 R0, RZ, RZ, 0x1 ;  /* 0x00000001ff007424 */ /* 0x001fe200078e00ff */
[----:B------:R0:W-:Y:S01]  /*1e4a0*/  STL [R1], RZ ;  /* 0x000000ff01007387 */ /* 0x0001e20000100800 */
[----:B------:R-:W-:Y:S01]  /*1e4b0*/  ULDC.64 UR36, c[0x0][0x198] ;  /* 0x0000660000247ab9 */ /* 0x000fe20000000a00 */
[----:B------:R-:W-:Y:S02]  /*1e4c0*/  ULDC UR38, c[0x0][0xc] ;  /* 0x0000030000267ab9 */ /* 0x000fe40000000800 */
[----:B------:R0:W-:Y:S04]  /*1e4d0*/  STL [R1+0x8], R0 ;  /* 0x0000080001007387 */ /* 0x0001e80000100800 */
[----:B------:R0:W-:Y:S04]  /*1e4e0*/  STL [R1+0x10], RZ ;  /* 0x000010ff01007387 */ /* 0x0001e80000100800 */
[----:B------:R0:W-:Y:S04]  /*1e4f0*/  STL [R1+0x14], R0 ;  /* 0x0000140001007387 */ /* 0x0001e80000100800 */
[----:B------:R0:W-:Y:S02]  /*1e500*/  STL [R1+0x30], RZ ;  /* 0x000030ff01007387 */ /* 0x0001e40000100800 */
.L_x_751:
[----:B-1----:R-:W1:Y:S02]  /*1e510*/  LDC.64 R2, c[0x0][0xc60] ;  /* 0x00031800ff027b82 */ /* 0x002e640000000a00 */
[----:B-1----:R-:W-:-:S05]  /*1e520*/  IMAD.WIDE R2, R19, 0x4, R2 ;  /* 0x0000000413027825 */ /* 0x002fca00078e0202 */
[----:B------:R-:W0:Y:S01]  /*1e530*/  LDG.E R11, desc[UR60][R2.64] ;  /* 0x0000003c020b7981 */ /* 0x000e22000c1e1900 */
[----:B------:R-:W-:Y:S05]  /*1e540*/  YIELD ;  /* 0x0000000000007946 */ /* 0x000fea0003800000 */
[----:B------:R-:W-:Y:S01]  /*1e550*/  ULDC.64 UR4, c[0x0][0xa28] ;  /* 0x00028a0000047ab9 */ /* 0x000fe20000000a00 */
[----:B------:R-:W-:Y:S01]  /*1e560*/  IMAD.MOV.U32 R7, RZ, RZ, RZ ;  /* 0x000000ffff077224 */ /* 0x000fe200078e00ff */
[----:B------:R-:W-:Y:S02]  /*1e570*/  ISETP.NE.U32.AND P0, PT, RZ, UR4, PT ;  /* 0x00000004ff007c0c */ /* 0x000fe4000bf05070 */
[----:B------:R-:W-:Y:S01]  /*1e580*/  MOV R4, RZ ;  /* 0x000000ff00047202 */ /* 0x000fe20000000f00 */
[----:B------:R-:W-:Y:S01]  /*1e590*/  IMAD.MOV.U32 R10, RZ, RZ, RZ ;  /* 0x000000ffff0a7224 */ /* 0x000fe200078e00ff */
[----:B------:R-:W-:Y:S01]  /*1e5a0*/  ISETP.NE.AND.EX P0, PT, RZ, UR5, PT, P0 ;  /* 0x00000005ff007c0c */ /* 0x000fe2000bf05300 */
[----:B------:R-:W-:Y:S01]  /*1e5b0*/  ULDC.64 UR6, c[0x0][0xa10] ;  /* 0x0002840000067ab9 */ /* 0x000fe20000000a00 */
[----:B0-----:R-:W-:Y:S01]  /*1e5c0*/  SHF.R.S32.HI R0, RZ, 0x1f, R11 ;  /* 0x0000001fff007819 */ /* 0x001fe2000001140b */
[----:B------:R-:W-:Y:S10]  /*1e5d0*/  STL [R1+0x20], R11 ;  /* 0x0000200b01007387 */ /* 0x000ff40000100800 */
[----:B------:R-:W-:-:S04]  /*1e5e0*/  @P0 LEA R2, P1, R11, UR4, 0x2 ;  /* 0x000000040b020c11 */ /* 0x000fc8000f8210ff */
        /* <DEDUP_REMOVED lines=8> */
[----:B--2---:R-:W2:Y:S01]  /*1e670*/  @P0 LDG.E R4, desc[UR60][R2.64] ;  /* 0x0000003c02040981 */ /* 0x004ea2000c1e1900 */
[----:B------:R-:W-:Y:S02]  /*1e680*/  ISETP.NE.U32.AND P1, PT, RZ, UR4, PT ;  /* 0x00000004ff007c0c */ /* 0x000fe4000bf25070 */
[C---:B------:R-:W-:Y:S02]  /*1e690*/  SHF.L.U64.HI R0, R11.reuse, 0x2, R0 ;  /* 0x000000020b007819 */ /* 0x040fe40000010200 */
[----:B------:R-:W-:Y:S01]  /*1e6a0*/  ISETP.NE.AND.EX P1, PT, RZ, UR5, PT, P1 ;  /* 0x00000005ff007c0c */ /* 0x000fe2000bf25310 */
[----:B--2---:R0:W-:Y:S02]  /*1e6b0*/  STL [R1+0x38], R4 ;  /* 0x0000380401007387 */ /* 0x0041e40000100800 */
[----:B0-----:R-:W-:-:S10]  /*1e6c0*/  IMAD.SHL.U32 R4, R11, 0x4, RZ ;  /* 0x000000040b047824 */ /* 0x001fd400078e00ff */
[----:B------:R-:W-:Y:S01]  /*1e6d0*/  @P1 IADD3 R8, P0, R4, UR4, RZ ;  /* 0x0000000404081c10 */ /* 0x000fe2000ff1e0ff */
[----:B------:R0:W-:Y:S03]  /*1e6e0*/  STL [R1+0x28], R4 ;  /* 0x0000280401007387 */ /* 0x0001e60000100800 */
[----:B------:R-:W-:Y:S01]  /*1e6f0*/  @P1 IADD3.X R9, R0, UR5, RZ, P0, !PT ;  /* 0x0000000500091c10 */ /* 0x000fe200087fe4ff */
[----:B------:R-:W-:Y:S01]  /*1e700*/  ULDC.64 UR4, c[0x0][0xa08] ;  /* 0x0002820000047ab9 */ /* 0x000fe20000000a00 */
[----:B------:R1:W-:Y:S01]  /*1e710*/  STL [R1+0x2c], R0 ;  /* 0x00002c0001007387 */ /* 0x0003e20000100800 */
[----:B------:R-:W-:Y:S02]  /*1e720*/  IADD3 R2, P0, R4, UR4, RZ ;  /* 0x0000000404027c10 */ /* 0x000fe4000ff1e0ff */
[----:B------:R-:W-:Y:S02]  /*1e730*/  ISETP.NE.U32.AND P2, PT, RZ, UR4, PT ;  /* 0x00000004ff007c0c */ /* 0x000fe4000bf45070 */
[----:B------:R-:W-:-:S02]  /*1e740*/  IADD3.X R3, R0, UR5, RZ, P0, !PT ;  /* 0x0000000500037c10 */ /* 0x000fc400087fe4ff */
[----:B------:R-:W-:Y:S01]  /*1e750*/  ISETP.NE.AND.EX P2, PT, RZ, UR5, PT, P2 ;  /* 0x00000005ff007c0c */ /* 0x000fe2000bf45320 */
[----:B------:R-:W-:Y:S01]  /*1e760*/  ULDC.64 UR4, c[0x0][0x3f8] ;  /* 0x0000fe0000047ab9 */ /* 0x000fe20000000a00 */
[----:B0-----:R-:W-:Y:S01]  /*1e770*/  IADD3 R4, P0, R4, UR6, RZ ;  /* 0x0000000604047c10 */ /* 0x001fe2000ff1e0ff */
[----:B------:R-:W-:-:S03]  /*1e780*/  UISETP.NE.U32.AND UP0, UPT, UR4, URZ, UPT ;  /* 0x0000003f0400728c */ /* 0x000fc6000bf05070 */
[----:B------:R-:W-:Y:S01]  /*1e790*/  ULDC UR4, c[0x0][0x404] ;  /* 0x0001010000047ab9 */ /* 0x000fe20000000800 */
[----:B------:R-:W-:Y:S01]  /*1e7a0*/  UISETP.NE.AND.EX UP0, UPT, UR5, URZ, UPT, UP0 ;  /* 0x0000003f0500728c */ /* 0x000fe2000bf05300 */
[----:B------:R-:W-:Y:S02]  /*1e7b0*/  IADD3.X R5, R0, UR7, RZ, P0, !PT ;  /* 0x0000000700057c10 */ /* 0x000fe400087fe4ff */
[----:B------:R-:W-:Y:S01]  /*1e7c0*/  ULDC UR5, c[0x0][0x2e0] ;  /* 0x0000b80000057ab9 */ /* 0x000fe20000000800 */
[----:B------:R-:W-:Y:S02]  /*1e7d0*/  USEL UR4, UR4, 0x1, UP0 ;  /* 0x0000000104047887 */ /* 0x000fe40008000000 */
[----:B------:R0:W5:Y:S02]  /*1e7e0*/  @P2 LDG.E R10, desc[UR60][R2.64] ;  /* 0x0000003c020a2981 */ /* 0x000164000c1e1900 */
[----:B------:R-:W-:-:S06]  /*1e7f0*/  UIMAD UR4, UR4, UR5, URZ ;  /* 0x00000005040472a4 */ /* 0x000fcc000f8e023f */
[----:B------:R-:W-:-:S06]  /*1e800*/  MOV R6, UR4 ;  /* 0x0000000400067c02 */ /* 0x000fcc0008000f00 */
[----:B------:R0:W5:Y:S01]  /*1e810*/  @P1 LDG.E R6, desc[UR60][R8.64] ;  /* 0x0000003c08061981 */ /* 0x000162000c1e1900 */
[----:B------:R-:W-:Y:S01]  /*1e820*/  ISETP.NE.U32.AND P0, PT, RZ, UR6, PT ;  /* 0x00000006ff007c0c */ /* 0x000fe2000bf05070 */
[----:B------:R-:W-:Y:S02]  /*1e830*/  ULDC UR4, c[0x0][0x338] ;  /* 0x0000ce0000047ab9 */ /* 0x000fe40000000800 */
[----:B-1----:R-:W-:Y:S01]  /*1e840*/  IMAD.U32 R0, RZ, RZ, UR4 ;  /* 0x00000004ff007e24 */ /* 0x002fe2000f8e00ff */
[----:B------:R-:W-:Y:S01]  /*1e850*/  ISETP.NE.AND.EX P0, PT, RZ, UR7, PT, P0 ;  /* 0x00000007ff007c0c */ /* 0x000fe2000bf05300 */
[----:B------:R-:W-:-:S12]  /*1e860*/  @P1 BRA `(.L_x_668) ;  /* 0x0000000000101947 */ /* 0x000fd80003800000 */
[----:B------:R-:W-:Y:S05]  /*1e870*/  @!P2 BRA `(.L_x_668) ;  /* 0x00000000000ca947 */ /* 0x000fea0003800000 */
[----:B-----5:R-:W2:Y:S04]  /*1e880*/  LDG.E R6, desc[UR60][R2.64] ;  /* 0x0000003c02067981 */ /* 0x020ea8000c1e1900 */
[----:B0-----:R-:W2:Y:S02]  /*1e890*/  LDG.E R2, desc[UR60][R2.64+0x4] ;  /* 0x0000043c02027981 */ /* 0x001ea4000c1e1900 */
[----:B--2---:R-:W-:-:S07]  /*1e8a0*/  IMAD.IADD R6, R2, 0x1, -R6 ;  /* 0x0000000102067824 */ /* 0x004fce00078e0a06 */
.L_x_668:
[----:B0-----:R-:W2:Y:S04]  /*1e8b0*/  @P0 LDG.E R2, desc[UR60][R4.64] ;  /* 0x0000003c04020981 */ /* 0x001ea8000c1e1900 */
[----:B------:R-:W2:Y:S01]  /*1e8c0*/  @P0 LDG.E R3, desc[UR60][R4.64+0x4] ;  /* 0x0000043c04030981 */ /* 0x000ea2000c1e1900 */
[----:B-----5:R-:W-:Y:S01]  /*1e8d0*/  IMAD.IADD R6, R6, 0x1, -R7 ;  /* 0x0000000106067824 */ /* 0x020fe200078e0a07 */
[----:B--2---:R-:W-:Y:S01]  /*1e8e0*/  @P0 IADD3 R0, -R2, R3, RZ ;  /* 0x0000000302000210 */ /* 0x004fe20007ffe1ff */
[----:B------:R-:W-:-:S04]  /*1e8f0*/  IMAD.MOV.U32 R2, RZ, RZ, RZ ;  /* 0x000000ffff027224 */ /* 0x000fc800078e00ff */
[----:B------:R-:W-:-:S05]  /*1e900*/  IMAD.IADD R8, R6, 0x1, R0 ;  /* 0x0000000106087824 */ /* 0x000fca00078e0200 */
[----:B------:R-:W-:Y:S01]  /*1e910*/  IADD3 R3, R8, 0x6f, RZ ;  /* 0x0000006f08037810 */ /* 0x000fe20007ffe0ff */
[----:B------:R0:W-:Y:S04]  /*1e920*/  STL [R1+0x34], R8 ;  /* 0x0000340801007387 */ /* 0x0001e80000100800 */
[----:B------:R-:W-:-:S05]  /*1e930*/  IMAD.HI R2, R3, -0x6db6db6d, R2 ;  /* 0x9249249303027827 */ /* 0x000fca00078e0202 */
[----:B------:R-:W-:-:S04]  /*1e940*/  SHF.R.U32.HI R3, RZ, 0x1f, R2 ;  /* 0x0000001fff037819 */ /* 0x000fc80000011602 */
[----:B0-----:R-:W-:-:S05]  /*1e950*/  LEA.HI.SX32 R8, R2, R3, 0x1a ;  /* 0x0000000302087211 */ /* 0x001fca00078fd2ff */
[--C-:B------:R-:W-:Y:S01]  /*1e960*/  IMAD R2, R8, 0x70, -R6.reuse ;  /* 0x0000007008027824 */ /* 0x100fe200078e0a06 */
[----:B------:R0:W-:Y:S01]  /*1e970*/  STL [R1+0x24], R8 ;  /* 0x0000240801007387 */ /* 0x0001e20000100800 */
[----:B------:R-:W-:-:S03]  /*1e980*/  IMAD.MOV R6, RZ, RZ, -R6 ;  /* 0x000000ffff067224 */ /* 0x000fc600078e0a06 */
[----:B------:R-:W-:Y:S02]  /*1e990*/  VIMNMX R0, R2, R0, PT ;  /* 0x0000000002007248 */ /* 0x000fe40003fe0100 */
[----:B------:R-:W-:-:S04]  /*1e9a0*/  VIMNMX R2, RZ, R6, !PT ;  /* 0x00000006ff027248 */ /* 0x000fc80007fe0100 */
[----:B------:R-:W-:Y:S02]  /*1e9b0*/  ISETP.GT.AND P1, PT, R0, R2, PT ;  /* 0x000000020000720c */ /* 0x000fe40003f24270 */
[----:B0-----:R-:W-:-:S05]  /*1e9c0*/  SHF.R.U32.HI R8, RZ, 0x4, R2 ;  /* 0x00000004ff087819 */ /* 0x001fca0000011602 */
[----:B------:R-:W-:-:S06]  /*1e9d0*/  IMAD.WIDE.U32 R8, R8, 0x24924925, RZ ;  /* 0x2492492508087825 */ /* 0x000fcc00078e00ff */
[----:B------:R-:W-:Y:S01]  /*1e9e0*/  @P1 IADD3 R3, R0, 0x6f, RZ ;  /* 0x0000006f00031810 */ /* 0x000fe20007ffe0ff */
[----:B------:R-:W-:Y:S02]  /*1e9f0*/  @P1 IMAD.MOV.U32 R2, RZ, RZ, RZ ;  /* 0x000000ffff021224 */ /* 0x000fe400078e00ff */
[----:B------:R-:W-:Y:S02]  /*1ea00*/  IMAD.MOV.U32 R0, RZ, RZ, R9 ;  /* 0x000000ffff007224 */ /* 0x000fe400078e0009 */
[----:B------:R-:W-:-:S03]  /*1ea10*/  @P1 IMAD.HI R3, R3, -0x6db6db6d, R2 ;  /* 0x9249249303031827 */ /* 0x000fc600078e0202 */
[----:B------:R-:W-:Y:S02]  /*1ea20*/  MOV R2, R0 ;  /* 0x0000000000027202 */ /* 0x000fe40000000f00 */
[----:B------:R-:W-:-:S04]  /*1ea30*/  @P1 SHF.R.U32.HI R6, RZ, 0x1f, R3 ;  /* 0x0000001fff061819 */ /* 0x000fc80000011603 */
[----:B------:R-:W-:Y:S01]  /*1ea40*/  @P1 LEA.HI.SX32 R2, R3, R6, 0x1a ;  /* 0x0000000603021211 */ /* 0x000fe200078fd2ff */
[----:B------:R-:W-:-:S06]  /*1ea50*/  IMAD.MOV.U32 R6, RZ, RZ, RZ ;  /* 0x000000ffff067224 */ /* 0x000fcc00078e00ff */
[----:B------:R0:W5:Y:S01]  /*1ea60*/  @P0 LDG.E R6, desc[UR60][R4.64] ;  /* 0x0000003c04060981 */ /* 0x000162000c1e1900 */
[----:B------:R-:W-:Y:S01]  /*1ea70*/  IMAD.IADD R3, R10, 0x1, R7 ;  /* 0x000000010a037824 */ /* 0x000fe200078e0207 */
[----:B------:R-:W-:Y:S01]  /*1ea80*/  ISETP.GT.AND P1, PT, R2, R0, PT ;  /* 0x000000000200720c */ /* 0x000fe20003f24270 */
[----:B------:R-:W-:Y:S01]  /*1ea90*/  BSSY B0, `(.L_x_669) ;  /* 0x00000dc000007945 */ /* 0x000fe20003800000 */
[----:B------:R-:W-:Y:S02]  /*1eaa0*/  PLOP3.LUT P2, PT, PT, PT, PT, 0x80, 0x0 ;  /* 0x000000000000781c */ /* 0x000fe40003f4f070 */
[----:B------:R0:W-:Y:S09]  /*1eab0*/  STL [R1+0x4], R3 ;  /* 0x0000040301007387 */ /* 0x0001f20000100800 */
[----:B------:R-:W-:Y:S05]  /*1eac0*/  @!P1 BRA `(.L_x_670) ;  /* 0x0000000c00609947 */ /* 0x000fea0003800000 */
[----:B0-----:R-:W0:Y:S01]  /*1ead0*/  LDC R3, c[0x0][0x428] ;  /* 0x00010a00ff037b82 */ /* 0x001e220000000800 */
[----:B------:R-:W-:Y:S01]  /*1eae0*/  UMOV UR4, 0xffffffff ;  /* 0xffffffff00047882 */ /* 0x000fe20000000000 */
[----:B0-----:R-:W-:Y:S02]  /*1eaf0*/  ISETP.NE.AND P1, PT, R3, 0x1, PT ;  /* 0x000000010300780c */ /* 0x001fe40003f25270 */
[----:B------:R-:W-:-:S11]  /*1eb00*/  MOV R3, R18 ;  /* 0x0000001200037202 */ /* 0x000fd60000000f00 */
[----:B------:R-:W0:Y:S08]  /*1eb10*/  @P1 LDC R4, c[0x0][0x42c] ;  /* 0x00010b00ff041b82 */ /* 0x000e300000000800 */
[----:B------:R-:W1:Y:S01]  /*1eb20*/  @P1 LDC R5, c[0x0][0x430] ;  /* 0x00010c00ff051b82 */ /* 0x000e620000000800 */
[----:B0-----:R-:W-:-:S05]  /*1eb30*/  @P1 IMAD.HI.U32 R4, R18, R4, RZ ;  /* 0x0000000412041227 */ /* 0x001fca00078e00ff */
[----:B-1----:R-:W-:Y:S02]  /*1eb40*/  @P1 SHF.R.U32.HI R3, RZ, R5, R4 ;  /* 0x00000005ff031219 */ /* 0x002fe40000011604 */
[----:B------:R-:W-:Y:S01]  /*1eb50*/  SEL R4, R11, RZ, !P0 ;  /* 0x000000ff0b047207 */ /* 0x000fe20004000000 */
[----:B------:R-:W-:Y:S06]  /*1eb60*/  BRA.DIV UR4, `(.L_x_671) ;  /* 0x0000005604387947 */ /* 0x000fec000b800000 */
.L_x_794:
[----:B------:R-:W-:-:S03]  /*1eb70*/  UMOV UR4, 0xffffffff ;  /* 0xffffffff00047882 */ /* 0x000fc60000000000 */
[----:B------:R-:W-:Y:S05]  /*1eb80*/  BRA.DIV UR4, `(.L_x_672) ;  /* 0x0000005604647947 */ /* 0x000fea000b800000 */
[----:B------:R-:W-:-:S13]  /*1eb90*/  ELECT P6, URZ, PT ;  /* 0x00000000003f782f */ /* 0x000fda00038c0000 */
.L_x_797:
[----:B------:R-:W2:Y:S01]  /*1eba0*/  LDL R5, [R1+0x30] ;  /* 0x0000300001057983 */ /* 0x000ea20000100800 */
[----:B------:R-:W-:Y:S01]  /*1ebb0*/  BSSY B1, `(.L_x_673) ;  /* 0x000000b000017945 */ /* 0x000fe20003800000 */
[----:B------:R-:W0:Y:S01]  /*1ebc0*/  S2R R9, SR_CgaCtaId ;  /* 0x0000000000097919 */ /* 0x000e220000008800 */
[----:B--2---:R-:W-:-:S05]  /*1ebd0*/  VIADD R5, R5, 0x1 ;  /* 0x0000000105057836 */ /* 0x004fca0000000000 */
[----:B------:R-:W-:-:S04]  /*1ebe0*/  LEA.HI R7, R5, R5, RZ, 0x1 ;  /* 0x0000000505077211 */ /* 0x000fc800078f08ff */
[----:B------:R-:W-:-:S05]  /*1ebf0*/  LOP3.LUT R7, R7, 0xfffffffe, RZ, 0xc0, !PT ;  /* 0xfffffffe07077812 */ /* 0x000fca00078ec0ff */
[----:B------:R-:W-:Y:S01]  /*1ec00*/  IMAD.IADD R5, R5, 0x1, -R7 ;  /* 0x0000000105057824 */ /* 0x000fe200078e0a07 */
[----:B------:R-:W-:-:S04]  /*1ec10*/  MOV R7, 0x400 ;  /* 0x0000040000077802 */ /* 0x000fc80000000f00 */
[----:B0-----:R-:W-:Y:S02]  /*1ec20*/  LEA R9, R9, R7, 0x18 ;  /* 0x0000000709097211 */ /* 0x001fe400078ec0ff */
[----:B------:R-:W-:-:S04]  /*1ec30*/  SHF.L.U32 R5, R5, 0x1f, RZ ;  /* 0x0000001f05057819 */ /* 0x000fc800000006ff */
[----:B------:R-:W0:Y:S02]  /*1ec40*/  SYNCS.PHASECHK.TRANS64.TRYWAIT P0, [R9+URZ+0x36820], R5 ;  /* 0x03682005090075a7 */ /* 0x000e24000800017f */
[----:B0-----:R-:W-:Y:S05]  /*1ec50*/  @!P0 BRA `(.L_x_674) ;  /* 0x0000005400508947 */ /* 0x001fea0003800000 */
.L_x_798:
[----:B------:R-:W-:Y:S05]  /*1ec60*/  BSYNC B1 ;  /* 0x0000000000017941 */ /* 0x000fea0003800000 */
.L_x_673:
[----:B------:R-:W-:Y:S04]  /*1ec70*/  BSSY B1, `(.L_x_675) ;  /* 0x0000050000017945 */ /* 0x000fe80003800000 */
[----:B------:R-:W-:Y:S05]  /*1ec80*/  @!P6 BRA `(.L_x_676) ;  /* 0x000000040038e947 */ /* 0x000fea0003800000 */
[----:B------:R-:W0:Y:S04]  /*1ec90*/  LDL R8, [R1+0x10] ;  /* 0x0000100001087983 */ /* 0x000e280000100800 */
[----:B------:R-:W2:Y:S01]  /*1eca0*/  LDL R7, [R1+0x14] ;  /* 0x0000140001077983 */ /* 0x000ea20000100800 */
[----:B0-----:R-:W-:Y:S02]  /*1ecb0*/  LEA R5, R8, R9, 0x3 ;  /* 0x0000000908057211 */ /* 0x001fe400078e18ff */
[----:B--2---:R-:W-:-:S04]  /*1ecc0*/  SHF.L.U32 R10, R7, 0x1f, RZ ;  /* 0x0000001f070a7819 */ /* 0x004fc800000006ff */
[----:B------:R-:W0:Y:S02]  /*1ecd0*/  SYNCS.PHASECHK.TRANS64.TRYWAIT P0, [R5+URZ+0x368a0], R10 ;  /* 0x0368a00a050075a7 */ /* 0x000e24000800017f */
[----:B0-----:R-:W-:Y:S05]  /*1ece0*/  @!P0 BRA `(.L_x_677) ;  /* 0x0000005400408947 */ /* 0x001fea0003800000 */
.L_x_799:
[----:B------:R-:W1:Y:S02]  /*1ecf0*/  S2R R7, SR_TID.X ;  /* 0x0000000000077919 */ /* 0x000e640000002100 */
[----:B-1----:R-:W-:-:S04]  /*1ed00*/  LOP3.LUT R7, R7, 0x7f, RZ, 0xc0, !PT ;  /* 0x0000007f07077812 */ /* 0x002fc800078ec0ff */
[----:B------:R-:W-:-:S13]  /*1ed10*/  ISETP.NE.AND P1, PT, R7, RZ, PT ;  /* 0x000000ff0700720c */ /* 0x000fda0003f25270 */
        /* <DEDUP_REMOVED lines=8> */
.L_x_678:
[----:B-1----:R-:W2:Y:S01]  /*1eda0*/  LDL R7, [R1+0x10] ;  /* 0x0000100001077983 */ /* 0x002ea20000100800 */
[----:B------:R-:W-:Y:S01]  /*1edb0*/  R2UR UR9, R5 ;  /* 0x00000000050972ca */ /* 0x000fe200000e0000 */
[----:B-----5:R-:W-:Y:S01]  /*1edc0*/  IMAD R8, R2, 0x70, R6 ;  /* 0x0000007002087824 */ /* 0x020fe200078e0206 */
[----:B------:R-:W-:Y:S01]  /*1edd0*/  UIADD3 UR4, UP0, UR36, 0x570, URZ ;  /* 0x0000057024047890 */ /* 0x000fe2000ff1e03f */
[----:B------:R-:W-:Y:S01]  /*1ede0*/  R2UR UR12, R3 ;  /* 0x00000000030c72ca */ /* 0x000fe200000e0000 */
[----:B------:R-:W-:Y:S01]  /*1edf0*/  UMOV UR10, URZ ;  /* 0x0000003f000a7c82 */ /* 0x000fe20008000000 */
[----:B------:R-:W-:Y:S01]  /*1ee00*/  VIADD R8, R8, 0xffffff90 ;  /* 0xffffff9008087836 */ /* 0x000fe20000000000 */
[----:B------:R-:W-:Y:S01]  /*1ee10*/  R2UR UR13, R4 ;  /* 0x00000000040d72ca */ /* 0x000fe200000e0000 */
[----:B------:R-:W-:Y:S01]  /*1ee20*/  UIADD3.X UR5, URZ, UR37, URZ, UP0, !UPT ;  /* 0x000000253f057290 */ /* 0x000fe200087fe43f */
[----:B------:R-:W-:Y:S02]  /*1ee30*/  UMOV UR6, 0x0 ;  /* 0x0000000000067882 */ /* 0x000fe40000000000 */
[----:B------:R-:W-:Y:S01]  /*1ee40*/  R2UR UR11, R8 ;  /* 0x00000000080b72ca */ /* 0x000fe200000e0000 */
[----:B------:R-:W-:Y:S01]  /*1ee50*/  UMOV UR7, 0x12f00000 ;  /* 0x12f0000000077882 */ /* 0x000fe20000000000 */
[----:B------:R-:W-:Y:S01]  /*1ee60*/  UMOV UR16, 0x40 ;  /* 0x0000004000107882 */ /* 0x000fe20000000000 */
[----:B------:R-:W-:Y:S01]  /*1ee70*/  UIADD3 UR9, UR9, 0x36890, URZ ;  /* 0x0003689009097890 */ /* 0x000fe2000fffe03f */
[----:B--2---:R-:W-:-:S05]  /*1ee80*/  IMAD R7, R7, 0xa800, R9 ;  /* 0x0000a80007077824 */ /* 0x004fca00078e0209 */
        /* <DEDUP_REMOVED lines=11> */
[----:B------:R1:W-:Y:S01]  /*1ef40*/  UTMALDG.4D [UR8], [UR4], desc[UR6] ;  /* 0x00000608040075b4 */ /* 0x0003e20008019000 */
[----:B------:R-:W2:Y:S02]  /*1ef50*/  SYNCS.PHASECHK.TRANS64.TRYWAIT P0, [R5+URZ+0x368c0], R10 ;  /* 0x0368c00a050075a7 */ /* 0x000ea4000800017f */
[----:B-12---:R-:W-:Y:S05]  /*1ef60*/  @!P0 BRA `(.L_x_679) ;  /* 0x0000005000b48947 */ /* 0x006fea0003800000 */
.L_x_800:
[----:B------:R-:W-:Y:S05]  /*1ef70*/  @P1 BRA `(.L_x_680) ;  /* 0x00000000001c1947 */ /* 0x000fea0003800000 */
[----:B------:R-:W2:Y:S01]  /*1ef80*/  S2R R11, SR_TID.X ;  /* 0x00000000000b7919 */ /* 0x000ea20000002100 */
[----:B01----:R-:W-:-:S04]  /*1ef90*/  MOV R10, 0xa800 ;  /* 0x0000a800000a7802 */ /* 0x003fc80000000f00 */
[----:B------:R3:W-:Y:S01]  /*1efa0*/  SYNCS.ARRIVE.TRANS64 RZ, [R5+URZ+0x368b0], R10 ;  /* 0x0368b00a05ff79a7 */ /* 0x0007e2000800003f */
[----:B--2---:R-:W-:-:S04]  /*1efb0*/  LOP3.LUT R11, R11, 0x1f, RZ, 0xc0, !PT ;  /* 0x0000001f0b0b7812 */ /* 0x004fc800078ec0ff */
[----:B------:R-:W-:-:S13]  /*1efc0*/  ISETP.NE.AND P0, PT, R11, RZ, PT ;  /* 0x000000ff0b00720c */ /* 0x000fda0003f05270 */
[----:B---3--:R-:W-:Y:S05]  /*1efd0*/  @!P0 BRA `(.L_x_680) ;  /* 0x0000000000048947 */ /* 0x008fea0003800000 */
[----:B------:R-:W-:Y:S01]  /*1efe0*/  BPT.TRAP 0x1 ;  /* 0x000000040000795c */ /* 0x000fe20000300000 */
.L_x_680:
[----:B------:R-:W-:Y:S01]  /*1eff0*/  R2UR UR15, R7 ;  /* 0x00000000070f72ca */ /* 0x000fe200000e0000 */
        /* <DEDUP_REMOVED lines=9> */
[----:B------:R-:W-:-:S03]  /*1f090*/  UMOV UR16, 0x40 ;  /* 0x0000004000107882 */ /* 0x000fc60000000000 */
[----:B------:R-:W-:Y:S02]  /*1f0a0*/  UIADD3 UR8, UR15, 0x400, URZ ;  /* 0x000004000f087890 */ /* 0x000fe4000fffe03f */
[----:B------:R-:W-:Y:S02]  /*1f0b0*/  UIADD3 UR9, UR9, 0x368b0, URZ ;  /* 0x000368b009097890 */ /* 0x000fe4000fffe03f */
[----:B------:R-:W-:Y:S02]  /*1f0c0*/  UIADD3 UR14, UR15, 0x3c00, URZ ;  /* 0x00003c000f0e7890 */ /* 0x000fe4000fffe03f */
[----:B------:R-:W-:-:S05]  /*1f0d0*/  UIADD3 UR15, UR15, 0x7400, URZ ;  /* 0x000074000f0f7890 */ /* 0x000fca000fffe03f */
[----:B------:R2:W-:Y:S02]  /*1f0e0*/  UTMALDG.4D [UR8], [UR4], desc[UR6] ;  /* 0x00000608040075b4 */ /* 0x0005e40008019000 */
[----:B--2---:R-:W-:Y:S01]  /*1f0f0*/  UMOV UR8, UR14 ;  /* 0x0000000e00087c82 */ /* 0x004fe20008000000 */
[----:B------:R-:W-:Y:S01]  /*1f100*/  UMOV UR10, UR16 ;  /* 0x00000010000a7c82 */ /* 0x000fe20008000000 */
[----:B------:R-:W-:Y:S01]  /*1f110*/  UMOV UR14, 0x80 ;  /* 0x00000080000e7882 */ /* 0x000fe20000000000 */
[----:B------:R2:W-:Y:S02]  /*1f120*/  UTMALDG.4D [UR8], [UR4], desc[UR6] ;  /* 0x00000608040075b4 */ /* 0x0005e40008019000 */
[----:B--2---:R-:W-:Y:S01]  /*1f130*/  UMOV UR8, UR15 ;  /* 0x0000000f00087c82 */ /* 0x004fe20008000000 */
[----:B------:R-:W-:Y:S02]  /*1f140*/  UMOV UR10, UR14 ;  /* 0x0000000e000a7c82 */ /* 0x000fe40008000000 */
[----:B------:R2:W-:Y:S02]  /*1f150*/  UTMALDG.4D [UR8], [UR4], desc[UR6] ;  /* 0x00000608040075b4 */ /* 0x0005e40008019000 */
[----:B--2---:R-:W-:Y:S01]  /*1f160*/  NOP ;  /* 0x0000000000007918 */ /* 0x004fe20000000000 */
.L_x_676:
[----:B------:R-:W-:Y:S05]  /*1f170*/  BSYNC B1 ;  /* 0x0000000000017941 */ /* 0x000fea0003800000 */
.L_x_675:
[----:B01----:R-:W2:Y:S04]  /*1f180*/  LDL.LU R5, [R1+0x10] ;  /* 0x0000100001057983 */ /* 0x003ea80000300800 */
[----:B------:R-:W3:Y:S01]  /*1f190*/  LDL.LU R8, [R1+0x14] ;  /* 0x0000140001087983 */ /* 0x000ee20000300800 */
[----:B------:R-:W-:Y:S01]  /*1f1a0*/  PLOP3.LUT P2, PT, PT, PT, PT, 0x8, 0x0 ;  /* 0x000000000000781c */ /* 0x000fe20003f4e170 */
[----:B--2---:R-:W-:-:S05]  /*1f1b0*/  VIADD R5, R5, 0x1 ;  /* 0x0000000105057836 */ /* 0x004fca0000000000 */
[----:B------:R-:W-:-:S04]  /*1f1c0*/  ISETP.NE.AND P0, PT, R5, 0x2, PT ;  /* 0x000000020500780c */ /* 0x000fc80003f05270 */
[----:B------:R-:W-:Y:S02]  /*1f1d0*/  SEL R7, RZ, 0x1, P0 ;  /* 0x00000001ff077807 */ /* 0x000fe40000000000 */
[----:B------:R-:W-:Y:S01]  /*1f1e0*/  SEL R10, R5, RZ, P0 ;  /* 0x000000ff050a7207 */ /* 0x000fe20000000000 */
[----:B------:R-:W-:Y:S01]  /*1f1f0*/  VIADD R5, R2, 0xfffffffe ;  /* 0xfffffffe02057836 */ /* 0x000fe20000000000 */
[----:B---3--:R-:W-:-:S03]  /*1f200*/  LOP3.LUT R8, R8, R7, RZ, 0x3c, !PT ;  /* 0x0000000708087212 */ /* 0x008fc600078e3cff */
[----:B------:R1:W-:Y:S01]  /*1f210*/  STL [R1+0x10], R10 ;  /* 0x0000100a01007387 */ /* 0x0003e20000100800 */
[----:B------:R-:W-:-:S03]  /*1f220*/  ISETP.GE.AND P0, PT, R5, R0, PT ;  /* 0x000000000500720c */ /* 0x000fc60003f06270 */
[----:B------:R1:W-:Y:S10]  /*1f230*/  STL [R1+0x14], R8 ;  /* 0x0000140801007387 */ /* 0x0003f40000100800 */
[----:B-1----:R-:W-:Y:S05]  /*1f240*/  @!P0 BRA `(.L_x_670) ;  /* 0x0000000400808947 */ /* 0x002fea0003800000 */
[C---:B-----5:R-:W-:Y:S01]  /*1f250*/  IMAD R5, R2.reuse, 0x70, R6 ;  /* 0x0000007002057824 */ /* 0x060fe200078e0206 */
[----:B------:R-:W-:-:S03]  /*1f260*/  IADD3 R2, R2, -0x1, RZ ;  /* 0xffffffff02027810 */ /* 0x000fc60007ffe0ff */
[----:B------:R-:W-:-:S07]  /*1f270*/  VIADD R5, R5, 0xffffff20 ;  /* 0xffffff2005057836 */ /* 0x000fce0000000000 */
.L_x_687:
[----:B------:R-:W-:Y:S05]  /*1f280*/  YIELD ;  /* 0x0000000000007946 */ /* 0x000fea0003800000 */
[----:B------:R-:W-:Y:S04]  /*1f290*/  BSSY B1, `(.L_x_681) ;  /* 0x000004e000017945 */ /* 0x000fe80003800000 */
[----:B-1----:R-:W-:Y:S05]  /*1f2a0*/  @!P6 BRA `(.L_x_682) ;  /* 0x000000040030e947 */ /* 0x002fea0003800000 */
[----:B------:R-:W2:Y:S04]  /*1f2b0*/  LDL R6, [R1+0x10] ;  /* 0x0000100001067983 */ /* 0x000ea80000100800 */
[----:B------:R-:W3:Y:S01]  /*1f2c0*/  LDL R7, [R1+0x14] ;  /* 0x0000140001077983 */ /* 0x000ee20000100800 */
[----:B--2---:R-:W-:Y:S01]  /*1f2d0*/  IMAD R6, R6, 0x8, R9 ;  /* 0x0000000806067824 */ /* 0x004fe200078e0209 */
[----:B---3--:R-:W-:-:S04]  /*1f2e0*/  SHF.L.U32 R7, R7, 0x1f, RZ ;  /* 0x0000001f07077819 */ /* 0x008fc800000006ff */
[----:B------:R-:W0:Y:S02]  /*1f2f0*/  SYNCS.PHASECHK.TRANS64.TRYWAIT P0, [R6+URZ+0x368a0], R7 ;  /* 0x0368a007060075a7 */ /* 0x000e24000800017f */
[----:B0-----:R-:W-:Y:S05]  /*1f300*/  @!P0 BRA `(.L_x_683) ;  /* 0x0000004c00e08947 */ /* 0x001fea0003800000 */
.L_x_801:
[----:B------:R-:W1:Y:S02]  /*1f310*/  S2R R8, SR_TID.X ;  /* 0x0000000000087919 */ /* 0x000e640000002100 */
[----:B-1----:R-:W-:-:S04]  /*1f320*/  LOP3.LUT R8, R8, 0x7f, RZ, 0xc0, !PT ;  /* 0x0000007f08087812 */ /* 0x002fc800078ec0ff */
[----:B------:R-:W-:-:S13]  /*1f330*/  ISETP.NE.AND P0, PT, R8, RZ, PT ;  /* 0x000000ff0800720c */ /* 0x000fda0003f05270 */
[----:B------:R-:W-:Y:S05]  /*1f340*/  @P0 BRA `(.L_x_684) ;  /* 0x00000000001c0947 */ /* 0x000fea0003800000 */
[----:B------:R-:W1:Y:S02]  /*1f350*/  S2R R8, SR_TID.X ;  /* 0x0000000000087919 */ /* 0x000e640000002100 */
[----:B-1----:R-:W-:-:S04]  /*1f360*/  LOP3.LUT R8, R8, 0x1f, RZ, 0xc0, !PT ;  /* 0x0000001f08087812 */ /* 0x002fc800078ec0ff */
[----:B------:R-:W-:Y:S02]  /*1f370*/  ISETP.NE.AND P1, PT, R8, RZ, PT ;  /* 0x000000ff0800720c */ /* 0x000fe40003f25270 */
[----:B------:R-:W-:-:S04]  /*1f380*/  MOV R8, 0xa800 ;  /* 0x0000a80000087802 */ /* 0x000fc80000000f00 */
[----:B------:R1:W-:Y:S07]  /*1f390*/  SYNCS.ARRIVE.TRANS64 RZ, [R6+URZ+0x36890], R8 ;  /* 0x0368900806ff79a7 */ /* 0x0003ee000800003f */
[----:B------:R-:W-:Y:S05]  /*1f3a0*/  @!P1 BRA `(.L_x_684) ;  /* 0x0000000000049947 */ /* 0x000fea0003800000 */
[----:B------:R-:W-:Y:S01]  /*1f3b0*/  BPT.TRAP 0x1 ;  /* 0x000000040000795c */ /* 0x000fe20000300000 */
.L_x_684:
[----:B-1----:R-:W2:Y:S01]  /*1f3c0*/  LDL R8, [R1+0x10] ;  /* 0x0000100001087983 */ /* 0x002ea20000100800 */
        /* <DEDUP_REMOVED lines=9> */
[----:B------:R-:W-:-:S04]  /*1f460*/  UMOV UR16, 0x40 ;  /* 0x0000004000107882 */ /* 0x000fc80000000000 */
        /* <DEDUP_REMOVED lines=16> */
.L_x_802:
[----:B------:R-:W-:Y:S05]  /*1f570*/  @P0 BRA `(.L_x_686) ;  /* 0x00000000001c0947 */ /* 0x000fea0003800000 */
[----:B------:R-:W2:Y:S01]  /*1f580*/  S2R R10, SR_TID.X ;  /* 0x00000000000a7919 */ /* 0x000ea20000002100 */
[----:B01----:R-:W-:-:S04]  /*1f590*/  IMAD.MOV.U32 R7, RZ, RZ, 0xa800 ;  /* 0x0000a800ff077424 */ /* 0x003fc800078e00ff */
[----:B------:R3:W-:Y:S01]  /*1f5a0*/  SYNCS.ARRIVE.TRANS64 RZ, [R6+URZ+0x368b0], R7 ;  /* 0x0368b00706ff79a7 */ /* 0x0007e2000800003f */
[----:B--2---:R-:W-:-:S04]  /*1f5b0*/  LOP3.LUT R10, R10, 0x1f, RZ, 0xc0, !PT ;  /* 0x0000001f0a0a7812 */ /* 0x004fc800078ec0ff */
[----:B------:R-:W-:-:S13]  /*1f5c0*/  ISETP.NE.AND P1, PT, R10, RZ, PT ;  /* 0x000000ff0a00720c */ /* 0x000fda0003f25270 */
[----:B---3--:R-:W-:Y:S05]  /*1f5d0*/  @!P1 BRA `(.L_x_686) ;  /* 0x0000000000049947 */ /* 0x008fea0003800000 */
[----:B------:R-:W-:Y:S01]  /*1f5e0*/  BPT.TRAP 0x1 ;  /* 0x000000040000795c */ /* 0x000fe20000300000 */
.L_x_686:
        /* <DEDUP_REMOVED lines=24> */
.L_x_682:
[----:B------:R-:W-:Y:S05]  /*1f770*/  BSYNC B1 ;  /* 0x0000000000017941 */ /* 0x000fea0003800000 */
.L_x_681:
[----:B01----:R-:W2:Y:S04]  /*1f780*/  LDL.LU R6, [R1+0x10] ;  /* 0x0000100001067983 */ /* 0x003ea80000300800 */
[----:B------:R-:W3:Y:S01]  /*1f790*/  LDL.LU R7, [R1+0x14] ;  /* 0x0000140001077983 */ /* 0x000ee20000300800 */
[----:B------:R-:W-:Y:S01]  /*1f7a0*/  IADD3 R2, R2, -0x1, RZ ;  /* 0xffffffff02027810 */ /* 0x000fe20007ffe0ff */
[----:B------:R-:W-:Y:S02]  /*1f7b0*/  VIADD R5, R5, 0xffffff90 ;  /* 0xffffff9005057836 */ /* 0x000fe40000000000 */
[----:B--2---:R-:W-:-:S05]  /*1f7c0*/  VIADD R6, R6, 0x1 ;  /* 0x0000000106067836 */ /* 0x004fca0000000000 */
[----:B------:R-:W-:-:S04]  /*1f7d0*/  ISETP.NE.AND P0, PT, R6, 0x2, PT ;  /* 0x000000020600780c */ /* 0x000fc80003f05270 */
[----:B------:R-:W-:Y:S02]  /*1f7e0*/  SEL R8, R6, RZ, P0 ;  /* 0x000000ff06087207 */ /* 0x000fe40000000000 */
[----:B------:R-:W-:Y:S02]  /*1f7f0*/  SEL R6, RZ, 0x1, P0 ;  /* 0x00000001ff067807 */ /* 0x000fe40000000000 */
[----:B------:R-:W-:Y:S01]  /*1f800*/  ISETP.GT.AND P0, PT, R2, R0, PT ;  /* 0x000000000200720c */ /* 0x000fe20003f04270 */
[----:B------:R1:W-:Y:S01]  /*1f810*/  STL [R1+0x10], R8 ;  /* 0x0000100801007387 */ /* 0x0003e20000100800 */
[----:B---3--:R-:W-:-:S05]  /*1f820*/  LOP3.LUT R7, R7, R6, RZ, 0x3c, !PT ;  /* 0x0000000607077212 */ /* 0x008fca00078e3cff */
[----:B------:R1:W-:Y:S06]  /*1f830*/  STL [R1+0x14], R7 ;  /* 0x0000140701007387 */ /* 0x0003ec0000100800 */
[----:B------:R-:W-:Y:S05]  /*1f840*/  @P0 BRA `(.L_x_687) ;  /* 0xfffffff8008c0947 */ /* 0x000fea000383ffff */
.L_x_670:
[----:B------:R-:W-:Y:S05]  /*1f850*/  BSYNC B0 ;  /* 0x0000000000007941 */ /* 0x000fea0003800000 */
.L_x_669:
[----:B-----5:R-:W2:Y:S01]  /*1f860*/  LDL R6, [R1+0x34] ;  /* 0x0000340001067983 */ /* 0x020ea20000100800 */
[----:B------:R-:W-:Y:S05]  /*1f870*/  @!P2 WARPSYNC.ALL ;  /* 0x000000000000a948 */ /* 0x000fea0003800000 */
[----:B------:R-:W-:Y:S01]  /*1f880*/  BSSY B6, `(.L_x_688) ;  /* 0x000031f000067945 */ /* 0x000fe20003800000 */
[----:B------:R-:W-:Y:S01]  /*1f890*/  @!P2 BAR.SYNC.DEFER_BLOCKING 0xc, 0x120 ;  /* 0x030480000000ab1d */ /* 0x000fe20000010000 */
[----:B--2---:R-:W-:-:S13]  /*1f8a0*/  ISETP.GT.AND P0, PT, R6, RZ, PT ;  /* 0x000000ff0600720c */ /* 0x004fda0003f04270 */
[----:B------:R-:W-:Y:S05]  /*1f8b0*/  @P0 BRA `(.L_x_689) ;  /* 0x0000000000440947 */ /* 0x000fea0003800000 */
[----:B------:R-:W2:Y:S02]  /*1f8c0*/  S2R R6, SR_TID.X ;  /* 0x0000000000067919 */ /* 0x000ea40000002100 */
[----:B--2---:R-:W-:-:S04]  /*1f8d0*/  LOP3.LUT R6, R6, 0x1f, RZ, 0xc0, !PT ;  /* 0x0000001f06067812 */ /* 0x004fc800078ec0ff */
[----:B------:R-:W-:-:S13]  /*1f8e0*/  ISETP.NE.AND P1, PT, R6, RZ, PT ;  /* 0x000000ff0600720c */ /* 0x000fda0003f25270 */
[----:B------:R-:W-:Y:S05]  /*1f8f0*/  @P1 BRA `(.L_x_690) ;  /* 0x00000030005c1947 */ /* 0x000fea0003800000 */
[----:B-1----:R-:W1:Y:S01]  /*1f900*/  S2R R7, SR_LANEID ;  /* 0x0000000000077919 */ /* 0x002e620000000000 */
[----:B------:R-:W-:Y:S01]  /*1f910*/  VOTEU.ANY UR4, UPT, PT ;  /* 0x0000000000047886 */ /* 0x000fe200038e0100 */
[----:B0-----:R-:W0:Y:S01]  /*1f920*/  LDC.64 R2, c[0x0][0xc38] ;  /* 0x00030e00ff027b82 */ /* 0x001e220000000a00 */
[----:B------:R-:W1:Y:S08]  /*1f930*/  FLO.U32 R0, UR4 ;  /* 0x0000000400007d00 */ /* 0x000e7000080e0000 */
[----:B------:R-:W0:Y:S01]  /*1f940*/  POPC R5, UR4 ;  /* 0x0000000400057d09 */ /* 0x000e220008000000 */
[----:B-1----:R-:W-:-:S13]  /*1f950*/  ISETP.EQ.U32.AND P0, PT, R0, R7, PT ;  /* 0x000000070000720c */ /* 0x002fda0003f02070 */
[----:B0-----:R-:W2:Y:S01]  /*1f960*/  @P0 ATOMG.E.ADD.STRONG.GPU PT, R3, desc[UR60][R2.64], R5 ;  /* 0x00000005020309a8 */ /* 0x001ea200081ee1fc */
[----:B------:R-:W0:Y:S02]  /*1f970*/  S2R R4, SR_LTMASK ;  /* 0x0000000000047919 */ /* 0x000e240000003900 */
[----:B0-----:R-:W-:-:S04]  /*1f980*/  LOP3.LUT R4, R4, UR4, RZ, 0xc0, !PT ;  /* 0x0000000404047c12 */ /* 0x001fc8000f8ec0ff */
[----:B------:R-:W0:Y:S01]  /*1f990*/  POPC R7, R4 ;  /* 0x0000000400077309 */ /* 0x000e220000000000 */
[----:B--2---:R-:W0:Y:S02]  /*1f9a0*/  SHFL.IDX PT, R0, R3, R0, 0x1f ;  /* 0x00001f0003007589 */ /* 0x004e2400000e0000 */
[----:B0-----:R-:W-:Y:S01]  /*1f9b0*/  IADD3 R16, R0, UR38, R7 ;  /* 0x0000002600107c10 */ /* 0x001fe2000fffe007 */
[----:B------:R-:W-:Y:S06]  /*1f9c0*/  BRA `(.L_x_690) ;  /* 0x0000003000287947 */ /* 0x000fec0003800000 */
.L_x_689:
[----:B------:R-:W0:Y:S01]  /*1f9d0*/  S2R R0, SR_CgaCtaId ;  /* 0x0000000000007919 */ /* 0x000e220000008800 */
[----:B------:R-:W-:-:S04]  /*1f9e0*/  MOV R2, 0x400 ;  /* 0x0000040000027802 */ /* 0x000fc80000000f00 */
[----:B0-----:R-:W-:-:S05]  /*1f9f0*/  LEA R3, R0, R2, 0x18 ;  /* 0x0000000200037211 */ /* 0x001fca00078ec0ff */
        /* <DEDUP_REMOVED lines=8> */
[----:B------:R-:W-:Y:S01]  /*1fa80*/  MOV R4, UR6 ;  /* 0x0000000600047c02 */ /* 0x000fe20008000f00 */
[----:B------:R-:W-:Y:S01]  /*1fa90*/  IMAD.U32 R5, RZ, RZ, UR7 ;  /* 0x00000007ff057e24 */ /* 0x000fe2000f8e00ff */
[----:B------:R-:W0:Y:S01]  /*1faa0*/  LDC.64 R2, c[0x4][R2] ;  /* 0x0100000002027b82 */ /* 0x000e220000000a00 */
[----:B------:R-:W-:Y:S01]  /*1fab0*/  IMAD.U32 R6, RZ, RZ, UR8 ;  /* 0x00000008ff067e24 */ /* 0x000fe2000f8e00ff */
[----:B-1----:R-:W-:Y:S01]  /*1fac0*/  MOV R7, UR9 ;  /* 0x0000000900077c02 */ /* 0x002fe20008000f00 */
[----:B------:R-:W-:Y:S01]  /*1fad0*/  IMAD.U32 R10, RZ, RZ, UR4 ;  /* 0x00000004ff0a7e24 */ /* 0x000fe2000f8e00ff */
[----:B------:R-:W-:Y:S01]  /*1fae0*/  MOV R8, 0x70 ;  /* 0x0000007000087802 */ /* 0x000fe20000000f00 */
[----:B------:R-:W-:-:S02]  /*1faf0*/  IMAD.U32 R11, RZ, RZ, UR5 ;  /* 0x00000005ff0b7e24 */ /* 0x000fc4000f8e00ff */
[----:B------:R-:W-:Y:S02]  /*1fb00*/  IMAD.MOV.U32 R12, RZ, RZ, 0x1 ;  /* 0x00000001ff0c7424 */ /* 0x000fe400078e00ff */
[----:B------:R-:W-:-:S07]  /*1fb10*/  IMAD.MOV.U32 R13, RZ, RZ, RZ ;  /* 0x000000ffff0d7224 */ /* 0x000fce00078e00ff */
[----:B------:R-:W-:-:S07]  /*1fb20*/  LEPC R20, `(.L_x_691) ;  /* 0x000000001014794e */ /* 0x000fce0000000000 */
[----:B0-----:R-:W-:Y:S05]  /*1fb30*/  CALL.ABS.NOINC R2 ;  /* 0x0000000002007343 */ /* 0x001fea0003c00000 */
.L_x_691:
[----:B------:R-:W2:Y:S02]  /*1fb40*/  LDL R2, [R1+0x18] ;  /* 0x0000180001027983 */ /* 0x000ea40000100800 */
[----:B--2---:R-:W-:-:S04]  /*1fb50*/  IADD3 R0, R2, 0x400, RZ ;  /* 0x0000040002007810 */ /* 0x004fc80007ffe0ff */
        /* <DEDUP_REMOVED lines=9> */
[----:B------:R-:W-:Y:S01]  /*1fbf0*/  IMAD.U32 R5, RZ, RZ, UR7 ;  /* 0x00000007ff057e24 */ /* 0x000fe2000f8e00ff */
[----:B------:R-:W-:Y:S01]  /*1fc00*/  MOV R11, UR5 ;  /* 0x00000005000b7c02 */ /* 0x000fe20008000f00 */
[----:B-1----:R-:W-:Y:S01]  /*1fc10*/  IMAD.U32 R7, RZ, RZ, UR9 ;  /* 0x00000009ff077e24 */ /* 0x002fe2000f8e00ff */
[----:B------:R-:W-:Y:S01]  /*1fc20*/  MOV R13, RZ ;  /* 0x000000ff000d7202 */ /* 0x000fe20000000f00 */
[----:B------:R-:W-:-:S02]  /*1fc30*/  IMAD.U32 R10, RZ, RZ, UR4 ;  /* 0x00000004ff0a7e24 */ /* 0x000fc4000f8e00ff */
[----:B------:R-:W-:Y:S02]  /*1fc40*/  IMAD.MOV.U32 R8, RZ, RZ, 0x70 ;  /* 0x00000070ff087424 */ /* 0x000fe400078e00ff */
[----:B0-----:R-:W-:-:S07]  /*1fc50*/  IMAD.MOV.U32 R12, RZ, RZ, 0x1 ;  /* 0x00000001ff0c7424 */ /* 0x001fce00078e00ff */
[----:B------:R-:W-:-:S07]  /*1fc60*/  LEPC R20, `(.L_x_693) ;  /* 0x000000001014794e */ /* 0x000fce0000000000 */
[----:B--2---:R-:W-:Y:S05]  /*1fc70*/  CALL.ABS.NOINC R2 ;  /* 0x0000000002007343 */ /* 0x004fea0003c00000 */
.L_x_693:
[----:B------:R-:W-:Y:S01]  /*1fc80*/  MOV R2, 0x0 ;  /* 0x0000000000027802 */ /* 0x000fe20000000f00 */
[----:B------:R-:W-:Y:S01]  /*1fc90*/  ULDC.64 UR4, c[0x4][0xa8] ;  /* 0x01002a0000047ab9 */ /* 0x000fe20000000a00 */
[----:B------:R-:W-:Y:S01]  /*1fca0*/  ULDC.64 UR6, c[0x4][0xb0] ;  /* 0x01002c0000067ab9 */ /* 0x000fe20000000a00 */
[----:B------:R-:W-:Y:S01]  /*1fcb0*/  ULDC.64 UR8, c[0x4][0x18] ;  /* 0x0100060000087ab9 */ /* 0x000fe20000000a00 */
[----:B------:R-:W-:Y:S01]  /*1fcc0*/  IMAD.U32 R4, RZ, RZ, UR4 ;  /* 0x00000004ff047e24 */ /* 0x000fe2000f8e00ff */
[----:B------:R-:W-:Y:S01]  /*1fcd0*/  MOV R6, UR6 ;  /* 0x0000000600067c02 */ /* 0x000fe20008000f00 */
[----:B------:R-:W0:Y:S01]  /*1fce0*/  LDC.64 R2, c[0x4][R2] ;  /* 0x0100000002027b82 */ /* 0x000e220000000a00 */
[----:B------:R-:W-:Y:S01]  /*1fcf0*/  IMAD.U32 R5, RZ, RZ, UR5 ;  /* 0x00000005ff057e24 */ /* 0x000fe2000f8e00ff */
[----:B------:R-:W-:Y:S01]  /*1fd00*/  MOV R11, UR9 ;  /* 0x00000009000b7c02 */ /* 0x000fe20008000f00 */
[----:B------:R-:W-:Y:S01]  /*1fd10*/  IMAD.U32 R7, RZ, RZ, UR7 ;  /* 0x00000007ff077e24 */ /* 0x000fe2000f8e00ff */
[----:B------:R-:W-:Y:S01]  /*1fd20*/  MOV R13, RZ ;  /* 0x000000ff000d7202 */ /* 0x000fe20000000f00 */
[----:B------:R-:W-:-:S02]  /*1fd30*/  IMAD.U32 R10, RZ, RZ, UR8 ;  /* 0x00000008ff0a7e24 */ /* 0x000fc4000f8e00ff */
[----:B------:R-:W-:Y:S02]  /*1fd40*/  IMAD.MOV.U32 R8, RZ, RZ, 0x70 ;  /* 0x00000070ff087424 */ /* 0x000fe400078e00ff */
[----:B------:R-:W-:-:S07]  /*1fd50*/  IMAD.MOV.U32 R12, RZ, RZ, 0x1 ;  /* 0x00000001ff0c7424 */ /* 0x000fce00078e00ff */
[----:B------:R-:W-:-:S07]  /*1fd60*/  LEPC R20, `(.L_x_692) ;  /* 0x000000001014794e */ /* 0x000fce0000000000 */
[----:B0-----:R-:W-:Y:S05]  /*1fd70*/  CALL.ABS.NOINC R2 ;  /* 0x0000000002007343 */ /* 0x001fea0003c00000 */
.L_x_692:
        /* <DEDUP_REMOVED lines=22> */
[----:B0-----:R-:W-:Y:S02]  /*1fee0*/  ISETP.NE.AND P0, PT, R4, 0x1, PT ;  /* 0x000000010400780c */ /* 0x001fe40003f05270 */
[----:B------:R-:W-:-:S11]  /*1fef0*/  MOV R4, R18 ;  /* 0x0000001200047202 */ /* 0x000fd60000000f00 */
[----:B--2---:R-:W0:Y:S08]  /*1ff00*/  @P0 LDC R3, c[0x0][0x42c] ;  /* 0x00010b00ff030b82 */ /* 0x004e300000000800 */
[----:B------:R-:W2:Y:S01]  /*1ff10*/  @P0 LDC R2, c[0x0][0x430] ;  /* 0x00010c00ff020b82 */ /* 0x000ea20000000800 */
[----:B0-----:R-:W-:-:S05]  /*1ff20*/  @P0 IMAD.HI.U32 R3, R18, R3, RZ ;  /* 0x0000000312030227 */ /* 0x001fca00078e00ff */
[----:B--2---:R-:W-:Y:S02]  /*1ff30*/  @P0 SHF.R.U32.HI R4, RZ, R2, R3 ;  /* 0x00000002ff040219 */ /* 0x004fe40000011603 */
[----:B------:R-:W-:-:S04]  /*1ff40*/  ISETP.NE.U32.AND P0, PT, RZ, UR4, PT ;  /* 0x00000004ff007c0c */ /* 0x000fc8000bf05070 */
[----:B------:R-:W-:-:S04]  /*1ff50*/  ISETP.NE.AND.EX P0, PT, RZ, UR5, PT, P0 ;  /* 0x00000005ff007c0c */ /* 0x000fc8000bf05300 */
[----:B------:R-:W-:-:S09]  /*1ff60*/  SEL R2, R5, RZ, !P0 ;  /* 0x000000ff05027207 */ /* 0x000fd20004000000 */
.L_x_694:
        /* <DEDUP_REMOVED lines=16> */
.L_x_695:
        /* <DEDUP_REMOVED lines=15> */
.L_x_696:
        /* <DEDUP_REMOVED lines=9> */
[----:B-1----:R-:W0:Y:S01]  /*201f0*/  LDC.64 R8, c[0x0][0x3f8] ;  /* 0x0000fe00ff087b82 */ /* 0x002e220000000a00 */
[----:B------:R-:W-:Y:S02]  /*20200*/  ULDC.64 UR4, c[0x0][0xa08] ;  /* 0x0002820000047ab9 */ /* 0x000fe40000000a00 */
[----:B0-----:R-:W-:Y:S01]  /*20210*/  LOP3.LUT P0, RZ, R8, UR4, RZ, 0xfc, !PT ;  /* 0x0000000408ff7c12 */ /* 0x001fe2000f80fcff */
[----:B------:R-:W-:-:S03]  /*20220*/  UMOV UR4, 0xffffffff ;  /* 0xffffffff00047882 */ /* 0x000fc60000000000 */
[----:B------:R-:W-:-:S04]  /*20230*/  LOP3.LUT P0, RZ, R9, UR5, RZ, 0xfc, P0 ;  /* 0x0000000509ff7c12 */ /* 0x000fc8000800fcff */
[----:B-----5:R-:W-:Y:S01]  /*20240*/  SEL R5, R0, RZ, !P0 ;  /* 0x000000ff00057207 */ /* 0x020fe20004000000 */
[----:B------:R-:W-:Y:S08]  /*20250*/  BRA.DIV UR4, `(.L_x_697) ;  /* 0x0000004204347947 */ /* 0x000ff0000b800000 */
.L_x_805:
[----:B------:R-:W2:Y:S01]  /*20260*/  LDL R3, [R1+0x24] ;  /* 0x0000240001037983 */ /* 0x000ea20000100800 */
[----:B------:R-:W-:Y:S01]  /*20270*/  UMOV UR4, 0xffffffff ;  /* 0xffffffff00047882 */ /* 0x000fe20000000000 */
[----:B------:R-:W-:Y:S01]  /*20280*/  SHF.R.S32.HI R12, RZ, 0x1f, R0 ;  /* 0x0000001fff0c7819 */ /* 0x000fe20000011400 */
[----:B--2---:R-:W-:Y:S01]  /*20290*/  VIADD R3, R3, 0xffffffff ;  /* 0xffffffff03037836 */ /* 0x004fe20000000000 */
[----:B------:R-:W-:Y:S06]  /*202a0*/  BRA.DIV UR4, `(.L_x_698) ;  /* 0x0000004204547947 */ /* 0x000fec000b800000 */
[----:B------:R-:W-:-:S13]  /*202b0*/  ELECT P6, URZ, PT ;  /* 0x00000000003f782f */ /* 0x000fda00038c0000 */
.L_x_808:
        /* <DEDUP_REMOVED lines=11> */
[----:B------:R-:W-:-:S04]  /*20370*/  @P0 SHF.R.U32.HI R5, RZ, R7, R6 ;  /* 0x00000007ff050219 */ /* 0x000fc80000011606 */
[----:B------:R-:W-:-:S05]  /*20380*/  IADD3 R6, -R5, RZ, RZ ;  /* 0x000000ff05067210 */ /* 0x000fca0007ffe1ff */
        /* <DEDUP_REMOVED lines=11> */
.L_x_700:
[----:B------:R-:W2:Y:S01]  /*20440*/  LDL R6, [R1] ;  /* 0x0000000001067983 */ /* 0x000ea20000100800 */
[----:B0-----:R-:W-:-:S03]  /*20450*/  MOV R10, 0x400 ;  /* 0x00000400000a7802 */ /* 0x001fc60000000f00 */
[----:B------:R-:W3:Y:S01]  /*20460*/  LDL R7, [R1+0x8] ;  /* 0x0000080001077983 */ /* 0x000ee20000100800 */
[----:B------:R-:W0:Y:S02]  /*20470*/  S2R R11, SR_CgaCtaId ;  /* 0x00000000000b7919 */ /* 0x000e240000008800 */
[----:B0-----:R-:W-:-:S04]  /*20480*/  LEA R10, R11, R10, 0x18 ;  /* 0x0000000a0b0a7211 */ /* 0x001fc800078ec0ff */
[----:B--2---:R-:W-:Y:S02]  /*20490*/  LEA R6, R6, R10, 0x3 ;  /* 0x0000000a06067211 */ /* 0x004fe400078e18ff */
[----:B---3--:R-:W-:-:S04]  /*204a0*/  SHF.L.U32 R7, R7, 0x1f, RZ ;  /* 0x0000001f07077819 */ /* 0x008fc800000006ff */
[----:B------:R-:W0:Y:S02]  /*204b0*/  SYNCS.PHASECHK.TRANS64.TRYWAIT P0, [R6+URZ+0x36840], R7 ;  /* 0x03684007060075a7 */ /* 0x000e24000800017f */
[----:B0-----:R-:W-:Y:S05]  /*204c0*/  @!P0 BRA `(.L_x_701) ;  /* 0x0000003c00ec8947 */ /* 0x001fea0003800000 */
.L_x_809:
        /* <DEDUP_REMOVED lines=11> */
.L_x_702:
        /* <DEDUP_REMOVED lines=34> */
.L_x_699:
        /* <DEDUP_REMOVED lines=47> */
.L_x_810:
[----:B------:R-:W-:Y:S05]  /*20a90*/  BSYNC B0 ;  /* 0x0000000000007941 */ /* 0x000fea0003800000 */
.L_x_703:
[----:B0-----:R-:W2:Y:S01]  /*20aa0*/  LDL.LU R6, [R1+0x34] ;  /* 0x0000340001067983 */ /* 0x001ea20000300800 */
[----:B------:R-:W-:Y:S01]  /*20ab0*/  BSSY B0, `(.L_x_705) ;  /* 0x00001a7000007945 */ /* 0x000fe20003800000 */
[----:B--2---:R-:W-:-:S13]  /*20ac0*/  ISETP.GE.AND P0, PT, R6, 0x71, PT ;  /* 0x000000710600780c */ /* 0x004fda0003f06270 */
[----:B------:R-:W-:Y:S05]  /*20ad0*/  @!P0 BRA `(.L_x_706) ;  /* 0x0000001800908947 */ /* 0x000fea0003800000 */
[----:B------:R-:W2:Y:S01]  /*20ae0*/  LDL R6, [R1+0x24] ;  /* 0x0000240001067983 */ /* 0x000ea20000100800 */
[----:B------:R-:W-:Y:S01]  /*20af0*/  MOV R2, 0x1 ;  /* 0x0000000100027802 */ /* 0x000fe20000000f00 */
[----:B------:R-:W-:Y:S01]  /*20b00*/  BSSY B1, `(.L_x_707) ;  /* 0x0000094000017945 */ /* 0x000fe20003800000 */
[----:B--2---:R-:W-:-:S05]  /*20b10*/  IMAD.MOV R13, RZ, RZ, -R6 ;  /* 0x000000ffff0d7224 */ /* 0x004fca00078e0a06 */
[----:B------:R-:W-:-:S05]  /*20b20*/  VIADDMNMX R13, R13, R2, 0xffffffff, !PT ;  /* 0xffffffff0d0d7446 */ /* 0x000fca0007800102 */
[C---:B------:R-:W-:Y:S02]  /*20b30*/  IMAD.IADD R2, R6.reuse, 0x1, R13 ;  /* 0x0000000106027824 */ /* 0x040fe400078e020d */
[----:B------:R-:W-:-:S03]  /*20b40*/  VIADD R6, R6, 0xfffffffe ;  /* 0xfffffffe06067836 */ /* 0x000fc60000000000 */
[----:B------:R-:W-:-:S04]  /*20b50*/  LOP3.LUT R2, R2, 0x1, RZ, 0xc0, !PT ;  /* 0x0000000102027812 */ /* 0x000fc800078ec0ff */
[----:B------:R-:W-:-:S13]  /*20b60*/  ISETP.NE.U32.AND P0, PT, R2, 0x1, PT ;  /* 0x000000010200780c */ /* 0x000fda0003f05070 */
[----:B------:R-:W-:Y:S05]  /*20b70*/  @P0 BRA `(.L_x_708) ;  /* 0x0000000800300947 */ /* 0x000fea0003800000 */
[----:B------:R-:W2:Y:S04]  /*20b80*/  LDL R7, [R1] ;  /* 0x0000000001077983 */ /* 0x000ea80000100800 */
[----:B------:R-:W3:Y:S01]  /*20b90*/  LDL R10, [R1+0x8] ;  /* 0x00000800010a7983 */ /* 0x000ee20000100800 */
[----:B------:R-:W-:Y:S01]  /*20ba0*/  BSSY B2, `(.L_x_709) ;  /* 0x0000085000027945 */ /* 0x000fe20003800000 */
[----:B--2---:R-:W-:-:S04]  /*20bb0*/  IADD3 R7, R7, 0x1, RZ ;  /* 0x0000000107077810 */ /* 0x004fc80007ffe0ff */
        /* <DEDUP_REMOVED lines=10> */
[----:B------:R-:W-:Y:S01]  /*20c60*/  IMAD.MOV.U32 R2, RZ, RZ, R6 ;  /* 0x000000ffff027224 */ /* 0x000fe200078e0006 */
[----:B------:R-:W-:Y:S01]  /*20c70*/  ULDC.64 UR4, c[0x0][0x408] ;  /* 0x0001020000047ab9 */ /* 0x000fe20000000a00 */
[----:B0-----:R-:W-:-:S13]  /*20c80*/  ISETP.NE.AND P0, PT, R17, 0x1, PT ;  /* 0x000000011100780c */ /* 0x001fda0003f05270 */
[----:B------:R-:W0:Y:S02]  /*20c90*/  @P0 LDC.64 R10, c[0x0][0x420] ;  /* 0x00010800ff0a0b82 */ /* 0x000e240000000a00 */
[----:B0-----:R-:W-:-:S05]  /*20ca0*/  @P0 IMAD.HI.U32 R10, R6, R10, RZ ;  /* 0x0000000a060a0227 */ /* 0x001fca00078e00ff */
[----:B------:R-:W-:Y:S01]  /*20cb0*/  @P0 SHF.R.U32.HI R2, RZ, R11, R10 ;  /* 0x0000000bff020219 */ /* 0x000fe2000001160a */
[----:B------:R-:W-:-:S03]  /*20cc0*/  IMAD R10, R12, UR4, RZ ;  /* 0x000000040c0a7c24 */ /* 0x000fc6000f8e02ff */
[----:B------:R-:W-:Y:S01]  /*20cd0*/  SHF.R.S32.HI R11, RZ, 0x1f, R2 ;  /* 0x0000001fff0b7819 */ /* 0x000fe20000011402 */
[----:B------:R-:W-:Y:S01]  /*20ce0*/  IMAD R15, R0, UR5, R10 ;  /* 0x00000005000f7c24 */ /* 0x000fe2000f8e020a */
[----:B------:R-:W-:Y:S01]  /*20cf0*/  MOV R10, R2 ;  /* 0x00000002000a7202 */ /* 0x000fe20000000f00 */
[----:B------:R-:W-:-:S04]  /*20d00*/  IMAD.MOV R2, RZ, RZ, -R2 ;  /* 0x000000ffff027224 */ /* 0x000fc800078e0a02 */
[----:B------:R-:W-:-:S04]  /*20d10*/  IMAD.WIDE.U32 R10, R0, UR4, R10 ;  /* 0x00000004000a7c25 */ /* 0x000fc8000f8e000a */
[----:B------:R-:W-:Y:S01]  /*20d20*/  IMAD.IADD R15, R15, 0x1, R11 ;  /* 0x000000010f0f7824 */ /* 0x000fe200078e020b */
[----:B------:R-:W-:Y:S01]  /*20d30*/  LEA R8, P0, R10, R8, 0x2 ;  /* 0x000000080a087211 */ /* 0x000fe200078010ff */
[----:B------:R-:W-:-:S03]  /*20d40*/  IMAD R6, R17, R2, R6 ;  /* 0x0000000211067224 */ /* 0x000fc600078e0206 */
[----:B------:R-:W-:-:S05]  /*20d50*/  LEA.HI.X R9, R10, R9, R15, 0x2, P0 ;  /* 0x000000090a097211 */ /* 0x000fca00000f140f */
[----:B------:R0:W5:Y:S04]  /*20d60*/  LDG.E R2, desc[UR60][R8.64] ;  /* 0x0000003c08027981 */ /* 0x000168000c1e1900 */
.L_x_711:
[----:B0-----:R-:W0:Y:S01]  /*20d70*/  S2R R9, SR_CgaCtaId ;  /* 0x0000000000097919 */ /* 0x001e220000008800 */
[----:B------:R-:W-:-:S04]  /*20d80*/  MOV R8, 0x400 ;  /* 0x0000040000087802 */ /* 0x000fc80000000f00 */
[----:B0-----:R-:W-:Y:S02]  /*20d90*/  LEA R8, R9, R8, 0x18 ;  /* 0x0000000809087211 */ /* 0x001fe400078ec0ff */
[----:B------:R-:W-:Y:S02]  /*20da0*/  SHF.L.U32 R9, R14, 0x1f, RZ ;  /* 0x0000001f0e097819 */ /* 0x000fe400000006ff */
[----:B------:R-:W-:-:S04]  /*20db0*/  LEA R8, R7, R8, 0x3 ;  /* 0x0000000807087211 */ /* 0x000fc800078e18ff */
[----:B------:R-:W0:Y:S02]  /*20dc0*/  SYNCS.PHASECHK.TRANS64.TRYWAIT P0, [R8+URZ+0x36840], R9 ;  /* 0x03684009080075a7 */ /* 0x000e24000800017f */
[----:B0-----:R-:W-:Y:S05]  /*20dd0*/  @!P0 BRA `(.L_x_712) ;  /* 0x0000003400dc8947 */ /* 0x001fea0003800000 */
.L_x_811:
        /* <DEDUP_REMOVED lines=11> */
.L_x_713:
        /* <DEDUP_REMOVED lines=26> */
[----:B---3--:R-:W-:Y:S02]  /*21030*/  SHF.L.U32 R8, R15, 0x1f, RZ ;  /* 0x0000001f0f087819 */ /* 0x008fe400000006ff */
[----:B----4-:R-:W-:-:S06]  /*21040*/  LEA R9, R10, R9, 0x3 ;  /* 0x000000090a097211 */ /* 0x010fcc00078e18ff */
        /* <DEDUP_REMOVED lines=9> */
.L_x_812:
[----:B------:R-:W-:Y:S05]  /*210e0*/  @P1 BRA `(.L_x_715) ;  /* 0x0000000000301947 */ /* 0x000fea0003800000 */
[----:B------:R-:W2:Y:S01]  /*210f0*/  LDL R10, [R1] ;  /* 0x00000000010a7983 */ /* 0x000ea20000100800 */
[----:B------:R-:W-:Y:S01]  /*21100*/  MOV R11, 0x400 ;  /* 0x00000400000b7802 */ /* 0x000fe20000000f00 */
[----:B------:R-:W1:Y:S01]  /*21110*/  S2R R17, SR_TID.X ;  /* 0x0000000000117919 */ /* 0x000e620000002100 */
[----:B------:R-:W3:Y:S01]  /*21120*/  S2R R15, SR_CgaCtaId ;  /* 0x00000000000f7919 */ /* 0x000ee20000008800 */
[----:B0-----:R-:W-:Y:S01]  /*21130*/  IMAD.MOV.U32 R9, RZ, RZ, 0xa800 ;  /* 0x0000a800ff097424 */ /* 0x001fe200078e00ff */
[----:B-1----:R-:W-:-:S04]  /*21140*/  LOP3.LUT R17, R17, 0x1f, RZ, 0xc0, !PT ;  /* 0x0000001f11117812 */ /* 0x002fc800078ec0ff */
[----:B------:R-:W-:Y:S02]  /*21150*/  ISETP.NE.AND P0, PT, R17, RZ, PT ;  /* 0x000000ff1100720c */ /* 0x000fe40003f05270 */
[----:B---3--:R-:W-:-:S05]  /*21160*/  LEA R11, R15, R11, 0x18 ;  /* 0x0000000b0f0b7211 */ /* 0x008fca00078ec0ff */
[----:B--2---:R-:W-:-:S04]  /*21170*/  IMAD R8, R10, 0x8, R11 ;  /* 0x000000080a087824 */ /* 0x004fc800078e020b */
[----:B------:R1:W-:Y:S02]  /*21180*/  SYNCS.ARRIVE.TRANS64 RZ, [R8+URZ+0x36850], R9 ;  /* 0x0368500908ff79a7 */ /* 0x0003e4000800003f */
[----:B------:R-:W-:Y:S05]  /*21190*/  @!P0 BRA `(.L_x_715) ;  /* 0x0000000000048947 */ /* 0x000fea0003800000 */
[----:B------:R-:W-:Y:S01]  /*211a0*/  BPT.TRAP 0x1 ;  /* 0x000000040000795c */ /* 0x000fe20000300000 */
.L_x_715:
        /* <DEDUP_REMOVED lines=36> */
.L_x_710:
[----:B------:R-:W-:Y:S05]  /*213f0*/  BSYNC B2 ;  /* 0x0000000000027941 */ /* 0x000fea0003800000 */
.L_x_709:
[----:B------:R-:W2:Y:S04]  /*21400*/  LDL.LU R2, [R1+0x24] ;  /* 0x0000240001027983 */ /* 0x000ea80000300800 */
[----:B------:R0:W-:Y:S04]  /*21410*/  STL [R1], R7 ;  /* 0x0000000701007387 */ /* 0x0001e80000100800 */
[----:B------:R0:W-:Y:S02]  /*21420*/  STL [R1+0x8], R14 ;  /* 0x0000080e01007387 */ /* 0x0001e40000100800 */
[----:B0-2---:R-:W-:-:S07]  /*21430*/  VIADD R6, R2, 0xfffffffd ;  /* 0xfffffffd02067836 */ /* 0x005fce0000000000 */
.L_x_708:
[----:B------:R-:W-:Y:S05]  /*21440*/  BSYNC B1 ;  /* 0x0000000000017941 */ /* 0x000fea0003800000 */
.L_x_707:
[----:B------:R-:W-:-:S04]  /*21450*/  IADD3 R2, -R13, RZ, RZ ;  /* 0x000000ff0d027210 */ /* 0x000fc80007ffe1ff */
[----:B------:R-:W-:-:S13]  /*21460*/  ISETP.NE.AND P0, PT, R3, R2, PT ;  /* 0x000000020300720c */ /* 0x000fda0003f05270 */
[----:B------:R-:W-:Y:S05]  /*21470*/  @!P0 BRA `(.L_x_706) ;  /* 0x0000001000288947 */ /* 0x000fea0003800000 */
[----:B------:R-:W-:-:S07]  /*21480*/  IMAD.MOV.U32 R10, RZ, RZ, R5 ;  /* 0x000000ffff0a7224 */ /* 0x000fce00078e0005 */
.L_x_730:
        /* <DEDUP_REMOVED lines=11> */
[----:B------:R-:W-:Y:S02]  /*21540*/  MOV R9, R6 ;  /* 0x0000000600097202 */ /* 0x000fe40000000f00 */
        /* <DEDUP_REMOVED lines=9> */
[----:B------:R-:W-:-:S04]  /*215e0*/  @P0 SHF.R.U32.HI R2, RZ, R3, R9 ;  /* 0x00000003ff020219 */ /* 0x000fc80000011609 */
[--C-:B------:R-:W-:Y:S01]  /*215f0*/  SHF.R.S32.HI R3, RZ, 0x1f, R2.reuse ;  /* 0x0000001fff037819 */ /* 0x100fe20000011402 */
[----:B------:R-:W-:-:S04]  /*21600*/  IMAD.MOV R9, RZ, RZ, -R2 ;  /* 0x000000ffff097224 */ /* 0x000fc800078e0a02 */
[----:B------:R-:W-:Y:S02]  /*21610*/  IMAD R9, R10, R9, R6 ;  /* 0x000000090a097224 */ /* 0x000fe400078e0206 */
[----:B------:R-:W-:Y:S02]  /*21620*/  IMAD R10, R12, UR6, RZ ;  /* 0x000000060c0a7c24 */ /* 0x000fe4000f8e02ff */
[----:B------:R-:W-:-:S04]  /*21630*/  IMAD.WIDE.U32 R2, R0, UR6, R2 ;  /* 0x0000000600027c25 */ /* 0x000fc8000f8e0002 */
[----:B------:R-:W-:-:S05]  /*21640*/  IMAD R10, R0, UR7, R10 ;  /* 0x00000007000a7c24 */ /* 0x000fca000f8e020a */
[----:B------:R-:W-:Y:S02]  /*21650*/  IADD3 R3, R10, R3, RZ ;  /* 0x000000030a037210 */ /* 0x000fe40007ffe0ff */
[----:B------:R-:W-:-:S04]  /*21660*/  LEA R10, P0, R2, UR4, 0x2 ;  /* 0x00000004020a7c11 */ /* 0x000fc8000f8010ff */
[----:B------:R-:W-:-:S05]  /*21670*/  LEA.HI.X R11, R2, UR5, R3, 0x2, P0 ;  /* 0x00000005020b7c11 */ /* 0x000fca00080f1403 */
[----:B------:R0:W5:Y:S04]  /*21680*/  LDG.E R10, desc[UR60][R10.64] ;  /* 0x0000003c0a0a7981 */ /* 0x000168000c1e1900 */
.L_x_718:
[----:B------:R-:W1:Y:S01]  /*21690*/  S2R R3, SR_CgaCtaId ;  /* 0x0000000000037919 */ /* 0x000e620000008800 */
[----:B------:R-:W-:-:S04]  /*216a0*/  MOV R2, 0x400 ;  /* 0x0000040000027802 */ /* 0x000fc80000000f00 */
[----:B-1----:R-:W-:Y:S02]  /*216b0*/  LEA R2, R3, R2, 0x18 ;  /* 0x0000000203027211 */ /* 0x002fe400078ec0ff */
[----:B------:R-:W-:-:S03]  /*216c0*/  SHF.L.U32 R3, R8, 0x1f, RZ ;  /* 0x0000001f08037819 */ /* 0x000fc600000006ff */
[----:B------:R-:W-:-:S04]  /*216d0*/  IMAD R2, R7, 0x8, R2 ;  /* 0x0000000807027824 */ /* 0x000fc800078e0202 */
[----:B------:R-:W1:Y:S02]  /*216e0*/  SYNCS.PHASECHK.TRANS64.TRYWAIT P0, [R2+URZ+0x36840], R3 ;  /* 0x03684003020075a7 */ /* 0x000e64000800017f */
[----:B-1----:R-:W-:Y:S05]  /*216f0*/  @!P0 BRA `(.L_x_719) ;  /* 0x0000002c00bc8947 */ /* 0x002fea0003800000 */
.L_x_813:
        /* <DEDUP_REMOVED lines=11> */
.L_x_720:
[----:B------:R-:W2:Y:S04]  /*217b0*/  LDL R15, [R1+0x4] ;  /* 0x00000400010f7983 */ /* 0x000ea80000100800 */
[----:B------:R-:W3:Y:S01]  /*217c0*/  LDL.LU R14, [R1+0x8] ;  /* 0x00000800010e7983 */ /* 0x000ee20000300800 */
[----:B-1----:R-:W-:-:S03]  /*217d0*/  MOV R3, 0x400 ;  /* 0x0000040000037802 */ /* 0x002fc60000000f00 */
        /* <DEDUP_REMOVED lines=11> */
[----:B------:R-:W-:Y:S01]  /*21890*/  IADD3 R3, R3, 0x36800, RZ ;  /* 0x0003680003037810 */ /* 0x000fe20007ffe0ff */
        /* <DEDUP_REMOVED lines=22> */
.L_x_814:
        /* <DEDUP_REMOVED lines=8> */
.L_x_722:
        /* <DEDUP_REMOVED lines=16> */
[----:B------:R-:W-:Y:S02]  /*21b80*/  MOV R5, R10 ;  /* 0x0000000a00057202 */ /* 0x000fe40000000f00 */
        /* <DEDUP_REMOVED lines=19> */
.L_x_717:
[----:B------:R-:W-:Y:S05]  /*21cc0*/  BSYNC B1 ;  /* 0x0000000000017941 */ /* 0x000fea0003800000 */
.L_x_716:
        /* <DEDUP_REMOVED lines=10> */
[----:B------:R-:W-:Y:S01]  /*21d70*/  VIADD R9, R6, 0xffffffff ;  /* 0xffffffff06097836 */ /* 0x000fe20000000000 */
[----:B------:R-:W-:-:S04]  /*21d80*/  ISETP.NE.U32.AND P0, PT, RZ, UR4, PT ;  /* 0x00000004ff007c0c */ /* 0x000fc8000bf05070 */
[----:B------:R-:W-:-:S13]  /*21d90*/  ISETP.NE.AND.EX P0, PT, RZ, UR5, PT, P0 ;  /* 0x00000005ff007c0c */ /* 0x000fda000bf05300 */
[----:B------:R-:W-:Y:S05]  /*21da0*/  @!P0 BRA `(.L_x_725) ;  /* 0x0000000000448947 */ /* 0x000fea0003800000 */
[----:B------:R-:W1:Y:S01]  /*21db0*/  LDC R11, c[0x0][0x41c] ;  /* 0x00010700ff0b7b82 */ /* 0x000e620000000800 */
[----:B------:R-:W-:Y:S01]  /*21dc0*/  ULDC.64 UR6, c[0x0][0x408] ;  /* 0x0001020000067ab9 */ /* 0x000fe20000000a00 */
[----:B-1----:R-:W-:-:S13]  /*21dd0*/  ISETP.NE.AND P0, PT, R11, 0x1, PT ;  /* 0x000000010b00780c */ /* 0x002fda0003f05270 */
[----:B------:R-:W1:Y:S02]  /*21de0*/  @P0 LDC.64 R2, c[0x0][0x420] ;  /* 0x00010800ff020b82 */ /* 0x000e640000000a00 */
[----:B-1----:R-:W-:Y:S01]  /*21df0*/  @P0 IMAD.HI.U32 R10, R9, R2, RZ ;  /* 0x00000002090a0227 */ /* 0x002fe200078e00ff */
[----:B------:R-:W-:-:S04]  /*21e00*/  MOV R2, R9 ;  /* 0x0000000900027202 */ /* 0x000fc80000000f00 */
        /* <DEDUP_REMOVED lines=11> */
.L_x_725:
[----:B------:R-:W2:Y:S01]  /*21ec0*/  S2R R3, SR_CgaCtaId ;  /* 0x0000000000037919 */ /* 0x000ea20000008800 */
[----:B------:R-:W-:-:S04]  /*21ed0*/  MOV R2, 0x400 ;  /* 0x0000040000027802 */ /* 0x000fc80000000f00 */
[----:B--2---:R-:W-:Y:S02]  /*21ee0*/  LEA R2, R3, R2, 0x18 ;  /* 0x0000000203027211 */ /* 0x004fe400078ec0ff */
[----:B------:R-:W-:Y:S02]  /*21ef0*/  SHF.L.U32 R3, R13, 0x1f, RZ ;  /* 0x0000001f0d037819 */ /* 0x000fe400000006ff */
[----:B------:R-:W-:-:S04]  /*21f00*/  LEA R2, R14, R2, 0x3 ;  /* 0x000000020e027211 */ /* 0x000fc800078e18ff */
[----:B------:R-:W2:Y:S02]  /*21f10*/  SYNCS.PHASECHK.TRANS64.TRYWAIT P0, [R2+URZ+0x36840], R3 ;  /* 0x03684003020075a7 */ /* 0x000ea4000800017f */
[----:B--2---:R-:W-:Y:S05]  /*21f20*/  @!P0 BRA `(.L_x_726) ;  /* 0x0000002400d88947 */ /* 0x004fea0003800000 */
.L_x_815:
        /* <DEDUP_REMOVED lines=11> */
.L_x_727:
        /* <DEDUP_REMOVED lines=15> */
[----:B------:R-:W-:Y:S02]  /*220d0*/  SHF.L.U32 R8, R8, 0x1f, RZ ;  /* 0x0000001f08087819 */ /* 0x000fe400000006ff */
        /* <DEDUP_REMOVED lines=22> */
.L_x_816:
        /* <DEDUP_REMOVED lines=8> */
.L_x_729:
        /* <DEDUP_REMOVED lines=20> */
[----:B------:R-:W-:Y:S02]  /*22400*/  MOV R5, R10 ;  /* 0x0000000a00057202 */ /* 0x000fe40000000f00 */
        /* <DEDUP_REMOVED lines=13> */
.L_x_724:
[----:B------:R-:W-:Y:S05]  /*224e0*/  BSYNC B1 ;  /* 0x0000000000017941 */ /* 0x000fea0003800000 */
.L_x_723:
[C---:B------:R-:W-:Y:S01]  /*224f0*/  ISETP.GT.AND P0, PT, R6.reuse, 0x1, PT ;  /* 0x000000010600780c */ /* 0x040fe20003f04270 */
[----:B------:R-:W-:-:S12]  /*22500*/  VIADD R6, R6, 0xfffffffe ;  /* 0xfffffffe06067836 */ /* 0x000fd80000000000 */
[----:B------:R-:W-:Y:S05]  /*22510*/  @P0 BRA `(.L_x_730) ;  /* 0xffffffec00dc0947 */ /* 0x000fea000383ffff */
.L_x_706:
[----:B------:R-:W-:Y:S05]  /*22520*/  BSYNC B0 ;  /* 0x0000000000007941 */ /* 0x000fea0003800000 */
.L_x_705:
        /* <DEDUP_REMOVED lines=8> */
[----:B------:R-:W1:Y:S02]  /*225b0*/  FLO.U32 R0, UR4 ;  /* 0x0000000400007d00 */ /* 0x000e6400080e0000 */
[----:B-1----:R-:W-:-:S06]  /*225c0*/  ISETP.EQ.U32.AND P0, PT, R0, R7, PT ;  /* 0x000000070000720c */ /* 0x002fcc0003f02070 */
[----:B------:R-:W2:Y:S07]  /*225d0*/  POPC R7, UR4 ;  /* 0x0000000400077d09 */ /* 0x000eae0008000000 */
[----:B--2---:R-:W2:Y:S01]  /*225e0*/  @P0 ATOMG.E.ADD.STRONG.GPU PT, R3, desc[UR60][R2.64], R7 ;  /* 0x00000007020309a8 */ /* 0x004ea200081ee1fc */
[----:B------:R-:W1:Y:S02]  /*225f0*/  S2R R6, SR_LTMASK ;  /* 0x0000000000067919 */ /* 0x000e640000003900 */
[----:B-1----:R-:W-:-:S04]  /*22600*/  LOP3.LUT R6, R6, UR4, RZ, 0xc0, !PT ;  /* 0x0000000406067c12 */ /* 0x002fc8000f8ec0ff */
[----:B------:R-:W1:Y:S01]  /*22610*/  POPC R9, R6 ;  /* 0x0000000600097309 */ /* 0x000e620000000000 */
[----:B--2---:R-:W1:Y:S02]  /*22620*/  SHFL.IDX PT, R0, R3, R0, 0x1f ;  /* 0x00001f0003007589 */ /* 0x004e6400000e0000 */
[----:B-1----:R-:W-:-:S07]  /*22630*/  IADD3 R16, R0, UR38, R9 ;  /* 0x0000002600107c10 */ /* 0x002fce000fffe009 */
.L_x_732:
[----:B------:R-:W-:Y:S05]  /*22640*/  BSYNC B0 ;  /* 0x0000000000007941 */ /* 0x000fea0003800000 */
.L_x_731:
        /* <DEDUP_REMOVED lines=11> */
.L_x_817:
[----:B------:R-:W2:Y:S02]  /*22700*/  S2R R2, SR_TID.X ;  /* 0x0000000000027919 */ /* 0x000ea40000002100 */
[----:B--2---:R-:W-:-:S04]  /*22710*/  LOP3.LUT R2, R2, 0x7f, RZ, 0xc0, !PT ;  /* 0x0000007f02027812 */ /* 0x004fc800078ec0ff */
[----:B------:R-:W-:-:S13]  /*22720*/  ISETP.NE.AND P0, PT, R2, RZ, PT ;  /* 0x000000ff0200720c */ /* 0x000fda0003f05270 */
[----:B------:R-:W-:Y:S05]  /*22730*/  @P0 BRA `(.L_x_736) ;  /* 0x00000000001c0947 */ /* 0x000fea0003800000 */
[----:B------:R-:W2:Y:S01]  /*22740*/  S2R R2, SR_TID.X ;  /* 0x0000000000027919 */ /* 0x000ea20000002100 */
[----:B-1----:R-:W-:-:S04]  /*22750*/  MOV R0, 0xa800 ;  /* 0x0000a80000007802 */ /* 0x002fc80000000f00 */
[----:B------:R3:W-:Y:S01]  /*22760*/  SYNCS.ARRIVE.TRANS64 RZ, [R3+URZ+0x36850], R0 ;  /* 0x0368500003ff79a7 */ /* 0x0007e2000800003f */
[----:B--2---:R-:W-:-:S04]  /*22770*/  LOP3.LUT R2, R2, 0x1f, RZ, 0xc0, !PT ;  /* 0x0000001f02027812 */ /* 0x004fc800078ec0ff */
[----:B------:R-:W-:-:S13]  /*22780*/  ISETP.NE.AND P1, PT, R2, RZ, PT ;  /* 0x000000ff0200720c */ /* 0x000fda0003f25270 */
[----:B---3--:R-:W-:Y:S05]  /*22790*/  @!P1 BRA `(.L_x_736) ;  /* 0x0000000000049947 */ /* 0x008fea0003800000 */
[----:B------:R-:W-:Y:S01]  /*227a0*/  BPT.TRAP 0x1 ;  /* 0x000000040000795c */ /* 0x000fe20000300000 */
.L_x_736:
        /* <DEDUP_REMOVED lines=34> */
.L_x_734:
[----:B------:R-:W-:Y:S05]  /*229d0*/  BSYNC B0 ;  /* 0x0000000000007941 */ /* 0x000fea0003800000 */
.L_x_733:
        /* <DEDUP_REMOVED lines=9> */
.L_x_690:
[----:B------:R-:W-:Y:S05]  /*22a70*/  BSYNC B6 ;  /* 0x0000000000067941 */ /* 0x000fea0003800000 */
.L_x_688:
[----:B------:R-:W-:-:S03]  /*22a80*/  UMOV UR4, 0xffffffff ;  /* 0xffffffff00047882 */ /* 0x000fc60000000000 */
[----:B------:R-:W-:Y:S05]  /*22a90*/  BRA.DIV UR4, `(.L_x_737) ;  /* 0x0000001e04387947 */ /* 0x000fea000b800000 */
[----:B0-----:R0:W2:Y:S04]  /*22aa0*/  SHFL.IDX PT, R4, R16, RZ, 0x1f ;  /* 0x00001fff10047589 */ /* 0x0010a800000e0000 */
[----:B------:R0:W3:Y:S02]  /*22ab0*/  SHFL.IDX PT, R6, R16, 0x1, 0x1f ;  /* 0x00201f0010067f89 */ /* 0x0000e400000e0000 */
.L_x_821:
[----:B-1----:R-:W1:Y:S01]  /*22ac0*/  S2R R8, SR_TID.X ;  /* 0x0000000000087919 */ /* 0x002e620000002100 */
[----:B------:R-:W-:Y:S01]  /*22ad0*/  ULDC UR4, c[0x0][0xc14] ;  /* 0x0003050000047ab9 */ /* 0x000fe20000000800 */
[----:B------:R-:W-:Y:S01]  /*22ae0*/  BSSY B0, `(.L_x_738) ;  /* 0x000000b000007945 */ /* 0x000fe20003800000 */
[----:B------:R-:W-:Y:S01]  /*22af0*/  MOV R0, UR4 ;  /* 0x0000000400007c02 */ /* 0x000fe20008000f00 */
[----:B------:R-:W-:Y:S01]  /*22b00*/  IMAD.MOV.U32 R17, RZ, RZ, RZ ;  /* 0x000000ffff117224 */ /* 0x000fe200078e00ff */
[----:B-1----:R-:W-:-:S04]  /*22b10*/  LOP3.LUT R8, R8, 0x1f, RZ, 0xc0, !PT ;  /* 0x0000001f08087812 */ /* 0x002fc800078ec0ff */
[C---:B------:R-:W-:Y:S01]  /*22b20*/  ISETP.NE.AND P0, PT, R8.reuse, 0x1f, PT ;  /* 0x0000001f0800780c */ /* 0x040fe20003f05270 */
[----:B------:R-:W-:-:S05]  /*22b30*/  IMAD.IADD R5, R8, 0x1, R19 ;  /* 0x0000000108057824 */ /* 0x000fca00078e0213 */
[----:B------:R-:W-:-:S13]  /*22b40*/  ISETP.GE.OR P0, PT, R5, R0, !P0 ;  /* 0x000000000500720c */ /* 0x000fda0004706670 */
[----:B------:R-:W-:Y:S05]  /*22b50*/  @P0 BRA `(.L_x_739) ;  /* 0x00000000000c0947 */ /* 0x000fea0003800000 */
[----:B------:R-:W1:Y:S02]  /*22b60*/  LDC.64 R2, c[0x0][0xc58] ;  /* 0x00031600ff027b82 */ /* 0x000e640000000a00 */
[----:B-1----:R-:W-:-:S05]  /*22b70*/  IMAD.WIDE R2, R5, 0x4, R2 ;  /* 0x0000000405027825 */ /* 0x002fca00078e0202 */
[----:B------:R1:W5:Y:S02]  /*22b80*/  LDG.E R17, desc[UR60][R2.64] ;  /* 0x0000003c02117981 */ /* 0x000364000c1e1900 */
.L_x_739:
[----:B------:R-:W-:Y:S05]  /*22b90*/  BSYNC B0 ;  /* 0x0000000000007941 */ /* 0x000fea0003800000 */
.L_x_738:
[----:B------:R-:W-:-:S03]  /*22ba0*/  UMOV UR4, 0xffffffff ;  /* 0xffffffff00047882 */ /* 0x000fc60000000000 */
[----:B------:R-:W-:Y:S05]  /*22bb0*/  BRA.DIV UR4, `(.L_x_740) ;  /* 0x0000001e043c7947 */ /* 0x000fea000b800000 */
[----:B-----5:R-:W4:Y:S01]  /*22bc0*/  SHFL.UP PT, R14, R17, 0x1, RZ ;  /* 0x04200000110e7989 */ /* 0x020f2200000e00ff */
[C---:B------:R-:W-:Y:S02]  /*22bd0*/  ISETP.NE.AND P0, PT, R8.reuse, RZ, PT ;  /* 0x000000ff0800720c */ /* 0x040fe40003f05270 */
[----:B------:R-:W-:Y:S02]  /*22be0*/  ISETP.GE.U32.AND P1, PT, R8, 0x2, PT ;  /* 0x000000020800780c */ /* 0x000fe40003f26070 */
[----:B----4-:R-:W-:Y:S02]  /*22bf0*/  SEL R14, R14, RZ, P0 ;  /* 0x000000ff0e0e7207 */ /* 0x010fe40000000000 */
[----:B------:R-:W-:-:S03]  /*22c00*/  ISETP.GE.U32.AND P0, PT, R8, 0x4, PT ;  /* 0x000000040800780c */ /* 0x000fc60003f06070 */
[----:B------:R-:W-:-:S05]  /*22c10*/  IMAD.IADD R13, R17, 0x1, R14 ;  /* 0x00000001110d7824 */ /* 0x000fca00078e020e */
[----:B------:R-:W4:Y:S02]  /*22c20*/  SHFL.UP PT, R14, R13, 0x2, RZ ;  /* 0x044000000d0e7989 */ /* 0x000f2400000e00ff */
[----:B----4-:R-:W-:Y:S02]  /*22c30*/  SEL R14, R14, RZ, P1 ;  /* 0x000000ff0e0e7207 */ /* 0x010fe40000800000 */
[----:B------:R-:W-:Y:S02]  /*22c40*/  ISETP.GE.U32.AND P1, PT, R8, 0x8, PT ;  /* 0x000000080800780c */ /* 0x000fe40003f26070 */
[----:B-1----:R-:W-:-:S05]  /*22c50*/  IADD3 R3, R13, R14, RZ ;  /* 0x0000000e0d037210 */ /* 0x002fca0007ffe0ff */
        /* <DEDUP_REMOVED lines=8> */
[----:B-1----:R-:W-:-:S04]  /*22ce0*/  SEL R2, R14, RZ, P0 ;  /* 0x000000ff0e027207 */ /* 0x002fc80000000000 */
[----:B------:R-:W-:-:S05]  /*22cf0*/  IADD3 R2, R7, R2, RZ ;  /* 0x0000000207027210 */ /* 0x000fca0007ffe0ff */
[----:B------:R1:W4:Y:S02]  /*22d00*/  SHFL.IDX PT, R14, R2, 0x1f, 0x1f ;  /* 0x03e01f00020e7f89 */ /* 0x00032400000e0000 */
.L_x_829:
[----:B------:R-:W-:Y:S02]  /*22d10*/  ULDC UR4, c[0x0][0xc10] ;  /* 0x0003040000047ab9 */ /* 0x000fe40000000800 */
[----:B0-----:R-:W-:-:S04]  /*22d20*/  IMAD.U32 R16, RZ, RZ, UR4 ;  /* 0x00000004ff107e24 */ /* 0x001fc8000f8e00ff */
[----:B----4-:R-:W-:-:S04]  /*22d30*/  IMAD R3, R14, R16, RZ ;  /* 0x000000100e037224 */ /* 0x010fc800078e02ff */
[----:B---3--:R-:W-:-:S05]  /*22d40*/  IMAD.IADD R6, R6, 0x1, R3 ;  /* 0x0000000106067824 */ /* 0x008fca00078e0203 */
[----:B--2---:R-:W-:-:S13]  /*22d50*/  ISETP.GT.AND P0, PT, R6, R4, PT ;  /* 0x000000040600720c */ /* 0x004fda0003f04270 */
[----:B------:R-:W-:Y:S05]  /*22d60*/  @P0 BRA `(.L_x_741) ;  /* 0x0000000000b40947 */ /* 0x000fea0003800000 */
[----:B------:R-:W0:Y:S02]  /*22d70*/  LDC R0, c[0x0][0xc14] ;  /* 0x00030500ff007b82 */ /* 0x000e240000000800 */
.L_x_746:
[----:B------:R-:W-:-:S04]  /*22d80*/  IADD3 R19, R19, 0x1f, RZ ;  /* 0x0000001f13137810 */ /* 0x000fc80007ffe0ff */
[----:B0-----:R-:W-:-:S13]  /*22d90*/  ISETP.GE.AND P0, PT, R19, R0, PT ;  /* 0x000000001300720c */ /* 0x001fda0003f06270 */
[----:B------:R-:W-:Y:S05]  /*22da0*/  @P0 BRA `(.L_x_742) ;  /* 0x00000004005c0947 */ /* 0x000fea0003800000 */
[----:B------:R-:W0:Y:S01]  /*22db0*/  S2R R8, SR_TID.X ;  /* 0x0000000000087919 */ /* 0x000e220000002100 */
[----:B------:R-:W-:Y:S01]  /*22dc0*/  BSSY B0, `(.L_x_743) ;  /* 0x000000a000007945 */ /* 0x000fe20003800000 */
[----:B------:R-:W-:Y:S01]  /*22dd0*/  IMAD.MOV.U32 R17, RZ, RZ, RZ ;  /* 0x000000ffff117224 */ /* 0x000fe200078e00ff */
[----:B0-----:R-:W-:-:S04]  /*22de0*/  LOP3.LUT R8, R8, 0x1f, RZ, 0xc0, !PT ;  /* 0x0000001f08087812 */ /* 0x001fc800078ec0ff */
[C---:B------:R-:W-:Y:S01]  /*22df0*/  ISETP.NE.AND P1, PT, R8.reuse, 0x1f, PT ;  /* 0x0000001f0800780c */ /* 0x040fe20003f25270 */
[----:B------:R-:W-:-:S05]  /*22e00*/  IMAD.IADD R5, R8, 0x1, R19 ;  /* 0x0000000108057824 */ /* 0x000fca00078e0213 */
[----:B------:R-:W-:-:S13]  /*22e10*/  ISETP.GE.OR P0, PT, R5, R0, !P1 ;  /* 0x000000000500720c */ /* 0x000fda0004f06670 */
[----:B------:R-:W-:Y:S05]  /*22e20*/  @P0 BRA `(.L_x_744) ;  /* 0x00000000000c0947 */ /* 0x000fea0003800000 */
[----:B-1----:R-:W0:Y:S02]  /*22e30*/  LDC.64 R2, c[0x0][0xc58] ;  /* 0x00031600ff027b82 */ /* 0x002e240000000a00 */
[----:B0-----:R-:W-:-:S05]  /*22e40*/  IMAD.WIDE R2, R5, 0x4, R2 ;  /* 0x0000000405027825 */ /* 0x001fca00078e0202 */
[----:B------:R0:W5:Y:S02]  /*22e50*/  LDG.E R17, desc[UR60][R2.64] ;  /* 0x0000003c02117981 */ /* 0x000164000c1e1900 */
.L_x_744:
[----:B------:R-:W-:Y:S05]  /*22e60*/  BSYNC B0 ;  /* 0x0000000000007941 */ /* 0x000fea0003800000 */
.L_x_743:
[----:B------:R-:W-:-:S03]  /*22e70*/  UMOV UR4, 0xffffffff ;  /* 0xffffffff00047882 */ /* 0x000fc60000000000 */
[----:B------:R-:W-:Y:S05]  /*22e80*/  BRA.DIV UR4, `(.L_x_745) ;  /* 0x0000001e04587947 */ /* 0x000fea000b800000 */
[----:B-----5:R-:W2:Y:S01]  /*22e90*/  SHFL.UP PT, R14, R17, 0x1, RZ ;  /* 0x04200000110e7989 */ /* 0x020ea200000e00ff */
[C---:B------:R-:W-:Y:S02]  /*22ea0*/  ISETP.NE.AND P0, PT, R8.reuse, RZ, PT ;  /* 0x000000ff0800720c */ /* 0x040fe40003f05270 */
[----:B------:R-:W-:Y:S02]  /*22eb0*/  ISETP.GE.U32.AND P1, PT, R8, 0x2, PT ;  /* 0x000000020800780c */ /* 0x000fe40003f26070 */
[----:B--2---:R-:W-:Y:S02]  /*22ec0*/  SEL R14, R14, RZ, P0 ;  /* 0x000000ff0e0e7207 */ /* 0x004fe40000000000 */
[----:B------:R-:W-:Y:S02]  /*22ed0*/  ISETP.GE.U32.AND P0, PT, R8, 0x4, PT ;  /* 0x000000040800780c */ /* 0x000fe40003f06070 */
[----:B------:R-:W-:-:S05]  /*22ee0*/  IADD3 R13, R17, R14, RZ ;  /* 0x0000000e110d7210 */ /* 0x000fca0007ffe0ff */
[----:B------:R-:W2:Y:S02]  /*22ef0*/  SHFL.UP PT, R14, R13, 0x2, RZ ;  /* 0x044000000d0e7989 */ /* 0x000ea400000e00ff */
[----:B--2---:R-:W-:Y:S02]  /*22f00*/  SEL R14, R14, RZ, P1 ;  /* 0x000000ff0e0e7207 */ /* 0x004fe40000800000 */
[----:B------:R-:W-:-:S03]  /*22f10*/  ISETP.GE.U32.AND P1, PT, R8, 0x8, PT ;  /* 0x000000080800780c */ /* 0x000fc60003f26070 */
[----:B0-----:R-:W-:-:S05]  /*22f20*/  IMAD.IADD R3, R13, 0x1, R14 ;  /* 0x000000010d037824 */ /* 0x001fca00078e020e */
[----:B------:R-:W0:Y:S02]  /*22f30*/  SHFL.UP PT, R14, R3, 0x4, RZ ;  /* 0x04800000030e7989 */ /* 0x000e2400000e00ff */
[----:B0-----:R-:W-:Y:S02]  /*22f40*/  SEL R14, R14, RZ, P0 ;  /* 0x000000ff0e0e7207 */ /* 0x001fe40000000000 */
[----:B------:R-:W-:-:S03]  /*22f50*/  ISETP.GE.U32.AND P0, PT, R8, 0x10, PT ;  /* 0x000000100800780c */ /* 0x000fc60003f06070 */
[----:B------:R-:W-:-:S05]  /*22f60*/  IMAD.IADD R5, R3, 0x1, R14 ;  /* 0x0000000103057824 */ /* 0x000fca00078e020e */
[----:B------:R-:W0:Y:S02]  /*22f70*/  SHFL.UP PT, R14, R5, 0x8, RZ ;  /* 0x05000000050e7989 */ /* 0x000e2400000e00ff */
[----:B0-----:R-:W-:-:S04]  /*22f80*/  SEL R14, R14, RZ, P1 ;  /* 0x000000ff0e0e7207 */ /* 0x001fc80000800000 */
[----:B------:R-:W-:-:S05]  /*22f90*/  IADD3 R7, R5, R14, RZ ;  /* 0x0000000e05077210 */ /* 0x000fca0007ffe0ff */
[----:B------:R-:W1:Y:S02]  /*22fa0*/  SHFL.UP PT, R14, R7, 0x10, RZ ;  /* 0x06000000070e7989 */ /* 0x000e6400000e00ff */
[----:B-1----:R-:W-:-:S05]  /*22fb0*/  SEL R2, R14, RZ, P0 ;  /* 0x000000ff0e027207 */ /* 0x002fca0000000000 */
[----:B------:R-:W-:-:S05]  /*22fc0*/  IMAD.IADD R2, R7, 0x1, R2 ;  /* 0x0000000107027824 */ /* 0x000fca00078e0202 */
[----:B------:R0:W1:Y:S02]  /*22fd0*/  SHFL.IDX PT, R14, R2, 0x1f, 0x1f ;  /* 0x03e01f00020e7f89 */ /* 0x00006400000e0000 */
.L_x_837:
[----:B------:R-:W-:Y:S02]  /*22fe0*/  ULDC UR4, c[0x0][0xc10] ;  /* 0x0003040000047ab9 */ /* 0x000fe40000000800 */
[----:B------:R-:W-:-:S04]  /*22ff0*/  IMAD.U32 R16, RZ, RZ, UR4 ;  /* 0x00000004ff107e24 */ /* 0x000fc8000f8e00ff */
[----:B-1----:R-:W-:-:S05]  /*23000*/  IMAD R3, R14, R16, RZ ;  /* 0x000000100e037224 */ /* 0x002fca00078e02ff */
[----:B------:R-:W-:-:S04]  /*23010*/  IADD3 R6, R3, R6, RZ ;  /* 0x0000000603067210 */ /* 0x000fc80007ffe0ff */
[----:B------:R-:W-:-:S13]  /*23020*/  ISETP.GT.AND P0, PT, R6, R4, PT ;  /* 0x000000040600720c */ /* 0x000fda0003f04270 */
[----:B------:R-:W-:Y:S05]  /*23030*/  @!P0 BRA `(.L_x_746) ;  /* 0xfffffffc00508947 */ /* 0x000fea000383ffff */
.L_x_741:
[----:B------:R-:W-:Y:S01]  /*23040*/  IMAD.IADD R6, R6, 0x1, -R3 ;  /* 0x0000000106067824 */ /* 0x000fe200078e0a03 */
[----:B------:R-:W-:-:S03]  /*23050*/  UMOV UR4, 0xffffffff ;  /* 0xffffffff00047882 */ /* 0x000fc60000000000 */
[----:B------:R-:W-:-:S05]  /*23060*/  IMAD R3, R2, R16, R6 ;  /* 0x0000001002037224 */ /* 0x000fca00078e0206 */
[----:B------:R-:W-:Y:S01]  /*23070*/  ISETP.GT.AND P6, PT, R3, R4, PT ;  /* 0x000000040300720c */ /* 0x000fe20003fc4270 */
[----:B------:R-:W-:-:S12]  /*23080*/  BRA.DIV UR4, `(.L_x_747) ;  /* 0x0000001e04a87947 */ /* 0x000fd8000b800000 */
[----:B------:R-:W-:-:S04]  /*23090*/  VOTE.ANY R3, PT, !P6 ;  /* 0x0000000000037806 */ /* 0x000fc800070e0100 */
[----:B------:R-:W2:Y:S02]  /*230a0*/  POPC R5, R3 ;  /* 0x0000000300057309 */ /* 0x000ea40000000000 */
[----:B--2---:R2:W3:Y:S02]  /*230b0*/  SHFL.IDX PT, R17, R17, R5, 0x1f ;  /* 0x00001f0511117589 */ /* 0x0044e400000e0000 */
.L_x_841:
[----:B------:R-:W-:Y:S01]  /*230c0*/  ISETP.NE.AND P0, PT, R3, RZ, PT ;  /* 0x000000ff0300720c */ /* 0x000fe20003f05270 */
[----:B------:R-:W-:-:S12]  /*230d0*/  IMAD.MOV.U32 R14, RZ, RZ, RZ ;  /* 0x000000ffff0e7224 */ /* 0x000fd800078e00ff */
[----:B------:R-:W-:Y:S05]  /*230e0*/  @!P0 BRA `(.L_x_748) ;  /* 0x0000000000108947 */ /* 0x000fea0003800000 */
[----:B------:R-:W-:Y:S01]  /*230f0*/  UMOV UR4, 0xffffffff ;  /* 0xffffffff00047882 */ /* 0x000fe20000000000 */
[----:B------:R-:W-:Y:S02]  /*23100*/  IADD3 R12, R5, -0x1, RZ ;  /* 0xffffffff050c7810 */ /* 0x000fe40007ffe0ff */
[----:B------:R-:W-:Y:S05]  /*23110*/  BRA.DIV UR4, `(.L_x_749) ;  /* 0x0000001e04cc7947 */ /* 0x000fea000b800000 */
[----:B------:R4:W0:Y:S02]  /*23120*/  SHFL.IDX PT, R14, R2, R12, 0x1f ;  /* 0x00001f0c020e7589 */ /* 0x00082400000e0000 */
.L_x_748:
[----:B0-----:R-:W-:Y:S01]  /*23130*/  IMAD R16, R14, R16, R6 ;  /* 0x000000100e107224 */ /* 0x001fe200078e0206 */
[----:B---3--:R-:W-:Y:S02]  /*23140*/  IABS R6, R17 ;  /* 0x0000001100067213 */ /* 0x008fe40000000000 */
[----:B-1--4-:R-:W-:Y:S02]  /*23150*/  MOV R2, RZ ;  /* 0x000000ff00027202 */ /* 0x012fe40000000f00 */
[----:B------:R-:W0:Y:S01]  /*23160*/  I2F.RP R7, R6 ;  /* 0x0000000600077306 */ /* 0x000e220000209400 */
[----:B------:R-:W-:-:S07]  /*23170*/  IADD3 R19, R5, R19, RZ ;  /* 0x0000001305137210 */ /* 0x000fce0007ffe0ff */
[----:B0-----:R-:W0:Y:S02]  /*23180*/  MUFU.RCP R7, R7 ;  /* 0x0000000700077308 */ /* 0x001e240000001000 */
[----:B0-----:R-:W-:-:S06]  /*23190*/  VIADD R8, R7, 0xffffffe ;  /* 0x0ffffffe07087836 */ /* 0x001fcc0000000000 */
[----:B------:R-:W0:Y:S02]  /*231a0*/  F2I.FTZ.U32.TRUNC.NTZ R3, R8 ;  /* 0x0000000800037305 */ /* 0x000e24000021f000 */
[----:B0-----:R-:W-:-:S04]  /*231b0*/  IMAD.MOV R9, RZ, RZ, -R3 ;  /* 0x000000ffff097224 */ /* 0x001fc800078e0a03 */
[----:B------:R-:W-:-:S04]  /*231c0*/  IMAD R9, R9, R6, RZ ;  /* 0x0000000609097224 */ /* 0x000fc800078e02ff */
[----:B------:R-:W-:Y:S01]  /*231d0*/  IMAD.HI.U32 R3, R3, R9, R2 ;  /* 0x0000000903037227 */ /* 0x000fe200078e0002 */
[----:B------:R-:W-:-:S03]  /*231e0*/  IABS R9, R17 ;  /* 0x0000001100097213 */ /* 0x000fc60000000000 */
[----:B------:R-:W-:Y:S01]  /*231f0*/  IMAD.IADD R2, R4, 0x1, -R16 ;  /* 0x0000000104027824 */ /* 0x000fe200078e0a10 */
[----:B------:R-:W-:-:S04]  /*23200*/  IADD3 R7, RZ, -R9, RZ ;  /* 0x80000009ff077210 */ /* 0x000fc80007ffe0ff */
[----:B------:R-:W-:-:S05]  /*23210*/  IABS R4, R2 ;  /* 0x0000000200047213 */ /* 0x000fca0000000000 */
[----:B------:R-:W-:-:S04]  /*23220*/  IMAD.HI.U32 R3, R3, R4, RZ ;  /* 0x0000000403037227 */ /* 0x000fc800078e00ff */
[----:B------:R-:W-:Y:S01]  /*23230*/  IMAD R7, R3, R7, R4 ;  /* 0x0000000703077224 */ /* 0x000fe200078e0204 */
[----:B------:R-:W-:-:S04]  /*23240*/  LOP3.LUT R4, R2, R17, RZ, 0x3c, !PT ;  /* 0x0000001102047212 */ /* 0x000fc800078e3cff */
[----:B------:R-:W-:-:S13]  /*23250*/  ISETP.GT.U32.AND P0, PT, R6, R7, PT ;  /* 0x000000070600720c */ /* 0x000fda0003f04070 */
[----:B------:R-:W-:Y:S01]  /*23260*/  @!P0 IMAD.IADD R7, R7, 0x1, -R6 ;  /* 0x0000000107078824 */ /* 0x000fe200078e0a06 */
[----:B------:R-:W-:-:S04]  /*23270*/  @!P0 IADD3 R3, R3, 0x1, RZ ;  /* 0x0000000103038810 */ /* 0x000fc80007ffe0ff */
[----:B------:R-:W-:-:S13]  /*23280*/  ISETP.GE.U32.AND P0, PT, R7, R6, PT ;  /* 0x000000060700720c */ /* 0x000fda0003f06070 */
[----:B------:R-:W-:Y:S01]  /*23290*/  @P0 VIADD R3, R3, 0x1 ;  /* 0x0000000103030836 */ /* 0x000fe20000000000 */
[----:B------:R-:W-:-:S13]  /*232a0*/  ISETP.GE.AND P0, PT, R4, RZ, PT ;  /* 0x000000ff0400720c */ /* 0x000fda0003f06270 */
[----:B------:R-:W-:Y:S02]  /*232b0*/  @!P0 IADD3 R3, -R3, RZ, RZ ;  /* 0x000000ff03038210 */ /* 0x000fe40007ffe1ff */
[----:B------:R-:W-:-:S13]  /*232c0*/  ISETP.NE.AND P0, PT, R17, RZ, PT ;  /* 0x000000ff1100720c */ /* 0x000fda0003f05270 */
[----:B------:R-:W-:-:S05]  /*232d0*/  @!P0 LOP3.LUT R3, RZ, R17, RZ, 0x33, !PT ;  /* 0x00000011ff038212 */ /* 0x000fca00078e33ff */
[--C-:B------:R-:W-:Y:S02]  /*232e0*/  IMAD.MOV R4, RZ, RZ, -R3.reuse ;  /* 0x000000ffff047224 */ /* 0x100fe400078e0a03 */
[----:B------:R-:W-:Y:S02]  /*232f0*/  IMAD.MOV.U32 R18, RZ, RZ, R3 ;  /* 0x000000ffff127224 */ /* 0x000fe400078e0003 */
[----:B------:R-:W-:Y:S01]  /*23300*/  IMAD R17, R17, R4, R2 ;  /* 0x0000000411117224 */ /* 0x000fe200078e0202 */
[----:B------:R-:W-:Y:S06]  /*23310*/  BRA `(.L_x_750) ;  /* 0x00000000001c7947 */ /* 0x000fec0003800000 */
.L_x_742:
[----:B------:R-:W-:Y:S01]  /*23320*/  UMOV UR4, URZ ;  /* 0x0000003f00047c82 */ /* 0x000fe20008000000 */
[----:B------:R-:W-:Y:S01]  /*23330*/  UMOV UR5, URZ ;  /* 0x0000003f00057c82 */ /* 0x000fe20008000000 */
[----:B------:R-:W-:Y:S01]  /*23340*/  ULDC UR6, c[0x0][0xc14] ;  /* 0x0003050000067ab9 */ /* 0x000fe20000000800 */
[----:B------:R-:W-:Y:S01]  /*23350*/  MOV R16, R4 ;  /* 0x0000000400107202 */ /* 0x000fe20000000f00 */
[----:B------:R-:W-:Y:S01]  /*23360*/  IMAD.U32 R17, RZ, RZ, UR4 ;  /* 0x00000004ff117e24 */ /* 0x000fe2000f8e00ff */
[----:B------:R-:W-:Y:S01]  /*23370*/  MOV R18, UR5 ;  /* 0x0000000500127c02 */ /* 0x000fe20008000f00 */
[----:B------:R-:W-:-:S07]  /*23380*/  IMAD.U32 R19, RZ, RZ, UR6 ;  /* 0x00000006ff137e24 */ /* 0x000fce000f8e00ff */
.L_x_750:
[----:B-1----:R-:W0:Y:S01]  /*23390*/  S2R R2, SR_TID.X ;  /* 0x0000000000027919 */ /* 0x002e220000002100 */
        /* <DEDUP_REMOVED lines=11> */
.L_x_667:
[----:B0-----:R-:W3:Y:S01]  /*23450*/  LDL.LU R0, [R1+0x30] ;  /* 0x0000300001007983 */ /* 0x001ee20000300800 */
[----:B------:R-:W-:Y:S01]  /*23460*/  BSSY B0, `(.L_x_752) ;  /* 0x000000b000007945 */ /* 0x000fe20003800000 */
[----:B--2---:R-:W0:Y:S01]  /*23470*/  S2R R5, SR_CgaCtaId ;  /* 0x0000000000057919 */ /* 0x004e220000008800 */
[----:B---3--:R-:W-:-:S04]  /*23480*/  IADD3 R0, R0, 0x1, RZ ;  /* 0x0000000100007810 */ /* 0x008fc80007ffe0ff */
        /* <DEDUP_REMOVED lines=8> */
.L_x_844:
[----:B------:R-:W-:Y:S05]  /*23510*/  BSYNC B0 ;  /* 0x0000000000007941 */ /* 0x000fea0003800000 */
.L_x_752:
[----:B------:R-:W-:-:S03]  /*23520*/  UMOV UR4, 0xffffffff ;  /* 0xffffffff00047882 */ /* 0x000fc60000000000 */
[----:B------:R-:W-:Y:S05]  /*23530*/  BRA.DIV UR4, `(.L_x_754) ;  /* 0x0000001a04fc7947 */ /* 0x000fea000b800000 */
[----:B------:R-:W1:Y:S02]  /*23540*/  S2R R2, SR_TID.X ;  /* 0x0000000000027919 */ /* 0x000e640000002100 */
[----:B-1----:R-:W-:-:S04]  /*23550*/  SHF.R.U32.HI R2, RZ, 0x5, R2 ;  /* 0x00000005ff027819 */ /* 0x002fc80000011602 */
[----:B------:R-:W-:-:S05]  /*23560*/  LOP3.LUT R2, R2, 0x3, RZ, 0xc0, !PT ;  /* 0x0000000302027812 */ /* 0x000fca00078ec0ff */
[----:B------:R1:W2:Y:S02]  /*23570*/  SHFL.IDX PT, R14, R2, RZ, 0x1f ;  /* 0x00001fff020e7589 */ /* 0x0002a400000e0000 */
.L_x_847:
[----:B--2---:R-:W-:-:S13]  /*23580*/  ISETP.NE.AND P0, PT, R14, RZ, PT ;  /* 0x000000ff0e00720c */ /* 0x004fda0003f05270 */
[----:B------:R-:W-:Y:S05]  /*23590*/  @P0 BRA `(.L_x_448) ;  /* 0x00000000009c0947 */ /* 0x000fea0003800000 */
[----:B------:R-:W-:-:S03]  /*235a0*/  UMOV UR4, 0xffffffff ;  /* 0xffffffff00047882 */ /* 0x000fc60000000000 */
[----:B------:R-:W-:Y:S05]  /*235b0*/  BRA.DIV UR4, `(.L_x_755) ;  /* 0x0000001e04107947 */ /* 0x000fea000b800000 */
[----:B------:R-:W-:-:S13]  /*235c0*/  ELECT P6, URZ, PT ;  /* 0x00000000003f782f */ /* 0x000fda00038c0000 */
.L_x_850:
[----:B------:R-:W-:Y:S05]  /*235d0*/  @!P6 BRA `(.L_x_448) ;  /* 0x00000000008ce947 */ /* 0x000fea0003800000 */
[----:B-1----:R-:W2:Y:S02]  /*235e0*/  LDL R2, [R1+0x60] ;  /* 0x0000600001027983 */ /* 0x002ea40000100800 */
[----:B--2---:R-:W-:-:S13]  /*235f0*/  R2UR UR4, R2 ;  /* 0x00000000020472ca */ /* 0x004fda00000e0000 */
[----:B------:R-:W-:-:S06]  /*23600*/  ULOP3.LUT UR4, UR4, 0x2, URZ, 0xfc, !UPT ;  /* 0x0000000204047892 */ /* 0x000fcc000f8efc3f */
[----:B------:R-:W-:-:S04]  /*23610*/  MOV R2, UR4 ;  /* 0x0000000400027c02 */ /* 0x000fc80008000f00 */
[----:B------:R-:W-:-:S13]  /*23620*/  ISETP.NE.AND P2, PT, R2, 0x3, PT ;  /* 0x000000030200780c */ /* 0x000fda0003f45270 */
[----:B------:R-:W-:Y:S05]  /*23630*/  @!P2 BRA `(.L_x_756) ;  /* 0x000000000004a947 */ /* 0x000fea0003800000 */
[----:B------:R-:W-:Y:S01]  /*23640*/  BPT.TRAP 0x1 ;  /* 0x000000040000795c */ /* 0x000fe20000300000 */
.L_x_756:
[----:B0-----:R-:W2:Y:S04]  /*23650*/  LDL R3, [R1] ;  /* 0x0000000001037983 */ /* 0x001ea80000100800 */
[----:B------:R-:W3:Y:S01]  /*23660*/  LDL.LU R7, [R1+0x8] ;  /* 0x0000080001077983 */ /* 0x000ee20000300800 */
[----:B------:R-:W-:-:S05]  /*23670*/  VIADD R2, R0, 0x36840 ;  /* 0x0003684000027836 */ /* 0x000fca0000000000 */
[C---:B--2---:R-:W-:Y:S01]  /*23680*/  LEA R6, R3.reuse, R2, 0x3 ;  /* 0x0000000203067211 */ /* 0x044fe200078e18ff */
[----:B------:R-:W-:Y:S01]  /*23690*/  VIADD R3, R3, 0x1 ;  /* 0x0000000103037836 */ /* 0x000fe20000000000 */
[----:B---3--:R-:W-:-:S04]  /*236a0*/  SHF.L.U32 R5, R7, 0x1f, RZ ;  /* 0x0000001f07057819 */ /* 0x008fc800000006ff */
[C---:B------:R-:W-:Y:S01]  /*236b0*/  ISETP.NE.AND P1, PT, R3.reuse, 0x2, PT ;  /* 0x000000020300780c */ /* 0x040fe20003f25270 */
[----:B------:R-:W0:Y:S03]  /*236c0*/  SYNCS.PHASECHK.TRANS64.TRYWAIT P0, [R6+URZ], R5 ;  /* 0x00000005060075a7 */ /* 0x000e26000800017f */
[----:B------:R-:W-:Y:S02]  /*236d0*/  SEL R4, RZ, 0x1, P1 ;  /* 0x00000001ff047807 */ /* 0x000fe40000800000 */
[----:B------:R-:W-:Y:S02]  /*236e0*/  SEL R3, R3, RZ, P1 ;  /* 0x000000ff03037207 */ /* 0x000fe40000800000 */
[----:B------:R-:W-:Y:S02]  /*236f0*/  LOP3.LUT R4, R7, R4, RZ, 0x3c, !PT ;  /* 0x0000000407047212 */ /* 0x000fe400078e3cff */
[----:B------:R-:W-:-:S02]  /*23700*/  LEA R7, R3, R2, 0x3 ;  /* 0x0000000203077211 */ /* 0x000fc400078e18ff */
[----:B------:R-:W-:Y:S01]  /*23710*/  SHF.L.U32 R2, R4, 0x1f, RZ ;  /* 0x0000001f04027819 */ /* 0x000fe200000006ff */
[----:B0-----:R-:W-:Y:S06]  /*23720*/  @!P0 BRA `(.L_x_757) ;  /* 0x0000001800d48947 */ /* 0x001fec0003800000 */
.L_x_851:
[----:B------:R-:W1:Y:S02]  /*23730*/  SYNCS.PHASECHK.TRANS64.TRYWAIT P0, [R7+URZ], R2 ;  /* 0x00000002070075a7 */ /* 0x000e64000800017f */
[----:B-1----:R-:W-:Y:S05]  /*23740*/  @!P0 BRA `(.L_x_758) ;  /* 0x0000001800e08947 */ /* 0x002fea0003800000 */
.L_x_852:
[----:B------:R-:W-:Y:S05]  /*23750*/  @!P2 BRA `(.L_x_759) ;  /* 0x000000000004a947 */ /* 0x000fea0003800000 */
[----:B------:R-:W-:Y:S01]  /*23760*/  BPT.TRAP 0x1 ;  /* 0x000000040000795c */ /* 0x000fe20000300000 */
.L_x_759:
[----:B------:R-:W2:Y:S01]  /*23770*/  LDL.LU R4, [R1] ;  /* 0x0000000001047983 */ /* 0x000ea20000300800 */
[----:B------:R-:W-:-:S05]  /*23780*/  VIADD R0, R0, 0x36860 ;  /* 0x0003686000007836 */ /* 0x000fca0000000000 */
[----:B--2---:R-:W-:-:S04]  /*23790*/  LEA R4, R4, R0, 0x3 ;  /* 0x0000000004047211 */ /* 0x004fc800078e18ff */
[----:B------:R-:W2:Y:S02]  /*237a0*/  SYNCS.PHASECHK.TRANS64.TRYWAIT P0, [R4+URZ], R5 ;  /* 0x00000005040075a7 */ /* 0x000ea4000800017f */
[----:B--2---:R-:W-:Y:S05]  /*237b0*/  @!P0 BRA `(.L_x_760) ;  /* 0x0000001800d88947 */ /* 0x004fea0003800000 */
.L_x_853:
[----:B------:R-:W-:-:S07]  /*237c0*/  IMAD R3, R3, 0x8, R0 ;  /* 0x0000000803037824 */ /* 0x000fce00078e0200 */
.L_x_761:
[----:B---3--:R3:W4:Y:S02]  /*237d0*/  SYNCS.PHASECHK.TRANS64.TRYWAIT P0, [R3+URZ], R2 ;  /* 0x00000002030075a7 */ /* 0x008724000800017f */
[----:B----4-:R-:W-:Y:S05]  /*237e0*/  @!P0 NANOSLEEP.SYNCS 0x989680 ;  /* 0x009896800000895d */ /* 0x010fea0003900000 */
[----:B------:R-:W4:Y:S02]  /*237f0*/  @!P0 SYNCS.PHASECHK.TRANS64 P0, [R3+URZ], R2 ;  /* 0x00000002030085a7 */ /* 0x000f24000800007f */
[----:B----4-:R-:W-:Y:S05]  /*23800*/  @!P0 BRA `(.L_x_761) ;  /* 0xfffffffc00f08947 */ /* 0x010fea000383ffff */
.L_x_448:
[----:B------:R-:W-:Y:S05]  /*23810*/  BSYNC B7 ;  /* 0x0000000000077941 */ /* 0x000fea0003800000 */
.L_x_445:
[----:B------:R-:W-:Y:S05]  /*23820*/  EXIT ;  /* 0x000000000000794d */ /* 0x000fea0003800000 */
.L_x_466:
[----:B0-----:R0:W1:Y:S02]  /*23830*/  SYNCS.PHASECHK.TRANS64.TRYWAIT P5, [R43+URZ+0x36890], R100 ;  /* 0x036890642b0075a7 */ /* 0x00106400080a017f */
[----:B-1----:R-:W-:Y:S05]  /*23840*/  @!P5 NANOSLEEP.SYNCS 0x989680 ;  /* 0x009896800000d95d */ /* 0x002fea0003900000 */
[----:B------:R-:W1:Y:S02]  /*23850*/  @!P5 SYNCS.PHASECHK.TRANS64 P5, [R43+URZ+0x36890], R100 ;  /* 0x036890642b00d5a7 */ /* 0x000e6400080a007f */
[----:B-1----:R-:W-:Y:S05]  /*23860*/  @!P5 BRA `(.L_x_466) ;  /* 0xfffffffc00f0d947 */ /* 0x002fea000383ffff */
[----:B------:R-:W-:Y:S05]  /*23870*/  BRA `(.L_x_762) ;  /* 0xfffffdfc00947947 */ /* 0x000fea000383ffff */
.L_x_520:
[----:B-1----:R1:W3:Y:S02]  /*23880*/  SYNCS.PHASECHK.TRANS64.TRYWAIT P5, [R43+URZ+0x36890], R100 ;  /* 0x036890642b0075a7 */ /* 0x0022e400080a017f */
[----:B---3--:R-:W-:Y:S05]  /*23890*/  @!P5 NANOSLEEP.SYNCS 0x989680 ;  /* 0x009896800000d95d */ /* 0x008fea0003900000 */
[----:B------:R-:W3:Y:S02]  /*238a0*/  @!P5 SYNCS.PHASECHK.TRANS64 P5, [R43+URZ+0x36890], R100 ;  /* 0x036890642b00d5a7 */ /* 0x000ee400080a007f */
[----:B---3--:R-:W-:Y:S05]  /*238b0*/  @!P5 BRA `(.L_x_520) ;  /* 0xfffffffc00f0d947 */ /* 0x008fea000383ffff */
[----:B------:R-:W-:Y:S05]  /*238c0*/  BRA `(.L_x_763) ;  /* 0xfffffe3000207947 */ /* 0x000fea000383ffff */
.L_x_545:
[----:B0-----:R0:W1:Y:S02]  /*238d0*/  SYNCS.PHASECHK.TRANS64.TRYWAIT P3, [R43+URZ+0x36890], R100 ;  /* 0x036890642b0075a7 */ /* 0x001064000806017f */
[----:B-1----:R-:W-:Y:S05]  /*238e0*/  @!P3 NANOSLEEP.SYNCS 0x989680 ;  /* 0x009896800000b95d */ /* 0x002fea0003900000 */
[----:B------:R-:W1:Y:S02]  /*238f0*/  @!P3 SYNCS.PHASECHK.TRANS64 P3, [R43+URZ+0x36890], R100 ;  /* 0x036890642b00b5a7 */ /* 0x000e64000806007f */
[----:B-1----:R-:W-:Y:S05]  /*23900*/  @!P3 BRA `(.L_x_545) ;  /* 0xfffffffc00f0b947 */ /* 0x002fea000383ffff */
[----:B------:R-:W-:Y:S05]  /*23910*/  BRA `(.L_x_764) ;  /* 0xfffffe60003c7947 */ /* 0x000fea000383ffff */
.L_x_551:
[----:B0-----:R0:W1:Y:S02]  /*23920*/  SYNCS.PHASECHK.TRANS64.TRYWAIT P2, [R43+URZ+0x368b0], R100 ;  /* 0x0368b0642b0075a7 */ /* 0x001064000804017f */
[----:B-1----:R-:W-:Y:S05]  /*23930*/  @!P2 NANOSLEEP.SYNCS 0x989680 ;  /* 0x009896800000a95d */ /* 0x002fea0003900000 */
[----:B------:R-:W1:Y:S02]  /*23940*/  @!P2 SYNCS.PHASECHK.TRANS64 P2, [R43+URZ+0x368b0], R100 ;  /* 0x0368b0642b00a5a7 */ /* 0x000e64000804007f */
[----:B-1----:R-:W-:Y:S05]  /*23950*/  @!P2 BRA `(.L_x_551) ;  /* 0xfffffffc00f0a947 */ /* 0x002fea000383ffff */
[----:B------:R-:W-:Y:S05]  /*23960*/  BRA `(.L_x_765) ;  /* 0xfffffe6400547947 */ /* 0x000fea000383ffff */
.L_x_571:
[----:B------:R-:W-:Y:S01]  /*23970*/  BSSY B1, `(.L_x_766) ;  /* 0x0000008000017945 */ /* 0x000fe20003800000 */
[----:B------:R-:W-:Y:S01]  /*23980*/  MOV R13, R38 ;  /* 0x00000026000d7202 */ /* 0x000fe20000000f00 */
[----:B------:R-:W-:Y:S01]  /*23990*/  IMAD.MOV.U32 R12, RZ, RZ, RZ ;  /* 0x000000ffff0c7224 */ /* 0x000fe200078e00ff */
[----:B------:R-:W-:Y:S01]  /*239a0*/  MOV R11, 0x1c1f ;  /* 0x00001c1f000b7802 */ /* 0x000fe20000000f00 */
[----:B------:R-:W-:-:S07]  /*239b0*/  IMAD.MOV.U32 R15, RZ, RZ, -0x1 ;  /* 0xffffffffff0f7424 */ /* 0x000fce00078e00ff */
[----:B------:R-:W-:Y:S05]  /*239c0*/  WARPSYNC.COLLECTIVE R15, `(.L_x_767) ;  /* 0x000000000f087348 */ /* 0x000fea0003c00000 */
[----:B------:R0:W1:Y:S02]  /*239d0*/  SHFL.IDX P6, R14, R13, R12, R11 ;  /* 0x0000000c0d0e7389 */ /* 0x00006400000c000b */
[----:B01----:R-:W-:Y:S01]  /*239e0*/  ENDCOLLECTIVE ;  /* 0x000000000000791b */ /* 0x003fe20003800000 */
.L_x_767:
[----:B------:R-:W-:Y:S05]  /*239f0*/  BSYNC B1 ;  /* 0x0000000000017941 */ /* 0x000fea0003800000 */
.L_x_766:
[----:B------:R-:W-:Y:S05]  /*23a00*/  BRA `(.L_x_768) ;  /* 0xfffffe7c00247947 */ /* 0x000fea000383ffff */
.L_x_572:
        /* <DEDUP_REMOVED lines=8> */
.L_x_770:
[----:B------:R-:W-:Y:S05]  /*23a90*/  BSYNC B1 ;  /* 0x0000000000017941 */ /* 0x000fea0003800000 */
.L_x_769:
[----:B------:R-:W-:Y:S05]  /*23aa0*/  BRA `(.L_x_771) ;  /* 0xfffffe7c00087947 */ /* 0x000fea000383ffff */
.L_x_573:
        /* <DEDUP_REMOVED lines=8> */
.L_x_773:
[----:B------:R-:W-:Y:S05]  /*23b30*/  BSYNC B1 ;  /* 0x0000000000017941 */ /* 0x000fea0003800000 */
.L_x_772:
[----:B------:R-:W-:Y:S05]  /*23b40*/  BRA `(.L_x_774) ;  /* 0xfffffe7800ec7947 */ /* 0x000fea000383ffff */
.L_x_574:
        /* <DEDUP_REMOVED lines=8> */
.L_x_776:
[----:B------:R-:W-:Y:S05]  /*23bd0*/  BSYNC B1 ;  /* 0x0000000000017941 */ /* 0x000fea0003800000 */
.L_x_775:
[----:B------:R-:W-:Y:S05]  /*23be0*/  BRA `(.L_x_777) ;  /* 0xfffffe7800d07947 */ /* 0x000fea000383ffff */
.L_x_576:
[----:B0-----:R0:W1:Y:S02]  /*23bf0*/  SYNCS.PHASECHK.TRANS64.TRYWAIT P1, [R18+URZ+0x36800], R5 ;  /* 0x03680005120075a7 */ /* 0x001064000802017f */
[----:B-1----:R-:W-:Y:S05]  /*23c00*/  @!P1 NANOSLEEP.SYNCS 0x989680 ;  /* 0x009896800000995d */ /* 0x002fea0003900000 */
[----:B------:R-:W1:Y:S02]  /*23c10*/  @!P1 SYNCS.PHASECHK.TRANS64 P1, [R18+URZ+0x36800], R5 ;  /* 0x03680005120095a7 */ /* 0x000e64000802007f */
[----:B-1----:R-:W-:Y:S05]  /*23c20*/  @!P1 BRA `(.L_x_576) ;  /* 0xfffffffc00f09947 */ /* 0x002fea000383ffff */
[----:B------:R-:W-:Y:S05]  /*23c30*/  BRA `(.L_x_778) ;  /* 0xfffffe7c000c7947 */ /* 0x000fea000383ffff */
.L_x_602:
        /* <DEDUP_REMOVED lines=8> */
.L_x_780:
[----:B------:R-:W-:Y:S05]  /*23cc0*/  BSYNC B1 ;  /* 0x0000000000017941 */ /* 0x000fea0003800000 */
.L_x_779:
[----:B------:R-:W-:Y:S05]  /*23cd0*/  BRA `(.L_x_781) ;  /* 0xfffffea000807947 */ /* 0x000fea000383ffff */
.L_x_603:
        /* <DEDUP_REMOVED lines=8> */
.L_x_783:
[----:B------:R-:W-:Y:S05]  /*23d60*/  BSYNC B1 ;  /* 0x0000000000017941 */ /* 0x000fea0003800000 */
.L_x_782:
[----:B------:R-:W-:Y:S05]  /*23d70*/  BRA `(.L_x_784) ;  /* 0xfffffea000647947 */ /* 0x000fea000383ffff */
.L_x_604:
        /* <DEDUP_REMOVED lines=8> */
.L_x_786:
[----:B------:R-:W-:Y:S05]  /*23e00*/  BSYNC B1 ;  /* 0x0000000000017941 */ /* 0x000fea0003800000 */
.L_x_785:
[----:B------:R-:W-:Y:S05]  /*23e10*/  BRA `(.L_x_787) ;  /* 0xfffffea000487947 */ /* 0x000fea000383ffff */
.L_x_605:
        /* <DEDUP_REMOVED lines=8> */
.L_x_789:
[----:B------:R-:W-:Y:S05]  /*23ea0*/  BSYNC B1 ;  /* 0x0000000000017941 */ /* 0x000fea0003800000 */
.L_x_788:
[----:B------:R-:W-:Y:S05]  /*23eb0*/  BRA `(.L_x_790) ;  /* 0xfffffea0002c7947 */ /* 0x000fea000383ffff */
.L_x_607:
[----:B0-----:R0:W1:Y:S02]  /*23ec0*/  SYNCS.PHASECHK.TRANS64.TRYWAIT P0, [R18+URZ+0x36800], R5 ;  /* 0x03680005120075a7 */ /* 0x001064000800017f */
[----:B-1----:R-:W-:Y:S05]  /*23ed0*/  @!P0 NANOSLEEP.SYNCS 0x989680 ;  /* 0x009896800000895d */ /* 0x002fea0003900000 */
[----:B------:R-:W1:Y:S02]  /*23ee0*/  @!P0 SYNCS.PHASECHK.TRANS64 P0, [R18+URZ+0x36800], R5 ;  /* 0x03680005120085a7 */ /* 0x000e64000800007f */
[----:B-1----:R-:W-:Y:S05]  /*23ef0*/  @!P0 BRA `(.L_x_607) ;  /* 0xfffffffc00f08947 */ /* 0x002fea000383ffff */
[----:B------:R-:W-:Y:S05]  /*23f00*/  BRA `(.L_x_791) ;  /* 0xfffffea000687947 */ /* 0x000fea000383ffff */
.L_x_621:
[----:B-1----:R1:W2:Y:S02]  /*23f10*/  SYNCS.PHASECHK.TRANS64.TRYWAIT P2, [R3+URZ+0x36830], R0 ;  /* 0x03683000030075a7 */ /* 0x0022a4000804017f */
[----:B--2---:R-:W-:Y:S05]  /*23f20*/  @!P2 NANOSLEEP.SYNCS 0x989680 ;  /* 0x009896800000a95d */ /* 0x004fea0003900000 */
[----:B------:R-:W2:Y:S02]  /*23f30*/  @!P2 SYNCS.PHASECHK.TRANS64 P2, [R3+URZ+0x36830], R0 ;  /* 0x036830000300a5a7 */ /* 0x000ea4000804007f */
[----:B--2---:R-:W-:Y:S05]  /*23f40*/  @!P2 BRA `(.L_x_621) ;  /* 0xfffffffc00f0a947 */ /* 0x004fea000383ffff */
[----:B------:R-:W-:Y:S05]  /*23f50*/  BRA `(.L_x_620) ;  /* 0xfffffec400547947 */ /* 0x000fea000383ffff */
.L_x_628:
[----:B-1----:R1:W2:Y:S02]  /*23f60*/  SYNCS.PHASECHK.TRANS64.TRYWAIT P2, [R13+URZ+0x36830], R4 ;  /* 0x036830040d0075a7 */ /* 0x0022a4000804017f */
[----:B--2---:R-:W-:Y:S05]  /*23f70*/  @!P2 NANOSLEEP.SYNCS 0x989680 ;  /* 0x009896800000a95d */ /* 0x004fea0003900000 */
[----:B------:R-:W2:Y:S02]  /*23f80*/  @!P2 SYNCS.PHASECHK.TRANS64 P2, [R13+URZ+0x36830], R4 ;  /* 0x036830040d00a5a7 */ /* 0x000ea4000804007f */
[----:B--2---:R-:W-:Y:S05]  /*23f90*/  @!P2 BRA `(.L_x_628) ;  /* 0xfffffffc00f0a947 */ /* 0x004fea000383ffff */
[----:B------:R-:W-:Y:S05]  /*23fa0*/  BRA `(.L_x_627) ;  /* 0xffffff18003c7947 */ /* 0x000fea000383ffff */
.L_x_633:
[----:B-1----:R1:W2:Y:S02]  /*23fb0*/  SYNCS.PHASECHK.TRANS64.TRYWAIT P2, [R11+URZ+0x36850], R0 ;  /* 0x036850000b0075a7 */ /* 0x0022a4000804017f */
[----:B--2---:R-:W-:Y:S05]  /*23fc0*/  @!P2 NANOSLEEP.SYNCS 0x989680 ;  /* 0x009896800000a95d */ /* 0x004fea0003900000 */
[----:B------:R-:W2:Y:S02]  /*23fd0*/  @!P2 SYNCS.PHASECHK.TRANS64 P2, [R11+URZ+0x36850], R0 ;  /* 0x036850000b00a5a7 */ /* 0x000ea4000804007f */
[----:B--2---:R-:W-:Y:S05]  /*23fe0*/  @!P2 BRA `(.L_x_633) ;  /* 0xfffffffc00f0a947 */ /* 0x004fea000383ffff */
[----:B------:R-:W-:Y:S05]  /*23ff0*/  BRA `(.L_x_632) ;  /* 0xffffff4c00d87947 */ /* 0x000fea000383ffff */
.L_x_639:
[----:B-1----:R1:W2:Y:S02]  /*24000*/  SYNCS.PHASECHK.TRANS64.TRYWAIT P0, [R11+URZ+0x36850], R2 ;  /* 0x036850020b0075a7 */ /* 0x0022a4000800017f */
[----:B--2---:R-:W-:Y:S05]  /*24010*/  @!P0 NANOSLEEP.SYNCS 0x989680 ;  /* 0x009896800000895d */ /* 0x004fea0003900000 */
[----:B------:R-:W2:Y:S02]  /*24020*/  @!P0 SYNCS.PHASECHK.TRANS64 P0, [R11+URZ+0x36850], R2 ;  /* 0x036850020b0085a7 */ /* 0x000ea4000800007f */
[----:B--2---:R-:W-:Y:S05]  /*24030*/  @!P0 BRA `(.L_x_639) ;  /* 0xfffffffc00f08947 */ /* 0x004fea000383ffff */
[----:B------:R-:W-:Y:S05]  /*24040*/  BRA `(.L_x_638) ;  /* 0xffffff6800d07947 */ /* 0x000fea000383ffff */
.L_x_671:
[----:B------:R-:W0:Y:S01]  /*24050*/  S2R R11, SR_TID.X ;  /* 0x00000000000b7919 */ /* 0x000e220000002100 */
[----:B------:R-:W-:Y:S01]  /*24060*/  BSSY B1, `(.L_x_792) ;  /* 0x000000a000017945 */ /* 0x000fe20003800000 */
[----:B------:R-:W-:Y:S02]  /*24070*/  IMAD.MOV.U32 R12, RZ, RZ, RZ ;  /* 0x000000ffff0c7224 */ /* 0x000fe400078e00ff */
[----:B------:R-:W-:Y:S01]  /*24080*/  IMAD.MOV.U32 R15, RZ, RZ, -0x1 ;  /* 0xffffffffff0f7424 */ /* 0x000fe200078e00ff */
[----:B0-----:R-:W-:-:S04]  /*24090*/  SHF.R.U32.HI R11, RZ, 0x5, R11 ;  /* 0x00000005ff0b7819 */ /* 0x001fc8000001160b */
[----:B------:R-:W-:-:S04]  /*240a0*/  LOP3.LUT R11, R11, 0x3, RZ, 0xc0, !PT ;  /* 0x000000030b0b7812 */ /* 0x000fc800078ec0ff */
[----:B------:R-:W-:Y:S02]  /*240b0*/  MOV R13, R11 ;  /* 0x0000000b000d7202 */ /* 0x000fe40000000f00 */
[----:B------:R-:W-:-:S07]  /*240c0*/  MOV R11, 0x1f ;  /* 0x0000001f000b7802 */ /* 0x000fce0000000f00 */
[----:B-----5:R-:W-:Y:S05]  /*240d0*/  WARPSYNC.COLLECTIVE R15, `(.L_x_793) ;  /* 0x000000000f087348 */ /* 0x020fea0003c00000 */
[----:B------:R0:W1:Y:S02]  /*240e0*/  SHFL.IDX P6, R14, R13, R12, R11 ;  /* 0x0000000c0d0e7389 */ /* 0x00006400000c000b */
[----:B01---5:R-:W-:Y:S01]  /*240f0*/  ENDCOLLECTIVE ;  /* 0x000000000000791b */ /* 0x023fe20003800000 */
.L_x_793:
[----:B------:R-:W-:Y:S05]  /*24100*/  BSYNC B1 ;  /* 0x0000000000017941 */ /* 0x000fea0003800000 */
.L_x_792:
[----:B------:R-:W-:Y:S05]  /*24110*/  BRA `(.L_x_794) ;  /* 0xffffffa800947947 */ /* 0x000fea000383ffff */
.L_x_672:
[----:B------:R-:W-:Y:S01]  /*24120*/  BSSY B1, `(.L_x_795) ;  /* 0x0000006000017945 */ /* 0x000fe20003800000 */
[----:B------:R-:W-:-:S07]  /*24130*/  MOV R15, 0xffffffff ;  /* 0xffffffff000f7802 */ /* 0x000fce0000000f00 */
[----:B-----5:R-:W-:Y:S05]  /*24140*/  WARPSYNC.COLLECTIVE R15, `(.L_x_796) ;  /* 0x000000000f0c7348 */ /* 0x020fea0003c00000 */
[----:B------:R-:W-:Y:S02]  /*24150*/  ELECT P6, UR62, PT ;  /* 0x00000000003e782f */ /* 0x000fe400038c0000 */
[----:B------:R-:W-:Y:S01]  /*24160*/  MOV R14, UR62 ;  /* 0x0000003e000e7c02 */ /* 0x000fe20008000f00 */
[----:B-----5:R-:W-:Y:S10]  /*24170*/  ENDCOLLECTIVE ;  /* 0x000000000000791b */ /* 0x020ff40003800000 */
.L_x_796:
[----:B------:R-:W-:Y:S05]  /*24180*/  BSYNC B1 ;  /* 0x0000000000017941 */ /* 0x000fea0003800000 */
.L_x_795:
[----:B------:R-:W-:Y:S05]  /*24190*/  BRA `(.L_x_797) ;  /* 0xffffffa800807947 */ /* 0x000fea000383ffff */
.L_x_674:
[----:B0-----:R0:W1:Y:S02]  /*241a0*/  SYNCS.PHASECHK.TRANS64.TRYWAIT P0, [R9+URZ+0x36820], R5 ;  /* 0x03682005090075a7 */ /* 0x001064000800017f */
[----:B-1----:R-:W-:Y:S05]  /*241b0*/  @!P0 NANOSLEEP.SYNCS 0x989680 ;  /* 0x009896800000895d */ /* 0x002fea0003900000 */
[----:B------:R-:W1:Y:S02]  /*241c0*/  @!P0 SYNCS.PHASECHK.TRANS64 P0, [R9+URZ+0x36820], R5 ;  /* 0x03682005090085a7 */ /* 0x000e64000800007f */
[----:B-1----:R-:W-:Y:S05]  /*241d0*/  @!P0 BRA `(.L_x_674) ;  /* 0xfffffffc00f08947 */ /* 0x002fea000383ffff */
[----:B------:R-:W-:Y:S05]  /*241e0*/  BRA `(.L_x_798) ;  /* 0xffffffa8009c7947 */ /* 0x000fea000383ffff */
.L_x_677:
[----:B0-----:R0:W1:Y:S02]  /*241f0*/  SYNCS.PHASECHK.TRANS64.TRYWAIT P0, [R5+URZ+0x368a0], R10 ;  /* 0x0368a00a050075a7 */ /* 0x001064000800017f */
[----:B-1----:R-:W-:Y:S05]  /*24200*/  @!P0 NANOSLEEP.SYNCS 0x989680 ;  /* 0x009896800000895d */ /* 0x002fea0003900000 */
[----:B------:R-:W1:Y:S02]  /*24210*/  @!P0 SYNCS.PHASECHK.TRANS64 P0, [R5+URZ+0x368a0], R10 ;  /* 0x0368a00a050085a7 */ /* 0x000e64000800007f */
[----:B-1----:R-:W-:Y:S05]  /*24220*/  @!P0 BRA `(.L_x_677) ;  /* 0xfffffffc00f08947 */ /* 0x002fea000383ffff */
[----:B------:R-:W-:Y:S05]  /*24230*/  BRA `(.L_x_799) ;  /* 0xffffffa800ac7947 */ /* 0x000fea000383ffff */
.L_x_679:
[----:B-1----:R1:W2:Y:S02]  /*24240*/  SYNCS.PHASECHK.TRANS64.TRYWAIT P0, [R5+URZ+0x368c0], R10 ;  /* 0x0368c00a050075a7 */ /* 0x0022a4000800017f */
[----:B--2---:R-:W-:Y:S05]  /*24250*/  @!P0 NANOSLEEP.SYNCS 0x989680 ;  /* 0x009896800000895d */ /* 0x004fea0003900000 */
[----:B------:R-:W2:Y:S02]  /*24260*/  @!P0 SYNCS.PHASECHK.TRANS64 P0, [R5+URZ+0x368c0], R10 ;  /* 0x0368c00a050085a7 */ /* 0x000ea4000800007f */
[----:B--2---:R-:W-:Y:S05]  /*24270*/  @!P0 BRA `(.L_x_679) ;  /* 0xfffffffc00f08947 */ /* 0x004fea000383ffff */
[----:B------:R-:W-:Y:S05]  /*24280*/  BRA `(.L_x_800) ;  /* 0xffffffac00387947 */ /* 0x000fea000383ffff */
.L_x_683:
[----:B0-----:R0:W1:Y:S02]  /*24290*/  SYNCS.PHASECHK.TRANS64.TRYWAIT P0, [R6+URZ+0x368a0], R7 ;  /* 0x0368a007060075a7 */ /* 0x001064000800017f */
[----:B-1----:R-:W-:Y:S05]  /*242a0*/  @!P0 NANOSLEEP.SYNCS 0x989680 ;  /* 0x009896800000895d */ /* 0x002fea0003900000 */
[----:B------:R-:W1:Y:S02]  /*242b0*/  @!P0 SYNCS.PHASECHK.TRANS64 P0, [R6+URZ+0x368a0], R7 ;  /* 0x0368a007060085a7 */ /* 0x000e64000800007f */
[----:B-1----:R-:W-:Y:S05]  /*242c0*/  @!P0 BRA `(.L_x_683) ;  /* 0xfffffffc00f08947 */ /* 0x002fea000383ffff */
[----:B------:R-:W-:Y:S05]  /*242d0*/  BRA `(.L_x_801) ;  /* 0xffffffb0000c7947 */ /* 0x000fea000383ffff */
.L_x_685:
[----:B-1----:R1:W2:Y:S02]  /*242e0*/  SYNCS.PHASECHK.TRANS64.TRYWAIT P1, [R6+URZ+0x368c0], R7 ;  /* 0x0368c007060075a7 */ /* 0x0022a4000802017f */
[----:B--2---:R-:W-:Y:S05]  /*242f0*/  @!P1 NANOSLEEP.SYNCS 0x989680 ;  /* 0x009896800000995d */ /* 0x004fea0003900000 */
[----:B------:R-:W2:Y:S02]  /*24300*/  @!P1 SYNCS.PHASECHK.TRANS64 P1, [R6+URZ+0x368c0], R7 ;  /* 0x0368c007060095a7 */ /* 0x000ea4000802007f */
[----:B--2---:R-:W-:Y:S05]  /*24310*/  @!P1 BRA `(.L_x_685) ;  /* 0xfffffffc00f09947 */ /* 0x004fea000383ffff */
[----:B------:R-:W-:Y:S05]  /*24320*/  BRA `(.L_x_802) ;  /* 0xffffffb000907947 */ /* 0x000fea000383ffff */
.L_x_697:
[----:B------:R-:W0:Y:S01]  /*24330*/  S2R R3, SR_TID.X ;  /* 0x0000000000037919 */ /* 0x000e220000002100 */
[----:B------:R-:W-:Y:S01]  /*24340*/  BSSY B0, `(.L_x_803) ;  /* 0x000000a000007945 */ /* 0x000fe20003800000 */
[----:B------:R-:W-:Y:S01]  /*24350*/  MOV R12, RZ ;  /* 0x000000ff000c7202 */ /* 0x000fe20000000f00 */
[----:B------:R-:W-:Y:S01]  /*24360*/  IMAD.MOV.U32 R11, RZ, RZ, 0x1f ;  /* 0x0000001fff0b7424 */ /* 0x000fe200078e00ff */
[----:B------:R-:W-:Y:S02]  /*24370*/  MOV R15, 0xffffffff ;  /* 0xffffffff000f7802 */ /* 0x000fe40000000f00 */
[----:B0-----:R-:W-:-:S04]  /*24380*/  SHF.R.U32.HI R3, RZ, 0x5, R3 ;  /* 0x00000005ff037819 */ /* 0x001fc80000011603 */
[----:B------:R-:W-:-:S05]  /*24390*/  LOP3.LUT R3, R3, 0x3, RZ, 0xc0, !PT ;  /* 0x0000000303037812 */ /* 0x000fca00078ec0ff */
[----:B------:R-:W-:-:S07]  /*243a0*/  IMAD.MOV.U32 R13, RZ, RZ, R3 ;  /* 0x000000ffff0d7224 */ /* 0x000fce00078e0003 */
[----:B------:R-:W-:Y:S05]  /*243b0*/  WARPSYNC.COLLECTIVE R15, `(.L_x_804) ;  /* 0x000000000f087348 */ /* 0x000fea0003c00000 */
[----:B------:R0:W1:Y:S02]  /*243c0*/  SHFL.IDX P6, R14, R13, R12, R11 ;  /* 0x0000000c0d0e7389 */ /* 0x00006400000c000b */
[----:B01----:R-:W-:Y:S01]  /*243d0*/  ENDCOLLECTIVE ;  /* 0x000000000000791b */ /* 0x003fe20003800000 */
.L_x_804:
[----:B------:R-:W-:Y:S05]  /*243e0*/  BSYNC B0 ;  /* 0x0000000000007941 */ /* 0x000fea0003800000 */
.L_x_803:
[----:B------:R-:W-:Y:S05]  /*243f0*/  BRA `(.L_x_805) ;  /* 0xffffffbc00987947 */ /* 0x000fea000383ffff */
.L_x_698:
[----:B------:R-:W-:Y:S01]  /*24400*/  BSSY B0, `(.L_x_806) ;  /* 0x0000006000007945 */ /* 0x000fe20003800000 */
[----:B------:R-:W-:-:S07]  /*24410*/  IMAD.MOV.U32 R15, RZ, RZ, -0x1 ;  /* 0xffffffffff0f7424 */ /* 0x000fce00078e00ff */
[----:B------:R-:W-:Y:S05]  /*24420*/  WARPSYNC.COLLECTIVE R15, `(.L_x_807) ;  /* 0x000000000f0c7348 */ /* 0x000fea0003c00000 */
[----:B------:R-:W-:Y:S02]  /*24430*/  ELECT P6, UR62, PT ;  /* 0x00000000003e782f */ /* 0x000fe400038c0000 */
[----:B------:R-:W-:Y:S01]  /*24440*/  MOV R14, UR62 ;  /* 0x0000003e000e7c02 */ /* 0x000fe20008000f00 */
[----:B------:R-:W-:Y:S10]  /*24450*/  ENDCOLLECTIVE ;  /* 0x000000000000791b */ /* 0x000ff40003800000 */
.L_x_807:
[----:B------:R-:W-:Y:S05]  /*24460*/  BSYNC B0 ;  /* 0x0000000000007941 */ /* 0x000fea0003800000 */
.L_x_806:
[----:B------:R-:W-:Y:S05]  /*24470*/  BRA `(.L_x_808) ;  /* 0xffffffbc00907947 */ /* 0x000fea000383ffff */
.L_x_701:
[----:B0-----:R0:W1:Y:S02]  /*24480*/  SYNCS.PHASECHK.TRANS64.TRYWAIT P0, [R6+URZ+0x36840], R7 ;  /* 0x03684007060075a7 */ /* 0x001064000800017f */
[----:B-1----:R-:W-:Y:S05]  /*24490*/  @!P0 NANOSLEEP.SYNCS 0x989680 ;  /* 0x009896800000895d */ /* 0x002fea0003900000 */
[----:B------:R-:W1:Y:S02]  /*244a0*/  @!P0 SYNCS.PHASECHK.TRANS64 P0, [R6+URZ+0x36840], R7 ;  /* 0x03684007060085a7 */ /* 0x000e64000800007f */
[----:B-1----:R-:W-:Y:S05]  /*244b0*/  @!P0 BRA `(.L_x_701) ;  /* 0xfffffffc00f08947 */ /* 0x002fea000383ffff */
[----:B------:R-:W-:Y:S05]  /*244c0*/  BRA `(.L_x_809) ;  /* 0xffffffc000007947 */ /* 0x000fea000383ffff */
.L_x_704:
        /* <DEDUP_REMOVED lines=8> */
.L_x_712:
[----:B0-----:R0:W1:Y:S02]  /*24550*/  SYNCS.PHASECHK.TRANS64.TRYWAIT P0, [R8+URZ+0x36840], R9 ;  /* 0x03684009080075a7 */ /* 0x001064000800017f */
[----:B-1----:R-:W-:Y:S05]  /*24560*/  @!P0 NANOSLEEP.SYNCS 0x989680 ;  /* 0x009896800000895d */ /* 0x002fea0003900000 */
[----:B------:R-:W1:Y:S02]  /*24570*/  @!P0 SYNCS.PHASECHK.TRANS64 P0, [R8+URZ+0x36840], R9 ;  /* 0x03684009080085a7 */ /* 0x000e64000800007f */
[----:B-1----:R-:W-:Y:S05]  /*24580*/  @!P0 BRA `(.L_x_712) ;  /* 0xfffffffc00f08947 */ /* 0x002fea000383ffff */
[----:B------:R-:W-:Y:S05]  /*24590*/  BRA `(.L_x_811) ;  /* 0xffffffc800107947 */ /* 0x000fea000383ffff */
.L_x_714:
[----:B0-----:R0:W1:Y:S02]  /*245a0*/  SYNCS.PHASECHK.TRANS64.TRYWAIT P0, [R9+URZ+0x60], R8 ;  /* 0x00006008090075a7 */ /* 0x001064000800017f */
[----:B-1----:R-:W-:Y:S05]  /*245b0*/  @!P0 NANOSLEEP.SYNCS 0x989680 ;  /* 0x009896800000895d */ /* 0x002fea0003900000 */
[----:B------:R-:W1:Y:S02]  /*245c0*/  @!P0 SYNCS.PHASECHK.TRANS64 P0, [R9+URZ+0x60], R8 ;  /* 0x00006008090085a7 */ /* 0x000e64000800007f */
[----:B-1----:R-:W-:Y:S05]  /*245d0*/  @!P0 BRA `(.L_x_714) ;  /* 0xfffffffc00f08947 */ /* 0x002fea000383ffff */
[----:B------:R-:W-:Y:S05]  /*245e0*/  BRA `(.L_x_812) ;  /* 0xffffffc800bc7947 */ /* 0x000fea000383ffff */
.L_x_719:
[----:B-1----:R1:W2:Y:S02]  /*245f0*/  SYNCS.PHASECHK.TRANS64.TRYWAIT P0, [R2+URZ+0x36840], R3 ;  /* 0x03684003020075a7 */ /* 0x0022a4000800017f */
[----:B--2---:R-:W-:Y:S05]  /*24600*/  @!P0 NANOSLEEP.SYNCS 0x989680 ;  /* 0x009896800000895d */ /* 0x004fea0003900000 */
[----:B------:R-:W2:Y:S02]  /*24610*/  @!P0 SYNCS.PHASECHK.TRANS64 P0, [R2+URZ+0x36840], R3 ;  /* 0x03684003020085a7 */ /* 0x000ea4000800007f */
[----:B--2---:R-:W-:Y:S05]  /*24620*/  @!P0 BRA `(.L_x_719) ;  /* 0xfffffffc00f08947 */ /* 0x004fea000383ffff */
[----:B------:R-:W-:Y:S05]  /*24630*/  BRA `(.L_x_813) ;  /* 0xffffffd000307947 */ /* 0x000fea000383ffff */
.L_x_721:
[----:B0-----:R0:W1:Y:S02]  /*24640*/  SYNCS.PHASECHK.TRANS64.TRYWAIT P1, [R3+URZ+0x60], R2 ;  /* 0x00006002030075a7 */ /* 0x001064000802017f */
[----:B-1----:R-:W-:Y:S05]  /*24650*/  @!P1 NANOSLEEP.SYNCS 0x989680 ;  /* 0x009896800000995d */ /* 0x002fea0003900000 */
[----:B------:R-:W1:Y:S02]  /*24660*/  @!P1 SYNCS.PHASECHK.TRANS64 P1, [R3+URZ+0x60], R2 ;  /* 0x00006002030095a7 */ /* 0x000e64000802007f */
[----:B-1----:R-:W-:Y:S05]  /*24670*/  @!P1 BRA `(.L_x_721) ;  /* 0xfffffffc00f09947 */ /* 0x002fea000383ffff */
[----:B------:R-:W-:Y:S05]  /*24680*/  BRA `(.L_x_814) ;  /* 0xffffffd000dc7947 */ /* 0x000fea000383ffff */
.L_x_726:
[----:B--2---:R2:W3:Y:S02]  /*24690*/  SYNCS.PHASECHK.TRANS64.TRYWAIT P0, [R2+URZ+0x36840], R3 ;  /* 0x03684003020075a7 */ /* 0x0044e4000800017f */
[----:B---3--:R-:W-:Y:S05]  /*246a0*/  @!P0 NANOSLEEP.SYNCS 0x989680 ;  /* 0x009896800000895d */ /* 0x008fea0003900000 */
[----:B------:R-:W3:Y:S02]  /*246b0*/  @!P0 SYNCS.PHASECHK.TRANS64 P0, [R2+URZ+0x36840], R3 ;  /* 0x03684003020085a7 */ /* 0x000ee4000800007f */
[----:B---3--:R-:W-:Y:S05]  /*246c0*/  @!P0 BRA `(.L_x_726) ;  /* 0xfffffffc00f08947 */ /* 0x008fea000383ffff */
[----:B------:R-:W-:Y:S05]  /*246d0*/  BRA `(.L_x_815) ;  /* 0xffffffd800147947 */ /* 0x000fea000383ffff */
.L_x_728:
[----:B0-----:R0:W1:Y:S02]  /*246e0*/  SYNCS.PHASECHK.TRANS64.TRYWAIT P1, [R2+URZ+0x60], R8 ;  /* 0x00006008020075a7 */ /* 0x001064000802017f */
[----:B-1----:R-:W-:Y:S05]  /*246f0*/  @!P1 NANOSLEEP.SYNCS 0x989680 ;  /* 0x009896800000995d */ /* 0x002fea0003900000 */
[----:B------:R-:W1:Y:S02]  /*24700*/  @!P1 SYNCS.PHASECHK.TRANS64 P1, [R2+URZ+0x60], R8 ;  /* 0x00006008020095a7 */ /* 0x000e64000802007f */
[----:B-1----:R-:W-:Y:S05]  /*24710*/  @!P1 BRA `(.L_x_728) ;  /* 0xfffffffc00f09947 */ /* 0x002fea000383ffff */
[----:B------:R-:W-:Y:S05]  /*24720*/  BRA `(.L_x_816) ;  /* 0xffffffd800c47947 */ /* 0x000fea000383ffff */
.L_x_735:
[----:B-1----:R1:W2:Y:S02]  /*24730*/  SYNCS.PHASECHK.TRANS64.TRYWAIT P0, [R3+URZ+0x36860], R0 ;  /* 0x03686000030075a7 */ /* 0x0022a4000800017f */
[----:B--2---:R-:W-:Y:S05]  /*24740*/  @!P0 NANOSLEEP.SYNCS 0x989680 ;  /* 0x009896800000895d */ /* 0x004fea0003900000 */
[----:B------:R-:W2:Y:S02]  /*24750*/  @!P0 SYNCS.PHASECHK.TRANS64 P0, [R3+URZ+0x36860], R0 ;  /* 0x03686000030085a7 */ /* 0x000ea4000800007f */
[----:B--2---:R-:W-:Y:S05]  /*24760*/  @!P0 BRA `(.L_x_735) ;  /* 0xfffffffc00f08947 */ /* 0x004fea000383ffff */
[----:B------:R-:W-:Y:S05]  /*24770*/  BRA `(.L_x_817) ;  /* 0xffffffdc00e07947 */ /* 0x000fea000383ffff */
.L_x_737:
[----:B------:R-:W-:Y:S01]  /*24780*/  BSSY B0, `(.L_x_818) ;  /* 0x0000008000007945 */ /* 0x000fe20003800000 */
[----:B0-----:R-:W-:Y:S01]  /*24790*/  MOV R13, R16 ;  /* 0x00000010000d7202 */ /* 0x001fe20000000f00 */
[----:B------:R-:W-:Y:S01]  /*247a0*/  IMAD.MOV.U32 R12, RZ, RZ, RZ ;  /* 0x000000ffff0c7224 */ /* 0x000fe200078e00ff */
[----:B------:R-:W-:Y:S01]  /*247b0*/  MOV R11, 0x1f ;  /* 0x0000001f000b7802 */ /* 0x000fe20000000f00 */
[----:B------:R-:W-:-:S07]  /*247c0*/  IMAD.MOV.U32 R15, RZ, RZ, -0x1 ;  /* 0xffffffffff0f7424 */ /* 0x000fce00078e00ff */
[----:B-1----:R-:W-:Y:S05]  /*247d0*/  WARPSYNC.COLLECTIVE R15, `(.L_x_819) ;  /* 0x000000000f087348 */ /* 0x002fea0003c00000 */
[----:B------:R0:W2:Y:S02]  /*247e0*/  SHFL.IDX P6, R14, R13, R12, R11 ;  /* 0x0000000c0d0e7389 */ /* 0x0000a400000c000b */
[----:B012---:R-:W-:Y:S01]  /*247f0*/  ENDCOLLECTIVE ;  /* 0x000000000000791b */ /* 0x007fe20003800000 */
.L_x_819:
[----:B------:R-:W-:Y:S05]  /*24800*/  BSYNC B0 ;  /* 0x0000000000007941 */ /* 0x000fea0003800000 */
.L_x_818:
[----:B------:R-:W-:Y:S01]  /*24810*/  IMAD.MOV.U32 R13, RZ, RZ, R16 ;  /* 0x000000ffff0d7224 */ /* 0x000fe200078e0010 */
[----:B------:R-:W-:Y:S01]  /*24820*/  MOV R12, 0x1 ;  /* 0x00000001000c7802 */ /* 0x000fe20000000f00 */
[----:B------:R-:W-:Y:S01]  /*24830*/  IMAD.MOV.U32 R11, RZ, RZ, 0x1f ;  /* 0x0000001fff0b7424 */ /* 0x000fe200078e00ff */
[----:B------:R-:W-:Y:S02]  /*24840*/  MOV R15, 0xffffffff ;  /* 0xffffffff000f7802 */ /* 0x000fe40000000f00 */
[----:B------:R-:W-:-:S07]  /*24850*/  MOV R4, R14 ;  /* 0x0000000e00047202 */ /* 0x000fce0000000f00 */
[----:B------:R-:W-:Y:S05]  /*24860*/  WARPSYNC.COLLECTIVE R15, `(.L_x_820) ;  /* 0x000000000f087348 */ /* 0x000fea0003c00000 */
[----:B------:R0:W1:Y:S02]  /*24870*/  SHFL.IDX P6, R14, R13, R12, R11 ;  /* 0x0000000c0d0e7389 */ /* 0x00006400000c000b */
[----:B01----:R-:W-:Y:S01]  /*24880*/  ENDCOLLECTIVE ;  /* 0x000000000000791b */ /* 0x003fe20003800000 */
.L_x_820:
[----:B------:R-:W-:Y:S01]  /*24890*/  IMAD.MOV.U32 R6, RZ, RZ, R14 ;  /* 0x000000ffff067224 */ /* 0x000fe200078e000e */
[----:B------:R-:W-:Y:S06]  /*248a0*/  BRA `(.L_x_821) ;  /* 0xffffffe000847947 */ /* 0x000fec000383ffff */
.L_x_740:
[----:B------:R-:W-:Y:S01]  /*248b0*/  BSSY B0, `(.L_x_822) ;  /* 0x0000008000007945 */ /* 0x000fe20003800000 */
[----:B-----5:R-:W-:Y:S01]  /*248c0*/  MOV R13, R17 ;  /* 0x00000011000d7202 */ /* 0x020fe20000000f00 */
[----:B------:R-:W-:Y:S01]  /*248d0*/  IMAD.MOV.U32 R12, RZ, RZ, 0x1 ;  /* 0x00000001ff0c7424 */ /* 0x000fe200078e00ff */
[----:B------:R-:W-:Y:S01]  /*248e0*/  MOV R11, RZ ;  /* 0x000000ff000b7202 */ /* 0x000fe20000000f00 */
[----:B------:R-:W-:-:S07]  /*248f0*/  IMAD.MOV.U32 R15, RZ, RZ, -0x1 ;  /* 0xffffffffff0f7424 */ /* 0x000fce00078e00ff */
[----:B0123--:R-:W-:Y:S05]  /*24900*/  WARPSYNC.COLLECTIVE R15, `(.L_x_823) ;  /* 0x000000000f087348 */ /* 0x00ffea0003c00000 */
[----:B------:R4:W0:Y:S02]  /*24910*/  SHFL.UP P6, R14, R13, R12, R11 ;  /* 0x0400000c0d0e7389 */ /* 0x00082400000c000b */
[----:B01234-:R-:W-:Y:S01]  /*24920*/  ENDCOLLECTIVE ;  /* 0x000000000000791b */ /* 0x01ffe20003800000 */
.L_x_823:
[----:B------:R-:W-:Y:S05]  /*24930*/  BSYNC B0 ;  /* 0x0000000000007941 */ /* 0x000fea0003800000 */
.L_x_822:
[----:B------:R-:W-:Y:S01]  /*24940*/  ISETP.NE.AND P0, PT, R8, RZ, PT ;  /* 0x000000ff0800720c */ /* 0x000fe20003f05270 */
[----:B------:R-:W-:Y:S01]  /*24950*/  IMAD.MOV.U32 R12, RZ, RZ, 0x2 ;  /* 0x00000002ff0c7424 */ /* 0x000fe200078e00ff */
[----:B------:R-:W-:Y:S01]  /*24960*/  MOV R11, RZ ;  /* 0x000000ff000b7202 */ /* 0x000fe20000000f00 */
[----:B------:R-:W-:Y:S01]  /*24970*/  IMAD.MOV.U32 R15, RZ, RZ, -0x1 ;  /* 0xffffffffff0f7424 */ /* 0x000fe200078e00ff */
[----:B------:R-:W-:Y:S02]  /*24980*/  SEL R14, R14, RZ, P0 ;  /* 0x000000ff0e0e7207 */ /* 0x000fe40000000000 */
[----:B------:R-:W-:Y:S02]  /*24990*/  ISETP.GE.U32.AND P0, PT, R8, 0x2, PT ;  /* 0x000000020800780c */ /* 0x000fe40003f06070 */
[----:B------:R-:W-:-:S11]  /*249a0*/  IADD3 R13, R17, R14, RZ ;  /* 0x0000000e110d7210 */ /* 0x000fd60007ffe0ff */
[----:B------:R-:W-:Y:S05]  /*249b0*/  WARPSYNC.COLLECTIVE R15, `(.L_x_824) ;  /* 0x000000000f087348 */ /* 0x000fea0003c00000 */
[----:B------:R0:W1:Y:S02]  /*249c0*/  SHFL.UP P6, R14, R13, R12, R11 ;  /* 0x0400000c0d0e7389 */ /* 0x00006400000c000b */
[----:B01----:R-:W-:Y:S01]  /*249d0*/  ENDCOLLECTIVE ;  /* 0x000000000000791b */ /* 0x003fe20003800000 */
.L_x_824:
[----:B------:R-:W-:Y:S02]  /*249e0*/  MOV R12, 0x4 ;  /* 0x00000004000c7802 */ /* 0x000fe40000000f00 */
[----:B------:R-:W-:Y:S02]  /*249f0*/  SEL R14, R14, RZ, P0 ;  /* 0x000000ff0e0e7207 */ /* 0x000fe40000000000 */
[----:B------:R-:W-:Y:S02]  /*24a00*/  ISETP.GE.U32.AND P0, PT, R8, 0x4, PT ;  /* 0x000000040800780c */ /* 0x000fe40003f06070 */
[----:B------:R-:W-:-:S05]  /*24a10*/  IADD3 R3, R13, R14, RZ ;  /* 0x0000000e0d037210 */ /* 0x000fca0007ffe0ff */
[----:B------:R-:W-:-:S07]  /*24a20*/  IMAD.MOV.U32 R13, RZ, RZ, R3 ;  /* 0x000000ffff0d7224 */ /* 0x000fce00078e0003 */
[----:B------:R-:W-:Y:S05]  /*24a30*/  WARPSYNC.COLLECTIVE R15, `(.L_x_825) ;  /* 0x000000000f087348 */ /* 0x000fea0003c00000 */
[----:B------:R0:W1:Y:S02]  /*24a40*/  SHFL.UP P6, R14, R13, R12, R11 ;  /* 0x0400000c0d0e7389 */ /* 0x00006400000c000b */
[----:B01----:R-:W-:Y:S01]  /*24a50*/  ENDCOLLECTIVE ;  /* 0x000000000000791b */ /* 0x003fe20003800000 */
.L_x_825:
[----:B------:R-:W-:Y:S01]  /*24a60*/  IMAD.MOV.U32 R12, RZ, RZ, 0x8 ;  /* 0x00000008ff0c7424 */ /* 0x000fe200078e00ff */
[----:B------:R-:W-:Y:S02]  /*24a70*/  SEL R14, R14, RZ, P0 ;  /* 0x000000ff0e0e7207 */ /* 0x000fe40000000000 */
[----:B------:R-:W-:-:S03]  /*24a80*/  ISETP.GE.U32.AND P0, PT, R8, 0x8, PT ;  /* 0x000000080800780c */ /* 0x000fc60003f06070 */
[----:B------:R-:W-:-:S05]  /*24a90*/  IMAD.IADD R5, R3, 0x1, R14 ;  /* 0x0000000103057824 */ /* 0x000fca00078e020e */
[----:B------:R-:W-:-:S07]  /*24aa0*/  MOV R13, R5 ;  /* 0x00000005000d7202 */ /* 0x000fce0000000f00 */
[----:B------:R-:W-:Y:S05]  /*24ab0*/  WARPSYNC.COLLECTIVE R15, `(.L_x_826) ;  /* 0x000000000f087348 */ /* 0x000fea0003c00000 */
[----:B------:R0:W1:Y:S02]  /*24ac0*/  SHFL.UP P6, R14, R13, R12, R11 ;  /* 0x0400000c0d0e7389 */ /* 0x00006400000c000b */
[----:B01----:R-:W-:Y:S01]  /*24ad0*/  ENDCOLLECTIVE ;  /* 0x000000000000791b */ /* 0x003fe20003800000 */
.L_x_826:
        /* <DEDUP_REMOVED lines=8> */
.L_x_827:
[----:B------:R-:W-:Y:S01]  /*24b60*/  IMAD.MOV.U32 R12, RZ, RZ, 0x1f ;  /* 0x0000001fff0c7424 */ /* 0x000fe200078e00ff */
[----:B------:R-:W-:Y:S02]  /*24b70*/  MOV R11, 0x1f ;  /* 0x0000001f000b7802 */ /* 0x000fe40000000f00 */
[----:B------:R-:W-:-:S05]  /*24b80*/  SEL R2, R14, RZ, P0 ;  /* 0x000000ff0e027207 */ /* 0x000fca0000000000 */
[----:B------:R-:W-:-:S05]  /*24b90*/  IMAD.IADD R2, R7, 0x1, R2 ;  /* 0x0000000107027824 */ /* 0x000fca00078e0202 */
[----:B------:R-:W-:-:S07]  /*24ba0*/  MOV R13, R2 ;  /* 0x00000002000d7202 */ /* 0x000fce0000000f00 */
[----:B------:R-:W-:Y:S05]  /*24bb0*/  WARPSYNC.COLLECTIVE R15, `(.L_x_828) ;  /* 0x000000000f087348 */ /* 0x000fea0003c00000 */
[----:B------:R0:W1:Y:S02]  /*24bc0*/  SHFL.IDX P6, R14, R13, R12, R11 ;  /* 0x0000000c0d0e7389 */ /* 0x00006400000c000b */
[----:B01----:R-:W-:Y:S01]  /*24bd0*/  ENDCOLLECTIVE ;  /* 0x000000000000791b */ /* 0x003fe20003800000 */
.L_x_828:
[----:B------:R-:W-:Y:S05]  /*24be0*/  BRA `(.L_x_829) ;  /* 0xffffffe000487947 */ /* 0x000fea000383ffff */
.L_x_745:
[----:B------:R-:W-:Y:S01]  /*24bf0*/  BSSY B0, `(.L_x_830) ;  /* 0x0000008000007945 */ /* 0x000fe20003800000 */
[----:B-----5:R-:W-:Y:S01]  /*24c00*/  IMAD.MOV.U32 R13, RZ, RZ, R17 ;  /* 0x000000ffff0d7224 */ /* 0x020fe200078e0011 */
[----:B------:R-:W-:Y:S01]  /*24c10*/  MOV R12, 0x1 ;  /* 0x00000001000c7802 */ /* 0x000fe20000000f00 */
[----:B------:R-:W-:Y:S01]  /*24c20*/  IMAD.MOV.U32 R11, RZ, RZ, RZ ;  /* 0x000000ffff0b7224 */ /* 0x000fe200078e00ff */
[----:B------:R-:W-:-:S07]  /*24c30*/  MOV R15, 0xffffffff ;  /* 0xffffffff000f7802 */ /* 0x000fce0000000f00 */
[----:B01----:R-:W-:Y:S05]  /*24c40*/  WARPSYNC.COLLECTIVE R15, `(.L_x_831) ;  /* 0x000000000f087348 */ /* 0x003fea0003c00000 */
[----:B------:R2:W3:Y:S02]  /*24c50*/  SHFL.UP P6, R14, R13, R12, R11 ;  /* 0x0400000c0d0e7389 */ /* 0x0004e400000c000b */
[----:B0123--:R-:W-:Y:S01]  /*24c60*/  ENDCOLLECTIVE ;  /* 0x000000000000791b */ /* 0x00ffe20003800000 */
.L_x_831:
[----:B------:R-:W-:Y:S05]  /*24c70*/  BSYNC B0 ;  /* 0x0000000000007941 */ /* 0x000fea0003800000 */
.L_x_830:
[----:B------:R-:W-:Y:S01]  /*24c80*/  ISETP.NE.AND P0, PT, R8, RZ, PT ;  /* 0x000000ff0800720c */ /* 0x000fe20003f05270 */
[----:B------:R-:W-:Y:S01]  /*24c90*/  IMAD.MOV.U32 R11, RZ, RZ, RZ ;  /* 0x000000ffff0b7224 */ /* 0x000fe200078e00ff */
[----:B------:R-:W-:Y:S02]  /*24ca0*/  MOV R12, 0x2 ;  /* 0x00000002000c7802 */ /* 0x000fe40000000f00 */
[----:B------:R-:W-:Y:S02]  /*24cb0*/  SEL R14, R14, RZ, P0 ;  /* 0x000000ff0e0e7207 */ /* 0x000fe40000000000 */
[----:B------:R-:W-:Y:S02]  /*24cc0*/  MOV R15, 0xffffffff ;  /* 0xffffffff000f7802 */ /* 0x000fe40000000f00 */
[----:B------:R-:W-:Y:S01]  /*24cd0*/  ISETP.GE.U32.AND P0, PT, R8, 0x2, PT ;  /* 0x000000020800780c */ /* 0x000fe20003f06070 */
[----:B------:R-:W-:-:S12]  /*24ce0*/  IMAD.IADD R13, R17, 0x1, R14 ;  /* 0x00000001110d7824 */ /* 0x000fd800078e020e */
[----:B------:R-:W-:Y:S05]  /*24cf0*/  WARPSYNC.COLLECTIVE R15, `(.L_x_832) ;  /* 0x000000000f087348 */ /* 0x000fea0003c00000 */
[----:B------:R0:W1:Y:S02]  /*24d00*/  SHFL.UP P6, R14, R13, R12, R11 ;  /* 0x0400000c0d0e7389 */ /* 0x00006400000c000b */
[----:B01----:R-:W-:Y:S01]  /*24d10*/  ENDCOLLECTIVE ;  /* 0x000000000000791b */ /* 0x003fe20003800000 */
.L_x_832:
        /* <DEDUP_REMOVED lines=8> */
.L_x_833:
        /* <DEDUP_REMOVED lines=8> */
.L_x_834:
        /* <DEDUP_REMOVED lines=8> */
.L_x_835:
[----:B------:R-:W-:Y:S01]  /*24ea0*/  MOV R12, 0x1f ;  /* 0x0000001f000c7802 */ /* 0x000fe20000000f00 */
[----:B------:R-:W-:Y:S01]  /*24eb0*/  IMAD.MOV.U32 R11, RZ, RZ, 0x1f ;  /* 0x0000001fff0b7424 */ /* 0x000fe200078e00ff */
[----:B------:R-:W-:-:S04]  /*24ec0*/  SEL R2, R14, RZ, P0 ;  /* 0x000000ff0e027207 */ /* 0x000fc80000000000 */
[----:B------:R-:W-:-:S05]  /*24ed0*/  IADD3 R2, R7, R2, RZ ;  /* 0x0000000207027210 */ /* 0x000fca0007ffe0ff */
[----:B------:R-:W-:-:S07]  /*24ee0*/  IMAD.MOV.U32 R13, RZ, RZ, R2 ;  /* 0x000000ffff0d7224 */ /* 0x000fce00078e0002 */
[----:B------:R-:W-:Y:S05]  /*24ef0*/  WARPSYNC.COLLECTIVE R15, `(.L_x_836) ;  /* 0x000000000f087348 */ /* 0x000fea0003c00000 */
[----:B------:R0:W1:Y:S02]  /*24f00*/  SHFL.IDX P6, R14, R13, R12, R11 ;  /* 0x0000000c0d0e7389 */ /* 0x00006400000c000b */
[----:B01----:R-:W-:Y:S01]  /*24f10*/  ENDCOLLECTIVE ;  /* 0x000000000000791b */ /* 0x003fe20003800000 */
.L_x_836:
[----:B------:R-:W-:Y:S05]  /*24f20*/  BRA `(.L_x_837) ;  /* 0xffffffe0002c7947 */ /* 0x000fea000383ffff */
.L_x_747:
[----:B------:R-:W-:Y:S01]  /*24f30*/  BSSY B0, `(.L_x_838) ;  /* 0x0000006000007945 */ /* 0x000fe20003800000 */
[----:B------:R-:W-:Y:S02]  /*24f40*/  PLOP3.LUT P6, PT, P6, PT, PT, 0x8, 0x0 ;  /* 0x000000000000781c */ /* 0x000fe400037ce170 */
[----:B------:R-:W-:-:S11]  /*24f50*/  MOV R15, 0xffffffff ;  /* 0xffffffff000f7802 */ /* 0x000fd60000000f00 */
[----:B01----:R-:W-:Y:S05]  /*24f60*/  WARPSYNC.COLLECTIVE R15, `(.L_x_839) ;  /* 0x000000000f087348 */ /* 0x003fea0003c00000 */
[----:B------:R-:W-:Y:S01]  /*24f70*/  VOTE.ANY R14, PT, P6 ;  /* 0x00000000000e7806 */ /* 0x000fe200030e0100 */
[----:B01----:R-:W-:Y:S06]  /*24f80*/  ENDCOLLECTIVE ;  /* 0x000000000000791b */ /* 0x003fec0003800000 */
.L_x_839:
[----:B------:R-:W-:Y:S05]  /*24f90*/  BSYNC B0 ;  /* 0x0000000000007941 */ /* 0x000fea0003800000 */
.L_x_838:
[----:B------:R-:W-:Y:S01]  /*24fa0*/  IMAD.MOV.U32 R3, RZ, RZ, R14 ;  /* 0x000000ffff037224 */ /* 0x000fe200078e000e */
[----:B------:R-:W-:Y:S01]  /*24fb0*/  MOV R13, R17 ;  /* 0x00000011000d7202 */ /* 0x000fe20000000f00 */
[----:B------:R-:W-:Y:S01]  /*24fc0*/  IMAD.MOV.U32 R15, RZ, RZ, -0x1 ;  /* 0xffffffffff0f7424 */ /* 0x000fe200078e00ff */
[----:B------:R-:W-:Y:S01]  /*24fd0*/  MOV R11, 0x1f ;  /* 0x0000001f000b7802 */ /* 0x000fe20000000f00 */
[----:B------:R-:W0:Y:S02]  /*24fe0*/  POPC R5, R3 ;  /* 0x0000000300057309 */ /* 0x000e240000000000 */
[----:B0-----:R-:W-:-:S07]  /*24ff0*/  IMAD.MOV.U32 R12, RZ, RZ, R5 ;  /* 0x000000ffff0c7224 */ /* 0x001fce00078e0005 */
[----:B------:R-:W-:Y:S05]  /*25000*/  WARPSYNC.COLLECTIVE R15, `(.L_x_840) ;  /* 0x000000000f087348 */ /* 0x000fea0003c00000 */
[----:B------:R0:W1:Y:S02]  /*25010*/  SHFL.IDX P6, R14, R13, R12, R11 ;  /* 0x0000000c0d0e7389 */ /* 0x00006400000c000b */
[----:B01----:R-:W-:Y:S01]  /*25020*/  ENDCOLLECTIVE ;  /* 0x000000000000791b */ /* 0x003fe20003800000 */
.L_x_840:
[----:B------:R-:W-:Y:S01]  /*25030*/  MOV R17, R14 ;  /* 0x0000000e00117202 */ /* 0x000fe20000000f00 */
[----:B------:R-:W-:Y:S06]  /*25040*/  BRA `(.L_x_841) ;  /* 0xffffffe0001c7947 */ /* 0x000fec000383ffff */
.L_x_749:
[----:B------:R-:W-:Y:S01]  /*25050*/  BSSY B0, `(.L_x_842) ;  /* 0x0000007000007945 */ /* 0x000fe20003800000 */
[----:B------:R-:W-:Y:S01]  /*25060*/  IMAD.MOV.U32 R13, RZ, RZ, R2 ;  /* 0x000000ffff0d7224 */ /* 0x000fe200078e0002 */
[----:B------:R-:W-:Y:S01]  /*25070*/  MOV R11, 0x1f ;  /* 0x0000001f000b7802 */ /* 0x000fe20000000f00 */
[----:B------:R-:W-:-:S07]  /*25080*/  IMAD.MOV.U32 R15, RZ, RZ, -0x1 ;  /* 0xffffffffff0f7424 */ /* 0x000fce00078e00ff */
[----:B0123--:R-:W-:Y:S05]  /*25090*/  WARPSYNC.COLLECTIVE R15, `(.L_x_843) ;  /* 0x000000000f087348 */ /* 0x00ffea0003c00000 */
[----:B------:R4:W0:Y:S02]  /*250a0*/  SHFL.IDX P6, R14, R13, R12, R11 ;  /* 0x0000000c0d0e7389 */ /* 0x00082400000c000b */
[----:B01234-:R-:W-:Y:S01]  /*250b0*/  ENDCOLLECTIVE ;  /* 0x000000000000791b */ /* 0x01ffe20003800000 */
.L_x_843:
[----:B------:R-:W-:Y:S05]  /*250c0*/  BSYNC B0 ;  /* 0x0000000000007941 */ /* 0x000fea0003800000 */
.L_x_842:
[----:B------:R-:W-:Y:S05]  /*250d0*/  BRA `(.L_x_748) ;  /* 0xffffffe000147947 */ /* 0x000fea000383ffff */
.L_x_753:
[----:B0-----:R0:W1:Y:S02]  /*250e0*/  SYNCS.PHASECHK.TRANS64.TRYWAIT P0, [R0+URZ+0x36820], R3 ;  /* 0x03682003000075a7 */ /* 0x001064000800017f */
[----:B-1----:R-:W-:Y:S05]  /*250f0*/  @!P0 NANOSLEEP.SYNCS 0x989680 ;  /* 0x009896800000895d */ /* 0x002fea0003900000 */
[----:B------:R-:W1:Y:S02]  /*25100*/  @!P0 SYNCS.PHASECHK.TRANS64 P0, [R0+URZ+0x36820], R3 ;  /* 0x03682003000085a7 */ /* 0x000e64000800007f */
[----:B-1----:R-:W-:Y:S05]  /*25110*/  @!P0 BRA `(.L_x_753) ;  /* 0xfffffffc00f08947 */ /* 0x002fea000383ffff */
[----:B------:R-:W-:Y:S05]  /*25120*/  BRA `(.L_x_844) ;  /* 0xffffffe000f87947 */ /* 0x000fea000383ffff */
.L_x_754:
[----:B------:R-:W1:Y:S01]  /*25130*/  S2R R2, SR_TID.X ;  /* 0x0000000000027919 */ /* 0x000e620000002100 */
[----:B------:R-:W-:Y:S01]  /*25140*/  BSSY B0, `(.L_x_845) ;  /* 0x000000a000007945 */ /* 0x000fe20003800000 */
[----:B------:R-:W-:Y:S01]  /*25150*/  IMAD.MOV.U32 R12, RZ, RZ, RZ ;  /* 0x000000ffff0c7224 */ /* 0x000fe200078e00ff */
[----:B------:R-:W-:Y:S01]  /*25160*/  MOV R11, 0x1f ;  /* 0x0000001f000b7802 */ /* 0x000fe20000000f00 */
[----:B------:R-:W-:Y:S01]  /*25170*/  IMAD.MOV.U32 R15, RZ, RZ, -0x1 ;  /* 0xffffffffff0f7424 */ /* 0x000fe200078e00ff */
[----:B-1----:R-:W-:-:S04]  /*25180*/  SHF.R.U32.HI R2, RZ, 0x5, R2 ;  /* 0x00000005ff027819 */ /* 0x002fc80000011602 */
[----:B------:R-:W-:-:S04]  /*25190*/  LOP3.LUT R2, R2, 0x3, RZ, 0xc0, !PT ;  /* 0x0000000302027812 */ /* 0x000fc800078ec0ff */
[----:B------:R-:W-:-:S07]  /*251a0*/  MOV R13, R2 ;  /* 0x00000002000d7202 */ /* 0x000fce0000000f00 */
[----:B0-----:R-:W-:Y:S05]  /*251b0*/  WARPSYNC.COLLECTIVE R15, `(.L_x_846) ;  /* 0x000000000f087348 */ /* 0x001fea0003c00000 */
[----:B------:R1:W2:Y:S02]  /*251c0*/  SHFL.IDX P6, R14, R13, R12, R11 ;  /* 0x0000000c0d0e7389 */ /* 0x0002a400000c000b */
[----:B012---:R-:W-:Y:S01]  /*251d0*/  ENDCOLLECTIVE ;  /* 0x000000000000791b */ /* 0x007fe20003800000 */
.L_x_846:
[----:B------:R-:W-:Y:S05]  /*251e0*/  BSYNC B0 ;  /* 0x0000000000007941 */ /* 0x000fea0003800000 */
.L_x_845:
[----:B------:R-:W-:Y:S05]  /*251f0*/  BRA `(.L_x_847) ;  /* 0xffffffe000e07947 */ /* 0x000fea000383ffff */
.L_x_755:
[----:B------:R-:W-:Y:S01]  /*25200*/  BSSY B0, `(.L_x_848) ;  /* 0x0000006000007945 */ /* 0x000fe20003800000 */
[----:B------:R-:W-:-:S07]  /*25210*/  MOV R15, 0xffffffff ;  /* 0xffffffff000f7802 */ /* 0x000fce0000000f00 */
[----:B01----:R-:W-:Y:S05]  /*25220*/  WARPSYNC.COLLECTIVE R15, `(.L_x_849) ;  /* 0x000000000f0c7348 */ /* 0x003fea0003c00000 */
[----:B------:R-:W-:Y:S02]  /*25230*/  ELECT P6, UR62, PT ;  /* 0x00000000003e782f */ /* 0x000fe400038c0000 */
[----:B------:R-:W-:Y:S01]  /*25240*/  MOV R14, UR62 ;  /* 0x0000003e000e7c02 */ /* 0x000fe20008000f00 */
[----:B01----:R-:W-:Y:S10]  /*25250*/  ENDCOLLECTIVE ;  /* 0x000000000000791b */ /* 0x003ff40003800000 */
.L_x_849:
[----:B------:R-:W-:Y:S05]  /*25260*/  BSYNC B0 ;  /* 0x0000000000007941 */ /* 0x000fea0003800000 */
.L_x_848:
[----:B------:R-:W-:Y:S05]  /*25270*/  BRA `(.L_x_850) ;  /* 0xffffffe000d47947 */ /* 0x000fea000383ffff */
.L_x_757:
[----:B0-----:R0:W1:Y:S02]  /*25280*/  SYNCS.PHASECHK.TRANS64.TRYWAIT P0, [R6+URZ], R5 ;  /* 0x00000005060075a7 */ /* 0x001064000800017f */
[----:B-1----:R-:W-:Y:S05]  /*25290*/  @!P0 NANOSLEEP.SYNCS 0x989680 ;  /* 0x009896800000895d */ /* 0x002fea0003900000 */
[----:B------:R-:W1:Y:S02]  /*252a0*/  @!P0 SYNCS.PHASECHK.TRANS64 P0, [R6+URZ], R5 ;  /* 0x00000005060085a7 */ /* 0x000e64000800007f */
[----:B-1----:R-:W-:Y:S05]  /*252b0*/  @!P0 BRA `(.L_x_757) ;  /* 0xfffffffc00f08947 */ /* 0x002fea000383ffff */
[----:B------:R-:W-:Y:S05]  /*252c0*/  BRA `(.L_x_851) ;  /* 0xffffffe400187947 */ /* 0x000fea000383ffff */
.L_x_758:
[----:B-1----:R1:W2:Y:S02]  /*252d0*/  SYNCS.PHASECHK.TRANS64.TRYWAIT P0, [R7+URZ], R2 ;  /* 0x00000002070075a7 */ /* 0x0022a4000800017f */
[----:B--2---:R-:W-:Y:S05]  /*252e0*/  @!P0 NANOSLEEP.SYNCS 0x989680 ;  /* 0x009896800000895d */ /* 0x004fea0003900000 */
[----:B------:R-:W2:Y:S02]  /*252f0*/  @!P0 SYNCS.PHASECHK.TRANS64 P0, [R7+URZ], R2 ;  /* 0x00000002070085a7 */ /* 0x000ea4000800007f */
[----:B--2---:R-:W-:Y:S05]  /*25300*/  @!P0 BRA `(.L_x_758) ;  /* 0xfffffffc00f08947 */ /* 0x004fea000383ffff */
[----:B------:R-:W-:Y:S05]  /*25310*/  BRA `(.L_x_852) ;  /* 0xffffffe4000c7947 */ /* 0x000fea000383ffff */
.L_x_760:
[----:B--2---:R2:W3:Y:S02]  /*25320*/  SYNCS.PHASECHK.TRANS64.TRYWAIT P0, [R4+URZ], R5 ;  /* 0x00000005040075a7 */ /* 0x0044e4000800017f */
[----:B---3--:R-:W-:Y:S05]  /*25330*/  @!P0 NANOSLEEP.SYNCS 0x989680 ;  /* 0x009896800000895d */ /* 0x008fea0003900000 */
[----:B------:R-:W3:Y:S02]  /*25340*/  @!P0 SYNCS.PHASECHK.TRANS64 P0, [R4+URZ], R5 ;  /* 0x00000005040085a7 */ /* 0x000ee4000800007f */
[----:B---3--:R-:W-:Y:S05]  /*25350*/  @!P0 BRA `(.L_x_760) ;  /* 0xfffffffc00f08947 */ /* 0x008fea000383ffff */
[----:B------:R-:W-:Y:S05]  /*25360*/  BRA `(.L_x_853) ;  /* 0xffffffe400147947 */ /* 0x000fea000383ffff */
.L_x_854:
        /* <DEDUP_REMOVED lines=9> */
.L_x_2658:


//--------------------- .text._ZN7cutlass13device_kernelIN5flash11enable_sm90INS1_16FlashAttnFwdSm90INS1_25CollectiveMainloopFwdSm90ILi2EN4cute5tupleIJNS5_1CILi1EEES8_S8_EEENS6_IJNS7_ILi128EEENS7_ILi96EEENS7_ILi192EEEEEELi192ENS_6half_tEfNS_4arch4Sm90ELb0ELb1ELb0ELb0ELb0ELb0ELb0ELb1ELb1ELb0ELb0ELb0EEENS1_21CollectiveEpilogueFwdINS6_IJSA_SC_SB_EEES9_SE_SG_Li256ELb0ELb0ELb0ELb0EEENS1_30DynamicPersistentTileSchedulerILi256ELi32ELb0ELb0ELb1EEEEEEEEEvNT_6ParamsE --------------------------
	.section	.text._ZN7cutlass13device_kernelIN5flash11enable_sm90INS1_16FlashAttnFwdSm90INS1_25CollectiveMainloopFwdSm90ILi2EN4cute5tupleIJNS5_1CILi1EEES8_S8_EEENS6_IJNS7_ILi128EEENS7_ILi96EEENS7_ILi192EEEEEELi192ENS_6half_tEfNS_4arch4Sm90ELb0ELb1ELb0ELb0ELb0ELb0ELb0ELb1ELb1ELb0ELb0ELb0EEENS1_21CollectiveEpilogueFwdINS6_IJSA_SC_SB_EEES9_SE_SG_Li256ELb0ELb0ELb0ELb0EEENS1_30DynamicPersistentTileSchedulerILi256ELi32ELb0ELb0ELb1EEEEEEEEEvNT_6ParamsE,"ax",@progbits
	.align	128
.text._ZN7cutlass13device_kernelIN5flash11enable_sm90INS1_16FlashAttnFwdSm90INS1_25CollectiveMainloopFwdSm90ILi2EN4cute5tupleIJNS5_1CILi1EEES8_S8_EEENS6_IJNS7_ILi128EEENS7_ILi96EEENS7_ILi192EEEEEELi192ENS_6half_tEfNS_4arch4Sm90ELb0ELb1ELb0ELb0ELb0ELb0ELb0ELb1ELb1ELb0ELb0ELb0EEENS1_21CollectiveEpilogueFwdINS6_IJSA_SC_SB_EEES9_SE_SG_Li256ELb0ELb0ELb0ELb0EEENS1_30DynamicPersistentTileSchedulerILi256ELi32ELb0ELb0ELb1EEEEEEEEEvNT_6ParamsE:
        .type           _ZN7cutlass13device_kernelIN5flash11enable_sm90INS1_16FlashAttnFwdSm90INS1_25CollectiveMainloopFwdSm90ILi2EN4cute5tupleIJNS5_1CILi1EEES8_S8_EEENS6_IJNS7_ILi128EEENS7_ILi96EEENS7_ILi192EEEEEELi192ENS_6half_tEfNS_4arch4Sm90ELb0ELb1ELb0ELb0ELb0ELb0ELb0ELb1ELb1ELb0ELb0ELb0EEENS1_21CollectiveEpilogueFwdINS6_IJSA_SC_SB_EEES9_SE_SG_Li256ELb0ELb0ELb0ELb0EEENS1_30DynamicPersistentTileSchedulerILi256ELi32ELb0ELb0ELb1EEEEEEEEEvNT_6ParamsE,@function
        .size           _ZN7cutlass13device_kernelIN5flash11enable_sm90INS1_16FlashAttnFwdSm90INS1_25CollectiveMainloopFwdSm90ILi2EN4cute5tupleIJNS5_1CILi1EEES8_S8_EEENS6_IJNS7_ILi128EEENS7_ILi96EEENS7_ILi192EEEEEELi192ENS_6half_tEfNS_4arch4Sm90ELb0ELb1ELb0ELb0ELb0ELb0ELb0ELb1ELb1ELb0ELb0ELb0EEENS1_21CollectiveEpilogueFwdINS6_IJSA_SC_SB_EEES9_SE_SG_Li256ELb0ELb0ELb0ELb0EEENS1_30DynamicPersistentTileSchedulerILi256ELi32ELb0ELb0ELb1EEEEEEEEEvNT_6ParamsE,(.L_x_2659 - _ZN7cutlass13device_kernelIN5flash11enable_sm90INS1_16FlashAttnFwdSm90INS1_25CollectiveMainloopFwdSm90ILi2EN4cute5tupleIJNS5_1CILi1EEES8_S8_EEENS6_IJNS7_ILi128EEENS7_ILi96EEENS7_ILi192EEEEEELi192ENS_6half_tEfNS_4arch4Sm90ELb0ELb1ELb0ELb0ELb0ELb0ELb0ELb1ELb1ELb0ELb0ELb0EEENS1_21CollectiveEpilogueFwdINS6_IJSA_SC_SB_EEES9_SE_SG_Li256ELb0ELb0ELb0ELb0EEENS1_30DynamicPersistentTileSchedulerILi256ELi32ELb0ELb0ELb1EEEEEEEEEvNT_6ParamsE)
        .other          _ZN7cutlass13device_kernelIN5flash11enable_sm90INS1_16FlashAttnFwdSm90INS1_25CollectiveMainloopFwdSm90ILi2EN4cute5tupleIJNS5_1CILi1EEES8_S8_EEENS6_IJNS7_ILi128EEENS7_ILi96EEENS7_ILi192EEEEEELi192ENS_6half_tEfNS_4arch4Sm90ELb0ELb1ELb0ELb0ELb0ELb0ELb0ELb1ELb1ELb0ELb0ELb0EEENS1_21CollectiveEpilogueFwdINS6_IJSA_SC_SB_EEES9_SE_SG_Li256ELb0ELb0ELb0ELb0EEENS1_30DynamicPersistentTileSchedulerILi256ELi32ELb0ELb0ELb1EEEEEEEEEvNT_6ParamsE,@"STO_CUDA_ENTRY STV_DEFAULT"
_ZN7cutlass13device_kernelIN5flash11enable_sm90INS1_16FlashAttnFwdSm90INS1_25CollectiveMainloopFwdSm90ILi2EN4cute5tupleIJNS5_1CILi1EEES8_S8_EEENS6_IJNS7_ILi128EEENS7_ILi96EEENS7_ILi192EEEEEELi192ENS_6half_tEfNS_4arch4Sm90ELb0ELb1ELb0ELb0ELb0ELb0ELb0ELb1ELb1ELb0ELb0ELb0EEENS1_21CollectiveEpilogueFwdINS6_IJSA_SC_SB_EEES9_SE_SG_Li256ELb0ELb0ELb0ELb0EEENS1_30DynamicPersistentTileSchedulerILi256ELi32ELb0ELb0ELb1EEEEEEEEEvNT_6ParamsE:
        /* <DEDUP_REMOVED lines=24> */
.L_x_856:
[----:B------:R-:W-:Y:S05]  /*0180*/  BSYNC B0 ;  /* 0x0000000000007941 */ /* 0x000fea0003800000 */
.L_x_855:
        /* <DEDUP_REMOVED lines=37> */
.L_x_857:
        /* <DEDUP_REMOVED lines=22> */
.L_x_858:
        /* <DEDUP_REMOVED lines=18> */
.L_x_859:
        /* <DEDUP_REMOVED lines=22> */
.L_x_860:
        /* <DEDUP_REMOVED lines=22> */
.L_x_861:
[----:B-1----:R-:W-:Y:S01]  /*0920*/  UMOV UR4, 0x1 ;  /* 0x0000000100047882 */ /* 0x002fe20000000000 */
[----:B------:R-:W-:Y:S01]  /*0930*/  PLOP3.LUT P0, PT, PT, PT, UP0, 0x80, 0x0 ;  /* 0x000000000000781c */ /* 0x000fe20003f0f008 */
[----:B------:R-:W-:Y:S01]  /*0940*/  USEL UR4, UR4, 0x2, !UP0 ;  /* 0x0000000204047887 */ /* 0x000fe2000c000000 */
[----:B------:R-:W-:Y:S01]  /*0950*/  NOP ;  /* 0x0000000000007918 */ /* 0x000fe20000000000 */
[----:B------:R-:W-:-:S04]  /*0960*/  ULDC.64 UR60, c[0x0][0x208] ;  /* 0x00008200003c7ab9 */ /* 0x000fc80000000a00 */
[----:B------:R-:W-:-:S05]  /*0970*/  IMAD.U32 R2, RZ, RZ, UR4 ;  /* 0x00000004ff027e24 */ /* 0x000fca000f8e00ff */
[----:B------:R1:W-:Y:S01]  /*0980*/  STL [R1], R2 ;  /* 0x0000000201007387 */ /* 0x0003e20000100800 */
[----:B--23--:R-:W-:Y:S06]  /*0990*/  BAR.SYNC.DEFER_BLOCKING 0x0 ;  /* 0x0000000000007b1d */ /* 0x00cfec0000010000 */
[----:B------:R-:W-:Y:S05]  /*09a0*/  @!P0 BRA `(.L_x_862) ;  /* 0x000000e400008947 */ /* 0x000fea0003800000 */
.L_x_863:
[----:B------:R-:W-:-:S08]  /*09b0*/  NOP ;  /* 0x0000000000007918 */ /* 0x000fd00000000000 */
[----:B------:R-:W2:Y:S02]  /*09c0*/  USETMAXREG.TRY_ALLOC.CTAPOOL UP0, 0xf0 ;  /* 0x000000f0000079c8 */ /* 0x000ea40008000600 */
[----:B--2---:R-:W-:-:S13]  /*09d0*/  PLOP3.LUT P0, PT, PT, PT, UP0, 0x80, 0x0 ;  /* 0x000000000000781c */ /* 0x004fda0003f0f008 */
[----:B------:R-:W-:Y:S05]  /*09e0*/  @!P0 BRA `(.L_x_863) ;  /* 0xfffffffc00f08947 */ /* 0x000fea000383ffff */
[----:B------:R-:W2:Y:S08]  /*09f0*/  S2UR UR7, SR_CTAID.X ;  /* 0x00000000000779c3 */ /* 0x000eb00000002500 */
[----:B------:R-:W-:Y:S08]  /*0a00*/  BAR.ARV 0x4, 0x120 ;  /* 0x0104800000007b1d */ /* 0x000ff00000002000 */
[----:B------:R-:W2:Y:S08]  /*0a10*/  LDC R0, c[0x0][0xda8] ;  /* 0x00036a00ff007b82 */ /* 0x000eb00000000800 */
[----:B------:R-:W-:Y:S06]  /*0a20*/  BAR.ARV 0x8, 0x120 ;  /* 0x0204800000007b1d */ /* 0x000fec0000002000 */
[----:B--2---:R-:W-:-:S13]  /*0a30*/  ISETP.LE.AND P0, PT, R0, UR7, PT ;  /* 0x0000000700007c0c */ /* 0x004fda000bf03270 */
[----:B------:R-:W-:Y:S05]  /*0a40*/  @P0 EXIT ;  /* 0x000000000000094d */ /* 0x000fea0003800000 */
[----:B------:R-:W2:Y:S01]  /*0a50*/  LDL R3, [R1] ;  /* 0x0000000001037983 */ /* 0x000ea20000100800 */
[----:B------:R-:W3:Y:S01]  /*0a60*/  S2UR UR4, SR_CgaCtaId ;  /* 0x00000000000479c3 */ /* 0x000ee20000008800 */
[----:B------:R-:W-:Y:S01]  /*0a70*/  UMOV UR37, 0x400 ;  /* 0x0000040000257882 */ /* 0x000fe20000000000 */
[----:B------:R-:W-:Y:S01]  /*0a80*/  UMOV UR46, URZ ;  /* 0x0000003f002e7c82 */ /* 0x000fe20008000000 */
[----:B-1----:R-:W1:Y:S01]  /*0a90*/  S2R R2, SR_TID.X ;  /* 0x0000000000027919 */ /* 0x002e620000002100 */
[----:B------:R-:W-:-:S04]  /*0aa0*/  UMOV UR36, URZ ;  /* 0x0000003f00247c82 */ /* 0x000fc80008000000 */
[----:B------:R-:W4:Y:S01]  /*0ab0*/  S2UR UR6, SR_SWINHI ;  /* 0x00000000000679c3 */ /* 0x000f220000002f00 */
[----:B---3--:R-:W-:-:S07]  /*0ac0*/  ULEA UR37, UR4, UR37, 0x18 ;  /* 0x0000002504257291 */ /* 0x008fce000f8ec03f */
[----:B------:R-:W-:Y:S01]  /*0ad0*/  UMOV UR4, UR37 ;  /* 0x0000002500047c82 */ /* 0x000fe20008000000 */
[----:B----4-:R-:W-:Y:S01]  /*0ae0*/  UMOV UR5, UR6 ;  /* 0x0000000600057c82 */ /* 0x010fe20008000000 */
[----:B------:R-:W-:Y:S01]  /*0af0*/  IMAD.U32 R18, RZ, RZ, UR4 ;  /* 0x00000004ff127e24 */ /* 0x000fe2000f8e00ff */
[----:B------:R-:W-:Y:S01]  /*0b00*/  UMOV UR4, UR7 ;  /* 0x0000000700047c82 */ /* 0x000fe20008000000 */
[----:B-1----:R-:W-:Y:S02]  /*0b10*/  VIADD R204, R2, 0xffffff80 ;  /* 0xffffff8002cc7836 */ /* 0x002fe40000000000 */
[----:B------:R-:W-:Y:S01]  /*0b20*/  IMAD.U32 R19, RZ, RZ, UR5 ;  /* 0x00000005ff137e24 */ /* 0x000fe2000f8e00ff */
[----:B--2---:R-:W-:Y:S02]  /*0b30*/  R2UR UR8, R3 ;  /* 0x00000000030872ca */ /* 0x004fe400000e0000 */
[----:B------:R-:W-:-:S04]  /*0b40*/  SHF.R.S32.HI R3, RZ, 0x1f, R204 ;  /* 0x0000001fff037819 */ /* 0x000fc800000114cc */
[CC--:B------:R-:W-:Y:S02]  /*0b50*/  LEA.HI R2, R3.reuse, R204.reuse, RZ, 0x4 ;  /* 0x000000cc03027211 */ /* 0x0c0fe400078f20ff */
[CC--:B------:R-:W-:Y:S02]  /*0b60*/  LEA.HI R0, R3.reuse, R204.reuse, RZ, 0x7 ;  /* 0x000000cc03007211 */ /* 0x0c0fe400078f38ff */
[----:B------:R-:W-:Y:S02]  /*0b70*/  SHF.R.S32.HI R5, RZ, 0x4, R2 ;  /* 0x00000004ff057819 */ /* 0x000fe40000011402 */
[----:B------:R-:W-:Y:S01]  /*0b80*/  LOP3.LUT R199, R0, 0xffffff80, RZ, 0xc0, !PT ;  /* 0xffffff8000c77812 */ /* 0x000fe200078ec0ff */
[----:B------:R-:W-:Y:S01]  /*0b90*/  ULOP3.LUT UR5, UR8, 0x1, URZ, 0xfc, !UPT ;  /* 0x0000000108057892 */ /* 0x000fe2000f8efc3f */
[----:B------:R-:W-:Y:S02]  /*0ba0*/  LEA.HI R4, R2, R5, RZ, 0x1 ;  /* 0x0000000502047211 */ /* 0x000fe400078f08ff */
[----:B------:R-:W-:Y:S01]  /*0bb0*/  LEA.HI R202, R3, R204, RZ, 0x5 ;  /* 0x000000cc03ca7211 */ /* 0x000fe200078f28ff */
[----:B------:R-:W-:Y:S01]  /*0bc0*/  IMAD.IADD R199, R204, 0x1, -R199 ;  /* 0x00000001ccc77824 */ /* 0x000fe200078e0ac7 */
[----:B------:R-:W-:Y:S01]  /*0bd0*/  LOP3.LUT R4, R4, 0x1ffffffe, RZ, 0xc0, !PT ;  /* 0x1ffffffe04047812 */ /* 0x000fe200078ec0ff */
[----:B------:R-:W-:Y:S01]  /*0be0*/  IMAD.U32 R203, RZ, RZ, UR5 ;  /* 0x00000005ffcb7e24 */ /* 0x000fe2000f8e00ff */
[----:B------:R-:W-:Y:S01]  /*0bf0*/  SHF.R.S32.HI R202, RZ, 0x5, R202 ;  /* 0x00000005ffca7819 */ /* 0x000fe200000114ca */
[----:B------:R-:W-:Y:S01]  /*0c00*/  UMOV UR5, URZ ;  /* 0x0000003f00057c82 */ /* 0x000fe20008000000 */
[----:B------:R-:W-:Y:S01]  /*0c10*/  SHF.R.S32.HI R6, RZ, 0x1f, R199 ;  /* 0x0000001fff067819 */ /* 0x000fe200000114c7 */
[----:B------:R-:W-:Y:S01]  /*0c20*/  IMAD.IADD R4, R5, 0x1, -R4 ;  /* 0x0000000105047824 */ /* 0x000fe200078e0a04 */
[----:B------:R-:W-:Y:S01]  /*0c30*/  LOP3.LUT R5, R2, 0x3fffff0, RZ, 0xc0, !PT ;  /* 0x03fffff002057812 */ /* 0x000fe200078ec0ff */
[----:B------:R-:W-:Y:S01]  /*0c40*/  IMAD.U32 R197, RZ, RZ, UR5 ;  /* 0x00000005ffc57e24 */ /* 0x000fe2000f8e00ff */
[----:B------:R-:W-:-:S02]  /*0c50*/  LEA.HI R2, R6, R199, RZ, 0x2 ;  /* 0x000000c706027211 */ /* 0x000fc400078f10ff */
[----:B------:R-:W-:Y:S01]  /*0c60*/  SHF.R.S32.HI R201, RZ, 0x7, R0 ;  /* 0x00000007ffc97819 */ /* 0x000fe20000011400 */
[----:B------:R-:W-:Y:S01]  /*0c70*/  IMAD.IADD R5, R204, 0x1, -R5 ;  /* 0x00000001cc057824 */ /* 0x000fe200078e0a05 */
[--C-:B------:R-:W-:Y:S02]  /*0c80*/  SHF.R.S32.HI R7, RZ, 0x2, R2.reuse ;  /* 0x00000002ff077819 */ /* 0x100fe40000011402 */
[----:B------:R-:W-:Y:S01]  /*0c90*/  SHF.R.S32.HI R8, RZ, 0x1f, R2 ;  /* 0x0000001fff087819 */ /* 0x000fe20000011402 */
[----:B------:R-:W-:Y:S01]  /*0ca0*/  IMAD R5, R202, 0x10, R5 ;  /* 0x00000010ca057824 */ /* 0x000fe200078e0205 */
[----:B------:R-:W-:Y:S02]  /*0cb0*/  LEA.HI R6, R6, R199, RZ, 0x5 ;  /* 0x000000c706067211 */ /* 0x000fe400078f28ff */
[----:B------:R-:W-:Y:S01]  /*0cc0*/  LEA.HI R8, R8, R7, RZ, 0x3 ;  /* 0x0000000708087211 */ /* 0x000fe200078f18ff */
[----:B------:R-:W-:Y:S01]  /*0cd0*/  IMAD R5, R5, 0x8, R4 ;  /* 0x0000000805057824 */ /* 0x000fe200078e0204 */
[----:B------:R-:W-:-:S02]  /*0ce0*/  LEA.HI R0, R0, R201, RZ, 0x1 ;  /* 0x000000c900007211 */ /* 0x000fc400078f08ff */
[----:B------:R-:W-:Y:S01]  /*0cf0*/  LOP3.LUT R8, R8, 0xfffffff8, RZ, 0xc0, !PT ;  /* 0xfffffff808087812 */ /* 0x000fe200078ec0ff */
[----:B------:R-:W-:Y:S01]  /*0d00*/  IMAD.SHL.U32 R5, R5, 0x8, RZ ;  /* 0x0000000805057824 */ /* 0x000fe200078e00ff */
[----:B------:R-:W-:Y:S02]  /*0d10*/  LEA.HI R3, R3, R204, RZ, 0x3 ;  /* 0x000000cc03037211 */ /* 0x000fe400078f18ff */
[----:B------:R-:W-:Y:S01]  /*0d20*/  SHF.R.S32.HI R6, RZ, 0x5, R6 ;  /* 0x00000005ff067819 */ /* 0x000fe20000011406 */
[----:B------:R-:W-:Y:S01]  /*0d30*/  IMAD.WIDE R18, R5, 0x2, R18 ;  /* 0x0000000205127825 */ /* 0x000fe200078e0212 */
[----:B------:R-:W-:Y:S02]  /*0d40*/  LOP3.LUT R0, R0, 0x3fffffe, RZ, 0xc0, !PT ;  /* 0x03fffffe00007812 */ /* 0x000fe400078ec0ff */
[----:B------:R-:W-:Y:S01]  /*0d50*/  LOP3.LUT R5, R3, 0x1ffffff8, RZ, 0xc0, !PT ;  /* 0x1ffffff803057812 */ /* 0x000fe200078ec0ff */
[----:B------:R-:W-:Y:S01]  /*0d60*/  IMAD.IADD R7, R7, 0x1, -R8 ;  /* 0x0000000107077824 */ /* 0x000fe200078e0a08 */
[----:B------:R-:W-:Y:S01]  /*0d70*/  LOP3.LUT R16, R2, 0x7ffffffc, RZ, 0xc0, !PT ;  /* 0x7ffffffc02107812 */ /* 0x000fe200078ec0ff */
[----:B------:R-:W-:Y:S01]  /*0d80*/  IMAD.IADD R0, R201, 0x1, -R0 ;  /* 0x00000001c9007824 */ /* 0x000fe200078e0a00 */
[----:B------:R-:W-:Y:S01]  /*0d90*/  SHF.R.S32.HI R194, RZ, 0x3, R3 ;  /* 0x00000003ffc27819 */ /* 0x000fe20000011403 */
[----:B------:R-:W-:-:S02]  /*0da0*/  IMAD R7, R6, 0x10, R7 ;  /* 0x0000001006077824 */ /* 0x000fc400078e0207 */
[----:B------:R-:W-:Y:S02]  /*0db0*/  IMAD.IADD R5, R204, 0x1, -R5 ;  /* 0x00000001cc057824 */ /* 0x000fe400078e0a05 */
[----:B------:R-:W-:Y:S02]  /*0dc0*/  IMAD R200, R0, 0x40, R7 ;  /* 0x0000004000c87824 */ /* 0x000fe400078e0207 */
[----:B------:R-:W-:Y:S02]  /*0dd0*/  IMAD.SHL.U32 R22, R5, 0x8, RZ ;  /* 0x0000000805167824 */ /* 0x000fe400078e00ff */
[----:B------:R-:W-:-:S07]  /*0de0*/  IMAD.IADD R16, R199, 0x1, -R16 ;  /* 0x00000001c7107824 */ /* 0x000fce00078e0a10 */
.L_x_956:
[----:B------:R-:W-:Y:S01]  /*0df0*/  ULDC UR5, c[0x0][0xdd0] ;  /* 0x0003740000057ab9 */ /* 0x000fe20000000800 */
[----:B-1----:R-:W1:Y:S01]  /*0e00*/  LDC R0, c[0x0][0xde8] ;  /* 0x00037a00ff007b82 */ /* 0x002e620000000800 */
[----:B------:R-:W-:Y:S01]  /*0e10*/  UISETP.NE.AND UP0, UPT, UR5, 0x1, UPT ;  /* 0x000000010500788c */ /* 0x000fe2000bf05270 */
[----:B------:R-:W-:-:S10]  /*0e20*/  UMOV UR8, UR4 ;  /* 0x0000000400087c82 */ /* 0x000fd40008000000 */
[----:B------:R-:W-:Y:S01]  /*0e30*/  @UP0 ULDC UR6, c[0x0][0xdd4] ;  /* 0x0003750000060ab9 */ /* 0x000fe20000000800 */
[----:B------:R-:W-:Y:S01]  /*0e40*/  @UP0 ULDC UR9, c[0x0][0xdd8] ;  /* 0x0003760000090ab9 */ /* 0x000fe20000000800 */
[----:B------:R-:W-:-:S04]  /*0e50*/  UIMAD.WIDE.U32 UR6, UR4, UR6, URZ ;  /* 0x00000006040672a5 */ /* 0x000fc8000f8e003f */
[----:B------:R-:W-:-:S04]  /*0e60*/  @UP0 USHF.R.U32.HI UR8, URZ, UR9, UR7 ;  /* 0x000000093f080299 */ /* 0x000fc80008011607 */
[----:B------:R-:W-:Y:S02]  /*0e70*/  UIADD3 UR6, -UR8, URZ, URZ ;  /* 0x0000003f08067290 */ /* 0x000fe4000fffe13f */
[----:B-1----:R-:W-:Y:S02]  /*0e80*/  ISETP.LE.AND P0, PT, R0, UR8, PT ;  /* 0x0000000800007c0c */ /* 0x002fe4000bf03270 */
[----:B------:R-:W-:-:S11]  /*0e90*/  UIMAD UR7, UR5, UR6, UR4 ;  /* 0x00000006050772a4 */ /* 0x000fd6000f8e0204 */
[----:B--234-:R-:W-:Y:S05]  /*0ea0*/  @!P0 BRA `(.L_x_864) ;  /* 0x0000000000248947 */ /* 0x01cfea0003800000 */
[----:B------:R-:W-:Y:S01]  /*0eb0*/  ULDC UR6, c[0x0][0xddc] ;  /* 0x0003770000067ab9 */ /* 0x000fe20000000800 */
[----:B------:R-:W-:Y:S01]  /*0ec0*/  UMOV UR9, UR7 ;  /* 0x0000000700097c82 */ /* 0x000fe20008000000 */
[----:B------:R-:W-:-:S11]  /*0ed0*/  UISETP.NE.AND UP0, UPT, UR6, 0x1, UPT ;  /* 0x000000010600788c */ /* 0x000fd6000bf05270 */
[----:B------:R-:W-:Y:S02]  /*0ee0*/  @UP0 ULDC.64 UR10, c[0x0][0xde0] ;  /* 0x00037800000a0ab9 */ /* 0x000fe40000000a00 */
[----:B------:R-:W-:-:S04]  /*0ef0*/  UIMAD.WIDE.U32 UR4, UR7, UR10, URZ ;  /* 0x0000000a070472a5 */ /* 0x000fc8000f8e003f */
[----:B------:R-:W-:-:S04]  /*0f00*/  @UP0 USHF.R.U32.HI UR9, URZ, UR11, UR5 ;  /* 0x0000000b3f090299 */ /* 0x000fc80008011605 */
[----:B------:R-:W-:Y:S02]  /*0f10*/  UIMAD UR4, UR9, UR6, URZ ;  /* 0x00000006090472a4 */ /* 0x000fe4000f8e023f */
[----:B------:R-:W-:Y:S01]  /*0f20*/  IMAD.U32 R196, RZ, RZ, UR9 ;  /* 0x00000009ffc47e24 */ /* 0x000fe2000f8e00ff */
[----:B------:R-:W-:Y:S09]  /*0f30*/  BRA `(.L_x_865) ;  /* 0x0000000000207947 */ /* 0x000ff20003800000 */
.L_x_864:
[----:B------:R-:W-:Y:S01]  /*0f40*/  ULDC UR6, c[0x0][0xdc4] ;  /* 0x0003710000067ab9 */ /* 0x000fe20000000800 */
[----:B------:R-:W-:Y:S01]  /*0f50*/  UMOV UR9, UR7 ;  /* 0x0000000700097c82 */ /* 0x000fe20008000000 */
[----:B------:R-:W-:-:S11]  /*0f60*/  UISETP.NE.AND UP0, UPT, UR6, 0x1, UPT ;  /* 0x000000010600788c */ /* 0x000fd6000bf05270 */
[----:B------:R-:W-:Y:S02]  /*0f70*/  @UP0 ULDC.64 UR10, c[0x0][0xdc8] ;  /* 0x00037200000a0ab9 */ /* 0x000fe40000000a00 */
[----:B------:R-:W-:-:S04]  /*0f80*/  UIMAD.WIDE.U32 UR4, UR7, UR10, URZ ;  /* 0x0000000a070472a5 */ /* 0x000fc8000f8e003f */
[----:B------:R-:W-:-:S04]  /*0f90*/  @UP0 USHF.R.U32.HI UR9, URZ, UR11, UR5 ;  /* 0x0000000b3f090299 */ /* 0x000fc80008011605 */
[----:B------:R-:W-:Y:S02]  /*0fa0*/  UIMAD UR4, UR9, UR6, URZ ;  /* 0x00000006090472a4 */ /* 0x000fe4000f8e023f */
[----:B------:R-:W-:-:S10]  /*0fb0*/  IMAD.U32 R196, RZ, RZ, UR9 ;  /* 0x00000009ffc47e24 */ /* 0x000fd4000f8e00ff */
.L_x_865:
[----:B------:R-:W-:Y:S01]  /*0fc0*/  R2UR UR5, R196 ;  /* 0x00000000c40572ca */ /* 0x000fe200000e0000 */
[----:B------:R-:W1:Y:S01]  /*0fd0*/  LDC.64 R8, c[0x0][0x9e0] ;  /* 0x00027800ff087b82 */ /* 0x000e620000000a00 */
[----:B------:R-:W-:Y:S01]  /*0fe0*/  ULDC UR43, c[0x0][0xdb8] ;  /* 0x00036e00002b7ab9 */ /* 0x000fe20000000800 */
[----:B------:R-:W-:Y:S01]  /*0ff0*/  ULDC UR6, c[0x0][0xdac] ;  /* 0x00036b0000067ab9 */ /* 0x000fe20000000800 */
[----:B------:R-:W-:Y:S02]  /*1000*/  UISETP.NE.AND UP0, UPT, UR43, 0x1, UPT ;  /* 0x000000012b00788c */ /* 0x000fe4000bf05270 */
[----:B------:R-:W-:Y:S01]  /*1010*/  UIADD3 UR4, UR7, -UR4, URZ ;  /* 0x8000000407047290 */ /* 0x000fe2000fffe03f */
[----:B------:R-:W-:Y:S02]  /*1020*/  ULDC.64 UR10, c[0x0][0x3f8] ;  /* 0x0000fe00000a7ab9 */ /* 0x000fe40000000a00 */
[----:B------:R-:W2:Y:S01]  /*1030*/  LDC R17, c[0x0][0x404] ;  /* 0x00010100ff117b82 */ /* 0x000ea20000000800 */
[----:B------:R-:W-:Y:S01]  /*1040*/  ULDC UR7, c[0x0][0xdc4] ;  /* 0x0003710000077ab9 */ /* 0x000fe20000000800 */
[----:B------:R-:W-:Y:S01]  /*1050*/  ISETP.NE.U32.AND P0, PT, RZ, UR10, PT ;  /* 0x0000000aff007c0c */ /* 0x000fe2000bf05070 */
[----:B------:R-:W-:-:S02]  /*1060*/  UIMAD UR8, UR8, UR7, UR4 ;  /* 0x00000007080872a4 */ /* 0x000fc4000f8e0204 */
[----:B------:R-:W-:Y:S01]  /*1070*/  ULOP3.LUT UR5, URZ, UR5, URZ, 0x33, !UPT ;  /* 0x000000053f057292 */ /* 0x000fe2000f8e333f */
[----:B------:R-:W-:Y:S01]  /*1080*/  ISETP.NE.AND.EX P0, PT, RZ, UR11, PT, P0 ;  /* 0x0000000bff007c0c */ /* 0x000fe2000bf05300 */
[----:B------:R-:W-:Y:S01]  /*1090*/  @UP0 ULDC UR4, c[0x0][0xdbc] ;  /* 0x00036f0000040ab9 */ /* 0x000fe20000000800 */
[----:B------:R-:W3:Y:S01]  /*10a0*/  LDC R5, c[0x0][0x288] ;  /* 0x0000a200ff057b82 */ /* 0x000ee20000000800 */
[----:B------:R-:W-:Y:S01]  /*10b0*/  UIADD3 UR5, UR5, UR6, URZ ;  /* 0x0000000605057290 */ /* 0x000fe2000fffe03f */
[----:B------:R-:W-:Y:S02]  /*10c0*/  UMOV UR44, UR8 ;  /* 0x00000008002c7c82 */ /* 0x000fe40008000000 */
[----:B------:R-:W-:Y:S01]  /*10d0*/  @UP0 ULDC UR6, c[0x0][0xdc0] ;  /* 0x0003700000060ab9 */ /* 0x000fe20000000800 */
[----:B------:R-:W-:Y:S02]  /*10e0*/  USHF.L.U32 UR42, UR5, 0x7, URZ ;  /* 0x00000007052a7899 */ /* 0x000fe4000800063f */
[----:B------:R-:W-:Y:S01]  /*10f0*/  UIMAD.WIDE.U32 UR4, UR8, UR4, URZ ;  /* 0x00000004080472a5 */ /* 0x000fe2000f8e003f */
[----:B------:R-:W4:Y:S01]  /*1100*/  LDC R6, c[0x0][0x2e0] ;  /* 0x0000b800ff067b82 */ /* 0x000f220000000800 */
[----:B-1----:R-:W-:-:S02]  /*1110*/  ISETP.GE.AND P1, PT, R9, 0x1, PT ;  /* 0x000000010900780c */ /* 0x002fc40003f26270 */
[----:B------:R-:W-:Y:S01]  /*1120*/  IMAD.U32 R198, RZ, RZ, UR42 ;  /* 0x0000002affc67e24 */ /* 0x000fe2000f8e00ff */
[----:B------:R-:W-:Y:S01]  /*1130*/  @UP0 USHF.R.U32.HI UR44, URZ, UR6, UR5 ;  /* 0x000000063f2c0299 */ /* 0x000fe20008011605 */
[----:B--2---:R-:W-:-:S03]  /*1140*/  SEL R17, R17, 0x1, P0 ;  /* 0x0000000111117807 */ /* 0x004fc60000000000 */
[----:B------:R-:W-:-:S04]  /*1150*/  UIADD3 UR4, -UR44, URZ, URZ ;  /* 0x0000003f2c047290 */ /* 0x000fc8000fffe13f */
[----:B------:R-:W-:Y:S01]  /*1160*/  UIMAD UR43, UR43, UR4, UR8 ;  /* 0x000000042b2b72a4 */ /* 0x000fe2000f8e0208 */
[----:B---3--:R-:W-:-:S05]  /*1170*/  IADD3 R192, R198, 0x80, -R5 ;  /* 0x00000080c6c07810 */ /* 0x008fca0007ffe805 */
[CC--:B----4-:R-:W-:Y:S02]  /*1180*/  IMAD R192, R17.reuse, R6.reuse, R192 ;  /* 0x0000000611c07224 */ /* 0x0d0fe400078e02c0 */
[----:B------:R-:W-:Y:S02]  /*1190*/  IMAD R75, R17, R6, RZ ;  /* 0x00000006114b7224 */ /* 0x000fe400078e02ff */
[----:B------:R-:W-:Y:S01]  /*11a0*/  IMAD.IADD R0, R192, 0x1, R8 ;  /* 0x00000001c0007824 */ /* 0x000fe200078e0208 */
[----:B------:R-:W-:Y:S06]  /*11b0*/  @!P1 BRA `(.L_x_866) ;  /* 0x0000000000409947 */ /* 0x000fec0003800000 */
[C---:B------:R-:W-:Y:S01]  /*11c0*/  ISETP.GT.AND P0, PT, R192.reuse, RZ, PT ;  /* 0x000000ffc000720c */ /* 0x040fe20003f04270 */
[----:B------:R-:W-:-:S12]  /*11d0*/  VIADD R2, R192, 0xffffffff ;  /* 0xffffffffc0027836 */ /* 0x000fd80000000000 */
[----:B------:R-:W-:Y:S05]  /*11e0*/  @P0 BRA `(.L_x_867) ;  /* 0x00000000001c0947 */ /* 0x000fea0003800000 */
[----:B------:R-:W-:Y:S01]  /*11f0*/  ISETP.NE.AND P0, PT, R9, 0x1, PT ;  /* 0x000000010900780c */ /* 0x000fe20003f05270 */
[----:B------:R-:W-:-:S12]  /*1200*/  IMAD.MOV R3, RZ, RZ, -R192 ;  /* 0x000000ffff037224 */ /* 0x000fd800078e0ac0 */
[----:B------:R-:W1:Y:S02]  /*1210*/  @P0 LDC.64 R10, c[0x0][0x9e8] ;  /* 0x00027a00ff0a0b82 */ /* 0x000e640000000a00 */
[----:B-1----:R-:W-:-:S05]  /*1220*/  @P0 IMAD.HI.U32 R2, R3, R10, RZ ;  /* 0x0000000a03020227 */ /* 0x002fca00078e00ff */
[----:B------:R-:W-:-:S04]  /*1230*/  @P0 SHF.R.U32.HI R3, RZ, R11, R2 ;  /* 0x0000000bff030219 */ /* 0x000fc80000011602 */
[----:B------:R-:W-:Y:S01]  /*1240*/  LOP3.LUT R2, RZ, R3, RZ, 0x33, !PT ;  /* 0x00000003ff027212 */ /* 0x000fe200078e33ff */
[----:B------:R-:W-:Y:S06]  /*1250*/  BRA `(.L_x_868) ;  /* 0x0000000000107947 */ /* 0x000fec0003800000 */
.L_x_867:
[----:B------:R-:W-:-:S13]  /*1260*/  ISETP.NE.AND P0, PT, R9, 0x1, PT ;  /* 0x000000010900780c */ /* 0x000fda0003f05270 */
[----:B------:R-:W1:Y:S02]  /*1270*/  @P0 LDC.64 R10, c[0x0][0x9e8] ;  /* 0x00027a00ff0a0b82 */ /* 0x000e640000000a00 */
[----:B-1----:R-:W-:-:S05]  /*1280*/  @P0 IMAD.HI.U32 R4, R2, R10, RZ ;  /* 0x0000000a02040227 */ /* 0x002fca00078e00ff */
[----:B------:R-:W-:-:S07]  /*1290*/  @P0 SHF.R.U32.HI R2, RZ, R11, R4 ;  /* 0x0000000bff020219 */ /* 0x000fce0000011604 */
.L_x_868:
[----:B------:R-:W-:-:S05]  /*12a0*/  IMAD R3, R2, R9, R9 ;  /* 0x0000000902037224 */ /* 0x000fca00078e0209 */
[----:B------:R-:W-:-:S07]  /*12b0*/  VIMNMX R0, R0, R3, PT ;  /* 0x0000000300007248 */ /* 0x000fce0003fe0100 */
.L_x_866:
[----:B------:R-:W-:Y:S01]  /*12c0*/  VIADD R2, R0, 0x5f ;  /* 0x0000005f00027836 */ /* 0x000fe20000000000 */
[----:B------:R-:W-:Y:S01]  /*12d0*/  IADD3 R4, -R5, UR42, RZ ;  /* 0x0000002a05047c10 */ /* 0x000fe2000fffe1ff */
[----:B------:R-:W-:Y:S01]  /*12e0*/  IMAD R0, R17, R6, 0x5f ;  /* 0x0000005f11007424 */ /* 0x000fe200078e0206 */
[----:B------:R-:W-:Y:S01]  /*12f0*/  ULDC UR4, c[0x0][0x9dc] ;  /* 0x0002770000047ab9 */ /* 0x000fe20000000800 */
[----:B------:R-:W-:-:S04]  /*1300*/  IMAD.HI R2, R2, 0x2aaaaaab, RZ ;  /* 0x2aaaaaab02027827 */ /* 0x000fc800078e02ff */
[----:B------:R-:W-:Y:S01]  /*1310*/  IMAD.HI R0, R0, 0x2aaaaaab, RZ ;  /* 0x2aaaaaab00007827 */ /* 0x000fe200078e02ff */
[----:B------:R-:W-:-:S03]  /*1320*/  SHF.R.U32.HI R5, RZ, 0x1f, R2 ;  /* 0x0000001fff057819 */ /* 0x000fc60000011602 */
[----:B------:R-:W-:Y:S01]  /*1330*/  IMAD R4, R17, R6, R4 ;  /* 0x0000000611047224 */ /* 0x000fe200078e0204 */
[----:B------:R-:W-:Y:S02]  /*1340*/  SHF.R.U32.HI R3, RZ, 0x1f, R0 ;  /* 0x0000001fff037819 */ /* 0x000fe40000011600 */
[----:B------:R-:W-:Y:S01]  /*1350*/  LEA.HI.SX32 R74, R2, R5, 0x1c ;  /* 0x00000005024a7211 */ /* 0x000fe200078fe2ff */
[----:B------:R-:W-:Y:S01]  /*1360*/  VIADD R6, R4, -UR4 ;  /* 0x8000000404067c36 */ /* 0x000fe20008000000 */
[----:B------:R-:W-:-:S04]  /*1370*/  LEA.HI.SX32 R3, R0, R3, 0x1c ;  /* 0x0000000300037211 */ /* 0x000fc800078fe2ff */
[----:B------:R-:W-:Y:S02]  /*1380*/  R2UR UR4, R6 ;  /* 0x00000000060472ca */ /* 0x000fe400000e0000 */
[----:B------:R-:W-:Y:S01]  /*1390*/  VIMNMX R74, R3, R74, PT ;  /* 0x0000004a034a7248 */ /* 0x000fe20003fe0100 */
[----:B------:R-:W-:-:S12]  /*13a0*/  @!P1 BRA `(.L_x_869) ;  /* 0x0000000000449947 */ /* 0x000fd80003800000 */
[----:B------:R-:W-:-:S13]  /*13b0*/  ISETP.GT.AND P0, PT, R4, -0x1, PT ;  /* 0xffffffff0400780c */ /* 0x000fda0003f04270 */
[----:B------:R-:W-:Y:S05]  /*13c0*/  @P0 BRA `(.L_x_870) ;  /* 0x00000000001c0947 */ /* 0x000fea0003800000 */
[----:B------:R-:W-:Y:S02]  /*13d0*/  ISETP.NE.AND P0, PT, R9, 0x1, PT ;  /* 0x000000010900780c */ /* 0x000fe40003f05270 */
[----:B------:R-:W-:-:S11]  /*13e0*/  LOP3.LUT R3, RZ, R4, RZ, 0x33, !PT ;  /* 0x00000004ff037212 */ /* 0x000fd600078e33ff */
[----:B------:R-:W1:Y:S02]  /*13f0*/  @P0 LDC.64 R6, c[0x0][0x9e8] ;  /* 0x00027a00ff060b82 */ /* 0x000e640000000a00 */
[----:B-1----:R-:W-:-:S05]  /*1400*/  @P0 IMAD.HI.U32 R0, R3, R6, RZ ;  /* 0x0000000603000227 */ /* 0x002fca00078e00ff */
[----:B------:R-:W-:-:S04]  /*1410*/  @P0 SHF.R.U32.HI R3, RZ, R7, R0 ;  /* 0x00000007ff030219 */ /* 0x000fc80000011600 */
[----:B------:R-:W-:Y:S01]  /*1420*/  LOP3.LUT R4, RZ, R3, RZ, 0x33, !PT ;  /* 0x00000003ff047212 */ /* 0x000fe200078e33ff */
[----:B------:R-:W-:Y:S06]  /*1430*/  BRA `(.L_x_871) ;  /* 0x0000000000107947 */ /* 0x000fec0003800000 */
.L_x_870:
[----:B------:R-:W-:-:S13]  /*1440*/  ISETP.NE.AND P0, PT, R9, 0x1, PT ;  /* 0x000000010900780c */ /* 0x000fda0003f05270 */
[----:B------:R-:W1:Y:S02]  /*1450*/  @P0 LDC.64 R2, c[0x0][0x9e8] ;  /* 0x00027a00ff020b82 */ /* 0x000e640000000a00 */
[----:B-1----:R-:W-:-:S05]  /*1460*/  @P0 IMAD.HI.U32 R0, R4, R2, RZ ;  /* 0x0000000204000227 */ /* 0x002fca00078e00ff */
[----:B------:R-:W-:-:S07]  /*1470*/  @P0 SHF.R.U32.HI R4, RZ, R3, R0 ;  /* 0x00000003ff040219 */ /* 0x000fce0000011600 */
.L_x_871:
[----:B------:R-:W-:-:S05]  /*1480*/  IMAD R4, R4, R9, RZ ;  /* 0x0000000904047224 */ /* 0x000fca00078e02ff */
[----:B------:R-:W-:-:S13]  /*1490*/  R2UR UR5, R4 ;  /* 0x00000000040572ca */ /* 0x000fda00000e0000 */
[----:B------:R-:W-:-:S04]  /*14a0*/  UISETP.LT.AND UP0, UPT, UR4, UR5, UPT ;  /* 0x000000050400728c */ /* 0x000fc8000bf01270 */
[----:B------:R-:W-:-:S12]  /*14b0*/  USEL UR4, UR4, UR5, !UP0 ;  /* 0x0000000504047287 */ /* 0x000fd8000c000000 */
.L_x_869:
[----:B------:R-:W-:Y:S01]  /*14c0*/  UIMAD.WIDE UR4, UR4, 0x2aaaaaab, URZ ;  /* 0x2aaaaaab040478a5 */ /* 0x000fe2000f8e023f */
[----:B------:R-:W-:Y:S02]  /*14d0*/  PLOP3.LUT P0, PT, PT, PT, PT, 0x80, 0x0 ;  /* 0x000000000000781c */ /* 0x000fe40003f0f070 */
[----:B------:R-:W-:Y:S02]  /*14e0*/  CS2R R2, SRZ ;  /* 0x0000000000027805 */ /* 0x000fe4000001ff00 */
[----:B------:R-:W-:Y:S01]  /*14f0*/  CS2R R118, SRZ ;  /* 0x0000000000767805 */ /* 0x000fe2000001ff00 */
[----:B------:R-:W-:Y:S01]  /*1500*/  USHF.R.U32.HI UR4, URZ, 0x1f, UR5 ;  /* 0x0000001f3f047899 */ /* 0x000fe20008011605 */
[----:B------:R-:W-:Y:S02]  /*1510*/  CS2R R116, SRZ ;  /* 0x0000000000747805 */ /* 0x000fe4000001ff00 */
[----:B------:R-:W-:Y:S02]  /*1520*/  CS2R R114, SRZ ;  /* 0x0000000000727805 */ /* 0x000fe4000001ff00 */
[----:B------:R-:W-:Y:S01]  /*1530*/  CS2R R112, SRZ ;  /* 0x0000000000707805 */ /* 0x000fe2000001ff00 */
[----:B------:R-:W-:Y:S01]  /*1540*/  ULEA.HI.SX32 UR4, UR5, UR4, 0x1c ;  /* 0x0000000405047291 */ /* 0x000fe2000f8fe23f */
[----:B------:R-:W-:-:S02]  /*1550*/  CS2R R110, SRZ ;  /* 0x00000000006e7805 */ /* 0x000fc4000001ff00 */
[----:B------:R-:W-:Y:S02]  /*1560*/  CS2R R108, SRZ ;  /* 0x00000000006c7805 */ /* 0x000fe4000001ff00 */
[----:B------:R-:W-:Y:S01]  /*1570*/  CS2R R106, SRZ ;  /* 0x00000000006a7805 */ /* 0x000fe2000001ff00 */
[----:B------:R-:W-:Y:S01]  /*1580*/  UISETP.LT.AND UP0, UPT, URZ, UR4, UPT ;  /* 0x000000043f00728c */ /* 0x000fe2000bf01270 */
[----:B------:R-:W-:Y:S02]  /*1590*/  CS2R R104, SRZ ;  /* 0x0000000000687805 */ /* 0x000fe4000001ff00 */
[----:B------:R-:W-:Y:S02]  /*15a0*/  CS2R R102, SRZ ;  /* 0x0000000000667805 */ /* 0x000fe4000001ff00 */
[----:B------:R-:W-:Y:S01]  /*15b0*/  CS2R R100, SRZ ;  /* 0x0000000000647805 */ /* 0x000fe2000001ff00 */
[----:B------:R-:W-:Y:S01]  /*15c0*/  USEL UR47, URZ, UR4, !UP0 ;  /* 0x000000043f2f7287 */ /* 0x000fe2000c000000 */
[----:B------:R-:W-:-:S02]  /*15d0*/  CS2R R98, SRZ ;  /* 0x0000000000627805 */ /* 0x000fc4000001ff00 */
[----:B------:R-:W-:Y:S02]  /*15e0*/  CS2R R96, SRZ ;  /* 0x0000000000607805 */ /* 0x000fe4000001ff00 */
[----:B------:R-:W-:Y:S02]  /*15f0*/  CS2R R94, SRZ ;  /* 0x00000000005e7805 */ /* 0x000fe4000001ff00 */
[----:B------:R-:W-:Y:S02]  /*1600*/  CS2R R92, SRZ ;  /* 0x00000000005c7805 */ /* 0x000fe4000001ff00 */
[----:B------:R-:W-:Y:S02]  /*1610*/  CS2R R90, SRZ ;  /* 0x00000000005a7805 */ /* 0x000fe4000001ff00 */
[----:B------:R-:W-:Y:S02]  /*1620*/  ISETP.GT.AND P1, PT, R74, UR47, PT ;  /* 0x0000002f4a007c0c */ /* 0x000fe4000bf24270 */
        /* <DEDUP_REMOVED lines=34> */
[----:B------:R-:W-:Y:S01]  /*1850*/  IMAD.MOV.U32 R29, RZ, RZ, RZ ;  /* 0x000000ffff1d7224 */ /* 0x000fe200078e00ff */
[----:B------:R-:W-:Y:S06]  /*1860*/  @!P1 BRA `(.L_x_872) ;  /* 0x000000bc00bc9947 */ /* 0x000fec0003800000 */
[----:B------:R-:W1:Y:S01]  /*1870*/  SHFL.IDX PT, R0, R201, RZ, 0x1f ;  /* 0x00001fffc9007589 */ /* 0x000e6200000e0000 */
[----:B------:R-:W-:-:S04]  /*1880*/  UIADD3 UR6, UR37, 0x12400, URZ ;  /* 0x0001240025067890 */ /* 0x000fc8000fffe03f */
[----:B------:R-:W-:-:S06]  /*1890*/  ULOP3.LUT UP0, URZ, UR6, 0x1bf, URZ, 0xc0, !UPT ;  /* 0x000001bf063f7892 */ /* 0x000fcc000f80c03f */
[----:B------:R-:W-:Y:S02]  /*18a0*/  PLOP3.LUT P0, PT, PT, PT, UP0, 0x80, 0x0 ;  /* 0x000000000000781c */ /* 0x000fe40003f0f008 */
[----:B-1----:R-:W-:-:S13]  /*18b0*/  R2UR UR4, R0 ;  /* 0x00000000000472ca */ /* 0x002fda00000e0000 */
[----:B------:R-:W-:-:S04]  /*18c0*/  ULEA.HI UR5, UR4, UR4, URZ, 0x1 ;  /* 0x0000000404057291 */ /* 0x000fc8000f8f083f */
        /* <DEDUP_REMOVED lines=22> */
.L_x_873:
[----:B------:R-:W-:Y:S02]  /*1a30*/  R2UR UR6, R197 ;  /* 0x00000000c50672ca */ /* 0x000fe400000e0000 */
[----:B------:R-:W-:-:S11]  /*1a40*/  R2UR UR5, R203 ;  /* 0x00000000cb0572ca */ /* 0x000fd600000e0000 */
[----:B------:R-:W-:Y:S02]  /*1a50*/  ULEA.HI UR4, UR6, UR6, URZ, 0x1 ;  /* 0x0000000606047291 */ /* 0x000fe4000f8f083f */
[----:B------:R-:W-:Y:S02]  /*1a60*/  IMAD.U32 R2, RZ, RZ, UR5 ;  /* 0x00000005ff027e24 */ /* 0x000fe4000f8e00ff */
[----:B------:R-:W-:-:S03]  /*1a70*/  ULOP3.LUT UR4, UR4, 0xfffffffe, URZ, 0xc0, !UPT ;  /* 0xfffffffe04047892 */ /* 0x000fc6000f8ec03f */
[----:B------:R-:W-:Y:S01]  /*1a80*/  ISETP.NE.AND P0, PT, R2, 0x3, PT ;  /* 0x000000030200780c */ /* 0x000fe20003f05270 */
[----:B------:R-:W-:-:S06]  /*1a90*/  UIADD3 UR4, UR6, -UR4, URZ ;  /* 0x8000000406047290 */ /* 0x000fcc000fffe03f */
[----:B------:R-:W-:-:S05]  /*1aa0*/  IMAD.U32 R0, RZ, RZ, UR4 ;  /* 0x00000004ff007e24 */ /* 0x000fca000f8e00ff */
[----:B------:R-:W-:-:S04]  /*1ab0*/  SHF.L.U32 R0, R0, 0x1f, RZ ;  /* 0x0000001f00007819 */ /* 0x000fc800000006ff */
[----:B------:R-:W1:Y:S02]  /*1ac0*/  SYNCS.PHASECHK.TRANS64.TRYWAIT P1, [UR37+0x30800], R0 ;  /* 0x03080000ff0075a7 */ /* 0x000e640008020165 */
[----:B-1----:R-:W-:Y:S05]  /*1ad0*/  @!P1 BRA `(.L_x_874) ;  /* 0x00000108000c9947 */ /* 0x002fea0003800000 */
.L_x_1021:
[----:B------:R-:W-:Y:S05]  /*1ae0*/  @!P0 BRA `(.L_x_875) ;  /* 0x0000000000048947 */ /* 0x000fea0003800000 */
[----:B------:R-:W-:Y:S01]  /*1af0*/  BPT.TRAP 0x1 ;  /* 0x000000040000795c */ /* 0x000fe20000300000 */
.L_x_875:
[----:B-1----:R-:W-:Y:S02]  /*1b00*/  IMAD.U32 R3, RZ, RZ, UR36 ;  /* 0x00000024ff037e24 */ /* 0x002fe4000f8e00ff */
[----:B------:R-:W-:-:S03]  /*1b10*/  IMAD.U32 R0, RZ, RZ, UR46 ;  /* 0x0000002eff007e24 */ /* 0x000fc6000f8e00ff */
[----:B------:R-:W-:Y:S02]  /*1b20*/  LEA R3, R3, UR37, 0x3 ;  /* 0x0000002503037c11 */ /* 0x000fe4000f8e18ff */
[----:B------:R-:W-:-:S04]  /*1b30*/  SHF.L.U32 R0, R0, 0x1f, RZ ;  /* 0x0000001f00007819 */ /* 0x000fc800000006ff */
[----:B------:R1:W2:Y:S01]  /*1b40*/  SYNCS.PHASECHK.TRANS64.TRYWAIT P1, [R3+URZ+0x30830], R0 ;  /* 0x03083000030075a7 */ /* 0x0002a2000802017f */
[----:B------:R-:W-:Y:S05]  /*1b50*/  @!P0 BRA `(.L_x_876) ;  /* 0x0000000000048947 */ /* 0x000fea0003800000 */
[----:B------:R-:W-:Y:S01]  /*1b60*/  BPT.TRAP 0x1 ;  /* 0x000000040000795c */ /* 0x000fe20000300000 */
.L_x_876:
[----:B------:R-:W3:Y:S01]  /*1b70*/  S2R R2, SR_TID.X ;  /* 0x0000000000027919 */ /* 0x000ee20000002100 */
[----:B------:R-:W-:Y:S02]  /*1b80*/  LOP3.LUT R193, R193, 0xfff7ffff, RZ, 0xc0, !PT ;  /* 0xfff7ffffc1c17812 */ /* 0x000fe400078ec0ff */
[----:B---3--:R-:W-:-:S13]  /*1b90*/  LOP3.LUT P2, RZ, R2, 0x7f, RZ, 0xc0, !PT ;  /* 0x0000007f02ff7812 */ /* 0x008fda000784c0ff */
[----:B------:R-:W-:Y:S01]  /*1ba0*/  @P2 LOP3.LUT R193, R193, 0x80000, RZ, 0xfc, !PT ;  /* 0x00080000c1c12812 */ /* 0x000fe200078efcff */
[----:B--2---:R-:W-:Y:S06]  /*1bb0*/  @P1 BRA `(.L_x_877) ;  /* 0x0000000000081947 */ /* 0x004fec0003800000 */
[----:B------:R-:W2:Y:S02]  /*1bc0*/  SYNCS.PHASECHK.TRANS64.TRYWAIT P1, [R3+URZ+0x30830], R0 ;  /* 0x03083000030075a7 */ /* 0x000ea4000802017f */
[----:B--2---:R-:W-:Y:S05]  /*1bd0*/  @!P1 BRA `(.L_x_878) ;  /* 0x0000010400e49947 */ /* 0x004fea0003800000 */
.L_x_877:
[----:B------:R-:W-:Y:S05]  /*1be0*/  WARPSYNC.ALL ;  /* 0x0000000000007948 */ /* 0x000fea0003800000 */
[----:B------:R-:W-:Y:S01]  /*1bf0*/  UIADD3 UR4, UR37, 0x1e400, URZ ;  /* 0x0001e40025047890 */ /* 0x000fe2000fffe03f */
[----:B------:R-:W-:Y:S01]  /*1c00*/  WARPGROUP.ARRIVE ;  /* 0x00000000000079c5 */ /* 0x000fe20000000000 */
[----:B------:R-:W-:-:S05]  /*1c10*/  ULOP3.LUT UR38, UR38, 0x10000, URZ, 0xfc, !UPT ;  /* 0x0001000026267892 */ /* 0x000fca000f8efc3f */
[----:B------:R-:W3:Y:S01]  /*1c20*/  S2R R2, SR_TID.X ;  /* 0x0000000000027919 */ /* 0x000ee20000002100 */
[----:B------:R-:W-:Y:S01]  /*1c30*/  USHF.R.U32.HI UR4, URZ, 0x4, UR4 ;  /* 0x000000043f047899 */ /* 0x000fe20008011604 */
[----:B------:R-:W4:Y:S01]  /*1c40*/  LDC R14, c[0x0][0x288] ;  /* 0x0000a200ff0e7b82 */ /* 0x000f220000000800 */
[----:B------:R-:W-:Y:S01]  /*1c50*/  UMOV UR9, 0x40000040 ;  /* 0x4000004000097882 */ /* 0x000fe20000000000 */
[----:B------:R-:W-:Y:S01]  /*1c60*/  UMOV UR11, 0x40000040 ;  /* 0x40000040000b7882 */ /* 0x000fe20000000000 */
[----:B------:R-:W-:Y:S01]  /*1c70*/  ULOP3.LUT UR4, UR4, 0x3fff, URZ, 0xc0, !UPT ;  /* 0x00003fff04047892 */ /* 0x000fe2000f8ec03f */
[----:B------:R-:W-:Y:S01]  /*1c80*/  IMAD.U32 R11, RZ, RZ, UR9 ;  /* 0x00000009ff0b7e24 */ /* 0x000fe2000f8e00ff */
[----:B------:R-:W-:Y:S01]  /*1c90*/  UMOV UR8, UR38 ;  /* 0x0000002600087c82 */ /* 0x000fe20008000000 */
[----:B------:R-:W-:Y:S01]  /*1ca0*/  UMOV UR5, 0x40000040 ;  /* 0x4000004000057882 */ /* 0x000fe20000000000 */
[----:B------:R-:W-:Y:S01]  /*1cb0*/  ULOP3.LUT UR39, UR4, 0x10000, URZ, 0xfc, !UPT ;  /* 0x0001000004277892 */ /* 0x000fe2000f8efc3f */
[----:B------:R-:W-:Y:S01]  /*1cc0*/  IMAD.U32 R10, RZ, RZ, UR8 ;  /* 0x00000008ff0a7e24 */ /* 0x000fe2000f8e00ff */
[----:B------:R-:W-:Y:S01]  /*1cd0*/  UIADD3 UR4, UR38, 0x2, URZ ;  /* 0x0000000226047890 */ /* 0x000fe2000fffe03f */
[----:B------:R-:W5:Y:S01]  /*1ce0*/  LDC R96, c[0x0][0x2e0] ;  /* 0x0000b800ff607b82 */ /* 0x000f620000000800 */
[----:B------:R-:W-:Y:S01]  /*1cf0*/  UIMAD UR40, UR36, 0x900, UR39 ;  /* 0x00000900242878a4 */ /* 0x000fe2000f8e0227 */
[----:B------:R-:W-:Y:S01]  /*1d00*/  IMAD.MOV.U32 R5, RZ, RZ, -0x60 ;  /* 0xffffffa0ff057424 */ /* 0x000fe200078e00ff */
[----:B------:R-:W-:Y:S01]  /*1d10*/  UMOV UR7, 0x40000040 ;  /* 0x4000004000077882 */ /* 0x000fe20000000000 */
[----:B------:R-:W-:Y:S01]  /*1d20*/  UIADD3 UR12, UR38, 0x6, URZ ;  /* 0x00000006260c7890 */ /* 0x000fe2000fffe03f */
[----:B------:R-:W-:Y:S01]  /*1d30*/  VIADD R7, R200, UR42 ;  /* 0x0000002ac8077c36 */ /* 0x000fe20008000000 */
[----:B------:R-:W-:Y:S01]  /*1d40*/  UIADD3 UR6, UR40, 0x2, URZ ;  /* 0x0000000228067890 */ /* 0x000fe2000fffe03f */
[----:B------:R-:W-:Y:S01]  /*1d50*/  IMAD R4, R74, R5, 0x60 ;  /* 0x000000604a047424 */ /* 0x000fe200078e0205 */
[----:B------:R-:W-:Y:S01]  /*1d60*/  UMOV UR10, UR40 ;  /* 0x00000028000a7c82 */ /* 0x000fe20008000000 */
[----:B------:R-:W-:Y:S01]  /*1d70*/  UIADD3 UR14, UR40, 0x6, URZ ;  /* 0x00000006280e7890 */ /* 0x000fe2000fffe03f */
[----:B------:R-:W-:Y:S01]  /*1d80*/  HGMMA.64x96x16.F32 R24, gdesc[UR8], RZ, !UPT, gsb0 ;  /* 0x01600000081879f0 */ /* 0x000fe2000c0008ff */
[----:B------:R-:W-:Y:S01]  /*1d90*/  UIADD3 UR8, UR38, 0x4, URZ ;  /* 0x0000000426087890 */ /* 0x000fe2000fffe03f */
[----:B------:R-:W-:Y:S01]  /*1da0*/  IMAD R20, R16, -0x2, R4 ;  /* 0xfffffffe10147824 */ /* 0x000fe200078e0204 */
[----:B------:R-:W-:Y:S01]  /*1db0*/  UIADD3 UR10, UR40, 0x4, URZ ;  /* 0x00000004280a7890 */ /* 0x000fe2000fffe03f */
[----:B------:R-:W-:Y:S01]  /*1dc0*/  UMOV UR9, 0x40000040 ;  /* 0x4000004000097882 */ /* 0x000fe20000000000 */
[----:B------:R-:W-:Y:S01]  /*1dd0*/  UMOV UR11, 0x40000040 ;  /* 0x40000040000b7882 */ /* 0x000fe20000000000 */
[----:B------:R-:W-:Y:S01]  /*1de0*/  UMOV UR13, 0x40000040 ;  /* 0x40000040000d7882 */ /* 0x000fe20000000000 */
[----:B------:R-:W-:Y:S01]  /*1df0*/  UMOV UR15, 0x40000040 ;  /* 0x40000040000f7882 */ /* 0x000fe20000000000 */
[----:B------:R-:W-:Y:S01]  /*1e00*/  UIADD3 UR16, UR38, 0x400, URZ ;  /* 0x0000040026107890 */ /* 0x000fe2000fffe03f */
[----:B---3--:R-:W-:Y:S01]  /*1e10*/  LOP3.LUT P1, RZ, R2, 0x7f, RZ, 0xc0, !PT ;  /* 0x0000007f02ff7812 */ /* 0x008fe2000782c0ff */
[----:B------:R-:W-:Y:S01]  /*1e20*/  UIADD3 UR18, UR40, 0x300, URZ ;  /* 0x0000030028127890 */ /* 0x000fe2000fffe03f */
[----:B------:R-:W-:Y:S01]  /*1e30*/  UMOV UR17, 0x40000040 ;  /* 0x4000004000117882 */ /* 0x000fe20000000000 */
[----:B------:R-:W-:Y:S01]  /*1e40*/  UMOV UR19, 0x40000040 ;  /* 0x4000004000137882 */ /* 0x000fe20000000000 */
[----:B------:R-:W-:-:S02]  /*1e50*/  UIADD3 UR20, UR38, 0x402, URZ ;  /* 0x0000040226147890 */ /* 0x000fc4000fffe03f */
[----:B------:R-:W-:Y:S01]  /*1e60*/  UIADD3 UR22, UR40, 0x302, URZ ;  /* 0x0000030228167890 */ /* 0x000fe2000fffe03f */
[----:B------:R-:W-:Y:S01]  /*1e70*/  UMOV UR21, 0x40000040 ;  /* 0x4000004000157882 */ /* 0x000fe20000000000 */
[----:B------:R-:W-:Y:S01]  /*1e80*/  UMOV UR23, 0x40000040 ;  /* 0x4000004000177882 */ /* 0x000fe20000000000 */
[----:B------:R-:W-:Y:S02]  /*1e90*/  UIADD3 UR24, UR38, 0x404, URZ ;  /* 0x0000040426187890 */ /* 0x000fe4000fffe03f */
[----:B------:R-:W-:Y:S02]  /*1ea0*/  UIADD3 UR26, UR40, 0x304, URZ ;  /* 0x00000304281a7890 */ /* 0x000fe4000fffe03f */
[----:B-12---:R-:W-:Y:S01]  /*1eb0*/  @!P1 VIADD R0, R3, 0x30840 ;  /* 0x0003084003009836 */ /* 0x006fe20000000000 */
[----:B------:R-:W-:Y:S01]  /*1ec0*/  UMOV UR25, 0x40000040 ;  /* 0x4000004000197882 */ /* 0x000fe20000000000 */
[----:B------:R-:W-:Y:S01]  /*1ed0*/  UMOV UR27, 0x40000040 ;  /* 0x40000040001b7882 */ /* 0x000fe20000000000 */
[----:B------:R-:W-:Y:S01]  /*1ee0*/  UIADD3 UR28, UR38, 0x406, URZ ;  /* 0x00000406261c7890 */ /* 0x000fe2000fffe03f */
[----:B------:R-:W-:Y:S01]  /*1ef0*/  IMAD R3, R74, -0x60, R75 ;  /* 0xffffffa04a037824 */ /* 0x000fe200078e024b */
[----:B------:R-:W-:Y:S01]  /*1f00*/  UIADD3 UR30, UR40, 0x306, URZ ;  /* 0x00000306281e7890 */ /* 0x000fe2000fffe03f */
[----:B------:R-:W-:Y:S01]  /*1f10*/  @!P1 PRMT R0, RZ, 0x654, R0 ;  /* 0x00000654ff009816 */ /* 0x000fe20000000000 */
[----:B------:R-:W-:Y:S01]  /*1f20*/  UMOV UR29, 0x40000040 ;  /* 0x40000040001d7882 */ /* 0x000fe20000000000 */
[----:B------:R-:W-:Y:S01]  /*1f30*/  UMOV UR31, 0x40000040 ;  /* 0x40000040001f7882 */ /* 0x000fe20000000000 */
[----:B------:R-:W-:Y:S01]  /*1f40*/  UIADD3 UR32, UR38, 0x800, URZ ;  /* 0x0000080026207890 */ /* 0x000fe2000fffe03f */
[----:B----4-:R-:W-:Y:S01]  /*1f50*/  IADD3 R3, -R14, 0x61, R3 ;  /* 0x000000610e037810 */ /* 0x010fe20007ffe103 */
        /* <DEDUP_REMOVED lines=8> */
[----:B------:R-:W-:Y:S01]  /*1fe0*/  UIADD3 UR54, UR40, 0x604, URZ ;  /* 0x0000060428367890 */ /* 0x000fe2000fffe03f */
[----:B------:R-:W-:Y:S01]  /*1ff0*/  UMOV UR53, 0x40000040 ;  /* 0x4000004000357882 */ /* 0x000fe20000000000 */
[----:B------:R-:W-:Y:S01]  /*2000*/  UMOV UR55, 0x40000040 ;  /* 0x4000004000377882 */ /* 0x000fe20000000000 */
[----:B------:R-:W-:Y:S01]  /*2010*/  UIADD3 UR40, UR40, 0x606, URZ ;  /* 0x0000060628287890 */ /* 0x000fe2000fffe03f */
[----:B------:R-:W-:Y:S01]  /*2020*/  UMOV UR57, 0x40000040 ;  /* 0x4000004000397882 */ /* 0x000fe20000000000 */
[----:B------:R-:W-:Y:S01]  /*2030*/  UMOV UR59, 0x40000040 ;  /* 0x40000040003b7882 */ /* 0x000fe20000000000 */
[----:B------:R-:W-:-:S04]  /*2040*/  IMAD.U32 R9, RZ, RZ, UR57 ;  /* 0x00000039ff097e24 */ /* 0x000fc8000f8e00ff */
[----:B------:R-:W-:Y:S01]  /*2050*/  UMOV UR58, UR40 ;  /* 0x00000028003a7c82 */ /* 0x000fe20008000000 */
[----:B------:R-:W-:Y:S02]  /*2060*/  WARPGROUP.DEPBAR.LE gsb0, 0x0 ;  /* 0x00008000000079c5 */ /* 0x000fe40000010000 */
[----:B------:R-:W-:-:S06]  /*2070*/  WARPGROUP.ARRIVE ;  /* 0x00000000000079c5 */ /* 0x000fcc0000000000 */
[----:B------:R-:W-:Y:S01]  /*2080*/  HGMMA.64x96x16.F32 R24, gdesc[UR4], R24, gsb0 ;  /* 0x01600000041879f0 */ /* 0x000fe20008000818 */
[----:B------:R-:W-:-:S07]  /*2090*/  UIADD3 UR6, UR38, 0x806, URZ ;  /* 0x0000080626067890 */ /* 0x000fce000fffe03f */
[----:B------:R-:W-:Y:S01]  /*20a0*/  UMOV UR56, UR6 ;  /* 0x0000000600387c82 */ /* 0x000fe20008000000 */
[----:B------:R-:W-:Y:S01]  /*20b0*/  ULDC.64 UR6, c[0x0][0x9e0] ;  /* 0x0002780000067ab9 */ /* 0x000fe20000000a00 */
[----:B------:R-:W-:Y:S01]  /*20c0*/  IMAD.U32 R8, RZ, RZ, UR56 ;  /* 0x00000038ff087e24 */ /* 0x000fe2000f8e00ff */
[----:B------:R-:W-:Y:S01]  /*20d0*/  UISETP.GE.AND UP0, UPT, UR7, 0x1, UPT ;  /* 0x000000010700788c */ /* 0x000fe2000bf06270 */
[----:B------:R-:W-:Y:S02]  /*20e0*/  WARPGROUP.DEPBAR.LE gsb0, 0x0 ;  /* 0x00008000000079c5 */ /* 0x000fe40000010000 */
[----:B------:R-:W-:-:S06]  /*20f0*/  WARPGROUP.ARRIVE ;  /* 0x00000000000079c5 */ /* 0x000fcc0000000000 */
[----:B------:R-:W-:Y:S01]  /*2100*/  HGMMA.64x96x16.F32 R24, gdesc[UR8], R24, gsb0 ;  /* 0x01600000081879f0 */ /* 0x000fe20008000818 */
[----:B------:R-:W-:Y:S02]  /*2110*/  ULDC UR10, c[0x0][0x9dc] ;  /* 0x00027700000a7ab9 */ /* 0x000fe40000000800 */
[----:B------:R-:W-:Y:S01]  /*2120*/  ULOP3.LUT UR11, URZ, UR10, URZ, 0x33, !UPT ;  /* 0x0000000a3f0b7292 */ /* 0x000fe2000f8e333f */
[----:B------:R-:W-:Y:S02]  /*2130*/  WARPGROUP.DEPBAR.LE gsb0, 0x0 ;  /* 0x00008000000079c5 */ /* 0x000fe40000010000 */
[----:B------:R-:W-:-:S06]  /*2140*/  WARPGROUP.ARRIVE ;  /* 0x00000000000079c5 */ /* 0x000fcc0000000000 */
[----:B------:R-:W-:Y:S03]  /*2150*/  HGMMA.64x96x16.F32 R24, gdesc[UR12], R24, gsb0 ;  /* 0x016000000c1879f0 */ /* 0x000fe60008000818 */
        /* <DEDUP_REMOVED lines=25> */
[----:B------:R1:W-:Y:S01]  /*22f0*/  @!P1 SYNCS.ARRIVE.TRANS64.RED.A1T0 RZ, [R0+URZ], RZ ;  /* 0x000000ff00ff99a7 */ /* 0x0003e2000810043f */
[----:B------:R-:W-:Y:S01]  /*2300*/  PLOP3.LUT P1, PT, PT, PT, UP0, 0x40, 0x0 ;  /* 0x000000000000781c */ /* 0x000fe20003f2e808 */
[----:B-1----:R-:W-:Y:S02]  /*2310*/  IMAD R0, R16, -0x2, R3 ;  /* 0xfffffffe10007824 */ /* 0x002fe400078e0203 */
[----:B-----5:R-:W-:Y:S02]  /*2320*/  IMAD R3, R17, R96, R4 ;  /* 0x0000006011037224 */ /* 0x020fe400078e0204 */
[----:B------:R-:W-:-:S02]  /*2330*/  VIADD R12, R0, UR6 ;  /* 0x00000006000c7c36 */ /* 0x000fc40008000000 */
[----:B------:R-:W-:Y:S02]  /*2340*/  IMAD R5, R16, -0x2, R3 ;  /* 0xfffffffe10057824 */ /* 0x000fe400078e0203 */
[----:B------:R-:W-:-:S03]  /*2350*/  VIADD R15, R0, UR11 ;  /* 0x0000000b000f7c36 */ /* 0x000fc60008000000 */
[----:B------:R-:W-:Y:S01]  /*2360*/  VIADDMNMX R0, R7, R12, R5, PT ;  /* 0x0000000c07007246 */ /* 0x000fe20003800105 */
[----:B------:R-:W-:Y:S01]  /*2370*/  IMAD.IADD R2, R15, 0x1, R7 ;  /* 0x000000010f027824 */ /* 0x000fe200078e0207 */
[----:B------:R-:W-:Y:S06]  /*2380*/  @P1 BRA `(.L_x_879) ;  /* 0x0000000000581947 */ /* 0x000fec0003800000 */
[----:B------:R-:W-:Y:S01]  /*2390*/  IMAD R3, R17, R96, R7 ;  /* 0x0000006011037224 */ /* 0x000fe200078e0207 */
[----:B------:R-:W-:Y:S03]  /*23a0*/  BSSY B0, `(.L_x_880) ;  /* 0x0000011000007945 */ /* 0x000fe60003800000 */
[----:B------:R-:W-:-:S05]  /*23b0*/  IMAD.IADD R3, R3, 0x1, -R14 ;  /* 0x0000000103037824 */ /* 0x000fca00078e0a0e */
[----:B------:R-:W-:-:S13]  /*23c0*/  ISETP.GT.AND P1, PT, R3, -0x1, PT ;  /* 0xffffffff0300780c */ /* 0x000fda0003f24270 */
[----:B------:R-:W-:Y:S05]  /*23d0*/  @P1 BRA `(.L_x_881) ;  /* 0x0000000000201947 */ /* 0x000fea0003800000 */
[----:B------:R-:W-:Y:S01]  /*23e0*/  UISETP.NE.AND UP1, UPT, UR7, 0x1, UPT ;  /* 0x000000010700788c */ /* 0x000fe2000bf25270 */
[----:B------:R-:W-:-:S05]  /*23f0*/  LOP3.LUT R3, RZ, R3, RZ, 0x33, !PT ;  /* 0x00000003ff037212 */ /* 0x000fca00078e33ff */
[----:B------:R-:W-:-:S05]  /*2400*/  PLOP3.LUT P1, PT, PT, PT, UP1, 0x80, 0x0 ;  /* 0x000000000000781c */ /* 0x000fca0003f2f018 */
[----:B------:R-:W-:-:S08]  /*2410*/  @UP1 ULDC.64 UR14, c[0x0][0x9e8] ;  /* 0x00027a00000e1ab9 */ /* 0x000fd00000000a00 */
[----:B------:R-:W-:-:S05]  /*2420*/  @P1 IMAD.HI.U32 R6, R3, UR14, RZ ;  /* 0x0000000e03061c27 */ /* 0x000fca000f8e00ff */
[----:B------:R-:W-:-:S04]  /*2430*/  @P1 SHF.R.U32.HI R3, RZ, UR15, R6 ;  /* 0x0000000fff031c19 */ /* 0x000fc80008011606 */
[----:B------:R-:W-:Y:S01]  /*2440*/  LOP3.LUT R3, RZ, R3, RZ, 0x33, !PT ;  /* 0x00000003ff037212 */ /* 0x000fe200078e33ff */
[----:B------:R-:W-:Y:S06]  /*2450*/  BRA `(.L_x_882) ;  /* 0x0000000000147947 */ /* 0x000fec0003800000 */
.L_x_881:
[----:B------:R-:W-:-:S06]  /*2460*/  UISETP.NE.AND UP1, UPT, UR7, 0x1, UPT ;  /* 0x000000010700788c */ /* 0x000fcc000bf25270 */
[----:B------:R-:W-:-:S05]  /*2470*/  PLOP3.LUT P1, PT, PT, PT, UP1, 0x80, 0x0 ;  /* 0x000000000000781c */ /* 0x000fca0003f2f018 */
[----:B------:R-:W-:-:S08]  /*2480*/  @UP1 ULDC.64 UR14, c[0x0][0x9e8] ;  /* 0x00027a00000e1ab9 */ /* 0x000fd00000000a00 */
[----:B------:R-:W-:-:S05]  /*2490*/  @P1 IMAD.HI.U32 R6, R3, UR14, RZ ;  /* 0x0000000e03061c27 */ /* 0x000fca000f8e00ff */
[----:B------:R-:W-:-:S07]  /*24a0*/  @P1 SHF.R.U32.HI R3, RZ, UR15, R6 ;  /* 0x0000000fff031c19 */ /* 0x000fce0008011606 */
.L_x_882:
[----:B------:R-:W-:Y:S05]  /*24b0*/  BSYNC B0 ;  /* 0x0000000000007941 */ /* 0x000fea0003800000 */
.L_x_880:
[----:B------:R-:W-:-:S05]  /*24c0*/  IMAD R3, R3, UR7, R20 ;  /* 0x0000000703037c24 */ /* 0x000fca000f8e0214 */
[----:B------:R-:W-:Y:S02]  /*24d0*/  VIMNMX R2, R2, R3, !PT ;  /* 0x0000000302027248 */ /* 0x000fe40007fe0100 */
[----:B------:R-:W-:-:S07]  /*24e0*/  VIADDMNMX R0, R3, UR7, R0, PT ;  /* 0x0000000703007c46 */ /* 0x000fce000b800100 */
.L_x_879:
[C---:B------:R-:W-:Y:S01]  /*24f0*/  ISETP.GE.AND P1, PT, R4.reuse, 0x2, PT ;  /* 0x000000020400780c */ /* 0x040fe20003f26270 */
[----:B------:R-:W-:Y:S01]  /*2500*/  VIADD R6, R7, 0x8 ;  /* 0x0000000807067836 */ /* 0x000fe20000000000 */
[----:B------:R-:W-:Y:S02]  /*2510*/  ISETP.GE.AND P5, PT, R4, 0xa, PT ;  /* 0x0000000a0400780c */ /* 0x000fe40003fa6270 */
[----:B------:R-:W-:Y:S02]  /*2520*/  ISETP.GT.AND P3, PT, R2, 0x1, !P1 ;  /* 0x000000010200780c */ /* 0x000fe40004f64270 */
[----:B------:R-:W-:Y:S02]  /*2530*/  ISETP.GE.AND P2, PT, R4, 0x9, PT ;  /* 0x000000090400780c */ /* 0x000fe40003f46270 */
[----:B------:R-:W-:Y:S02]  /*2540*/  ISETP.LT.OR P3, PT, R0, 0x2, P3 ;  /* 0x000000020000780c */ /* 0x000fe40001f61670 */
[----:B------:R-:W-:-:S02]  /*2550*/  P2R R21, PR, RZ, 0x20 ;  /* 0x00000020ff157803 */ /* 0x000fc40000000000 */
[----:B------:R-:W-:Y:S02]  /*2560*/  FSEL R72, R25, -INF , !P3 ;  /* 0xff80000019487808 */ /* 0x000fe40005800000 */
[C---:B------:R-:W-:Y:S02]  /*2570*/  ISETP.GT.AND P3, PT, R2.reuse, 0x9, !P5 ;  /* 0x000000090200780c */ /* 0x040fe40006f64270 */
[----:B------:R-:W-:Y:S02]  /*2580*/  ISETP.GT.AND P4, PT, R2, 0x8, !P2 ;  /* 0x000000080200780c */ /* 0x000fe40005784270 */
[----:B------:R-:W-:Y:S02]  /*2590*/  ISETP.LT.OR P3, PT, R0, 0xa, P3 ;  /* 0x0000000a0000780c */ /* 0x000fe40001f61670 */
[----:B------:R-:W-:Y:S02]  /*25a0*/  ISETP.GE.AND P5, PT, R4, 0x11, PT ;  /* 0x000000110400780c */ /* 0x000fe40003fa6270 */
[----:B------:R-:W-:-:S02]  /*25b0*/  FSEL R78, R29, -INF , !P3 ;  /* 0xff8000001d4e7808 */ /* 0x000fc40005800000 */
[----:B------:R-:W-:Y:S02]  /*25c0*/  ISETP.LT.OR P4, PT, R0, 0x9, P4 ;  /* 0x000000090000780c */ /* 0x000fe40002781670 */
[----:B------:R-:W-:Y:S02]  /*25d0*/  ISETP.GT.AND P3, PT, R2, 0x10, !P5 ;  /* 0x000000100200780c */ /* 0x000fe40006f64270 */
[----:B------:R-:W-:Y:S02]  /*25e0*/  FSEL R76, R28, -INF , !P4 ;  /* 0xff8000001c4c7808 */ /* 0x000fe40006000000 */
[----:B------:R-:W-:Y:S02]  /*25f0*/  ISETP.LT.OR P3, PT, R0, 0x11, P3 ;  /* 0x000000110000780c */ /* 0x000fe40001f61670 */
[----:B------:R-:W-:Y:S02]  /*2600*/  ISETP.GE.AND P4, PT, R4, 0x12, PT ;  /* 0x000000120400780c */ /* 0x000fe40003f86270 */
[----:B------:R-:W-:-:S02]  /*2610*/  FSEL R32, R32, -INF , !P3 ;  /* 0xff80000020207808 */ /* 0x000fc40005800000 */
[----:B------:R-:W-:Y:S02]  /*2620*/  ISETP.GT.AND P3, PT, R2, 0x11, !P4 ;  /* 0x000000110200780c */ /* 0x000fe40006764270 */
[----:B------:R-:W-:Y:S02]  /*2630*/  P2R R29, PR, RZ, 0x10 ;  /* 0x00000010ff1d7803 */ /* 0x000fe40000000000 */
[----:B------:R-:W-:Y:S02]  /*2640*/  ISETP.LT.OR P3, PT, R0, 0x12, P3 ;  /* 0x000000120000780c */ /* 0x000fe40001f61670 */
[----:B------:R-:W-:Y:S02]  /*2650*/  ISETP.GE.AND P4, PT, R4, 0x19, PT ;  /* 0x000000190400780c */ /* 0x000fe40003f86270 */
[----:B------:R-:W-:Y:S02]  /*2660*/  FSEL R80, R33, -INF , !P3 ;  /* 0xff80000021507808 */ /* 0x000fe40005800000 */
[----:B------:R-:W-:-:S02]  /*2670*/  ISETP.GT.AND P3, PT, R2, 0x18, !P4 ;  /* 0x000000180200780c */ /* 0x000fc40006764270 */
[----:B------:R-:W-:Y:S02]  /*2680*/  P2R R33, PR, RZ, 0x10 ;  /* 0x00000010ff217803 */ /* 0x000fe40000000000 */
[----:B------:R-:W-:Y:S02]  /*2690*/  ISETP.LT.OR P3, PT, R0, 0x19, P3 ;  /* 0x000000190000780c */ /* 0x000fe40001f61670 */
[----:B------:R-:W-:Y:S02]  /*26a0*/  ISETP.GE.AND P4, PT, R4, 0x1a, PT ;  /* 0x0000001a0400780c */ /* 0x000fe40003f86270 */
[----:B------:R-:W-:Y:S02]  /*26b0*/  FSEL R36, R36, -INF , !P3 ;  /* 0xff80000024247808 */ /* 0x000fe40005800000 */
[----:B------:R-:W-:Y:S02]  /*26c0*/  ISETP.GT.AND P3, PT, R2, 0x19, !P4 ;  /* 0x000000190200780c */ /* 0x000fe40006764270 */
[----:B------:R-:W-:-:S02]  /*26d0*/  P2R R73, PR, RZ, 0x10 ;  /* 0x00000010ff497803 */ /* 0x000fc40000000000 */
[----:B------:R-:W-:Y:S02]  /*26e0*/  ISETP.LT.OR P3, PT, R0, 0x1a, P3 ;  /* 0x0000001a0000780c */ /* 0x000fe40001f61670 */
[----:B------:R-:W-:Y:S02]  /*26f0*/  ISETP.GE.AND P4, PT, R4, 0x21, PT ;  /* 0x000000210400780c */ /* 0x000fe40003f86270 */
[----:B------:R-:W-:Y:S02]  /*2700*/  FSEL R82, R37, -INF , !P3 ;  /* 0xff80000025527808 */ /* 0x000fe40005800000 */
[----:B------:R-:W-:Y:S02]  /*2710*/  ISETP.GT.AND P3, PT, R2, 0x20, !P4 ;  /* 0x000000200200780c */ /* 0x000fe40006764270 */
[----:B------:R-:W-:Y:S02]  /*2720*/  P2R R37, PR, RZ, 0x10 ;  /* 0x00000010ff257803 */ /* 0x000fe40000000000 */
[----:B------:R-:W-:-:S02]  /*2730*/  ISETP.LT.OR P3, PT, R0, 0x21, P3 ;  /* 0x000000210000780c */ /* 0x000fc40001f61670 */
[----:B------:R-:W-:Y:S02]  /*2740*/  ISETP.GE.AND P4, PT, R4, 0x22, PT ;  /* 0x000000220400780c */ /* 0x000fe40003f86270 */
[----:B------:R-:W-:Y:S02]  /*2750*/  FSEL R40, R40, -INF , !P3 ;  /* 0xff80000028287808 */ /* 0x000fe40005800000 */
[----:B------:R-:W-:Y:S02]  /*2760*/  ISETP.GT.AND P3, PT, R2, 0x21, !P4 ;  /* 0x000000210200780c */ /* 0x000fe40006764270 */
[----:B------:R-:W-:Y:S02]  /*2770*/  P2R R77, PR, RZ, 0x10 ;  /* 0x00000010ff4d7803 */ /* 0x000fe40000000000 */
[----:B------:R-:W-:Y:S02]  /*2780*/  ISETP.LT.OR P3, PT, R0, 0x22, P3 ;  /* 0x000000220000780c */ /* 0x000fe40001f61670 */
[----:B------:R-:W-:-:S02]  /*2790*/  ISETP.GE.AND P4, PT, R4, 0x29, PT ;  /* 0x000000290400780c */ /* 0x000fc40003f86270 */
[----:B------:R-:W-:Y:S02]  /*27a0*/  FSEL R84, R41, -INF , !P3 ;  /* 0xff80000029547808 */ /* 0x000fe40005800000 */
[----:B------:R-:W-:Y:S02]  /*27b0*/  ISETP.GT.AND P3, PT, R2, 0x28, !P4 ;  /* 0x000000280200780c */ /* 0x000fe40006764270 */
[----:B------:R-:W-:Y:S02]  /*27c0*/  P2R R41, PR, RZ, 0x10 ;  /* 0x00000010ff297803 */ /* 0x000fe40000000000 */
        /* <DEDUP_REMOVED lines=51> */
[----:B------:R-:W-:Y:S02]  /*2b00*/  P2R R25, PR, RZ, 0x20 ;  /* 0x00000020ff197803 */ /* 0x000fe40000000000 */
[----:B------:R-:W-:Y:S02]  /*2b10*/  FSEL R64, R64, -INF , !P3 ;  /* 0xff80000040407808 */ /* 0x000fe40005800000 */
[C---:B------:R-:W-:Y:S02]  /*2b20*/  ISETP.GE.AND P3, PT, R4.reuse, 0x52, PT ;  /* 0x000000520400780c */ /* 0x040fe40003f66270 */
[----:B------:R-:W-:Y:S02]  /*2b30*/  ISETP.GE.AND P6, PT, R4, 0x1, PT ;  /* 0x000000010400780c */ /* 0x000fe40003fc6270 */
[----:B------:R-:W-:-:S04]  /*2b40*/  ISETP.GT.AND P4, PT, R2, 0x51, !P3 ;  /* 0x000000510200780c */ /* 0x000fc80005f84270 */
[----:B------:R-:W-:-:S04]  /*2b50*/  ISETP.LT.OR P4, PT, R0, 0x52, P4 ;  /* 0x000000520000780c */ /* 0x000fc80002781670 */
[----:B------:R-:W-:Y:S02]  /*2b60*/  FSEL R65, R65, -INF , !P4 ;  /* 0xff80000041417808 */ /* 0x000fe40006000000 */
[----:B------:R-:W-:-:S04]  /*2b70*/  ISETP.GE.AND P4, PT, R4, 0x59, PT ;  /* 0x000000590400780c */ /* 0x000fc80003f86270 */
[----:B------:R-:W-:-:S04]  /*2b80*/  ISETP.GT.AND P5, PT, R2, 0x58, !P4 ;  /* 0x000000580200780c */ /* 0x000fc800067a4270 */
[----:B------:R-:W-:-:S04]  /*2b90*/  ISETP.LT.OR P5, PT, R0, 0x59, P5 ;  /* 0x000000590000780c */ /* 0x000fc80002fa1670 */
[----:B------:R-:W-:Y:S02]  /*2ba0*/  FSEL R13, R68, -INF , !P5 ;  /* 0xff800000440d7808 */ /* 0x000fe40006800000 */
[----:B------:R-:W-:-:S04]  /*2bb0*/  ISETP.GT.AND P5, PT, R2, RZ, !P6 ;  /* 0x000000ff0200720c */ /* 0x000fc800077a4270 */
[----:B------:R-:W-:-:S04]  /*2bc0*/  ISETP.LT.OR P5, PT, R0, 0x1, P5 ;  /* 0x000000010000780c */ /* 0x000fc80002fa1670 */
[----:B------:R-:W-:Y:S02]  /*2bd0*/  FSEL R28, R24, -INF , !P5 ;  /* 0xff800000181c7808 */ /* 0x000fe40006800000 */
[----:B------:R-:W-:Y:S01]  /*2be0*/  ISETP.GE.AND P5, PT, R4, 0x5a, PT ;  /* 0x0000005a0400780c */ /* 0x000fe20003fa6270 */
[----:B------:R-:W-:-:S03]  /*2bf0*/  IMAD.IADD R4, R15, 0x1, R6 ;  /* 0x000000010f047824 */ /* 0x000fc600078e0206 */
[----:B------:R-:W-:Y:S02]  /*2c00*/  P2R R68, PR, RZ, 0x20 ;  /* 0x00000020ff447803 */ /* 0x000fe40000000000 */
[----:B------:R-:W-:Y:S02]  /*2c10*/  ISETP.GT.AND P5, PT, R2, 0x59, !P5 ;  /* 0x000000590200780c */ /* 0x000fe40006fa4270 */
[----:B------:R-:W-:Y:S02]  /*2c20*/  VIADDMNMX R2, R6, R12, R5, PT ;  /* 0x0000000c06027246 */ /* 0x000fe40003800105 */
[----:B------:R-:W-:-:S04]  /*2c30*/  ISETP.LT.OR P5, PT, R0, 0x5a, P5 ;  /* 0x0000005a0000780c */ /* 0x000fc80002fa1670 */
[----:B------:R-:W-:Y:S02]  /*2c40*/  FSEL R69, R69, -INF , !P5 ;  /* 0xff80000045457808 */ /* 0x000fe40006800000 */
[----:B------:R-:W-:-:S13]  /*2c50*/  PLOP3.LUT P5, PT, PT, PT, UP0, 0x40, 0x0 ;  /* 0x000000000000781c */ /* 0x000fda0003fae808 */
[----:B------:R-:W-:Y:S05]  /*2c60*/  @P5 BRA `(.L_x_883) ;  /* 0x0000000000605947 */ /* 0x000fea0003800000 */
        /* <DEDUP_REMOVED lines=9> */
[----:B------:R-:W-:Y:S01]  /*2d00*/  @P5 IMAD.HI.U32 R0, R3, UR14, RZ ;  /* 0x0000000e03005c27 */ /* 0x000fe2000f8e00ff */
[----:B------:R-:W-:-:S13]  /*2d10*/  PLOP3.LUT P5, PT, PT, PT, UP1, 0x80, 0x0 ;  /* 0x000000000000781c */ /* 0x000fda0003faf018 */
[----:B------:R-:W-:-:S04]  /*2d20*/  @P5 SHF.R.U32.HI R3, RZ, UR15, R0 ;  /* 0x0000000fff035c19 */ /* 0x000fc80008011600 */
[----:B------:R-:W-:Y:S01]  /*2d30*/  LOP3.LUT R3, RZ, R3, RZ, 0x33, !PT ;  /* 0x00000003ff037212 */ /* 0x000fe200078e33ff */
[----:B------:R-:W-:Y:S06]  /*2d40*/  BRA `(.L_x_886) ;  /* 0x0000000000187947 */ /* 0x000fec0003800000 */
.L_x_885:
[----:B------:R-:W-:-:S06]  /*2d50*/  UISETP.NE.AND UP1, UPT, UR7, 0x1, UPT ;  /* 0x000000010700788c */ /* 0x000fcc000bf25270 */
[----:B------:R-:W-:-:S05]  /*2d60*/  PLOP3.LUT P5, PT, PT, PT, UP1, 0x80, 0x0 ;  /* 0x000000000000781c */ /* 0x000fca0003faf018 */
[----:B------:R-:W-:-:S08]  /*2d70*/  @UP1 ULDC.64 UR14, c[0x0][0x9e8] ;  /* 0x00027a00000e1ab9 */ /* 0x000fd00000000a00 */
[----:B------:R-:W-:Y:S01]  /*2d80*/  @P5 IMAD.HI.U32 R0, R3, UR14, RZ ;  /* 0x0000000e03005c27 */ /* 0x000fe2000f8e00ff */
[----:B------:R-:W-:-:S13]  /*2d90*/  PLOP3.LUT P5, PT, PT, PT, UP1, 0x80, 0x0 ;  /* 0x000000000000781c */ /* 0x000fda0003faf018 */
[----:B------:R-:W-:-:S07]  /*2da0*/  @P5 SHF.R.U32.HI R3, RZ, UR15, R0 ;  /* 0x0000000fff035c19 */ /* 0x000fce0008011600 */
.L_x_886:
[----:B------:R-:W-:Y:S05]  /*2db0*/  BSYNC B0 ;  /* 0x0000000000007941 */ /* 0x000fea0003800000 */
.L_x_884:
[----:B------:R-:W-:-:S05]  /*2dc0*/  IMAD R3, R3, UR7, R20 ;  /* 0x0000000703037c24 */ /* 0x000fca000f8e0214 */
[----:B------:R-:W-:Y:S02]  /*2dd0*/  VIMNMX R4, R4, R3, !PT ;  /* 0x0000000304047248 */ /* 0x000fe40007fe0100 */
[----:B------:R-:W-:-:S07]  /*2de0*/  VIADDMNMX R2, R3, UR7, R2, PT ;  /* 0x0000000703027c46 */ /* 0x000fce000b800102 */
.L_x_883:
[C---:B------:R-:W-:Y:S01]  /*2df0*/  ISETP.GT.AND P1, PT, R4.reuse, 0x1, !P1 ;  /* 0x000000010400780c */ /* 0x040fe20004f24270 */
[----:B------:R-:W-:Y:S01]  /*2e00*/  ULDC UR11, c[0x0][0x988] ;  /* 0x00026200000b7ab9 */ /* 0x000fe20000000800 */
[----:B------:R-:W-:Y:S01]  /*2e10*/  ISETP.GT.AND P2, PT, R4, 0x8, !P2 ;  /* 0x000000080400780c */ /* 0x000fe20005744270 */
[----:B------:R-:W-:Y:S01]  /*2e20*/  IMAD.IADD R14, R75, 0x1, -R14 ;  /* 0x000000014b0e7824 */ /* 0x000fe200078e0a0e */
[----:B------:R-:W-:Y:S02]  /*2e30*/  ISETP.LT.OR P1, PT, R2, 0x2, P1 ;  /* 0x000000020200780c */ /* 0x000fe40000f21670 */
[----:B------:R-:W-:Y:S02]  /*2e40*/  FMNMX.FTZ R0, R28, R72, !PT ;  /* 0x000000481c007209 */ /* 0x000fe40007810000 */
[----:B------:R-:W-:Y:S02]  /*2e50*/  FSEL R27, R27, -INF , !P1 ;  /* 0xff8000001b1b7808 */ /* 0x000fe40004800000 */
[----:B------:R-:W-:-:S02]  /*2e60*/  ISETP.NE.AND P1, PT, R21, RZ, PT ;  /* 0x000000ff1500720c */ /* 0x000fc40003f25270 */
[----:B------:R-:W-:Y:S02]  /*2e70*/  ISETP.LT.OR P2, PT, R2, 0x9, P2 ;  /* 0x000000090200780c */ /* 0x000fe40001741670 */
[----:B------:R-:W-:Y:S02]  /*2e80*/  ISETP.GT.AND P1, PT, R4, 0x9, !P1 ;  /* 0x000000090400780c */ /* 0x000fe40004f24270 */
[----:B------:R-:W-:Y:S02]  /*2e90*/  FMNMX.FTZ R0, R76, R0, !PT ;  /* 0x000000004c007209 */ /* 0x000fe40007810000 */
[----:B------:R-:W-:Y:S02]  /*2ea0*/  ISETP.LT.OR P1, PT, R2, 0xa, P1 ;  /* 0x0000000a0200780c */ /* 0x000fe40000f21670 */
[----:B------:R-:W-:Y:S02]  /*2eb0*/  FSEL R21, R30, -INF , !P2 ;  /* 0xff8000001e157808 */ /* 0x000fe40005000000 */
[----:B------:R-:W-:-:S02]  /*2ec0*/  FSEL R31, R31, -INF , !P1 ;  /* 0xff8000001f1f7808 */ /* 0x000fc40004800000 */
[----:B------:R-:W-:Y:S02]  /*2ed0*/  ISETP.NE.AND P1, PT, R25, RZ, PT ;  /* 0x000000ff1900720c */ /* 0x000fe40003f25270 */
[----:B------:R-:W-:Y:S02]  /*2ee0*/  ISETP.NE.AND P2, PT, R29, RZ, PT ;  /* 0x000000ff1d00720c */ /* 0x000fe40003f45270 */
[----:B------:R-:W-:Y:S02]  /*2ef0*/  ISETP.GT.AND P1, PT, R4, 0x10, !P1 ;  /* 0x000000100400780c */ /* 0x000fe40004f24270 */
[----:B------:R-:W-:Y:S02]  /*2f00*/  FMNMX.FTZ R0, R78, R0, !PT ;  /* 0x000000004e007209 */ /* 0x000fe40007810000 */
[----:B------:R-:W-:Y:S02]  /*2f10*/  ISETP.LT.OR P1, PT, R2, 0x11, P1 ;  /* 0x000000110200780c */ /* 0x000fe40000f21670 */
[----:B------:R-:W-:-:S02]  /*2f20*/  FMNMX.FTZ R0, R32, R0, !PT ;  /* 0x0000000020007209 */ /* 0x000fc40007810000 */
[----:B------:R-:W-:Y:S02]  /*2f30*/  FSEL R25, R34, -INF , !P1 ;  /* 0xff80000022197808 */ /* 0x000fe40004800000 */
[----:B------:R-:W-:Y:S02]  /*2f40*/  ISETP.GT.AND P1, PT, R4, 0x11, !P2 ;  /* 0x000000110400780c */ /* 0x000fe40005724270 */
[----:B------:R-:W-:Y:S02]  /*2f50*/  ISETP.NE.AND P5, PT, R33, RZ, PT ;  /* 0x000000ff2100720c */ /* 0x000fe40003fa5270 */
[----:B------:R-:W-:Y:S02]  /*2f60*/  ISETP.LT.OR P1, PT, R2, 0x12, P1 ;  /* 0x000000120200780c */ /* 0x000fe40000f21670 */
[----:B------:R-:W-:Y:S02]  /*2f70*/  FMNMX.FTZ R0, R80, R0, !PT ;  /* 0x0000000050007209 */ /* 0x000fe40007810000 */
[----:B------:R-:W-:-:S02]  /*2f80*/  FSEL R35, R35, -INF , !P1 ;  /* 0xff80000023237808 */ /* 0x000fc40004800000 */
[----:B------:R-:W-:Y:S02]  /*2f90*/  ISETP.GT.AND P1, PT, R4, 0x18, !P5 ;  /* 0x000000180400780c */ /* 0x000fe40006f24270 */
[----:B------:R-:W-:Y:S02]  /*2fa0*/  FMNMX.FTZ R0, R36, R0, !PT ;  /* 0x0000000024007209 */ /* 0x000fe40007810000 */
[----:B------:R-:W-:Y:S02]  /*2fb0*/  ISETP.LT.OR P1, PT, R2, 0x19, P1 ;  /* 0x000000190200780c */ /* 0x000fe40000f21670 */
[----:B------:R-:W-:Y:S02]  /*2fc0*/  FMNMX.FTZ R0, R82, R0, !PT ;  /* 0x0000000052007209 */ /* 0x000fe40007810000 */
[----:B------:R-:W-:Y:S02]  /*2fd0*/  FSEL R29, R38, -INF , !P1 ;  /* 0xff800000261d7808 */ /* 0x000fe40004800000 */
[----:B------:R-:W-:-:S02]  /*2fe0*/  FMNMX.FTZ R0, R40, R0, !PT ;  /* 0x0000000028007209 */ /* 0x000fc40007810000 */
[----:B------:R-:W-:Y:S02]  /*2ff0*/  ISETP.NE.AND P1, PT, R73, RZ, PT ;  /* 0x000000ff4900720c */ /* 0x000fe40003f25270 */
[----:B------:R-:W-:Y:S02]  /*3000*/  FMNMX.FTZ R0, R84, R0, !PT ;  /* 0x0000000054007209 */ /* 0x000fe40007810000 */
[----:B------:R-:W-:Y:S02]  /*3010*/  ISETP.GT.AND P1, PT, R4, 0x19, !P1 ;  /* 0x000000190400780c */ /* 0x000fe40004f24270 */
[----:B------:R-:W-:Y:S02]  /*3020*/  FMNMX.FTZ R0, R44, R0, !PT ;  /* 0x000000002c007209 */ /* 0x000fe40007810000 */
[----:B------:R-:W-:Y:S02]  /*3030*/  ISETP.LT.OR P1, PT, R2, 0x1a, P1 ;  /* 0x0000001a0200780c */ /* 0x000fe40000f21670 */
[----:B------:R-:W-:-:S02]  /*3040*/  FMNMX.FTZ R0, R86, R0, !PT ;  /* 0x0000000056007209 */ /* 0x000fc40007810000 */
[----:B------:R-:W-:Y:S02]  /*3050*/  FSEL R39, R39, -INF , !P1 ;  /* 0xff80000027277808 */ /* 0x000fe40004800000 */
[----:B------:R-:W-:Y:S02]  /*3060*/  ISETP.NE.AND P1, PT, R37, RZ, PT ;  /* 0x000000ff2500720c */ /* 0x000fe40003f25270 */
[----:B------:R-:W-:Y:S02]  /*3070*/  FMNMX.FTZ R0, R48, R0, !PT ;  /* 0x0000000030007209 */ /* 0x000fe40007810000 */
[----:B------:R-:W-:Y:S02]  /*3080*/  ISETP.GT.AND P1, PT, R4, 0x20, !P1 ;  /* 0x000000200400780c */ /* 0x000fe40004f24270 */
[----:B------:R-:W-:Y:S02]  /*3090*/  FMNMX.FTZ R0, R88, R0, !PT ;  /* 0x0000000058007209 */ /* 0x000fe40007810000 */
[----:B------:R-:W-:-:S02]  /*30a0*/  ISETP.LT.OR P1, PT, R2, 0x21, P1 ;  /* 0x000000210200780c */ /* 0x000fc40000f21670 */
[----:B------:R-:W-:Y:S02]  /*30b0*/  FMNMX.FTZ R0, R52, R0, !PT ;  /* 0x0000000034007209 */ /* 0x000fe40007810000 */
[----:B------:R-:W-:Y:S02]  /*30c0*/  FSEL R33, R42, -INF , !P1 ;  /* 0xff8000002a217808 */ /* 0x000fe40004800000 */
[----:B------:R-:W-:Y:S02]  /*30d0*/  ISETP.NE.AND P1, PT, R77, RZ, PT ;  /* 0x000000ff4d00720c */ /* 0x000fe40003f25270 */
[----:B------:R-:W-:Y:S02]  /*30e0*/  FMNMX.FTZ R0, R90, R0, !PT ;  /* 0x000000005a007209 */ /* 0x000fe40007810000 */
[----:B------:R-:W-:Y:S02]  /*30f0*/  ISETP.GT.AND P1, PT, R4, 0x21, !P1 ;  /* 0x000000210400780c */ /* 0x000fe40004f24270 */
[----:B------:R-:W-:-:S02]  /*3100*/  FMNMX.FTZ R0, R56, R0, !PT ;  /* 0x0000000038007209 */ /* 0x000fc40007810000 */
[----:B------:R-:W-:Y:S02]  /*3110*/  ISETP.LT.OR P1, PT, R2, 0x22, P1 ;  /* 0x000000220200780c */ /* 0x000fe40000f21670 */
[----:B------:R-:W-:Y:S02]  /*3120*/  FMNMX.FTZ R0, R92, R0, !PT ;  /* 0x000000005c007209 */ /* 0x000fe40007810000 */
[----:B------:R-:W-:Y:S02]  /*3130*/  FSEL R43, R43, -INF , !P1 ;  /* 0xff8000002b2b7808 */ /* 0x000fe40004800000 */
[----:B------:R-:W-:Y:S02]  /*3140*/  ISETP.NE.AND P1, PT, R41, RZ, PT ;  /* 0x000000ff2900720c */ /* 0x000fe40003f25270 */
[----:B------:R-:W-:Y:S02]  /*3150*/  FMNMX.FTZ R0, R60, R0, !PT ;  /* 0x000000003c007209 */ /* 0x000fe40007810000 */
[----:B------:R-:W-:-:S02]  /*3160*/  ISETP.GT.AND P1, PT, R4, 0x28, !P1 ;  /* 0x000000280400780c */ /* 0x000fc40004f24270 */
[----:B------:R-:W-:Y:S02]  /*3170*/  FMNMX.FTZ R0, R94, R0, !PT ;  /* 0x000000005e007209 */ /* 0x000fe40007810000 */
[----:B------:R-:W-:Y:S02]  /*3180*/  ISETP.LT.OR P1, PT, R2, 0x29, P1 ;  /* 0x000000290200780c */ /* 0x000fe40000f21670 */
[----:B------:R-:W-:Y:S02]  /*3190*/  FMNMX.FTZ R0, R64, R0, !PT ;  /* 0x0000000040007209 */ /* 0x000fe40007810000 */
[----:B------:R-:W-:Y:S02]  /*31a0*/  FSEL R37, R46, -INF , !P1 ;  /* 0xff8000002e257808 */ /* 0x000fe40004800000 */
[----:B------:R-:W-:Y:S02]  /*31b0*/  FMNMX.FTZ R0, R65, R0, !PT ;  /* 0x0000000041007209 */ /* 0x000fe40007810000 */
[----:B------:R-:W-:-:S02]  /*31c0*/  ISETP.NE.AND P1, PT, R79, RZ, PT ;  /* 0x000000ff4f00720c */ /* 0x000fc40003f25270 */
[----:B------:R-:W-:Y:S02]  /*31d0*/  FMNMX.FTZ R0, R13, R0, !PT ;  /* 0x000000000d007209 */ /* 0x000fe40007810000 */
[----:B------:R-:W-:Y:S02]  /*31e0*/  ISETP.GT.AND P1, PT, R4, 0x29, !P1 ;  /* 0x000000290400780c */ /* 0x000fe40004f24270 */
[----:B------:R-:W-:Y:S01]  /*31f0*/  FMNMX.FTZ R12, R69, R0, !PT ;  /* 0x00000000450c7209 */ /* 0x000fe20007810000 */
[----:B------:R-:W-:Y:S01]  /*3200*/  IMAD.U32 R0, RZ, RZ, UR11 ;  /* 0x0000000bff007e24 */ /* 0x000fe2000f8e00ff */
[----:B------:R-:W-:Y:S02]  /*3210*/  ISETP.LT.OR P1, PT, R2, 0x2a, P1 ;  /* 0x0000002a0200780c */ /* 0x000fe40000f21670 */
[----:B------:R-:W-:Y:S01]  /*3220*/  ISETP.GT.AND P6, PT, R4, RZ, !P6 ;  /* 0x000000ff0400720c */ /* 0x000fe200077c4270 */
[----:B------:R-:W1:Y:S01]  /*3230*/  SHFL.BFLY PT, R5, R12, 0x2, 0x1f ;  /* 0x0c401f000c057f89 */ /* 0x000e6200000e0000 */
[----:B------:R-:W-:-:S02]  /*3240*/  FSEL R47, R47, -INF , !P1 ;  /* 0xff8000002f2f7808 */ /* 0x000fc40004800000 */
[----:B------:R-:W-:Y:S02]  /*3250*/  ISETP.NE.AND P1, PT, R45, RZ, PT ;  /* 0x000000ff2d00720c */ /* 0x000fe40003f25270 */
[----:B------:R-:W-:Y:S02]  /*3260*/  ISETP.LT.OR P6, PT, R2, 0x1, P6 ;  /* 0x000000010200780c */ /* 0x000fe400037c1670 */
[----:B------:R-:W-:Y:S02]  /*3270*/  ISETP.GT.AND P1, PT, R4, 0x30, !P1 ;  /* 0x000000300400780c */ /* 0x000fe40004f24270 */
[----:B------:R-:W-:Y:S02]  /*3280*/  FSEL R15, R26, -INF , !P6 ;  /* 0xff8000001a0f7808 */ /* 0x000fe40007000000 */
[----:B------:R-:W-:Y:S02]  /*3290*/  ISETP.LT.OR P1, PT, R2, 0x31, P1 ;  /* 0x000000310200780c */ /* 0x000fe40000f21670 */
[----:B------:R-:W-:-:S02]  /*32a0*/  ISETP.NE.AND P2, PT, R53, RZ, PT ;  /* 0x000000ff3500720c */ /* 0x000fc40003f45270 */
[----:B------:R-:W-:Y:S02]  /*32b0*/  FSEL R41, R50, -INF , !P1 ;  /* 0xff80000032297808 */ /* 0x000fe40004800000 */
[----:B------:R-:W-:Y:S02]  /*32c0*/  ISETP.NE.AND P1, PT, R81, RZ, PT ;  /* 0x000000ff5100720c */ /* 0x000fe40003f25270 */
[----:B------:R-:W-:Y:S02]  /*32d0*/  ISETP.NE.AND P5, PT, R85, RZ, PT ;  /* 0x000000ff5500720c */ /* 0x000fe40003fa5270 */
[----:B------:R-:W-:Y:S02]  /*32e0*/  ISETP.GT.AND P1, PT, R4, 0x31, !P1 ;  /* 0x000000310400780c */ /* 0x000fe40004f24270 */
[----:B------:R-:W-:Y:S02]  /*32f0*/  ISETP.NE.AND P6, PT, R87, RZ, PT ;  /* 0x000000ff5700720c */ /* 0x000fe40003fc5270 */
[----:B------:R-:W-:-:S02]  /*3300*/  ISETP.LT.OR P1, PT, R2, 0x32, P1 ;  /* 0x000000320200780c */ /* 0x000fc40000f21670 */
[----:B-1----:R-:W-:Y:S02]  /*3310*/  FMNMX.FTZ R20, R12, R5, !PT ;  /* 0x000000050c147209 */ /* 0x002fe40007810000 */
[----:B------:R-:W-:Y:S02]  /*3320*/  FMNMX.FTZ R12, R15, R27, !PT ;  /* 0x0000001b0f0c7209 */ /* 0x000fe40007810000 */
[----:B------:R-:W-:Y:S01]  /*3330*/  FSEL R51, R51, -INF , !P1 ;  /* 0xff80000033337808 */ /* 0x000fe20004800000 */
[----:B------:R-:W1:Y:S01]  /*3340*/  SHFL.BFLY PT, R5, R20, 0x1, 0x1f ;  /* 0x0c201f0014057f89 */ /* 0x000e6200000e0000 */
[----:B------:R-:W-:Y:S02]  /*3350*/  ISETP.NE.AND P1, PT, R49, RZ, PT ;  /* 0x000000ff3100720c */ /* 0x000fe40003f25270 */
[----:B------:R-:W-:Y:S02]  /*3360*/  FMNMX.FTZ R12, R21, R12, !PT ;  /* 0x0000000c150c7209 */ /* 0x000fe40007810000 */
[----:B------:R-:W-:-:S02]  /*3370*/  ISETP.GT.AND P1, PT, R4, 0x38, !P1 ;  /* 0x000000380400780c */ /* 0x000fc40004f24270 */
[----:B------:R-:W-:Y:S02]  /*3380*/  FMNMX.FTZ R12, R31, R12, !PT ;  /* 0x0000000c1f0c7209 */ /* 0x000fe40007810000 */
[----:B------:R-:W-:Y:S02]  /*3390*/  ISETP.LT.OR P1, PT, R2, 0x39, P1 ;  /* 0x000000390200780c */ /* 0x000fe40000f21670 */
[----:B------:R-:W-:Y:S02]  /*33a0*/  FMNMX.FTZ R12, R25, R12, !PT ;  /* 0x0000000c190c7209 */ /* 0x000fe40007810000 */
[----:B------:R-:W-:Y:S02]  /*33b0*/  FSEL R45, R54, -INF , !P1 ;  /* 0xff800000362d7808 */ /* 0x000fe40004800000 */
[----:B------:R-:W-:Y:S02]  /*33c0*/  ISETP.NE.AND P1, PT, R83, RZ, PT ;  /* 0x000000ff5300720c */ /* 0x000fe40003f25270 */
[----:B------:R-:W-:-:S02]  /*33d0*/  FMNMX.FTZ R12, R35, R12, !PT ;  /* 0x0000000c230c7209 */ /* 0x000fc40007810000 */
[----:B------:R-:W-:Y:S02]  /*33e0*/  ISETP.GT.AND P1, PT, R4, 0x39, !P1 ;  /* 0x000000390400780c */ /* 0x000fe40004f24270 */
[----:B------:R-:W-:Y:S02]  /*33f0*/  FMNMX.FTZ R12, R29, R12, !PT ;  /* 0x0000000c1d0c7209 */ /* 0x000fe40007810000 */
[----:B------:R-:W-:Y:S02]  /*3400*/  ISETP.LT.OR P1, PT, R2, 0x3a, P1 ;  /* 0x0000003a0200780c */ /* 0x000fe40000f21670 */
[----:B------:R-:W-:Y:S02]  /*3410*/  FMNMX.FTZ R12, R39, R12, !PT ;  /* 0x0000000c270c7209 */ /* 0x000fe40007810000 */
[----:B------:R-:W-:Y:S02]  /*3420*/  FSEL R55, R55, -INF , !P1 ;  /* 0xff80000037377808 */ /* 0x000fe40004800000 */
[----:B------:R-:W-:-:S02]  /*3430*/  ISETP.GT.AND P1, PT, R4, 0x40, !P2 ;  /* 0x000000400400780c */ /* 0x000fc40005724270 */
[----:B------:R-:W-:Y:S02]  /*3440*/  FMNMX.FTZ R12, R33, R12, !PT ;  /* 0x0000000c210c7209 */ /* 0x000fe40007810000 */
[----:B------:R-:W-:Y:S02]  /*3450*/  ISETP.LT.OR P1, PT, R2, 0x41, P1 ;  /* 0x000000410200780c */ /* 0x000fe40000f21670 */
[----:B------:R-:W-:Y:S02]  /*3460*/  FMNMX.FTZ R12, R43, R12, !PT ;  /* 0x0000000c2b0c7209 */ /* 0x000fe40007810000 */
[----:B------:R-:W-:Y:S02]  /*3470*/  FSEL R3, R58, -INF , !P1 ;  /* 0xff8000003a037808 */ /* 0x000fe40004800000 */
[----:B------:R-:W-:Y:S02]  /*3480*/  FMNMX.FTZ R12, R37, R12, !PT ;  /* 0x0000000c250c7209 */ /* 0x000fe40007810000 */
[----:B------:R-:W-:-:S02]  /*3490*/  ISETP.GT.AND P1, PT, R4, 0x41, !P5 ;  /* 0x000000410400780c */ /* 0x000fc40006f24270 */
[----:B-1----:R-:W-:Y:S02]  /*34a0*/  FMNMX.FTZ R5, R20, R5, !PT ;  /* 0x0000000514057209 */ /* 0x002fe40007810000 */
[----:B------:R-:W-:Y:S02]  /*34b0*/  FMNMX.FTZ R12, R47, R12, !PT ;  /* 0x0000000c2f0c7209 */ /* 0x000fe40007810000 */
[----:B------:R-:W-:Y:S01]  /*34c0*/  ISETP.LT.OR P1, PT, R2, 0x42, P1 ;  /* 0x000000420200780c */ /* 0x000fe20000f21670 */
[----:B------:R-:W-:Y:S01]  /*34d0*/  FMUL.FTZ R24, R5, R0 ;  /* 0x0000000005187220 */ /* 0x000fe20000410000 */
[----:B------:R-:W-:Y:S02]  /*34e0*/  FMNMX.FTZ R12, R41, R12, !PT ;  /* 0x0000000c290c7209 */ /* 0x000fe40007810000 */
[----:B------:R-:W-:Y:S02]  /*34f0*/  FSEL R59, R59, -INF , !P1 ;  /* 0xff8000003b3b7808 */ /* 0x000fe40004800000 */
[----:B------:R-:W-:-:S02]  /*3500*/  FSETP.NEU.FTZ.AND P1, PT, R5, -INF , PT ;  /* 0xff8000000500780b */ /* 0x000fc40003f3d000 */
[----:B------:R-:W-:Y:S02]  /*3510*/  ISETP.NE.AND P5, PT, R57, RZ, PT ;  /* 0x000000ff3900720c */ /* 0x000fe40003fa5270 */
[----:B------:R-:W-:Y:S02]  /*3520*/  FMNMX.FTZ R12, R51, R12, !PT ;  /* 0x0000000c330c7209 */ /* 0x000fe40007810000 */
[----:B------:R-:W-:Y:S02]  /*3530*/  FSEL R73, R24, RZ, P1 ;  /* 0x000000ff18497208 */ /* 0x000fe40000800000 */
[----:B------:R-:W-:Y:S02]  /*3540*/  ISETP.GT.AND P1, PT, R4, 0x48, !P5 ;  /* 0x000000480400780c */ /* 0x000fe40006f24270 */
[----:B------:R-:W-:Y:S01]  /*3550*/  FMNMX.FTZ R12, R45, R12, !PT ;  /* 0x0000000c2d0c7209 */ /* 0x000fe20007810000 */
[-CC-:B------:R-:W-:Y:S01]  /*3560*/  FFMA.FTZ R20, R28, R0.reuse, -R73.reuse ;  /* 0x000000001c147223 */ /* 0x180fe20000010849 */
[----:B------:R-:W-:Y:S01]  /*3570*/  ISETP.LT.OR P1, PT, R2, 0x49, P1 ;  /* 0x000000490200780c */ /* 0x000fe20000f21670 */
[--C-:B------:R-:W-:Y:S01]  /*3580*/  FFMA.FTZ R24, R72, R0, -R73.reuse ;  /* 0x0000000048187223 */ /* 0x100fe20000010849 */
[----:B------:R-:W-:Y:S01]  /*3590*/  FMNMX.FTZ R12, R55, R12, !PT ;  /* 0x0000000c370c7209 */ /* 0x000fe20007810000 */
[-CC-:B------:R-:W-:Y:S01]  /*35a0*/  FFMA.FTZ R26, R76, R0.reuse, -R73.reuse ;  /* 0x000000004c1a7223 */ /* 0x180fe20000010849 */
[----:B------:R-:W-:Y:S01]  /*35b0*/  FSEL R49, R62, -INF , !P1 ;  /* 0xff8000003e317808 */ /* 0x000fe20004800000 */
[----:B------:R-:W-:Y:S01]  /*35c0*/  MUFU.EX2 R20, R20 ;  /* 0x0000001400147308 */ /* 0x000fe20000000800 */
[----:B------:R-:W-:Y:S01]  /*35d0*/  ISETP.NE.AND P2, PT, R61, RZ, PT ;  /* 0x000000ff3d00720c */ /* 0x000fe20003f45270 */
[-CC-:B------:R-:W-:Y:S01]  /*35e0*/  FFMA.FTZ R28, R78, R0.reuse, -R73.reuse ;  /* 0x000000004e1c7223 */ /* 0x180fe20000010849 */
[----:B------:R-:W-:Y:S01]  /*35f0*/  ISETP.GT.AND P1, PT, R4, 0x49, !P6 ;  /* 0x000000490400780c */ /* 0x000fe20007724270 */
[--C-:B------:R-:W-:Y:S01]  /*3600*/  FFMA.FTZ R30, R32, R0, -R73.reuse ;  /* 0x00000000201e7223 */ /* 0x100fe20000010849 */
[----:B------:R-:W-:Y:S01]  /*3610*/  FMNMX.FTZ R12, R3, R12, !PT ;  /* 0x0000000c030c7209 */ /* 0x000fe20007810000 */
[-CC-:B------:R-:W-:Y:S01]  /*3620*/  FFMA.FTZ R13, R13, R0.reuse, -R73.reuse ;  /* 0x000000000d0d7223 */ /* 0x180fe20000010849 */
[----:B------:R-:W-:Y:S01]  /*3630*/  ISETP.GT.AND P2, PT, R4, 0x50, !P2 ;  /* 0x000000500400780c */ /* 0x000fe20005744270 */
[----:B------:R1:W2:Y:S01]  /*3640*/  MUFU.EX2 R77, R24 ;  /* 0x00000018004d7308 */ /* 0x0002a20000000800 */
[----:B------:R-:W-:Y:S01]  /*3650*/  ISETP.LT.OR P1, PT, R2, 0x4a, P1 ;  /* 0x0000004a0200780c */ /* 0x000fe20000f21670 */
[--C-:B------:R-:W-:Y:S01]  /*3660*/  FFMA.FTZ R32, R36, R0, -R73.reuse ;  /* 0x0000000024207223 */ /* 0x100fe20000010849 */
[----:B------:R-:W-:Y:S01]  /*3670*/  FMNMX.FTZ R12, R59, R12, !PT ;  /* 0x0000000c3b0c7209 */ /* 0x000fe20007810000 */
[-CC-:B------:R-:W-:Y:S01]  /*3680*/  FFMA.FTZ R34, R52, R0.reuse, -R73.reuse ;  /* 0x0000000034227223 */ /* 0x180fe20000010849 */
[----:B------:R-:W-:Y:S01]  /*3690*/  ISETP.GT.AND P3, PT, R4, 0x51, !P3 ;  /* 0x000000510400780c */ /* 0x000fe20005f64270 */
[-CC-:B------:R-:W-:Y:S01]  /*36a0*/  FFMA.FTZ R38, R56, R0.reuse, -R73.reuse ;  /* 0x0000000038267223 */ /* 0x180fe20000010849 */
[----:B------:R-:W-:Y:S01]  /*36b0*/  ISETP.LT.OR P2, PT, R2, 0x51, P2 ;  /* 0x000000510200780c */ /* 0x000fe20001741670 */
[----:B------:R-:W-:Y:S01]  /*36c0*/  MUFU.EX2 R26, R26 ;  /* 0x0000001a001a7308 */ /* 0x000fe20000000800 */
[----:B------:R-:W-:Y:S01]  /*36d0*/  FSEL R63, R63, -INF , !P1 ;  /* 0xff8000003f3f7808 */ /* 0x000fe20004800000 */
[--C-:B-1----:R-:W-:Y:S01]  /*36e0*/  FFMA.FTZ R24, R80, R0, -R73.reuse ;  /* 0x0000000050187223 */ /* 0x102fe20000010849 */
[----:B------:R-:W-:Y:S01]  /*36f0*/  FMNMX.FTZ R12, R49, R12, !PT ;  /* 0x0000000c310c7209 */ /* 0x000fe20007810000 */
[-CC-:B------:R-:W-:Y:S01]  /*3700*/  FFMA.FTZ R36, R90, R0.reuse, -R73.reuse ;  /* 0x000000005a247223 */ /* 0x180fe20000010849 */
[----:B------:R-:W-:Y:S01]  /*3710*/  ISETP.NE.AND P5, PT, R68, RZ, PT ;  /* 0x000000ff4400720c */ /* 0x000fe20003fa5270 */
[-CC-:B------:R-:W-:Y:S01]  /*3720*/  FFMA.FTZ R65, R65, R0.reuse, -R73.reuse ;  /* 0x0000000041417223 */ /* 0x180fe20000010849 */
[----:B------:R-:W-:Y:S01]  /*3730*/  ISETP.GT.AND P4, PT, R4, 0x58, !P4 ;  /* 0x000000580400780c */ /* 0x000fe20006784270 */
[----:B------:R1:W3:Y:S01]  /*3740*/  MUFU.EX2 R79, R28 ;  /* 0x0000001c004f7308 */ /* 0x0002e20000000800 */
[----:B------:R-:W-:Y:S01]  /*3750*/  ISETP.LT.OR P3, PT, R2, 0x52, P3 ;  /* 0x000000520200780c */ /* 0x000fe20001f61670 */
[----:B------:R-:W-:Y:S01]  /*3760*/  FFMA.FTZ R69, R69, R0, -R73 ;  /* 0x0000000045457223 */ /* 0x000fe20000010849 */
[----:B------:R-:W-:-:S02]  /*3770*/  FSEL R53, R66, -INF , !P2 ;  /* 0xff80000042357808 */ /* 0x000fc40005000000 */
[----:B------:R-:W-:Y:S02]  /*3780*/  FMNMX.FTZ R12, R63, R12, !PT ;  /* 0x0000000c3f0c7209 */ /* 0x000fe40007810000 */
[----:B------:R-:W-:Y:S01]  /*3790*/  ISETP.GT.AND P5, PT, R4, 0x59, !P5 ;  /* 0x000000590400780c */ /* 0x000fe20006fa4270 */
[-CC-:B------:R-:W-:Y:S01]  /*37a0*/  FFMA.FTZ R4, R40, R0.reuse, -R73.reuse ;  /* 0x0000000028047223 */ /* 0x180fe20000010849 */
[----:B------:R-:W-:Y:S01]  /*37b0*/  ISETP.LT.OR P4, PT, R2, 0x59, P4 ;  /* 0x000000590200780c */ /* 0x000fe20002781670 */
[--C-:B------:R-:W-:Y:S01]  /*37c0*/  FFMA.FTZ R40, R94, R0, -R73.reuse ;  /* 0x000000005e287223 */ /* 0x100fe20000010849 */
[----:B------:R-:W-:Y:S01]  /*37d0*/  FSEL R67, R67, -INF , !P3 ;  /* 0xff80000043437808 */ /* 0x000fe20005800000 */
[----:B------:R4:W-:Y:S01]  /*37e0*/  MUFU.EX2 R180, R4 ;  /* 0x0000000400b47308 */ /* 0x0009e20000000800 */
[----:B------:R-:W-:Y:S01]  /*37f0*/  FMNMX.FTZ R12, R53, R12, !PT ;  /* 0x0000000c350c7209 */ /* 0x000fe20007810000 */
[-CC-:B-1----:R-:W-:Y:S01]  /*3800*/  FFMA.FTZ R28, R82, R0.reuse, -R73.reuse ;  /* 0x00000000521c7223 */ /* 0x182fe20000010849 */
[----:B------:R-:W-:Y:S01]  /*3810*/  ISETP.LT.OR P5, PT, R2, 0x5a, P5 ;  /* 0x0000005a0200780c */ /* 0x000fe20002fa1670 */
[----:B------:R-:W-:Y:S01]  /*3820*/  FFMA.FTZ R2, R44, R0, -R73 ;  /* 0x000000002c027223 */ /* 0x000fe20000010849 */
[----:B------:R-:W-:-:S02]  /*3830*/  FSEL R57, R70, -INF , !P4 ;  /* 0xff80000046397808 */ /* 0x000fc40006000000 */
[----:B------:R-:W-:Y:S01]  /*3840*/  FMNMX.FTZ R12, R67, R12, !PT ;  /* 0x0000000c430c7209 */ /* 0x000fe20007810000 */
[----:B------:R-:W-:Y:S01]  /*3850*/  MUFU.EX2 R30, R30 ;  /* 0x0000001e001e7308 */ /* 0x000fe20000000800 */
[----:B------:R-:W-:Y:S01]  /*3860*/  FSEL R71, R71, -INF , !P5 ;  /* 0xff80000047477808 */ /* 0x000fe20006800000 */
[----:B----4-:R-:W-:Y:S01]  /*3870*/  FFMA.FTZ R4, R86, R0, -R73 ;  /* 0x0000000056047223 */ /* 0x010fe20000010849 */
[----:B------:R-:W-:Y:S02]  /*3880*/  FMNMX.FTZ R12, R57, R12, !PT ;  /* 0x0000000c390c7209 */ /* 0x000fe40007810000 */
[----:B--2---:R-:W-:Y:S02]  /*3890*/  F2FP.F16.F32.PACK_AB R188, R77, R20 ;  /* 0x000000144dbc723e */ /* 0x004fe400000000ff */
[----:B------:R-:W-:Y:S01]  /*38a0*/  FMNMX.FTZ R12, R71, R12, !PT ;  /* 0x0000000c470c7209 */ /* 0x000fe20007810000 */
[----:B------:R-:W-:Y:S01]  /*38b0*/  MUFU.EX2 R87, R4 ;  /* 0x0000000400577308 */ /* 0x000fe20000000800 */
[----:B---3--:R-:W-:-:S03]  /*38c0*/  F2FP.F16.F32.PACK_AB R190, R79, R26 ;  /* 0x0000001a4fbe723e */ /* 0x008fc600000000ff */
[----:B------:R-:W1:Y:S04]  /*38d0*/  SHFL.BFLY PT, R61, R12, 0x2, 0x1f ;  /* 0x0c401f000c3d7f89 */ /* 0x000e6800000e0000 */
[----:B------:R2:W3:Y:S08]  /*38e0*/  MUFU.EX2 R81, R24 ;  /* 0x0000001800517308 */ /* 0x0004f00000000800 */
[----:B------:R-:W-:Y:S01]  /*38f0*/  MUFU.EX2 R95, R40 ;  /* 0x00000028005f7308 */ /* 0x000fe20000000800 */
[----:B--2---:R-:W-:-:S07]  /*3900*/  FFMA.FTZ R24, R84, R0, -R73 ;  /* 0x0000000054187223 */ /* 0x004fce0000010849 */
[----:B------:R2:W-:Y:S01]  /*3910*/  MUFU.EX2 R170, R13 ;  /* 0x0000000d00aa7308 */ /* 0x0005e20000000800 */
[----:B---3--:R-:W-:Y:S02]  /*3920*/  F2FP.F16.F32.PACK_AB R184, R81, R30 ;  /* 0x0000001e51b8723e */ /* 0x008fe400000000ff */
[----:B-1----:R-:W-:Y:S01]  /*3930*/  FMNMX.FTZ R61, R12, R61, !PT ;  /* 0x0000003d0c3d7209 */ /* 0x002fe20007810000 */
[----:B------:R-:W-:-:S04]  /*3940*/  FFMA.FTZ R12, R92, R0, -R73 ;  /* 0x000000005c0c7223 */ /* 0x000fc80000010849 */
[----:B------:R-:W1:Y:S01]  /*3950*/  MUFU.EX2 R32, R32 ;  /* 0x0000002000207308 */ /* 0x000e620000000800 */
[----:B------:R-:W3:Y:S01]  /*3960*/  SHFL.BFLY PT, R4, R61, 0x1, 0x1f ;  /* 0x0c201f003d047f89 */ /* 0x000ee200000e0000 */
[----:B--2---:R-:W-:-:S04]  /*3970*/  FADD.FTZ R13, R20, R77 ;  /* 0x0000004d140d7221 */ /* 0x004fc80000010000 */
[----:B------:R-:W-:Y:S02]  /*3980*/  FADD.FTZ R52, R26, R13 ;  /* 0x0000000d1a347221 */ /* 0x000fe40000010000 */
[----:B------:R-:W-:Y:S02]  /*3990*/  MUFU.EX2 R93, R12 ;  /* 0x0000000c005d7308 */ /* 0x000fe40000000800 */
[----:B------:R-:W-:-:S04]  /*39a0*/  FADD.FTZ R13, R79, R52 ;  /* 0x000000344f0d7221 */ /* 0x000fc80000010000 */
[----:B------:R-:W-:Y:S02]  /*39b0*/  FADD.FTZ R54, R30, R13 ;  /* 0x0000000d1e367221 */ /* 0x000fe40000010000 */
[----:B------:R2:W4:Y:S02]  /*39c0*/  MUFU.EX2 R83, R28 ;  /* 0x0000001c00537308 */ /* 0x0005240000000800 */
[----:B------:R-:W-:-:S04]  /*39d0*/  FADD.FTZ R13, R81, R54 ;  /* 0x00000036510d7221 */ /* 0x000fc80000010000 */
[----:B-1----:R-:W-:Y:S02]  /*39e0*/  FADD.FTZ R56, R32, R13 ;  /* 0x0000000d20387221 */ /* 0x002fe40000010000 */
[----:B------:R1:W-:Y:S01]  /*39f0*/  MUFU.EX2 R85, R24 ;  /* 0x0000001800557308 */ /* 0x0003e20000000800 */
[----:B---3--:R-:W-:Y:S01]  /*3a00*/  FMNMX.FTZ R4, R61, R4, !PT ;  /* 0x000000043d047209 */ /* 0x008fe20007810000 */
[----:B--2---:R-:W-:-:S03]  /*3a10*/  FFMA.FTZ R28, R48, R0, -R73 ;  /* 0x00000000301c7223 */ /* 0x004fc60000010849 */
[C---:B------:R-:W-:Y:S01]  /*3a20*/  FSETP.NEU.FTZ.AND P1, PT, R4.reuse, -INF , PT ;  /* 0xff8000000400780b */ /* 0x040fe20003f3d000 */
[-C--:B------:R-:W-:Y:S02]  /*3a30*/  FMUL.FTZ R12, R4, R0.reuse ;  /* 0x00000000040c7220 */ /* 0x080fe40000410000 */
[----:B------:R-:W2:Y:S01]  /*3a40*/  MUFU.EX2 R2, R2 ;  /* 0x0000000200027308 */ /* 0x000ea20000000800 */
[----:B-1----:R-:W-:Y:S01]  /*3a50*/  FFMA.FTZ R24, R88, R0, -R73 ;  /* 0x0000000058187223 */ /* 0x002fe20000010849 */
[----:B----4-:R-:W-:Y:S02]  /*3a60*/  F2FP.F16.F32.PACK_AB R186, R83, R32 ;  /* 0x0000002053ba723e */ /* 0x010fe400000000ff */
        /* <DEDUP_REMOVED lines=18> */
[----:B------:R1:W3:Y:S01]  /*3b90*/  MUFU.EX2 R40, R27 ;  /* 0x0000001b00287308 */ /* 0x0002e20000000800 */
[-CC-:B------:R-:W-:Y:S01]  /*3ba0*/  FFMA.FTZ R45, R45, R0.reuse, -R12.reuse ;  /* 0x000000002d2d7223 */ /* 0x180fe2000001080c */
[-CC-:B------:R-:W-:Y:S01]  /*3bb0*/  FFMA.FTZ R55, R55, R0.reuse, -R12.reuse ;  /* 0x0000000037377223 */ /* 0x180fe2000001080c */
[-CC-:B------:R-:W-:Y:S01]  /*3bc0*/  FFMA.FTZ R3, R3, R0.reuse, -R12.reuse ;  /* 0x0000000003037223 */ /* 0x180fe2000001080c */
[-CC-:B------:R-:W-:Y:S01]  /*3bd0*/  FFMA.FTZ R59, R59, R0.reuse, -R12.reuse ;  /* 0x000000003b3b7223 */ /* 0x180fe2000001080c */
[-CC-:B------:R-:W-:Y:S01]  /*3be0*/  FFMA.FTZ R49, R49, R0.reuse, -R12.reuse ;  /* 0x0000000031317223 */ /* 0x180fe2000001080c */
[-CC-:B------:R-:W-:Y:S01]  /*3bf0*/  FFMA.FTZ R63, R63, R0.reuse, -R12.reuse ;  /* 0x000000003f3f7223 */ /* 0x180fe2000001080c */
[-C--:B------:R-:W-:Y:S01]  /*3c00*/  FFMA.FTZ R53, R53, R0.reuse, -R12 ;  /* 0x0000000035357223 */ /* 0x080fe2000001080c */
[----:B------:R-:W4:Y:S01]  /*3c10*/  MUFU.EX2 R21, R21 ;  /* 0x0000001500157308 */ /* 0x000f220000000800 */
[----:B-1----:R-:W-:Y:S01]  /*3c20*/  FADD.FTZ R27, R83, R56 ;  /* 0x00000038531b7221 */ /* 0x002fe20000010000 */
[-CC-:B------:R-:W-:Y:S01]  /*3c30*/  FFMA.FTZ R67, R67, R0.reuse, -R12.reuse ;  /* 0x0000000043437223 */ /* 0x180fe2000001080c */
[-CC-:B------:R-:W-:Y:S01]  /*3c40*/  FFMA.FTZ R57, R57, R0.reuse, -R12.reuse ;  /* 0x0000000039397223 */ /* 0x180fe2000001080c */
[----:B------:R-:W-:Y:S01]  /*3c50*/  FFMA.FTZ R71, R71, R0, -R12 ;  /* 0x0000000047477223 */ /* 0x000fe2000001080c */
[----:B------:R-:W-:Y:S01]  /*3c60*/  FADD.FTZ R58, R180, R27 ;  /* 0x0000001bb43a7221 */ /* 0x000fe20000010000 */
[----:B--2---:R-:W-:-:S02]  /*3c70*/  F2FP.F16.F32.PACK_AB R182, R87, R2 ;  /* 0x0000000257b6723e */ /* 0x004fc400000000ff */
[----:B------:R-:W1:Y:S01]  /*3c80*/  MUFU.EX2 R42, R31 ;  /* 0x0000001f002a7308 */ /* 0x000e620000000800 */
[----:B---3--:R-:W-:Y:S01]  /*3c90*/  FADD.FTZ R54, R15, R40 ;  /* 0x000000280f367221 */ /* 0x008fe20000010000 */
[C---:B------:R-:W-:Y:S01]  /*3ca0*/  FADD.FTZ R27, R85.reuse, R58 ;  /* 0x0000003a551b7221 */ /* 0x040fe20000010000 */
[----:B------:R-:W-:Y:S02]  /*3cb0*/  F2FP.F16.F32.PACK_AB R189, R40, R15 ;  /* 0x0000000f28bd723e */ /* 0x000fe400000000ff */
[----:B------:R-:W-:Y:S01]  /*3cc0*/  F2FP.F16.F32.PACK_AB R180, R85, R180 ;  /* 0x000000b455b4723e */ /* 0x000fe200000000ff */
[----:B------:R-:W-:Y:S02]  /*3cd0*/  FADD.FTZ R58, R2, R27 ;  /* 0x0000001b023a7221 */ /* 0x000fe40000010000 */
[----:B------:R-:W2:Y:S01]  /*3ce0*/  MUFU.EX2 R25, R25 ;  /* 0x0000001900197308 */ /* 0x000ea20000000800 */
[----:B----4-:R-:W-:Y:S01]  /*3cf0*/  FADD.FTZ R13, R21, R54 ;  /* 0x00000036150d7221 */ /* 0x010fe20000010000 */
[----:B------:R-:W-:-:S06]  /*3d00*/  FADD.FTZ R27, R87, R58 ;  /* 0x0000003a571b7221 */ /* 0x000fcc0000010000 */
[----:B------:R-:W3:Y:S01]  /*3d10*/  MUFU.EX2 R44, R35 ;  /* 0x00000023002c7308 */ /* 0x000ee20000000800 */
[C---:B-1----:R-:W-:Y:S01]  /*3d20*/  FADD.FTZ R56, R42.reuse, R13 ;  /* 0x0000000d2a387221 */ /* 0x042fe20000010000 */
[----:B------:R-:W-:-:S06]  /*3d30*/  F2FP.F16.F32.PACK_AB R191, R42, R21 ;  /* 0x000000152abf723e */ /* 0x000fcc00000000ff */
[----:B------:R-:W1:Y:S01]  /*3d40*/  MUFU.EX2 R29, R29 ;  /* 0x0000001d001d7308 */ /* 0x000e620000000800 */
[----:B--2---:R-:W-:-:S07]  /*3d50*/  FADD.FTZ R13, R25, R56 ;  /* 0x00000038190d7221 */ /* 0x004fce0000010000 */
[----:B------:R-:W2:Y:S01]  /*3d60*/  MUFU.EX2 R46, R39 ;  /* 0x00000027002e7308 */ /* 0x000ea20000000800 */
[C---:B---3--:R-:W-:Y:S01]  /*3d70*/  FADD.FTZ R56, R44.reuse, R13 ;  /* 0x0000000d2c387221 */ /* 0x048fe20000010000 */
[----:B------:R-:W-:-:S06]  /*3d80*/  F2FP.F16.F32.PACK_AB R185, R44, R25 ;  /* 0x000000192cb9723e */ /* 0x000fcc00000000ff */
[----:B------:R-:W3:Y:S01]  /*3d90*/  MUFU.EX2 R33, R33 ;  /* 0x0000002100217308 */ /* 0x000ee20000000800 */
[----:B-1----:R-:W-:-:S07]  /*3da0*/  FADD.FTZ R13, R29, R56 ;  /* 0x000000381d0d7221 */ /* 0x002fce0000010000 */
[----:B------:R1:W4:Y:S01]  /*3db0*/  MUFU.EX2 R89, R24 ;  /* 0x0000001800597308 */ /* 0x0003220000000800 */
[C---:B--2---:R-:W-:Y:S01]  /*3dc0*/  FADD.FTZ R58, R46.reuse, R13 ;  /* 0x0000000d2e3a7221 */ /* 0x044fe20000010000 */
[----:B------:R-:W-:-:S06]  /*3dd0*/  F2FP.F16.F32.PACK_AB R187, R46, R29 ;  /* 0x0000001d2ebb723e */ /* 0x000fcc00000000ff */
[----:B------:R-:W2:Y:S01]  /*3de0*/  MUFU.EX2 R48, R43 ;  /* 0x0000002b00307308 */ /* 0x000ea20000000800 */
[----:B-1----:R-:W-:Y:S01]  /*3df0*/  FFMA.FTZ R24, R60, R0, -R73 ;  /* 0x000000003c187223 */ /* 0x002fe20000010849 */
[----:B------:R-:W-:Y:S01]  /*3e00*/  FADD.FTZ R60, R28, R27 ;  /* 0x0000001b1c3c7221 */ /* 0x000fe20000010000 */
[----:B---3--:R-:W-:-:S05]  /*3e10*/  FADD.FTZ R13, R33, R58 ;  /* 0x0000003a210d7221 */ /* 0x008fca0000010000 */
[----:B------:R-:W1:Y:S01]  /*3e20*/  MUFU.EX2 R34, R34 ;  /* 0x0000002200227308 */ /* 0x000e620000000800 */
[C---:B----4-:R-:W-:Y:S01]  /*3e30*/  FADD.FTZ R27, R89.reuse, R60 ;  /* 0x0000003c591b7221 */ /* 0x050fe20000010000 */
[----:B------:R-:W-:-:S06]  /*3e40*/  F2FP.F16.F32.PACK_AB R176, R89, R28 ;  /* 0x0000001c59b0723e */ /* 0x000fcc00000000ff */
[----:B------:R-:W3:Y:S01]  /*3e50*/  MUFU.EX2 R37, R37 ;  /* 0x0000002500257308 */ /* 0x000ee20000000800 */
[C---:B--2---:R-:W-:Y:S01]  /*3e60*/  FADD.FTZ R58, R48.reuse, R13 ;  /* 0x0000000d303a7221 */ /* 0x044fe20000010000 */
[----:B------:R-:W-:-:S06]  /*3e70*/  F2FP.F16.F32.PACK_AB R181, R48, R33 ;  /* 0x0000002130b5723e */ /* 0x000fcc00000000ff */
[----:B------:R2:W4:Y:S01]  /*3e80*/  MUFU.EX2 R91, R36 ;  /* 0x00000024005b7308 */ /* 0x0005220000000800 */
[----:B-1----:R-:W-:-:S07]  /*3e90*/  FADD.FTZ R60, R34, R27 ;  /* 0x0000001b223c7221 */ /* 0x002fce0000010000 */
[----:B------:R-:W1:Y:S01]  /*3ea0*/  MUFU.EX2 R50, R47 ;  /* 0x0000002f00327308 */ /* 0x000e620000000800 */
[----:B--2---:R-:W-:Y:S01]  /*3eb0*/  FFMA.FTZ R36, R64, R0, -R73 ;  /* 0x0000000040247223 */ /* 0x004fe20000010849 */
[----:B---3--:R-:W-:-:S06]  /*3ec0*/  FADD.FTZ R13, R37, R58 ;  /* 0x0000003a250d7221 */ /* 0x008fcc0000010000 */
[----:B------:R-:W2:Y:S01]  /*3ed0*/  MUFU.EX2 R38, R38 ;  /* 0x0000002600267308 */ /* 0x000ea20000000800 */
[C---:B----4-:R-:W-:Y:S01]  /*3ee0*/  FADD.FTZ R27, R91.reuse, R60 ;  /* 0x0000003c5b1b7221 */ /* 0x050fe20000010000 */
[----:B------:R-:W-:-:S06]  /*3ef0*/  F2FP.F16.F32.PACK_AB R178, R91, R34 ;  /* 0x000000225bb2723e */ /* 0x000fcc00000000ff */
[----:B------:R-:W3:Y:S01]  /*3f00*/  MUFU.EX2 R41, R41 ;  /* 0x0000002900297308 */ /* 0x000ee20000000800 */
[C---:B-1----:R-:W-:Y:S01]  /*3f10*/  FADD.FTZ R20, R50.reuse, R13 ;  /* 0x0000000d32147221 */ /* 0x042fe20000010000 */
[----:B------:R-:W-:-:S06]  /*3f20*/  F2FP.F16.F32.PACK_AB R183, R50, R37 ;  /* 0x0000002532b7723e */ /* 0x000fcc00000000ff */
[----:B------:R-:W1:Y:S01]  /*3f30*/  MUFU.EX2 R52, R51 ;  /* 0x0000003300347308 */ /* 0x000e620000000800 */
[----:B--2---:R-:W-:Y:S01]  /*3f40*/  FADD.FTZ R26, R38, R27 ;  /* 0x0000001b261a7221 */ /* 0x004fe20000010000 */
[----:B------:R-:W-:-:S03]  /*3f50*/  F2FP.F16.F32.PACK_AB R172, R93, R38 ;  /* 0x000000265dac723e */ /* 0x000fc600000000ff */
[----:B------:R-:W-:-:S03]  /*3f60*/  FADD.FTZ R27, R93, R26 ;  /* 0x0000001a5d1b7221 */ /* 0x000fc60000010000 */
[----:B------:R-:W2:Y:S01]  /*3f70*/  MUFU.EX2 R24, R24 ;  /* 0x0000001800187308 */ /* 0x000ea20000000800 */
[----:B---3--:R-:W-:-:S07]  /*3f80*/  FADD.FTZ R13, R41, R20 ;  /* 0x00000014290d7221 */ /* 0x008fce0000010000 */
        /* <DEDUP_REMOVED lines=13> */
[----:B--2---:R-:W-:-:S07]  /*4060*/  FADD.FTZ R26, R36, R27 ;  /* 0x0000001b241a7221 */ /* 0x004fce0000010000 */
[----:B------:R-:W2:Y:S01]  /*4070*/  MUFU.EX2 R56, R59 ;  /* 0x0000003b00387308 */ /* 0x000ea20000000800 */
[----:B---3--:R-:W-:-:S07]  /*4080*/  FADD.FTZ R13, R3, R20 ;  /* 0x00000014030d7221 */ /* 0x008fce0000010000 */
[----:B------:R-:W3:Y:S01]  /*4090*/  MUFU.EX2 R49, R49 ;  /* 0x0000003100317308 */ /* 0x000ee20000000800 */
[C---:B-1----:R-:W-:Y:S01]  /*40a0*/  FADD.FTZ R27, R65.reuse, R26 ;  /* 0x0000001a411b7221 */ /* 0x042fe20000010000 */
[----:B------:R-:W-:Y:S01]  /*40b0*/  VIADD R26, R14, UR42 ;  /* 0x0000002a0e1a7c36 */ /* 0x000fe20008000000 */
[----:B------:R-:W-:Y:S02]  /*40c0*/  F2FP.F16.F32.PACK_AB R168, R65, R36 ;  /* 0x0000002441a8723e */ /* 0x000fe400000000ff */
[----:B------:R-:W-:Y:S02]  /*40d0*/  FADD.FTZ R24, R170, R27 ;  /* 0x0000001baa187221 */ /* 0x000fe40000010000 */
[----:B------:R-:W-:Y:S01]  /*40e0*/  R2UR UR14, R26 ;  /* 0x000000001a0e72ca */ /* 0x000fe200000e0000 */
[----:B------:R-:W1:Y:S01]  /*40f0*/  MUFU.EX2 R69, R69 ;  /* 0x0000004500457308 */ /* 0x000e620000000800 */
[C---:B--2---:R-:W-:Y:S01]  /*4100*/  FADD.FTZ R20, R56.reuse, R13 ;  /* 0x0000000d38147221 */ /* 0x044fe20000010000 */
[----:B------:R-:W-:-:S06]  /*4110*/  F2FP.F16.F32.PACK_AB R173, R56, R3 ;  /* 0x0000000338ad723e */ /* 0x000fcc00000000ff */
[----:B------:R-:W2:Y:S01]  /*4120*/  MUFU.EX2 R12, R63 ;  /* 0x0000003f000c7308 */ /* 0x000ea20000000800 */
[----:B---3--:R-:W-:-:S03]  /*4130*/  FADD.FTZ R27, R49, R20 ;  /* 0x00000014311b7221 */ /* 0x008fc60000010000 */
[----:B------:R-:W-:-:S04]  /*4140*/  UIADD3 UR6, UR14, UR6, URZ ;  /* 0x000000060e067290 */ /* 0x000fc8000fffe03f */
[----:B------:R-:W3:Y:S01]  /*4150*/  MUFU.EX2 R53, R53 ;  /* 0x0000003500357308 */ /* 0x000ee20000000800 */
[C---:B-1----:R-:W-:Y:S01]  /*4160*/  FADD.FTZ R13, R69.reuse, R24 ;  /* 0x00000018450d7221 */ /* 0x042fe20000010000 */
[----:B------:R-:W-:-:S06]  /*4170*/  F2FP.F16.F32.PACK_AB R170, R69, R170 ;  /* 0x000000aa45aa723e */ /* 0x000fcc00000000ff */
[----:B------:R-:W1:Y:S01]  /*4180*/  MUFU.EX2 R2, R67 ;  /* 0x0000004300027308 */ /* 0x000e620000000800 */
[C---:B--2---:R-:W-:Y:S01]  /*4190*/  FADD.FTZ R24, R12.reuse, R27 ;  /* 0x0000001b0c187221 */ /* 0x044fe20000010000 */
[----:B------:R-:W-:-:S06]  /*41a0*/  F2FP.F16.F32.PACK_AB R175, R12, R49 ;  /* 0x000000310caf723e */ /* 0x000fcc00000000ff */
[----:B------:R-:W2:Y:S01]  /*41b0*/  MUFU.EX2 R57, R57 ;  /* 0x0000003900397308 */ /* 0x000ea20000000800 */
[----:B---3--:R-:W-:-:S07]  /*41c0*/  FADD.FTZ R15, R53, R24 ;  /* 0x00000018350f7221 */ /* 0x008fce0000010000 */
[----:B------:R-:W3:Y:S01]  /*41d0*/  MUFU.EX2 R20, R71 ;  /* 0x0000004700147308 */ /* 0x000ee20000000800 */
[C---:B-1----:R-:W-:Y:S01]  /*41e0*/  FADD.FTZ R24, R2.reuse, R15 ;  /* 0x0000000f02187221 */ /* 0x042fe20000010000 */
[----:B------:R-:W-:Y:S01]  /*41f0*/  F2FP.F16.F32.PACK_AB R169, R2, R53 ;  /* 0x0000003502a9723e */ /* 0x000fe200000000ff */
[----:B------:R-:W-:Y:S02]  /*4200*/  VIADD R15, R74, 0xfffffffe ;  /* 0xfffffffe4a0f7836 */ /* 0x000fe40000000000 */
[----:B--2---:R-:W-:-:S04]  /*4210*/  FADD.FTZ R3, R57, R24 ;  /* 0x0000001839037221 */ /* 0x004fc80000010000 */
[C---:B---3--:R-:W-:Y:S01]  /*4220*/  FADD.FTZ R12, R20.reuse, R3 ;  /* 0x00000003140c7221 */ /* 0x048fe20000010000 */
[----:B------:R-:W-:Y:S01]  /*4230*/  F2FP.F16.F32.PACK_AB R171, R20, R57 ;  /* 0x0000003914ab723e */ /* 0x000fe200000000ff */
[----:B------:R-:W-:Y:S06]  /*4240*/  @P1 BRA `(.L_x_887) ;  /* 0x0000000000481947 */ /* 0x000fec0003800000 */
[C---:B------:R-:W-:Y:S01]  /*4250*/  ISETP.GT.AND P1, PT, R26.reuse, RZ, PT ;  /* 0x000000ff1a00720c */ /* 0x040fe20003f24270 */
[----:B------:R-:W-:-:S05]  /*4260*/  VIADD R2, R26, 0xffffffff ;  /* 0xffffffff1a027836 */ /* 0x000fca0000000000 */
[----:B------:R-:W-:-:S07]  /*4270*/  R2UR UR11, R2 ;  /* 0x00000000020b72ca */ /* 0x000fce00000e0000 */
[----:B------:R-:W-:Y:S08]  /*4280*/  @P1 BRA `(.L_x_888) ;  /* 0x00000000001c1947 */ /* 0x000ff00003800000 */
[----:B------:R-:W-:Y:S02]  /*4290*/  UISETP.NE.AND UP1, UPT, UR7, 0x1, UPT ;  /* 0x000000010700788c */ /* 0x000fe4000bf25270 */
[----:B------:R-:W-:-:S09]  /*42a0*/  UIADD3 UR11, -UR14, URZ, URZ ;  /* 0x0000003f0e0b7290 */ /* 0x000fd2000fffe13f */
[----:B------:R-:W-:Y:S02]  /*42b0*/  @UP1 ULDC.64 UR14, c[0x0][0x9e8] ;  /* 0x00027a00000e1ab9 */ /* 0x000fe40000000a00 */
[----:B------:R-:W-:-:S04]  /*42c0*/  UIMAD.WIDE.U32 UR18, UR11, UR14, URZ ;  /* 0x0000000e0b1272a5 */ /* 0x000fc8000f8e003f */
[----:B------:R-:W-:-:S04]  /*42d0*/  @UP1 USHF.R.U32.HI UR11, URZ, UR15, UR19 ;  /* 0x0000000f3f0b1299 */ /* 0x000fc80008011613 */
[----:B------:R-:W-:Y:S01]  /*42e0*/  ULOP3.LUT UR11, URZ, UR11, URZ, 0x33, !UPT ;  /* 0x0000000b3f0b7292 */ /* 0x000fe2000f8e333f */
[----:B------:R-:W-:Y:S11]  /*42f0*/  BRA `(.L_x_889) ;  /* 0x0000000000107947 */ /* 0x000ff60003800000 */
.L_x_888:
[----:B------:R-:W-:-:S11]  /*4300*/  UISETP.NE.AND UP1, UPT, UR7, 0x1, UPT ;  /* 0x000000010700788c */ /* 0x000fd6000bf25270 */
[----:B------:R-:W-:Y:S02]  /*4310*/  @UP1 ULDC.64 UR14, c[0x0][0x9e8] ;  /* 0x00027a00000e1ab9 */ /* 0x000fe40000000a00 */
[----:B------:R-:W-:-:S04]  /*4320*/  UIMAD.WIDE.U32 UR18, UR11, UR14, URZ ;  /* 0x0000000e0b1272a5 */ /* 0x000fc8000f8e003f */
[----:B------:R-:W-:-:S12]  /*4330*/  @UP1 USHF.R.U32.HI UR11, URZ, UR15, UR19 ;  /* 0x0000000f3f0b1299 */ /* 0x000fd80008011613 */
.L_x_889:
[----:B------:R-:W-:-:S04]  /*4340*/  UIMAD UR7, UR11, UR7, UR7 ;  /* 0x000000070b0772a4 */ /* 0x000fc8000f8e0207 */
[----:B------:R-:W-:-:S04]  /*4350*/  UISETP.LT.AND UP1, UPT, UR6, UR7, UPT ;  /* 0x000000070600728c */ /* 0x000fc8000bf21270 */
[----:B------:R-:W-:-:S12]  /*4360*/  USEL UR6, UR6, UR7, UP1 ;  /* 0x0000000706067287 */ /* 0x000fd80008800000 */
.L_x_887:
[----:B------:R-:W-:Y:S01]  /*4370*/  UIMAD.WIDE UR6, UR6, 0x2aaaaaab, URZ ;  /* 0x2aaaaaab060678a5 */ /* 0x000fe2000f8e023f */
[----:B------:R-:W-:Y:S01]  /*4380*/  IMAD.MOV.U32 R3, RZ, RZ, 0x3f800000 ;  /* 0x3f800000ff037424 */ /* 0x000fe200078e00ff */
[----:B------:R-:W-:Y:S01]  /*4390*/  CS2R R118, SRZ ;  /* 0x0000000000767805 */ /* 0x000fe2000001ff00 */
[----:B------:R-:W-:Y:S01]  /*43a0*/  IMAD.MOV.U32 R2, RZ, RZ, 0x3f800000 ;  /* 0x3f800000ff027424 */ /* 0x000fe200078e00ff */
        /* <DEDUP_REMOVED lines=8> */
[----:B------:R-:W-:Y:S01]  /*4430*/  UISETP.LT.AND UP1, UPT, UR47, UR6, UPT ;  /* 0x000000062f00728c */ /* 0x000fe2000bf21270 */
[----:B------:R-:W-:Y:S02]  /*4440*/  CS2R R104, SRZ ;  /* 0x0000000000687805 */ /* 0x000fe4000001ff00 */
[----:B------:R-:W-:Y:S02]  /*4450*/  CS2R R102, SRZ ;  /* 0x0000000000667805 */ /* 0x000fe4000001ff00 */
[----:B------:R-:W-:Y:S01]  /*4460*/  CS2R R100, SRZ ;  /* 0x0000000000647805 */ /* 0x000fe2000001ff00 */
[----:B------:R-:W-:Y:S01]  /*4470*/  USEL UR41, UR47, UR6, !UP1 ;  /* 0x000000062f297287 */ /* 0x000fe2000c800000 */
[----:B------:R-:W-:-:S02]  /*4480*/  CS2R R98, SRZ ;  /* 0x0000000000627805 */ /* 0x000fc4000001ff00 */
[----:B------:R-:W-:Y:S02]  /*4490*/  CS2R R96, SRZ ;  /* 0x0000000000607805 */ /* 0x000fe4000001ff00 */
[----:B------:R-:W-:Y:S02]  /*44a0*/  CS2R R94, SRZ ;  /* 0x00000000005e7805 */ /* 0x000fe4000001ff00 */
[----:B------:R-:W-:Y:S02]  /*44b0*/  CS2R R92, SRZ ;  /* 0x00000000005c7805 */ /* 0x000fe4000001ff00 */
[----:B------:R-:W-:Y:S02]  /*44c0*/  CS2R R90, SRZ ;  /* 0x00000000005a7805 */ /* 0x000fe4000001ff00 */
[----:B------:R-:W-:Y:S02]  /*44d0*/  ISETP.GE.AND P1, PT, R15, UR41, PT ;  /* 0x000000290f007c0c */ /* 0x000fe4000bf26270 */
        /* <DEDUP_REMOVED lines=33> */
[----:B------:R-:W-:Y:S06]  /*46f0*/  @!P1 BRA `(.L_x_890) ;  /* 0x0000002c00e09947 */ /* 0x000fec0003800000 */
[----:B------:R-:W-:Y:S01]  /*4700*/  IMAD.IADD R20, R7, 0x1, R14 ;  /* 0x0000000107147824 */ /* 0x000fe200078e020e */
[----:B------:R-:W-:Y:S01]  /*4710*/  ULDC UR45, c[0x0][0x9e4] ;  /* 0x00027900002d7ab9 */ /* 0x000fe20000000800 */
[----:B------:R-:W-:Y:S02]  /*4720*/  IMAD.MOV.U32 R3, RZ, RZ, 0x3f800000 ;  /* 0x3f800000ff037424 */ /* 0x000fe400078e00ff */
[----:B------:R-:W-:-:S07]  /*4730*/  IMAD.MOV.U32 R119, RZ, RZ, RZ ;  /* 0x000000ffff777224 */ /* 0x000fce00078e00ff */
.L_x_907:
[----:B------:R-:W-:-:S04]  /*4740*/  UIADD3 UR7, UR36, 0x1, URZ ;  /* 0x0000000124077890 */ /* 0x000fc8000fffe03f */
[----:B------:R-:W-:-:S04]  /*4750*/  UISETP.NE.AND UP1, UPT, UR7, 0x2, UPT ;  /* 0x000000020700788c */ /* 0x000fc8000bf25270 */
[----:B------:R-:W-:Y:S02]  /*4760*/  USEL UR40, URZ, 0x1, UP1 ;  /* 0x000000013f287887 */ /* 0x000fe40008800000 */
[----:B------:R-:W-:Y:S02]  /*4770*/  USEL UR7, UR7, URZ, UP1 ;  /* 0x0000003f07077287 */ /* 0x000fe40008800000 */
[----:B------:R-:W-:Y:S01]  /*4780*/  ULOP3.LUT UR40, UR46, UR40, URZ, 0x3c, !UPT ;  /* 0x000000282e287292 */ /* 0x000fe2000f8e3c3f */
[----:B------:R-:W-:Y:S11]  /*4790*/  @!P0 BRA `(.L_x_891) ;  /* 0x0000000000048947 */ /* 0x000ff60003800000 */
[----:B------:R-:W-:Y:S01]  /*47a0*/  BPT.TRAP 0x1 ;  /* 0x000000040000795c */ /* 0x000fe20000300000 */
.L_x_891:
[----:B------:R-:W-:Y:S01]  /*47b0*/  ULEA UR38, UR7, UR37, 0x3 ;  /* 0x0000002507267291 */ /* 0x000fe2000f8e183f */
[----:B------:R-:W-:-:S05]  /*47c0*/  IMAD.U32 R0, RZ, RZ, UR40 ;  /* 0x00000028ff007e24 */ /* 0x000fca000f8e00ff */
[----:B------:R-:W-:-:S04]  /*47d0*/  SHF.L.U32 R0, R0, 0x1f, RZ ;  /* 0x0000001f00007819 */ /* 0x000fc800000006ff */
[----:B------:R1:W2:Y:S01]  /*47e0*/  SYNCS.PHASECHK.TRANS64.TRYWAIT P1, [UR38+0x30830], R0 ;  /* 0x03083000ff0075a7 */ /* 0x0002a20008020166 */
[----:B------:R-:W-:Y:S05]  /*47f0*/  @!P0 BRA `(.L_x_892) ;  /* 0x0000000000048947 */ /* 0x000fea0003800000 */
[----:B------:R-:W-:Y:S01]  /*4800*/  BPT.TRAP 0x1 ;  /* 0x000000040000795c */ /* 0x000fe20000300000 */
.L_x_892:
[----:B--2---:R-:W-:Y:S05]  /*4810*/  @P1 BRA `(.L_x_893) ;  /* 0x0000000000081947 */ /* 0x004fea0003800000 */
[----:B------:R-:W2:Y:S02]  /*4820*/  SYNCS.PHASECHK.TRANS64.TRYWAIT P1, [UR38+0x30830], R0 ;  /* 0x03083000ff0075a7 */ /* 0x000ea40008020166 */
[----:B--2---:R-:W-:Y:S05]  /*4830*/  @!P1 BRA `(.L_x_894) ;  /* 0x000000d800e09947 */ /* 0x004fea0003800000 */
.L_x_893:
[----:B------:R-:W-:Y:S01]  /*4840*/  R2UR UR56, R10 ;  /* 0x000000000a3872ca */ /* 0x000fe200000e0000 */
[----:B------:R-:W-:Y:S01]  /*4850*/  UIMAD UR6, UR7, 0x900, UR39 ;  /* 0x00000900070678a4 */ /* 0x000fe2000f8e0227 */
[----:B------:R-:W-:Y:S01]  /*4860*/  R2UR UR57, R11 ;  /* 0x000000000b3972ca */ /* 0x000fe200000e0000 */
[----:B------:R-:W-:Y:S01]  /*4870*/  WARPGROUP.ARRIVE ;  /* 0x00000000000079c5 */ /* 0x000fe20000000000 */
[----:B------:R-:W-:Y:S01]  /*4880*/  UMOV UR59, 0x40000040 ;  /* 0x40000040003b7882 */ /* 0x000fe20000000000 */
[----:B------:R-:W-:Y:S01]  /*4890*/  UIADD3 UR10, UR6, 0x4, URZ ;  /* 0x00000004060a7890 */ /* 0x000fe2000fffe03f */
[-C--:B------:R-:W-:Y:S01]  /*48a0*/  FMUL.FTZ R24, R24, R2.reuse ;  /* 0x0000000218187220 */ /* 0x080fe20000410000 */
[----:B------:R-:W-:Y:S01]  /*48b0*/  UMOV UR11, 0x40000040 ;  /* 0x40000040000b7882 */ /* 0x000fe20000000000 */
[----:B------:R-:W-:Y:S01]  /*48c0*/  UMOV UR58, UR6 ;  /* 0x00000006003a7c82 */ /* 0x000fe20008000000 */
[----:B------:R-:W-:Y:S01]  /*48d0*/  UIADD3 UR14, UR6, 0x6, URZ ;  /* 0x00000006060e7890 */ /* 0x000fe2000fffe03f */
[-C--:B------:R-:W-:Y:S01]  /*48e0*/  FMUL.FTZ R25, R25, R2.reuse ;  /* 0x0000000219197220 */ /* 0x080fe20000410000 */
[----:B------:R-:W-:Y:S01]  /*48f0*/  UMOV UR15, 0x40000040 ;  /* 0x40000040000f7882 */ /* 0x000fe20000000000 */
[----:B------:R-:W-:Y:S01]  /*4900*/  UIADD3 UR18, UR6, 0x300, URZ ;  /* 0x0000030006127890 */ /* 0x000fe2000fffe03f */
[-C--:B------:R-:W-:Y:S01]  /*4910*/  FMUL.FTZ R28, R28, R2.reuse ;  /* 0x000000021c1c7220 */ /* 0x080fe20000410000 */
[----:B------:R-:W-:Y:S01]  /*4920*/  UMOV UR19, 0x40000040 ;  /* 0x4000004000137882 */ /* 0x000fe20000000000 */
[----:B------:R-:W-:Y:S01]  /*4930*/  HGMMA.64x96x16.F32 R120, gdesc[UR56], RZ, !UPT, gsb0 ;  /* 0x01600000387879f0 */ /* 0x000fe2000c0008ff */
[----:B------:R-:W-:Y:S01]  /*4940*/  UIADD3 UR58, UR6, 0x2, URZ ;  /* 0x00000002063a7890 */ /* 0x000fe2000fffe03f */
[-C--:B------:R-:W-:Y:S01]  /*4950*/  FMUL.FTZ R29, R29, R2.reuse ;  /* 0x000000021d1d7220 */ /* 0x080fe20000410000 */
[----:B------:R-:W-:Y:S01]  /*4960*/  UMOV UR56, UR4 ;  /* 0x0000000400387c82 */ /* 0x000fe20008000000 */
[----:B------:R-:W-:Y:S01]  /*4970*/  UMOV UR57, UR5 ;  /* 0x0000000500397c82 */ /* 0x000fe20008000000 */
[----:B------:R-:W-:Y:S01]  /*4980*/  UMOV UR59, 0x40000040 ;  /* 0x40000040003b7882 */ /* 0x000fe20000000000 */
[----:B------:R-:W-:Y:S01]  /*4990*/  UIADD3 UR22, UR6, 0x302, URZ ;  /* 0x0000030206167890 */ /* 0x000fe2000fffe03f */
[-C--:B------:R-:W-:Y:S01]  /*49a0*/  FMUL.FTZ R32, R32, R2.reuse ;  /* 0x0000000220207220 */ /* 0x080fe20000410000 */
        /* <DEDUP_REMOVED lines=101> */
[----:B------:R-:W-:Y:S01]  /*5000*/  HGMMA.64x96x16.F32 R120, gdesc[UR56], R120, gsb0 ;  /* 0x01600000387879f0 */ /* 0x000fe20008000878 */
[----:B------:R-:W-:Y:S01]  /*5010*/  R2UR UR56, R8 ;  /* 0x00000000083872ca */ /* 0x000fe200000e0000 */
[----:B------:R-:W-:Y:S01]  /*5020*/  UIADD3 UR58, UR6, 0x606, URZ ;  /* 0x00000606063a7890 */ /* 0x000fe2000fffe03f */
[----:B------:R-:W-:Y:S01]  /*5030*/  R2UR UR57, R9 ;  /* 0x00000000093972ca */ /* 0x000fe200000e0000 */
[----:B------:R-:W-:Y:S01]  /*5040*/  UMOV UR59, 0x40000040 ;  /* 0x40000040003b7882 */ /* 0x000fe20000000000 */
[-C--:B------:R-:W-:Y:S01]  /*5050*/  FMUL.FTZ R115, R115, R3.reuse ;  /* 0x0000000373737220 */ /* 0x080fe20000410000 */
[-C--:B------:R-:W-:Y:S01]  /*5060*/  FMUL.FTZ R118, R118, R3.reuse ;  /* 0x0000000376767220 */ /* 0x080fe20000410000 */
[----:B------:R-:W-:Y:S01]  /*5070*/  FMUL.FTZ R119, R119, R3 ;  /* 0x0000000377777220 */ /* 0x000fe20000410000 */
[----:B------:R-:W-:-:S02]  /*5080*/  WARPGROUP.DEPBAR.LE gsb0, 0x0 ;  /* 0x00008000000079c5 */ /* 0x000fc40000010000 */
        /* <DEDUP_REMOVED lines=30> */
[----:B------:R-:W-:Y:S05]  /*5270*/  @!P0 BRA `(.L_x_895) ;  /* 0x0000000000048947 */ /* 0x000fea0003800000 */
[----:B------:R-:W-:Y:S01]  /*5280*/  BPT.TRAP 0x1 ;  /* 0x000000040000795c */ /* 0x000fe20000300000 */
.L_x_895:
[----:B------:R-:W-:Y:S01]  /*5290*/  ULEA UR6, UR36, UR37, 0x3 ;  /* 0x0000002524067291 */ /* 0x000fe2000f8e183f */
[----:B-12---:R-:W-:-:S05]  /*52a0*/  IMAD.U32 R0, RZ, RZ, UR46 ;  /* 0x0000002eff007e24 */ /* 0x006fca000f8e00ff */
[----:B------:R-:W-:-:S04]  /*52b0*/  SHF.L.U32 R0, R0, 0x1f, RZ ;  /* 0x0000001f00007819 */ /* 0x000fc800000006ff */
[----:B------:R1:W2:Y:S01]  /*52c0*/  SYNCS.PHASECHK.TRANS64.TRYWAIT P1, [UR6+0x30850], R0 ;  /* 0x03085000ff0075a7 */ /* 0x0002a20008020146 */
[----:B------:R-:W-:Y:S05]  /*52d0*/  @!P0 BRA `(.L_x_896) ;  /* 0x0000000000048947 */ /* 0x000fea0003800000 */
[----:B------:R-:W-:Y:S01]  /*52e0*/  BPT.TRAP 0x1 ;  /* 0x000000040000795c */ /* 0x000fe20000300000 */
.L_x_896:
[----:B--2---:R-:W-:Y:S05]  /*52f0*/  @P1 BRA `(.L_x_897) ;  /* 0x0000000000081947 */ /* 0x004fea0003800000 */
[----:B------:R-:W2:Y:S02]  /*5300*/  SYNCS.PHASECHK.TRANS64.TRYWAIT P1, [UR6+0x30850], R0 ;  /* 0x03085000ff0075a7 */ /* 0x000ea40008020146 */
[----:B--2---:R-:W-:Y:S05]  /*5310*/  @!P1 BRA `(.L_x_898) ;  /* 0x000000d000409947 */ /* 0x004fea0003800000 */
.L_x_897:
[----:B------:R-:W-:Y:S01]  /*5320*/  UIADD3 UR10, UR37, 0x400, URZ ;  /* 0x00000400250a7890 */ /* 0x000fe2000fffe03f */
[----:B------:R-:W-:Y:S01]  /*5330*/  WARPGROUP.ARRIVE ;  /* 0x00000000000079c5 */ /* 0x000fe20000000000 */
[----:B------:R-:W-:-:S05]  /*5340*/  UMOV UR11, 0x40000040 ;  /* 0x40000040000b7882 */ /* 0x000fca0000000000 */
[----:B------:R-:W3:Y:S01]  /*5350*/  S2R R210, SR_TID.X ;  /* 0x0000000000d27919 */ /* 0x000ee20000002100 */
[----:B------:R-:W-:Y:S01]  /*5360*/  USHF.R.U32.HI UR10, URZ, 0x4, UR10 ;  /* 0x000000043f0a7899 */ /* 0x000fe2000801160a */
[----:B-12---:R-:W-:Y:S01]  /*5370*/  IMAD.U32 R0, RZ, RZ, UR38 ;  /* 0x00000026ff007e24 */ /* 0x006fe2000f8e00ff */
[----:B------:R-:W-:Y:S01]  /*5380*/  ULDC UR18, c[0x0][0x2e0] ;  /* 0x0000b80000127ab9 */ /* 0x000fe20000000800 */
[----:B------:R-:W-:Y:S01]  /*5390*/  IMAD R2, R15, -0x60, RZ ;  /* 0xffffffa00f027824 */ /* 0x000fe200078e02ff */
[----:B------:R-:W-:Y:S01]  /*53a0*/  ULOP3.LUT UR10, UR10, 0x3fff, URZ, 0xc0, !UPT ;  /* 0x00003fff0a0a7892 */ /* 0x000fe2000f8ec03f */
[----:B------:R-:W-:Y:S02]  /*53b0*/  ULDC UR15, c[0x0][0x9dc] ;  /* 0x00027700000f7ab9 */ /* 0x000fe40000000800 */
[----:B------:R-:W-:Y:S01]  /*53c0*/  IMAD R3, R17, UR18, R2 ;  /* 0x0000001211037c24 */ /* 0x000fe2000f8e0202 */
[----:B------:R-:W-:-:S04]  /*53d0*/  ULOP3.LUT UR10, UR10, 0x3000000, URZ, 0xfc, !UPT ;  /* 0x030000000a0a7892 */ /* 0x000fc8000f8efc3f */
[----:B------:R-:W-:-:S07]  /*53e0*/  UIMAD UR14, UR36, 0x900, UR10 ;  /* 0x00000900240e78a4 */ /* 0x000fce000f8e020a */
[----:B------:R-:W-:Y:S02]  /*53f0*/  UMOV UR10, UR14 ;  /* 0x0000000e000a7c82 */ /* 0x000fe40008000000 */
[----:B------:R-:W-:Y:S01]  /*5400*/  HGMMA.64x192x16.F32 R24, R188, gdesc[UR8].tnspB, R24, gsb0 ;  /* 0x42e00008bc187df0 */ /* 0x000fe20008000818 */
[----:B------:R-:W-:Y:S01]  /*5410*/  UIADD3 UR10, UR14, 0x80, URZ ;  /* 0x000000800e0a7890 */ /* 0x000fe2000fffe03f */
[----:B------:R-:W-:Y:S01]  /*5420*/  UMOV UR11, 0x40000040 ;  /* 0x40000040000b7882 */ /* 0x000fe20000000000 */
[----:B---3--:R-:W-:-:S13]  /*5430*/  LOP3.LUT P1, RZ, R210, 0x7f, RZ, 0xc0, !PT ;  /* 0x0000007fd2ff7812 */ /* 0x008fda000782c0ff */
[----:B------:R-:W-:-:S05]  /*5440*/  @!P1 VIADD R0, R0, 0x30840 ;  /* 0x0003084000009836 */ /* 0x000fca0000000000 */
[----:B------:R-:W-:Y:S01]  /*5450*/  @!P1 PRMT R0, RZ, 0x654, R0 ;  /* 0x00000654ff009816 */ /* 0x000fe20000000000 */
        /* <DEDUP_REMOVED lines=23> */
[----:B------:R-:W-:Y:S01]  /*55d0*/  UMOV UR10, UR15 ;  /* 0x0000000f000a7c82 */ /* 0x000fe20008000000 */
[----:B------:R-:W-:Y:S01]  /*55e0*/  ULDC UR15, c[0x0][0x9e0] ;  /* 0x00027800000f7ab9 */ /* 0x000fe20000000800 */
[----:B------:R-:W-:Y:S01]  /*55f0*/  ULOP3.LUT UR11, URZ, UR10, URZ, 0x33, !UPT ;  /* 0x0000000a3f0b7292 */ /* 0x000fe2000f8e333f */
[----:B------:R-:W-:Y:S02]  /*5600*/  WARPGROUP.DEPBAR.LE gsb0, 0x0 ;  /* 0x00008000000079c5 */ /* 0x000fe40000010000 */
[----:B------:R-:W1:Y:S01]  /*5610*/  LDC R168, c[0x0][0x288] ;  /* 0x0000a200ffa87b82 */ /* 0x000e620000000800 */
[----:B------:R2:W-:Y:S01]  /*5620*/  @!P1 SYNCS.ARRIVE.TRANS64.RED.A1T0 RZ, [R0+URZ], RZ ;  /* 0x000000ff00ff99a7 */ /* 0x0005e2000810043f */
[----:B------:R-:W-:Y:S01]  /*5630*/  PLOP3.LUT P1, PT, PT, PT, UP0, 0x40, 0x0 ;  /* 0x000000000000781c */ /* 0x000fe20003f2e808 */
[----:B--2---:R-:W-:Y:S01]  /*5640*/  IMAD R0, R16, -0x2, R2 ;  /* 0xfffffffe10007824 */ /* 0x004fe200078e0202 */
[----:B-1----:R-:W-:-:S05]  /*5650*/  IADD3 R3, R3, 0x1, -R168 ;  /* 0x0000000103037810 */ /* 0x002fca0007ffe8a8 */
[----:B------:R-:W-:-:S04]  /*5660*/  IMAD R3, R16, -0x2, R3 ;  /* 0xfffffffe10037824 */ /* 0x000fc800078e0203 */
[C---:B------:R-:W-:Y:S02]  /*5670*/  VIADD R168, R3.reuse, UR15 ;  /* 0x0000000f03a87c36 */ /* 0x040fe40008000000 */
[----:B------:R-:W-:Y:S02]  /*5680*/  VIADD R21, R3, UR11 ;  /* 0x0000000b03157c36 */ /* 0x000fe40008000000 */
[C---:B------:R-:W-:Y:S02]  /*5690*/  IMAD.IADD R172, R7.reuse, 0x1, R168 ;  /* 0x0000000107ac7824 */ /* 0x040fe400078e02a8 */
[----:B------:R-:W-:Y:S01]  /*56a0*/  IMAD.IADD R170, R7, 0x1, R21 ;  /* 0x0000000107aa7824 */ /* 0x000fe200078e0215 */
[----:B------:R-:W-:Y:S06]  /*56b0*/  @P1 BRA `(.L_x_899) ;  /* 0x0000000000581947 */ /* 0x000fec0003800000 */
[----:B------:R-:W-:Y:S01]  /*56c0*/  ISETP.GT.AND P1, PT, R20, -0x1, PT ;  /* 0xffffffff1400780c */ /* 0x000fe20003f24270 */
[----:B------:R-:W-:-:S12]  /*56d0*/  BSSY B0, `(.L_x_900) ;  /* 0x0000011000007945 */ /* 0x000fd80003800000 */
[----:B------:R-:W-:Y:S05]  /*56e0*/  @P1 BRA `(.L_x_901) ;  /* 0x0000000000201947 */ /* 0x000fea0003800000 */
[----:B------:R-:W-:Y:S01]  /*56f0*/  IMAD.U32 R169, RZ, RZ, UR45 ;  /* 0x0000002dffa97e24 */ /* 0x000fe2000f8e00ff */
[----:B------:R-:W-:-:S04]  /*5700*/  LOP3.LUT R3, RZ, R20, RZ, 0x33, !PT ;  /* 0x00000014ff037212 */ /* 0x000fc800078e33ff */
[----:B------:R-:W-:-:S13]  /*5710*/  ISETP.NE.AND P1, PT, R169, 0x1, PT ;  /* 0x00000001a900780c */ /* 0x000fda0003f25270 */
[----:B------:R-:W1:Y:S02]  /*5720*/  @P1 LDC.64 R174, c[0x0][0x9e8] ;  /* 0x00027a00ffae1b82 */ /* 0x000e640000000a00 */
[----:B-1----:R-:W-:-:S05]  /*5730*/  @P1 IMAD.HI.U32 R174, R3, R174, RZ ;  /* 0x000000ae03ae1227 */ /* 0x002fca00078e00ff */
[----:B------:R-:W-:-:S04]  /*5740*/  @P1 SHF.R.U32.HI R3, RZ, R175, R174 ;  /* 0x000000afff031219 */ /* 0x000fc800000116ae */
[----:B------:R-:W-:Y:S01]  /*5750*/  LOP3.LUT R3, RZ, R3, RZ, 0x33, !PT ;  /* 0x00000003ff037212 */ /* 0x000fe200078e33ff */
[----:B------:R-:W-:Y:S06]  /*5760*/  BRA `(.L_x_902) ;  /* 0x00000000001c7947 */ /* 0x000fec0003800000 */
.L_x_901:
[----:B------:R-:W-:-:S05]  /*5770*/  IMAD.U32 R169, RZ, RZ, UR45 ;  /* 0x0000002dffa97e24 */ /* 0x000fca000f8e00ff */
[----:B------:R-:W-:-:S13]  /*5780*/  ISETP.NE.AND P1, PT, R169, 0x1, PT ;  /* 0x00000001a900780c */ /* 0x000fda0003f25270 */
[----:B------:R-:W1:Y:S01]  /*5790*/  @P1 LDC.64 R174, c[0x0][0x9e8] ;  /* 0x00027a00ffae1b82 */ /* 0x000e620000000a00 */
[----:B------:R-:W-:-:S04]  /*57a0*/  @P1 IMAD.IADD R3, R7, 0x1, R14 ;  /* 0x0000000107031824 */ /* 0x000fc800078e020e */
[----:B-1----:R-:W-:-:S04]  /*57b0*/  @P1 IMAD.HI.U32 R174, R3, R174, RZ ;  /* 0x000000ae03ae1227 */ /* 0x002fc800078e00ff */
[----:B------:R-:W-:Y:S01]  /*57c0*/  IMAD.MOV.U32 R3, RZ, RZ, R20 ;  /* 0x000000ffff037224 */ /* 0x000fe200078e0014 */
[----:B------:R-:W-:-:S07]  /*57d0*/  @P1 SHF.R.U32.HI R3, RZ, R175, R174 ;  /* 0x000000afff031219 */ /* 0x000fce00000116ae */
.L_x_902:
[----:B------:R-:W-:Y:S05]  /*57e0*/  BSYNC B0 ;  /* 0x0000000000007941 */ /* 0x000fea0003800000 */
.L_x_900:
[----:B------:R-:W-:-:S05]  /*57f0*/  IMAD R3, R3, R169, R0 ;  /* 0x000000a903037224 */ /* 0x000fca00078e0200 */
[----:B------:R-:W-:Y:S02]  /*5800*/  VIADDMNMX R172, R3, R169, R172, PT ;  /* 0x000000a903ac7246 */ /* 0x000fe400038001ac */
[----:B------:R-:W-:-:S07]  /*5810*/  VIMNMX R170, R170, R3, !PT ;  /* 0x00000003aaaa7248 */ /* 0x000fce0007fe0100 */
.L_x_899:
[C---:B------:R-:W-:Y:S02]  /*5820*/  ISETP.GE.AND P1, PT, R2.reuse, 0x2, PT ;  /* 0x000000020200780c */ /* 0x040fe40003f26270 */
        /* <DEDUP_REMOVED lines=90> */
[----:B------:R-:W-:Y:S02]  /*5dd0*/  P2R R176, PR, RZ, 0x20 ;  /* 0x00000020ffb07803 */ /* 0x000fe40000000000 */
[----:B------:R-:W-:Y:S02]  /*5de0*/  FSEL R157, R157, -INF , !P3 ;  /* 0xff8000009d9d7808 */ /* 0x000fe40005800000 */
[----:B------:R-:W-:-:S04]  /*5df0*/  ISETP.GE.AND P3, PT, R2, 0x51, PT ;  /* 0x000000510200780c */ /* 0x000fc80003f66270 */
[----:B------:R-:W-:-:S04]  /*5e00*/  ISETP.GT.AND P4, PT, R170, 0x50, !P3 ;  /* 0x00000050aa00780c */ /* 0x000fc80005f84270 */
[----:B------:R-:W-:-:S04]  /*5e10*/  ISETP.LT.OR P4, PT, R172, 0x51, P4 ;  /* 0x00000051ac00780c */ /* 0x000fc80002781670 */
        /* <DEDUP_REMOVED lines=10> */
[----:B------:R-:W-:Y:S02]  /*5ec0*/  P2R R156, PR, RZ, 0x40 ;  /* 0x00000040ff9c7803 */ /* 0x000fe40000000000 */
[----:B------:R-:W-:-:S04]  /*5ed0*/  ISETP.GT.AND P6, PT, R170, RZ, !P6 ;  /* 0x000000ffaa00720c */ /* 0x000fc800077c4270 */
[----:B------:R-:W-:-:S04]  /*5ee0*/  ISETP.LT.OR P6, PT, R172, 0x1, P6 ;  /* 0x00000001ac00780c */ /* 0x000fc800037c1670 */
[----:B------:R-:W-:Y:S01]  /*5ef0*/  FSEL R124, R120, -INF , !P6 ;  /* 0xff800000787c7808 */ /* 0x000fe20007000000 */
[----:B------:R-:W-:Y:S01]  /*5f00*/  IMAD.IADD R120, R6, 0x1, R21 ;  /* 0x0000000106787824 */ /* 0x000fe200078e0215 */
[----:B------:R-:W-:Y:S01]  /*5f10*/  ISETP.GE.AND P6, PT, R2, 0x5a, PT ;  /* 0x0000005a0200780c */ /* 0x000fe20003fc6270 */
[----:B------:R-:W-:-:S03]  /*5f20*/  IMAD.IADD R2, R6, 0x1, R168 ;  /* 0x0000000106027824 */ /* 0x000fc600078e02a8 */
[----:B------:R-:W-:Y:S02]  /*5f30*/  P2R R128, PR, RZ, 0x40 ;  /* 0x00000040ff807803 */ /* 0x000fe40000000000 */
[----:B------:R-:W-:-:S04]  /*5f40*/  ISETP.GT.AND P6, PT, R170, 0x59, !P6 ;  /* 0x00000059aa00780c */ /* 0x000fc800077c4270 */
[----:B------:R-:W-:-:S04]  /*5f50*/  ISETP.LT.OR P6, PT, R172, 0x5a, P6 ;  /* 0x0000005aac00780c */ /* 0x000fc800037c1670 */
[----:B------:R-:W-:Y:S02]  /*5f60*/  FSEL R165, R165, -INF , !P6 ;  /* 0xff800000a5a57808 */ /* 0x000fe40007000000 */
[----:B------:R-:W-:-:S13]  /*5f70*/  PLOP3.LUT P6, PT, PT, PT, UP0, 0x40, 0x0 ;  /* 0x000000000000781c */ /* 0x000fda0003fce808 */
[----:B------:R-:W-:Y:S05]  /*5f80*/  @P6 BRA `(.L_x_903) ;  /* 0x0000000000546947 */ /* 0x000fea0003800000 */
[----:B------:R-:W-:Y:S01]  /*5f90*/  IMAD.IADD R21, R6, 0x1, R14 ;  /* 0x0000000106157824 */ /* 0x000fe200078e020e */
[----:B------:R-:W-:Y:S04]  /*5fa0*/  BSSY B0, `(.L_x_904) ;  /* 0x0000010000007945 */ /* 0x000fe80003800000 */
[----:B------:R-:W-:-:S13]  /*5fb0*/  ISETP.GT.AND P6, PT, R21, -0x1, PT ;  /* 0xffffffff1500780c */ /* 0x000fda0003fc4270 */
        /* <DEDUP_REMOVED lines=9> */
.L_x_905:
[----:B------:R-:W-:-:S05]  /*6050*/  IMAD.U32 R132, RZ, RZ, UR45 ;  /* 0x0000002dff847e24 */ /* 0x000fca000f8e00ff */
[----:B------:R-:W-:-:S13]  /*6060*/  ISETP.NE.AND P6, PT, R132, 0x1, PT ;  /* 0x000000018400780c */ /* 0x000fda0003fc5270 */
[----:B------:R-:W1:Y:S02]  /*6070*/  @P6 LDC.64 R188, c[0x0][0x9e8] ;  /* 0x00027a00ffbc6b82 */ /* 0x000e640000000a00 */
[----:B-1----:R-:W-:-:S05]  /*6080*/  @P6 IMAD.HI.U32 R188, R21, R188, RZ ;  /* 0x000000bc15bc6227 */ /* 0x002fca00078e00ff */
[----:B------:R-:W-:-:S07]  /*6090*/  @P6 SHF.R.U32.HI R21, RZ, R189, R188 ;  /* 0x000000bdff156219 */ /* 0x000fce00000116bc */
.L_x_906:
[----:B------:R-:W-:Y:S05]  /*60a0*/  BSYNC B0 ;  /* 0x0000000000007941 */ /* 0x000fea0003800000 */
.L_x_904:
[----:B------:R-:W-:-:S05]  /*60b0*/  IMAD R21, R21, R132, R0 ;  /* 0x0000008415157224 */ /* 0x000fca00078e0200 */
[----:B------:R-:W-:Y:S02]  /*60c0*/  VIADDMNMX R2, R21, R132, R2, PT ;  /* 0x0000008415027246 */ /* 0x000fe40003800102 */
[----:B------:R-:W-:-:S07]  /*60d0*/  VIMNMX R120, R120, R21, !PT ;  /* 0x0000001578787248 */ /* 0x000fce0007fe0100 */
.L_x_903:
[C---:B------:R-:W-:Y:S01]  /*60e0*/  ISETP.GT.AND P1, PT, R120.reuse, 0x1, !P1 ;  /* 0x000000017800780c */ /* 0x040fe20004f24270 */
[----:B------:R-:W-:Y:S01]  /*60f0*/  UMOV UR46, UR40 ;  /* 0x00000028002e7c82 */ /* 0x000fe20008000000 */
[----:B------:R-:W-:Y:S01]  /*6100*/  ISETP.GT.AND P2, PT, R120, 0x8, !P2 ;  /* 0x000000087800780c */ /* 0x000fe20005744270 */
[----:B------:R-:W-:Y:S01]  /*6110*/  UMOV UR36, UR7 ;  /* 0x0000000700247c82 */ /* 0x000fe20008000000 */
[C---:B------:R-:W-:Y:S02]  /*6120*/  ISETP.LT.OR P1, PT, R2.reuse, 0x2, P1 ;  /* 0x000000020200780c */ /* 0x040fe40000f21670 */
[----:B------:R-:W-:Y:S02]  /*6130*/  ISETP.LT.OR P2, PT, R2, 0x9, P2 ;  /* 0x000000090200780c */ /* 0x000fe40001741670 */
[----:B------:R-:W-:Y:S02]  /*6140*/  FSEL R217, R123, -INF , !P1 ;  /* 0xff8000007bd97808 */ /* 0x000fe40004800000 */
[----:B------:R-:W-:-:S02]  /*6150*/  ISETP.NE.AND P1, PT, R174, RZ, PT ;  /* 0x000000ffae00720c */ /* 0x000fc40003f25270 */
[----:B------:R-:W-:Y:S02]  /*6160*/  FSEL R189, R126, -INF , !P2 ;  /* 0xff8000007ebd7808 */ /* 0x000fe40005000000 */
[----:B------:R-:W-:Y:S02]  /*6170*/  ISETP.GT.AND P1, PT, R120, 0x9, !P1 ;  /* 0x000000097800780c */ /* 0x000fe40004f24270 */
[----:B------:R-:W-:Y:S02]  /*6180*/  ISETP.NE.AND P2, PT, R191, RZ, PT ;  /* 0x000000ffbf00720c */ /* 0x000fe40003f45270 */
[----:B------:R-:W-:Y:S02]  /*6190*/  ISETP.LT.OR P1, PT, R2, 0xa, P1 ;  /* 0x0000000a0200780c */ /* 0x000fe40000f21670 */
[----:B------:R-:W-:Y:S02]  /*61a0*/  ISETP.NE.AND P6, PT, R205, RZ, PT ;  /* 0x000000ffcd00720c */ /* 0x000fe40003fc5270 */
[----:B------:R-:W-:-:S02]  /*61b0*/  FSEL R215, R127, -INF , !P1 ;  /* 0xff8000007fd77808 */ /* 0x000fc40004800000 */
        /* <DEDUP_REMOVED lines=21> */
[----:B------:R-:W-:Y:S02]  /*6310*/  ISETP.GT.AND P1, PT, R120, 0x19, !P2 ;  /* 0x000000197800780c */ /* 0x000fe40005724270 */
[----:B------:R-:W-:Y:S02]  /*6320*/  FMNMX.FTZ R0, R171, R0, !PT ;  /* 0x00000000ab007209 */ /* 0x000fe40007810000 */
[----:B------:R-:W-:-:S02]  /*6330*/  ISETP.LT.OR P1, PT, R2, 0x1a, P1 ;  /* 0x0000001a0200780c */ /* 0x000fc40000f21670 */
[----:B------:R-:W-:Y:S02]  /*6340*/  FMNMX.FTZ R0, R169, R0, !PT ;  /* 0x00000000a9007209 */ /* 0x000fe40007810000 */
[----:B------:R-:W-:Y:S02]  /*6350*/  FSEL R211, R135, -INF , !P1 ;  /* 0xff80000087d37808 */ /* 0x000fe40004800000 */
[----:B------:R-:W-:Y:S02]  /*6360*/  ISETP.GT.AND P1, PT, R120, 0x20, !P6 ;  /* 0x000000207800780c */ /* 0x000fe40007724270 */
[----:B------:R-:W-:Y:S02]  /*6370*/  FMNMX.FTZ R0, R141, R0, !PT ;  /* 0x000000008d007209 */ /* 0x000fe40007810000 */
[----:B------:R-:W-:Y:S02]  /*6380*/  ISETP.LT.OR P1, PT, R2, 0x21, P1 ;  /* 0x000000210200780c */ /* 0x000fe40000f21670 */
[----:B------:R-:W-:-:S02]  /*6390*/  FMNMX.FTZ R0, R3, R0, !PT ;  /* 0x0000000003007209 */ /* 0x000fc40007810000 */
[----:B------:R-:W-:Y:S01]  /*63a0*/  FSEL R205, R138, -INF , !P1 ;  /* 0xff8000008acd7808 */ /* 0x000fe20004800000 */
[----:B------:R-:W-:Y:S01]  /*63b0*/  IMAD.U32 R138, RZ, RZ, UR6 ;  /* 0x00000006ff8a7e24 */ /* 0x000fe2000f8e00ff */
        /* <DEDUP_REMOVED lines=22> */
[----:B------:R-:W-:-:S02]  /*6520*/  ISETP.NE.AND P2, PT, R206, RZ, PT ;  /* 0x000000ffce00720c */ /* 0x000fc40003f45270 */
[----:B------:R-:W-:Y:S02]  /*6530*/  ISETP.GT.AND P1, PT, R120, 0x30, !P1 ;  /* 0x000000307800780c */ /* 0x000fe40004f24270 */
[----:B------:R-:W-:Y:S02]  /*6540*/  FMNMX.FTZ R0, R137, R0, !PT ;  /* 0x0000000089007209 */ /* 0x000fe40007810000 */
[----:B------:R-:W-:Y:S02]  /*6550*/  ISETP.LT.OR P1, PT, R2, 0x31, P1 ;  /* 0x000000310200780c */ /* 0x000fe40000f21670 */
[----:B------:R-:W-:Y:S02]  /*6560*/  FMNMX.FTZ R126, R165, R0, !PT ;  /* 0x00000000a57e7209 */ /* 0x000fe40007810000 */
[----:B------:R-:W-:Y:S01]  /*6570*/  FSEL R135, R146, -INF , !P1 ;  /* 0xff80000092877808 */ /* 0x000fe20004800000 */
[----:B------:R-:W1:Y:S01]  /*6580*/  LDC R0, c[0x0][0x988] ;  /* 0x00026200ff007b82 */ /* 0x000e620000000800 */
[----:B------:R-:W-:Y:S01]  /*6590*/  ISETP.NE.AND P1, PT, R144, RZ, PT ;  /* 0x000000ff9000720c */ /* 0x000fe20003f25270 */
[----:B------:R-:W2:Y:S01]  /*65a0*/  SHFL.BFLY PT, R21, R126, 0x2, 0x1f ;  /* 0x0c401f007e157f89 */ /* 0x000ea200000e0000 */
[----:B------:R-:W-:-:S02]  /*65b0*/  ISETP.NE.AND P6, PT, R208, RZ, PT ;  /* 0x000000ffd000720c */ /* 0x000fc40003fc5270 */
[C---:B------:R-:W-:Y:S02]  /*65c0*/  ISETP.GT.AND P1, PT, R120.reuse, 0x31, !P1 ;  /* 0x000000317800780c */ /* 0x040fe40004f24270 */
[----:B------:R-:W-:Y:S02]  /*65d0*/  ISETP.GT.AND P3, PT, R120, 0x50, !P3 ;  /* 0x000000507800780c */ /* 0x000fe40005f64270 */
[----:B------:R-:W-:Y:S02]  /*65e0*/  ISETP.LT.OR P1, PT, R2, 0x32, P1 ;  /* 0x000000320200780c */ /* 0x000fe40000f21670 */
[----:B------:R-:W-:Y:S02]  /*65f0*/  ISETP.GT.AND P4, PT, R120, 0x51, !P4 ;  /* 0x000000517800780c */ /* 0x000fe40006784270 */
[----:B------:R-:W-:Y:S02]  /*6600*/  FSEL R147, R147, -INF , !P1 ;  /* 0xff80000093937808 */ /* 0x000fe40004800000 */
[----:B------:R-:W-:-:S02]  /*6610*/  ISETP.NE.AND P1, PT, R186, RZ, PT ;  /* 0x000000ffba00720c */ /* 0x000fc40003f25270 */
[----:B------:R-:W-:Y:S02]  /*6620*/  ISETP.LT.OR P3, PT, R2, 0x51, P3 ;  /* 0x000000510200780c */ /* 0x000fe40001f61670 */
[C---:B------:R-:W-:Y:S02]  /*6630*/  ISETP.GT.AND P1, PT, R120.reuse, 0x38, !P1 ;  /* 0x000000387800780c */ /* 0x040fe40004f24270 */
[----:B------:R-:W-:Y:S02]  /*6640*/  ISETP.GT.AND P5, PT, R120, 0x58, !P5 ;  /* 0x000000587800780c */ /* 0x000fe40006fa4270 */
[C---:B------:R-:W-:Y:S02]  /*6650*/  ISETP.LT.OR P1, PT, R2.reuse, 0x39, P1 ;  /* 0x000000390200780c */ /* 0x040fe40000f21670 */
[----:B------:R-:W-:Y:S02]  /*6660*/  ISETP.LT.OR P4, PT, R2, 0x52, P4 ;  /* 0x000000520200780c */ /* 0x000fe40002781670 */
[----:B------:R-:W-:-:S02]  /*6670*/  FSEL R131, R150, -INF , !P1 ;  /* 0xff80000096837808 */ /* 0x000fc40004800000 */
[----:B------:R-:W-:Y:S02]  /*6680*/  ISETP.NE.AND P1, PT, R148, RZ, PT ;  /* 0x000000ff9400720c */ /* 0x000fe40003f25270 */
[----:B--2---:R-:W-:Y:S02]  /*6690*/  FMNMX.FTZ R130, R126, R21, !PT ;  /* 0x000000157e827209 */ /* 0x004fe40007810000 */
[----:B------:R-:W-:Y:S02]  /*66a0*/  ISETP.GT.AND P1, PT, R120, 0x39, !P1 ;  /* 0x000000397800780c */ /* 0x000fe40004f24270 */
[C---:B------:R-:W-:Y:S01]  /*66b0*/  ISETP.LT.OR P5, PT, R2.reuse, 0x59, P5 ;  /* 0x000000590200780c */ /* 0x040fe20002fa1670 */
[----:B------:R-:W2:Y:S01]  /*66c0*/  SHFL.BFLY PT, R21, R130, 0x1, 0x1f ;  /* 0x0c201f0082157f89 */ /* 0x000ea200000e0000 */
[----:B------:R-:W-:-:S04]  /*66d0*/  ISETP.LT.OR P1, PT, R2, 0x3a, P1 ;  /* 0x0000003a0200780c */ /* 0x000fc80000f21670 */
[----:B------:R-:W-:Y:S02]  /*66e0*/  FSEL R151, R151, -INF , !P1 ;  /* 0xff80000097977808 */ /* 0x000fe40004800000 */
[----:B------:R-:W-:-:S04]  /*66f0*/  ISETP.NE.AND P1, PT, R190, RZ, PT ;  /* 0x000000ffbe00720c */ /* 0x000fc80003f25270 */
[----:B------:R-:W-:-:S04]  /*6700*/  ISETP.GT.AND P1, PT, R120, 0x40, !P1 ;  /* 0x000000407800780c */ /* 0x000fc80004f24270 */
[----:B------:R-:W-:-:S04]  /*6710*/  ISETP.LT.OR P1, PT, R2, 0x41, P1 ;  /* 0x000000410200780c */ /* 0x000fc80000f21670 */
[----:B------:R-:W-:Y:S02]  /*6720*/  FSEL R127, R154, -INF , !P1 ;  /* 0xff8000009a7f7808 */ /* 0x000fe40004800000 */
[----:B------:R-:W-:Y:S02]  /*6730*/  ISETP.NE.AND P1, PT, R152, RZ, PT ;  /* 0x000000ff9800720c */ /* 0x000fe40003f25270 */
[----:B--2---:R-:W-:Y:S02]  /*6740*/  FMNMX.FTZ R21, R130, R21, !PT ;  /* 0x0000001582157209 */ /* 0x004fe40007810000 */
[----:B------:R-:W-:-:S04]  /*6750*/  ISETP.GT.AND P1, PT, R120, 0x41, !P1 ;  /* 0x000000417800780c */ /* 0x000fc80004f24270 */
[----:B------:R-:W-:-:S04]  /*6760*/  ISETP.LT.OR P1, PT, R2, 0x42, P1 ;  /* 0x000000420200780c */ /* 0x000fc80000f21670 */
[----:B------:R-:W-:Y:S02]  /*6770*/  FSEL R155, R155, -INF , !P1 ;  /* 0xff8000009b9b7808 */ /* 0x000fe40004800000 */
[----:B------:R-:W-:-:S04]  /*6780*/  ISETP.GT.AND P1, PT, R120, 0x48, !P2 ;  /* 0x000000487800780c */ /* 0x000fc80005724270 */
[----:B------:R-:W-:-:S04]  /*6790*/  ISETP.LT.OR P1, PT, R2, 0x49, P1 ;  /* 0x000000490200780c */ /* 0x000fc80000f21670 */
[----:B------:R-:W-:Y:S02]  /*67a0*/  FSEL R123, R158, -INF , !P1 ;  /* 0xff8000009e7b7808 */ /* 0x000fe40004800000 */
[----:B------:R-:W-:Y:S02]  /*67b0*/  ISETP.GT.AND P1, PT, R120, 0x49, !P6 ;  /* 0x000000497800780c */ /* 0x000fe40007724270 */
[----:B------:R-:W-:Y:S02]  /*67c0*/  ISETP.NE.AND P6, PT, R156, RZ, PT ;  /* 0x000000ff9c00720c */ /* 0x000fe40003fc5270 */
[----:B------:R-:W-:-:S04]  /*67d0*/  ISETP.LT.OR P1, PT, R2, 0x4a, P1 ;  /* 0x0000004a0200780c */ /* 0x000fc80000f21670 */
[----:B------:R-:W-:Y:S02]  /*67e0*/  FSEL R159, R159, -INF , !P1 ;  /* 0xff8000009f9f7808 */ /* 0x000fe40004800000 */
[----:B------:R-:W-:Y:S02]  /*67f0*/  ISETP.GT.AND P1, PT, R120, RZ, !P6 ;  /* 0x000000ff7800720c */ /* 0x000fe40007724270 */
[----:B------:R-:W-:Y:S02]  /*6800*/  ISETP.NE.AND P6, PT, R128, RZ, PT ;  /* 0x000000ff8000720c */ /* 0x000fe40003fc5270 */
[----:B------:R-:W-:Y:S02]  /*6810*/  ISETP.LT.OR P1, PT, R2, 0x1, P1 ;  /* 0x000000010200780c */ /* 0x000fe40000f21670 */
[----:B------:R-:W-:Y:S02]  /*6820*/  ISETP.GT.AND P2, PT, R120, 0x59, !P6 ;  /* 0x000000597800780c */ /* 0x000fe40007744270 */
[----:B------:R-:W-:Y:S01]  /*6830*/  FSEL R221, R122, -INF , !P1 ;  /* 0xff8000007add7808 */ /* 0x000fe20004800000 */
[C---:B-1----:R-:W-:Y:S01]  /*6840*/  FMUL.FTZ R122, R21.reuse, R0 ;  /* 0x00000000157a7220 */ /* 0x042fe20000410000 */
[----:B------:R-:W-:-:S02]  /*6850*/  FSETP.NEU.FTZ.AND P1, PT, R21, -INF , PT ;  /* 0xff8000001500780b */ /* 0x000fc40003f3d000 */
[----:B------:R-:W-:Y:S02]  /*6860*/  FMNMX.FTZ R126, R221, R4, !PT ;  /* 0x00000004dd7e7209 */ /* 0x000fe40007810000 */
[----:B------:R-:W-:Y:S02]  /*6870*/  FSEL R122, R122, RZ, P1 ;  /* 0x000000ff7a7a7208 */ /* 0x000fe40000800000 */
[----:B------:R-:W-:Y:S02]  /*6880*/  FMNMX.FTZ R126, R217, R126, !PT ;  /* 0x0000007ed97e7209 */ /* 0x000fe40007810000 */
[----:B------:R-:W-:Y:S01]  /*6890*/  ISETP.LT.OR P2, PT, R2, 0x5a, P2 ;  /* 0x0000005a0200780c */ /* 0x000fe20001741670 */
[--C-:B------:R-:W-:Y:S01]  /*68a0*/  FFMA.FTZ R180, R173, R0, -R122.reuse ;  /* 0x00000000adb47223 */ /* 0x100fe2000001087a */
[----:B------:R-:W-:Y:S01]  /*68b0*/  FMNMX.FTZ R126, R189, R126, !PT ;  /* 0x0000007ebd7e7209 */ /* 0x000fe20007810000 */
[-CC-:B------:R-:W-:Y:S01]  /*68c0*/  FFMA.FTZ R120, R171, R0.reuse, -R122.reuse ;  /* 0x00000000ab787223 */ /* 0x180fe2000001087a */
[----:B------:R-:W-:Y:S01]  /*68d0*/  FSEL R173, R162, -INF , !P3 ;  /* 0xff800000a2ad7808 */ /* 0x000fe20005800000 */
[--C-:B------:R-:W-:Y:S01]  /*68e0*/  FFMA.FTZ R186, R177, R0, -R122.reuse ;  /* 0x00000000b1ba7223 */ /* 0x100fe2000001087a */
[----:B------:R-:W-:Y:S01]  /*68f0*/  FMNMX.FTZ R126, R215, R126, !PT ;  /* 0x0000007ed77e7209 */ /* 0x000fe20007810000 */
[-CC-:B------:R-:W-:Y:S01]  /*6900*/  FFMA.FTZ R176, R3, R0.reuse, -R122.reuse ;  /* 0x0000000003b07223 */ /* 0x180fe2000001087a */
[----:B------:R-:W-:Y:S01]  /*6910*/  FSEL R171, R163, -INF , !P4 ;  /* 0xff800000a3ab7808 */ /* 0x000fe20006000000 */
[--C-:B------:R-:W-:Y:S01]  /*6920*/  FFMA.FTZ R172, R125, R0, -R122.reuse ;  /* 0x000000007dac7223 */ /* 0x100fe2000001087a */
[----:B------:R-:W-:Y:S01]  /*6930*/  FMNMX.FTZ R126, R207, R126, !PT ;  /* 0x0000007ecf7e7209 */ /* 0x000fe20007810000 */
[----:B------:R1:W-:Y:S01]  /*6940*/  MUFU.EX2 R163, R120 ;  /* 0x0000007800a37308 */ /* 0x0003e20000000800 */
[----:B------:R-:W-:Y:S01]  /*6950*/  FSEL R177, R166, -INF , !P5 ;  /* 0xff800000a6b17808 */ /* 0x000fe20006800000 */
[--C-:B------:R-:W-:Y:S01]  /*6960*/  FFMA.FTZ R219, R124, R0, -R122.reuse ;  /* 0x000000007cdb7223 */ /* 0x100fe2000001087a */
[----:B------:R-:W-:Y:S01]  /*6970*/  FMNMX.FTZ R126, R213, R126, !PT ;  /* 0x0000007ed57e7209 */ /* 0x000fe20007810000 */
[-CC-:B------:R-:W-:Y:S01]  /*6980*/  FFMA.FTZ R188, R187, R0.reuse, -R122.reuse ;  /* 0x00000000bbbc7223 */ /* 0x180fe2000001087a */
[----:B------:R-:W-:Y:S01]  /*6990*/  FSEL R167, R167, -INF , !P2 ;  /* 0xff800000a7a77808 */ /* 0x000fe20005000000 */
[--C-:B------:R-:W-:Y:S01]  /*69a0*/  FFMA.FTZ R190, R185, R0, -R122.reuse ;  /* 0x00000000b9be7223 */ /* 0x100fe2000001087a */
[----:B------:R-:W-:Y:S01]  /*69b0*/  FMNMX.FTZ R126, R191, R126, !PT ;  /* 0x0000007ebf7e7209 */ /* 0x000fe20007810000 */
[----:B------:R-:W-:Y:S01]  /*69c0*/  MUFU.EX2 R219, R219 ;  /* 0x000000db00db7308 */ /* 0x000fe20000000800 */
[----:B-1----:R-:W-:Y:S01]  /*69d0*/  FSEL R120, R21, RZ, P1 ;  /* 0x000000ff15787208 */ /* 0x002fe20000800000 */
[--C-:B------:R-:W-:Y:S01]  /*69e0*/  FFMA.FTZ R183, R183, R0, -R122.reuse ;  /* 0x00000000b7b77223 */ /* 0x100fe2000001087a */
[----:B------:R-:W-:Y:S01]  /*69f0*/  FMNMX.FTZ R126, R211, R126, !PT ;  /* 0x0000007ed37e7209 */ /* 0x000fe20007810000 */
[-CC-:B------:R-:W-:Y:S01]  /*6a00*/  FFMA.FTZ R184, R181, R0.reuse, -R122.reuse ;  /* 0x00000000b5b87223 */ /* 0x180fe2000001087a */
[-CC-:B------:R-:W-:Y:S01]  /*6a10*/  FFMA.FTZ R179, R179, R0.reuse, -R122.reuse ;  /* 0x00000000b3b37223 */ /* 0x180fe2000001087a */
[--C-:B------:R-:W-:Y:S01]  /*6a20*/  FFMA.FTZ R170, R137, R0, -R122.reuse ;  /* 0x0000000089aa7223 */ /* 0x100fe2000001087a */
[----:B------:R-:W-:Y:S01]  /*6a30*/  FMNMX.FTZ R126, R205, R126, !PT ;  /* 0x0000007ecd7e7209 */ /* 0x000fe20007810000 */
[----:B------:R-:W-:Y:S01]  /*6a40*/  MUFU.EX2 R188, R188 ;  /* 0x000000bc00bc7308 */ /* 0x000fe20000000800 */
[-CC-:B------:R-:W-:Y:S01]  /*6a50*/  FFMA.FTZ R178, R121, R0.reuse, -R122.reuse ;  /* 0x0000000079b27223 */ /* 0x180fe2000001087a */
        /* <DEDUP_REMOVED lines=15> */
[----:B------:R-:W-:Y:S01]  /*6b50*/  FFMA.FTZ R133, R161, R0, -R122 ;  /* 0x00000000a1857223 */ /* 0x000fe2000001087a */
[----:B------:R-:W-:-:S02]  /*6b60*/  LOP3.LUT P6, RZ, R210, 0x7f, RZ, 0xc0, !PT ;  /* 0x0000007fd2ff7812 */ /* 0x000fc400078cc0ff */
[----:B------:R-:W-:-:S04]  /*6b70*/  FMNMX.FTZ R126, R147, R126, !PT ;  /* 0x0000007e937e7209 */ /* 0x000fc80007810000 */
[----:B------:R-:W-:Y:S01]  /*6b80*/  FMNMX.FTZ R126, R131, R126, !PT ;  /* 0x0000007e837e7209 */ /* 0x000fe20007810000 */
[----:B------:R-:W-:Y:S03]  /*6b90*/  MUFU.EX2 R184, R184 ;  /* 0x000000b800b87308 */ /* 0x000fe60000000800 */
        /* <DEDUP_REMOVED lines=12> */
[----:B------:R-:W-:-:S05]  /*6c60*/  FMNMX.FTZ R126, R167, R126, !PT ;  /* 0x0000007ea77e7209 */ /* 0x000fca0007810000 */
[----:B------:R-:W1:Y:S01]  /*6c70*/  SHFL.BFLY PT, R3, R126, 0x2, 0x1f ;  /* 0x0c401f007e037f89 */ /* 0x000e6200000e0000 */
[----:B------:R-:W-:Y:S08]  /*6c80*/  MUFU.EX2 R182, R182 ;  /* 0x000000b600b67308 */ /* 0x000ff00000000800 */
[----:B------:R-:W-:Y:S08]  /*6c90*/  MUFU.EX2 R141, R141 ;  /* 0x0000008d008d7308 */ /* 0x000ff00000000800 */
[----:B------:R-:W-:Y:S01]  /*6ca0*/  MUFU.EX2 R176, R176 ;  /* 0x000000b000b07308 */ /* 0x000fe20000000800 */
[----:B-1----:R-:W-:-:S07]  /*6cb0*/  FMNMX.FTZ R3, R126, R3, !PT ;  /* 0x000000037e037209 */ /* 0x002fce0007810000 */
[----:B------:R-:W-:Y:S01]  /*6cc0*/  MUFU.EX2 R145, R145 ;  /* 0x0000009100917308 */ /* 0x000fe20000000800 */
[----:B------:R-:W1:Y:S07]  /*6cd0*/  SHFL.BFLY PT, R2, R3, 0x1, 0x1f ;  /* 0x0c201f0003027f89 */ /* 0x000e6e00000e0000 */
[----:B------:R-:W-:Y:S08]  /*6ce0*/  MUFU.EX2 R178, R178 ;  /* 0x000000b200b27308 */ /* 0x000ff00000000800 */
[----:B------:R-:W-:Y:S08]  /*6cf0*/  MUFU.EX2 R121, R121 ;  /* 0x0000007900797308 */ /* 0x000ff00000000800 */
[----:B------:R-:W-:Y:S01]  /*6d00*/  MUFU.EX2 R172, R172 ;  /* 0x000000ac00ac7308 */ /* 0x000fe20000000800 */
[----:B-1----:R-:W-:Y:S01]  /*6d10*/  FMNMX.FTZ R125, R3, R2, !PT ;  /* 0x00000002037d7209 */ /* 0x002fe20007810000 */
[----:B------:R-:W-:Y:S01]  /*6d20*/  FADD.FTZ R3, -R120, R5 ;  /* 0x0000000578037221 */ /* 0x000fe20000010100 */
[----:B------:R-:W-:-:S02]  /*6d30*/  FFMA.FTZ R5, R165, R0, -R122 ;  /* 0x00000000a5057223 */ /* 0x000fc4000001087a */
[----:B------:R-:W-:Y:S01]  /*6d40*/  FSETP.NEU.FTZ.AND P1, PT, R125, -INF , PT ;  /* 0xff8000007d00780b */ /* 0x000fe20003f3d000 */
[-C--:B------:R-:W-:Y:S01]  /*6d50*/  FMUL.FTZ R3, R3, R0.reuse ;  /* 0x0000000003037220 */ /* 0x080fe20000410000 */
[----:B------:R-:W-:Y:S01]  /*6d60*/  FMUL.FTZ R126, R125, R0 ;  /* 0x000000007d7e7220 */ /* 0x000fe20000410000 */
[----:B------:R-:W-:Y:S04]  /*6d70*/  MUFU.EX2 R149, R149 ;  /* 0x0000009500957308 */ /* 0x000fe80000000800 */
[----:B------:R-:W-:-:S04]  /*6d80*/  FSEL R126, R126, RZ, P1 ;  /* 0x000000ff7e7e7208 */ /* 0x000fc80000800000 */
[----:B------:R1:W2:Y:S01]  /*6d90*/  MUFU.EX2 R2, R3 ;  /* 0x0000000300027308 */ /* 0x0002a20000000800 */
        /* <DEDUP_REMOVED lines=8> */
[----:B-1----:R-:W-:Y:S01]  /*6e20*/  FSEL R3, R125, RZ, P1 ;  /* 0x000000ff7d037208 */ /* 0x002fe20000800000 */
[-CC-:B------:R-:W-:Y:S01]  /*6e30*/  FFMA.FTZ R132, R139, R0.reuse, -R126.reuse ;  /* 0x000000008b847223 */ /* 0x180fe2000001087e */
[-CC-:B------:R-:W-:Y:S01]  /*6e40*/  FFMA.FTZ R139, R143, R0.reuse, -R126.reuse ;  /* 0x000000008f8b7223 */ /* 0x180fe2000001087e */
[-CC-:B------:R-:W-:Y:S01]  /*6e50*/  FFMA.FTZ R128, R211, R0.reuse, -R126.reuse ;  /* 0x00000000d3807223 */ /* 0x180fe2000001087e */
[-C--:B------:R-:W-:Y:S01]  /*6e60*/  FFMA.FTZ R181, R205, R0.reuse, -R126 ;  /* 0x00000000cdb57223 */ /* 0x080fe2000001087e */
[----:B------:R-:W-:Y:S01]  /*6e70*/  FADD.FTZ R3, -R3, R4 ;  /* 0x0000000403037221 */ /* 0x000fe20000010100 */
[-CC-:B------:R-:W-:Y:S01]  /*6e80*/  FFMA.FTZ R130, R209, R0.reuse, -R126.reuse ;  /* 0x00000000d1827223 */ /* 0x180fe2000001087e */
[----:B------:R-:W-:Y:S01]  /*6e90*/  MUFU.EX2 R137, R137 ;  /* 0x0000008900897308 */ /* 0x000fe20000000800 */
[----:B--2---:R-:W-:Y:S01]  /*6ea0*/  FFMA.FTZ R13, R2, R13, R219 ;  /* 0x0000000d020d7223 */ /* 0x004fe200000100db */
[-C--:B------:R-:W-:Y:S01]  /*6eb0*/  FMUL.FTZ R3, R3, R0.reuse ;  /* 0x0000000003037220 */ /* 0x080fe20000410000 */
[-CC-:B------:R-:W-:Y:S01]  /*6ec0*/  FFMA.FTZ R4, R135, R0.reuse, -R126.reuse ;  /* 0x0000000087047223 */ /* 0x180fe2000001087e */
[-CC-:B------:R-:W-:Y:S01]  /*6ed0*/  FFMA.FTZ R135, R147, R0.reuse, -R126.reuse ;  /* 0x0000000093877223 */ /* 0x180fe2000001087e */
[----:B------:R-:W-:Y:S01]  /*6ee0*/  FADD.FTZ R13, R188, R13 ;  /* 0x0000000dbc0d7221 */ /* 0x000fe20000010000 */
[-CC-:B------:R-:W-:Y:S01]  /*6ef0*/  FFMA.FTZ R127, R127, R0.reuse, -R126.reuse ;  /* 0x000000007f7f7223 */ /* 0x180fe2000001087e */
[-CC-:B------:R-:W-:Y:S01]  /*6f00*/  FFMA.FTZ R123, R123, R0.reuse, -R126.reuse ;  /* 0x000000007b7b7223 */ /* 0x180fe2000001087e */
[----:B------:R-:W1:Y:S01]  /*6f10*/  MUFU.EX2 R3, R3 ;  /* 0x0000000300037308 */ /* 0x000e620000000800 */
[----:B------:R-:W-:Y:S01]  /*6f20*/  FADD.FTZ R134, R190, R13 ;  /* 0x0000000dbe867221 */ /* 0x000fe20000010000 */
[-CC-:B------:R-:W-:Y:S01]  /*6f30*/  FFMA.FTZ R159, R159, R0.reuse, -R126.reuse ;  /* 0x000000009f9f7223 */ /* 0x180fe2000001087e */
[-CC-:B------:R-:W-:Y:S01]  /*6f40*/  FFMA.FTZ R173, R173, R0.reuse, -R126.reuse ;  /* 0x00000000adad7223 */ /* 0x180fe2000001087e */
[-C--:B------:R-:W-:Y:S01]  /*6f50*/  FFMA.FTZ R171, R171, R0.reuse, -R126 ;  /* 0x00000000abab7223 */ /* 0x080fe2000001087e */
[----:B------:R-:W-:Y:S01]  /*6f60*/  FADD.FTZ R13, R183, R134 ;  /* 0x00000086b70d7221 */ /* 0x000fe20000010000 */
[-CC-:B------:R-:W-:Y:S01]  /*6f70*/  FFMA.FTZ R177, R177, R0.reuse, -R126.reuse ;  /* 0x00000000b1b17223 */ /* 0x180fe2000001087e */
[----:B------:R-:W-:Y:S01]  /*6f80*/  ISETP.GT.AND P1, PT, R15, UR41, PT ;  /* 0x000000290f007c0c */ /* 0x000fe2000bf24270 */
[----:B------:R-:W2:Y:S01]  /*6f90*/  MUFU.EX2 R122, R122 ;  /* 0x0000007a007a7308 */ /* 0x000ea20000000800 */
[----:B------:R-:W-:Y:S01]  /*6fa0*/  FADD.FTZ R136, R184, R13 ;  /* 0x0000000db8887221 */ /* 0x000fe20000010000 */
[----:B------:R-:W-:Y:S01]  /*6fb0*/  FFMA.FTZ R13, R131, R0, -R126 ;  /* 0x00000000830d7223 */ /* 0x000fe2000001087e */
[----:B------:R-:W-:Y:S01]  /*6fc0*/  F2FP.F16.F32.PACK_AB R184, R179, R184 ;  /* 0x000000b8b3b8723e */ /* 0x000fe200000000ff */
[----:B------:R-:W-:-:S02]  /*6fd0*/  VIADD R15, R15, 0xffffffff ;  /* 0xffffffff0f0f7836 */ /* 0x000fc40000000000 */
[----:B------:R-:W-:Y:S01]  /*6fe0*/  FADD.FTZ R131, R179, R136 ;  /* 0x00000088b3837221 */ /* 0x000fe20000010000 */
[----:B------:R-:W-:Y:S01]  /*6ff0*/  F2FP.F16.F32.PACK_AB R190, R183, R190 ;  /* 0x000000beb7be723e */ /* 0x000fe200000000ff */
[----:B------:R-:W3:Y:S01]  /*7000*/  MUFU.EX2 R153, R153 ;  /* 0x0000009900997308 */ /* 0x000ee20000000800 */
[----:B-1----:R-:W-:Y:S01]  /*7010*/  FFMA.FTZ R134, R3, R12, R120 ;  /* 0x0000000c03867223 */ /* 0x002fe20000010078 */
[----:B------:R-:W-:Y:S01]  /*7020*/  FADD.FTZ R136, R186, R131 ;  /* 0x00000083ba887221 */ /* 0x000fe20000010000 */
[----:B------:R-:W-:Y:S01]  /*7030*/  FFMA.FTZ R131, R151, R0, -R126 ;  /* 0x0000000097837223 */ /* 0x000fe2000001087e */
[----:B------:R-:W-:Y:S01]  /*7040*/  F2FP.F16.F32.PACK_AB R186, R175, R186 ;  /* 0x000000baafba723e */ /* 0x000fe200000000ff */
[----:B------:R-:W-:Y:S01]  /*7050*/  FADD.FTZ R143, R137, R134 ;  /* 0x00000086898f7221 */ /* 0x000fe20000010000 */
[----:B------:R-:W-:Y:S02]  /*7060*/  F2FP.F16.F32.PACK_AB R188, R188, R219 ;  /* 0x000000dbbcbc723e */ /* 0x000fe400000000ff */
[----:B------:R-:W1:Y:S01]  /*7070*/  MUFU.EX2 R185, R185 ;  /* 0x000000b900b97308 */ /* 0x000e620000000800 */
[----:B--2---:R-:W-:Y:S01]  /*7080*/  FADD.FTZ R134, R122, R143 ;  /* 0x0000008f7a867221 */ /* 0x004fe20000010000 */
[----:B------:R-:W-:Y:S01]  /*7090*/  FADD.FTZ R143, R175, R136 ;  /* 0x00000088af8f7221 */ /* 0x000fe20000010000 */
[----:B------:R-:W-:-:S03]  /*70a0*/  F2FP.F16.F32.PACK_AB R189, R137, R120 ;  /* 0x0000007889bd723e */ /* 0x000fc600000000ff */
[----:B------:R-:W-:Y:S01]  /*70b0*/  FADD.FTZ R136, R180, R143 ;  /* 0x0000008fb4887221 */ /* 0x000fe20000010000 */
[----:B------:R-:W-:Y:S01]  /*70c0*/  F2FP.F16.F32.PACK_AB R180, R163, R180 ;  /* 0x000000b4a3b4723e */ /* 0x000fe200000000ff */
[----:B------:R-:W2:Y:S01]  /*70d0*/  MUFU.EX2 R124, R124 ;  /* 0x0000007c007c7308 */ /* 0x000ea20000000800 */
[----:B---3--:R-:W-:Y:S01]  /*70e0*/  FADD.FTZ R134, R153, R134 ;  /* 0x0000008699867221 */ /* 0x008fe20000010000 */
[----:B------:R-:W-:Y:S01]  /*70f0*/  FADD.FTZ R143, R163, R136 ;  /* 0x00000088a38f7221 */ /* 0x000fe20000010000 */
[----:B------:R-:W-:-:S05]  /*7100*/  F2FP.F16.F32.PACK_AB R191, R153, R122 ;  /* 0x0000007a99bf723e */ /* 0x000fca00000000ff */
[----:B------:R-:W3:Y:S08]  /*7110*/  MUFU.EX2 R187, R187 ;  /* 0x000000bb00bb7308 */ /* 0x000ef00000000800 */
[----:B------:R-:W4:Y:S08]  /*7120*/  MUFU.EX2 R128, R128 ;  /* 0x0000008000807308 */ /* 0x000f300000000800 */
[----:B------:R-:W5:Y:S08]  /*7130*/  MUFU.EX2 R181, R181 ;  /* 0x000000b500b57308 */ /* 0x000f700000000800 */
[----:B------:R1:W-:Y:S08]  /*7140*/  MUFU.EX2 R12, R13 ;  /* 0x0000000d000c7308 */ /* 0x0003f00000000800 */
[----:B------:R-:W5:Y:S01]  /*7150*/  MUFU.EX2 R130, R130 ;  /* 0x0000008200827308 */ /* 0x000f620000000800 */
[----:B-1----:R-:W-:Y:S01]  /*7160*/  FADD.FTZ R13, R185, R134 ;  /* 0x00000086b90d7221 */ /* 0x002fe20000010000 */
[----:B------:R-:W-:-:S02]  /*7170*/  @!P6 VIADD R134, R138, 0x30860 ;  /* 0x000308608a86e836 */ /* 0x000fc40000000000 */
[----:B------:R-:W-:Y:S01]  /*7180*/  FADD.FTZ R138, R182, R143 ;  /* 0x0000008fb68a7221 */ /* 0x000fe20000010000 */
[C---:B------:R-:W-:Y:S01]  /*7190*/  F2FP.F16.F32.PACK_AB R182, R141.reuse, R182 ;  /* 0x000000b68db6723e */ /* 0x040fe200000000ff */
[C---:B--2---:R-:W-:Y:S01]  /*71a0*/  FADD.FTZ R136, R124.reuse, R13 ;  /* 0x0000000d7c887221 */ /* 0x044fe20000010000 */
[----:B------:R-:W-:Y:S01]  /*71b0*/  F2FP.F16.F32.PACK_AB R185, R124, R185 ;  /* 0x000000b97cb9723e */ /* 0x000fe200000000ff */
[----:B------:R-:W-:Y:S01]  /*71c0*/  FADD.FTZ R143, R141, R138 ;  /* 0x0000008a8d8f7221 */ /* 0x000fe20000010000 */
[----:B------:R-:W1:Y:S01]  /*71d0*/  MUFU.EX2 R132, R132 ;  /* 0x0000008400847308 */ /* 0x000e620000000800 */
[----:B---3--:R-:W-:Y:S01]  /*71e0*/  FADD.FTZ R13, R187, R136 ;  /* 0x00000088bb0d7221 */ /* 0x008fe20000010000 */
[----:B------:R-:W-:Y:S01]  /*71f0*/  @!P6 PRMT R140, RZ, 0x654, R134 ;  /* 0x00000654ff8ce816 */ /* 0x000fe20000000086 */
[----:B------:R-:W-:Y:S01]  /*7200*/  FADD.FTZ R138, R176, R143 ;  /* 0x0000008fb08a7221 */ /* 0x000fe20000010000 */
[-C--:B------:R-:W-:Y:S01]  /*7210*/  FFMA.FTZ R134, R155, R0.reuse, -R126 ;  /* 0x000000009b867223 */ /* 0x080fe2000001087e */
[----:B----4-:R-:W-:Y:S01]  /*7220*/  FADD.FTZ R136, R128, R13 ;  /* 0x0000000d80887221 */ /* 0x010fe20000010000 */
[----:B------:R2:W-:Y:S01]  /*7230*/  @!P6 SYNCS.ARRIVE.TRANS64.RED.A1T0 RZ, [R140+URZ], RZ ;  /* 0x000000ff8cffe9a7 */ /* 0x0005e2000810043f */
[----:B------:R-:W-:Y:S01]  /*7240*/  FADD.FTZ R143, R145, R138 ;  /* 0x0000008a918f7221 */ /* 0x000fe20000010000 */
[----:B------:R-:W3:Y:S01]  /*7250*/  MUFU.EX2 R139, R139 ;  /* 0x0000008b008b7308 */ /* 0x000ee20000000800 */
[----:B-----5:R-:W-:Y:S01]  /*7260*/  FADD.FTZ R13, R181, R136 ;  /* 0x00000088b50d7221 */ /* 0x020fe20000010000 */
[----:B------:R-:W-:Y:S01]  /*7270*/  FFMA.FTZ R126, R167, R0, -R126 ;  /* 0x00000000a77e7223 */ /* 0x000fe2000001087e */
[----:B------:R-:W-:Y:S01]  /*7280*/  FADD.FTZ R138, R178, R143 ;  /* 0x0000008fb28a7221 */ /* 0x000fe20000010000 */
[----:B------:R-:W-:Y:S01]  /*7290*/  F2FP.F16.F32.PACK_AB R178, R121, R178 ;  /* 0x000000b279b2723e */ /* 0x000fe200000000ff */
[----:B------:R-:W-:Y:S01]  /*72a0*/  FADD.FTZ R13, R130, R13 ;  /* 0x0000000d820d7221 */ /* 0x000fe20000010000 */
[----:B------:R-:W-:Y:S01]  /*72b0*/  F2FP.F16.F32.PACK_AB R176, R145, R176 ;  /* 0x000000b091b0723e */ /* 0x000fe200000000ff */
[----:B------:R-:W-:Y:S01]  /*72c0*/  FADD.FTZ R143, R121, R138 ;  /* 0x0000008a798f7221 */ /* 0x000fe20000010000 */
[----:B------:R-:W4:Y:S01]  /*72d0*/  MUFU.EX2 R4, R4 ;  /* 0x0000000400047308 */ /* 0x000f220000000800 */
[----:B-1----:R-:W-:Y:S01]  /*72e0*/  FADD.FTZ R136, R132, R13 ;  /* 0x0000000d84887221 */ /* 0x002fe20000010000 */
[----:B------:R-:W-:Y:S01]  /*72f0*/  F2FP.F16.F32.PACK_AB R187, R128, R187 ;  /* 0x000000bb80bb723e */ /* 0x000fe200000000ff */
[----:B------:R-:W-:Y:S01]  /*7300*/  FADD.FTZ R138, R172, R143 ;  /* 0x0000008fac8a7221 */ /* 0x000fe20000010000 */
[----:B------:R-:W-:-:S02]  /*7310*/  F2FP.F16.F32.PACK_AB R172, R149, R172 ;  /* 0x000000ac95ac723e */ /* 0x000fc400000000ff */
[----:B------:R-:W-:Y:S02]  /*7320*/  F2FP.F16.F32.PACK_AB R181, R130, R181 ;  /* 0x000000b582b5723e */ /* 0x000fe400000000ff */
[----:B------:R-:W1:Y:S01]  /*7330*/  MUFU.EX2 R135, R135 ;  /* 0x0000008700877308 */ /* 0x000e620000000800 */
[C---:B---3--:R-:W-:Y:S01]  /*7340*/  FADD.FTZ R13, R139.reuse, R136 ;  /* 0x000000888b0d7221 */ /* 0x048fe20000010000 */
[----:B------:R-:W-:-:S06]  /*7350*/  F2FP.F16.F32.PACK_AB R183, R139, R132 ;  /* 0x000000848bb7723e */ /* 0x000fcc00000000ff */
[----:B------:R-:W-:Y:S01]  /*7360*/  MUFU.EX2 R174, R174 ;  /* 0x000000ae00ae7308 */ /* 0x000fe20000000800 */
[----:B----4-:R-:W-:-:S07]  /*7370*/  FADD.FTZ R136, R4, R13 ;  /* 0x0000000d04887221 */ /* 0x010fce0000010000 */
[----:B------:R-:W-:Y:S01]  /*7380*/  MUFU.EX2 R129, R129 ;  /* 0x0000008100817308 */ /* 0x000fe20000000800 */
[----:B-1----:R-:W-:-:S04]  /*7390*/  FADD.FTZ R13, R135, R136 ;  /* 0x00000088870d7221 */ /* 0x002fc80000010000 */
[----:B------:R-:W-:-:S03]  /*73a0*/  FADD.FTZ R136, R12, R13 ;  /* 0x0000000d0c887221 */ /* 0x000fc60000010000 */
[----:B------:R-:W1:Y:S08]  /*73b0*/  MUFU.EX2 R131, R131 ;  /* 0x0000008300837308 */ /* 0x000e700000000800 */
[----:B------:R-:W3:Y:S08]  /*73c0*/  MUFU.EX2 R168, R168 ;  /* 0x000000a800a87308 */ /* 0x000ef00000000800 */
[----:B------:R-:W4:Y:S01]  /*73d0*/  MUFU.EX2 R127, R127 ;  /* 0x0000007f007f7308 */ /* 0x000f220000000800 */
[C---:B-1----:R-:W-:Y:S01]  /*73e0*/  FADD.FTZ R136, R131.reuse, R136 ;  /* 0x0000008883887221 */ /* 0x042fe20000010000 */
[----:B------:R-:W-:-:S06]  /*73f0*/  F2FP.F16.F32.PACK_AB R179, R131, R12 ;  /* 0x0000000c83b3723e */ /* 0x000fcc00000000ff */
[----:B------:R-:W1:Y:S08]  /*7400*/  MUFU.EX2 R133, R133 ;  /* 0x0000008500857308 */ /* 0x000e700000000800 */
[----:B--2---:R2:W-:Y:S08]  /*7410*/  MUFU.EX2 R140, R123 ;  /* 0x0000007b008c7308 */ /* 0x0045f00000000800 */
[----:B------:R-:W5:Y:S01]  /*7420*/  MUFU.EX2 R134, R134 ;  /* 0x0000008600867308 */ /* 0x000f620000000800 */
[----:B--2---:R-:W-:-:S04]  /*7430*/  FADD.FTZ R123, R149, R138 ;  /* 0x0000008a957b7221 */ /* 0x004fc80000010000 */
[----:B------:R-:W-:Y:S01]  /*7440*/  FADD.FTZ R138, R174, R123 ;  /* 0x0000007bae8a7221 */ /* 0x000fe20000010000 */
[C---:B------:R-:W-:Y:S02]  /*7450*/  F2FP.F16.F32.PACK_AB R174, R129.reuse, R174 ;  /* 0x000000ae81ae723e */ /* 0x040fe400000000ff */
[----:B------:R-:W2:Y:S01]  /*7460*/  MUFU.EX2 R170, R170 ;  /* 0x000000aa00aa7308 */ /* 0x000ea20000000800 */
[----:B------:R-:W-:-:S04]  /*7470*/  FADD.FTZ R13, R129, R138 ;  /* 0x0000008a810d7221 */ /* 0x000fc80000010000 */
[----:B---3--:R-:W-:Y:S01]  /*7480*/  FADD.FTZ R138, R168, R13 ;  /* 0x0000000da88a7221 */ /* 0x008fe20000010000 */
[----:B----4-:R-:W-:Y:S01]  /*7490*/  FADD.FTZ R13, R127, R136 ;  /* 0x000000887f0d7221 */ /* 0x010fe20000010000 */
[C---:B-1----:R-:W-:Y:S01]  /*74a0*/  F2FP.F16.F32.PACK_AB R168, R133.reuse, R168 ;  /* 0x000000a885a8723e */ /* 0x042fe200000000ff */
[----:B------:R-:W1:Y:S01]  /*74b0*/  MUFU.EX2 R159, R159 ;  /* 0x0000009f009f7308 */ /* 0x000e620000000800 */
[----:B------:R-:W-:Y:S01]  /*74c0*/  FADD.FTZ R121, R133, R138 ;  /* 0x0000008a85797221 */ /* 0x000fe20000010000 */
[----:B-----5:R-:W-:-:S06]  /*74d0*/  FADD.FTZ R13, R134, R13 ;  /* 0x0000000d860d7221 */ /* 0x020fcc0000010000 */
[----:B------:R3:W4:Y:S01]  /*74e0*/  MUFU.EX2 R142, R173 ;  /* 0x000000ad008e7308 */ /* 0x0007220000000800 */
[----:B--2---:R-:W-:Y:S01]  /*74f0*/  FADD.FTZ R136, R170, R121 ;  /* 0x00000079aa887221 */ /* 0x004fe20000010000 */
[----:B------:R-:W-:-:S06]  /*7500*/  FADD.FTZ R121, R140, R13 ;  /* 0x0000000d8c797221 */ /* 0x000fcc0000010000 */
[----:B------:R-:W2:Y:S01]  /*7510*/  MUFU.EX2 R169, R171 ;  /* 0x000000ab00a97308 */ /* 0x000ea20000000800 */
[C---:B-1----:R-:W-:Y:S01]  /*7520*/  FADD.FTZ R121, R159.reuse, R121 ;  /* 0x000000799f797221 */ /* 0x042fe20000010000 */
[----:B---3--:R-:W-:Y:S02]  /*7530*/  F2FP.F16.F32.PACK_AB R173, R134, R127 ;  /* 0x0000007f86ad723e */ /* 0x008fe400000000ff */
[----:B------:R-:W-:-:S04]  /*7540*/  F2FP.F16.F32.PACK_AB R175, R159, R140 ;  /* 0x0000008c9faf723e */ /* 0x000fc800000000ff */
[----:B------:R1:W3:Y:S01]  /*7550*/  MUFU.EX2 R138, R177 ;  /* 0x000000b1008a7308 */ /* 0x0002e20000000800 */
[----:B----4-:R-:W-:-:S07]  /*7560*/  FADD.FTZ R121, R142, R121 ;  /* 0x000000798e797221 */ /* 0x010fce0000010000 */
[----:B------:R-:W4:Y:S01]  /*7570*/  MUFU.EX2 R5, R5 ;  /* 0x0000000500057308 */ /* 0x000f220000000800 */
[----:B--2---:R-:W-:Y:S01]  /*7580*/  FADD.FTZ R121, R169, R121 ;  /* 0x00000079a9797221 */ /* 0x004fe20000010000 */
[----:B-1----:R-:W-:Y:S01]  /*7590*/  F2FP.F16.F32.PACK_AB R177, R135, R4 ;  /* 0x0000000487b1723e */ /* 0x002fe200000000ff */
[----:B------:R-:W-:Y:S01]  /*75a0*/  IMAD.MOV.U32 R4, RZ, RZ, R125 ;  /* 0x000000ffff047224 */ /* 0x000fe200078e007d */
[----:B------:R-:W-:-:S04]  /*75b0*/  F2FP.F16.F32.PACK_AB R169, R169, R142 ;  /* 0x0000008ea9a9723e */ /* 0x000fc800000000ff */
[----:B------:R-:W1:Y:S01]  /*75c0*/  MUFU.EX2 R126, R126 ;  /* 0x0000007e007e7308 */ /* 0x000e620000000800 */
[----:B---3--:R-:W-:Y:S01]  /*75d0*/  FADD.FTZ R121, R138, R121 ;  /* 0x000000798a797221 */ /* 0x008fe20000010000 */
[C---:B----4-:R-:W-:Y:S01]  /*75e0*/  FADD.FTZ R13, R5.reuse, R136 ;  /* 0x00000088050d7221 */ /* 0x050fe20000010000 */
[----:B------:R-:W-:Y:S01]  /*75f0*/  F2FP.F16.F32.PACK_AB R170, R5, R170 ;  /* 0x000000aa05aa723e */ /* 0x000fe200000000ff */
[----:B------:R-:W-:Y:S02]  /*7600*/  IMAD.MOV.U32 R5, RZ, RZ, R21 ;  /* 0x000000ffff057224 */ /* 0x000fe400078e0015 */
[C---:B-1----:R-:W-:Y:S01]  /*7610*/  FADD.FTZ R12, R126.reuse, R121 ;  /* 0x000000797e0c7221 */ /* 0x042fe20000010000 */
[----:B------:R-:W-:Y:S01]  /*7620*/  F2FP.F16.F32.PACK_AB R171, R126, R138 ;  /* 0x0000008a7eab723e */ /* 0x000fe200000000ff */
[----:B------:R-:W-:Y:S06]  /*7630*/  @P1 BRA `(.L_x_907) ;  /* 0xffffffd000401947 */ /* 0x000fec000383ffff */
[----:B------:R-:W-:Y:S01]  /*7640*/  IMAD.MOV.U32 R4, RZ, RZ, R125 ;  /* 0x000000ffff047224 */ /* 0x000fe200078e007d */
[----:B------:R-:W-:Y:S01]  /*7650*/  UMOV UR36, UR7 ;  /* 0x0000000700247c82 */ /* 0x000fe20008000000 */
[----:B------:R-:W-:Y:S01]  /*7660*/  IMAD.MOV.U32 R5, RZ, RZ, R21 ;  /* 0x000000ffff057224 */ /* 0x000fe200078e0015 */
[----:B------:R-:W-:-:S06]  /*7670*/  UMOV UR46, UR40 ;  /* 0x00000028002e7c82 */ /* 0x000fcc0008000000 */
.L_x_890:
[----:B------:R-:W1:Y:S01]  /*7680*/  LDC R20, c[0x0][0x9e4] ;  /* 0x00027900ff147b82 */ /* 0x000e620000000800 */
[----:B------:R-:W-:Y:S01]  /*7690*/  VIADD R21, R192, -UR10 ;  /* 0x8000000ac0157c36 */ /* 0x000fe20008000000 */
[----:B------:R-:W-:-:S04]  /*76a0*/  LOP3.LUT R193, R193, 0xffefffff, RZ, 0xc0, !PT ;  /* 0xffefffffc1c17812 */ /* 0x000fc800078ec0ff */
[----:B------:R-:W-:Y:S02]  /*76b0*/  R2UR UR6, R21 ;  /* 0x00000000150672ca */ /* 0x000fe400000e0000 */
[----:B-1----:R-:W-:-:S13]  /*76c0*/  ISETP.GE.AND P1, PT, R20, 0x1, PT ;  /* 0x000000011400780c */ /* 0x002fda0003f26270 */
[----:B------:R-:W-:Y:S01]  /*76d0*/  @P1 LOP3.LUT R193, R193, 0x100000, RZ, 0xfc, !PT ;  /* 0x00100000c1c11812 */ /* 0x000fe200078efcff */
[----:B------:R-:W-:Y:S06]  /*76e0*/  @!P1 BRA `(.L_x_908) ;  /* 0x0000000000449947 */ /* 0x000fec0003800000 */
        /* <DEDUP_REMOVED lines=9> */
.L_x_909:
[----:B------:R-:W-:-:S13]  /*7780*/  ISETP.NE.AND P1, PT, R20, 0x1, PT ;  /* 0x000000011400780c */ /* 0x000fda0003f25270 */
[----:B------:R-:W1:Y:S02]  /*7790*/  @P1 LDC.64 R120, c[0x0][0x9e8] ;  /* 0x00027a00ff781b82 */ /* 0x000e640000000a00 */
[----:B-1----:R-:W-:-:S05]  /*77a0*/  @P1 IMAD.HI.U32 R120, R192, R120, RZ ;  /* 0x00000078c0781227 */ /* 0x002fca00078e00ff */
[----:B------:R-:W-:-:S07]  /*77b0*/  @P1 SHF.R.U32.HI R192, RZ, R121, R120 ;  /* 0x00000079ffc01219 */ /* 0x000fce0000011678 */
.L_x_910:
[----:B------:R-:W-:-:S05]  /*77c0*/  IMAD R192, R192, R20, RZ ;  /* 0x00000014c0c07224 */ /* 0x000fca00078e02ff */
[----:B------:R-:W-:-:S13]  /*77d0*/  R2UR UR7, R192 ;  /* 0x00000000c00772ca */ /* 0x000fda00000e0000 */
[----:B------:R-:W-:-:S04]  /*77e0*/  UISETP.LT.AND UP0, UPT, UR6, UR7, UPT ;  /* 0x000000070600728c */ /* 0x000fc8000bf01270 */
[----:B------:R-:W-:-:S12]  /*77f0*/  USEL UR6, UR6, UR7, !UP0 ;  /* 0x0000000706067287 */ /* 0x000fd8000c000000 */
.L_x_908:
[----:B------:R-:W-:-:S04]  /*7800*/  UIADD3 UR6, UR6, 0x5f, URZ ;  /* 0x0000005f06067890 */ /* 0x000fc8000fffe03f */
[----:B------:R-:W-:-:S04]  /*7810*/  UIMAD.WIDE UR6, UR6, 0x2aaaaaab, URZ ;  /* 0x2aaaaaab060678a5 */ /* 0x000fc8000f8e023f */
[----:B------:R-:W-:-:S04]  /*7820*/  USHF.R.U32.HI UR6, URZ, 0x1f, UR7 ;  /* 0x0000001f3f067899 */ /* 0x000fc80008011607 */
[----:B------:R-:W-:-:S04]  /*7830*/  ULEA.HI.SX32 UR6, UR7, UR6, 0x1c ;  /* 0x0000000607067291 */ /* 0x000fc8000f8fe23f */
[----:B------:R-:W-:-:S04]  /*7840*/  UISETP.LT.AND UP0, UPT, UR47, UR6, UPT ;  /* 0x000000062f00728c */ /* 0x000fc8000bf01270 */
[----:B------:R-:W-:-:S06]  /*7850*/  USEL UR40, UR47, UR6, !UP0 ;  /* 0x000000062f287287 */ /* 0x000fcc000c000000 */
[----:B------:R-:W-:-:S13]  /*7860*/  ISETP.GE.AND P1, PT, R15, UR40, PT ;  /* 0x000000280f007c0c */ /* 0x000fda000bf26270 */
[----:B------:R-:W-:Y:S05]  /*7870*/  @!P1 BRA `(.L_x_911) ;  /* 0x0000001c00809947 */ /* 0x000fea0003800000 */
[----:B------:R-:W-:Y:S01]  /*7880*/  IMAD.MOV.U32 R21, RZ, RZ, R4 ;  /* 0x000000ffff157224 */ /* 0x000fe200078e0004 */
[----:B------:R-:W-:Y:S01]  /*7890*/  UMOV UR38, UR46 ;  /* 0x0000002e00267c82 */ /* 0x000fe20008000000 */
[----:B------:R-:W-:Y:S01]  /*78a0*/  IMAD.MOV.U32 R192, RZ, RZ, R5 ;  /* 0x000000ffffc07224 */ /* 0x000fe200078e0005 */
[----:B------:R-:W-:-:S06]  /*78b0*/  UMOV UR7, UR36 ;  /* 0x0000002400077c82 */ /* 0x000fcc0008000000 */
.L_x_920:
[----:B------:R-:W-:-:S04]  /*78c0*/  UIADD3 UR36, UR7, 0x1, URZ ;  /* 0x0000000107247890 */ /* 0x000fc8000fffe03f */
[----:B------:R-:W-:-:S04]  /*78d0*/  UISETP.NE.AND UP0, UPT, UR36, 0x2, UPT ;  /* 0x000000022400788c */ /* 0x000fc8000bf05270 */
[----:B------:R-:W-:Y:S02]  /*78e0*/  USEL UR46, URZ, 0x1, UP0 ;  /* 0x000000013f2e7887 */ /* 0x000fe40008000000 */
[----:B------:R-:W-:Y:S02]  /*78f0*/  USEL UR36, UR36, URZ, UP0 ;  /* 0x0000003f24247287 */ /* 0x000fe40008000000 */
[----:B------:R-:W-:Y:S01]  /*7900*/  ULOP3.LUT UR46, UR38, UR46, URZ, 0x3c, !UPT ;  /* 0x0000002e262e7292 */ /* 0x000fe2000f8e3c3f */
[----:B------:R-:W-:Y:S11]  /*7910*/  @!P0 BRA `(.L_x_912) ;  /* 0x0000000000048947 */ /* 0x000ff60003800000 */
[----:B------:R-:W-:Y:S01]  /*7920*/  BPT.TRAP 0x1 ;  /* 0x000000040000795c */ /* 0x000fe20000300000 */
.L_x_912:
[----:B------:R-:W-:Y:S01]  /*7930*/  ULEA UR6, UR36, UR37, 0x3 ;  /* 0x0000002524067291 */ /* 0x000fe2000f8e183f */
[----:B------:R-:W-:-:S05]  /*7940*/  IMAD.U32 R0, RZ, RZ, UR46 ;  /* 0x0000002eff007e24 */ /* 0x000fca000f8e00ff */
[----:B------:R-:W-:-:S04]  /*7950*/  SHF.L.U32 R0, R0, 0x1f, RZ ;  /* 0x0000001f00007819 */ /* 0x000fc800000006ff */
[----:B------:R1:W2:Y:S01]  /*7960*/  SYNCS.PHASECHK.TRANS64.TRYWAIT P1, [UR6+0x30830], R0 ;  /* 0x03083000ff0075a7 */ /* 0x0002a20008020146 */
[----:B------:R-:W-:Y:S05]  /*7970*/  @!P0 BRA `(.L_x_913) ;  /* 0x0000000000048947 */ /* 0x000fea0003800000 */
[----:B------:R-:W-:Y:S01]  /*7980*/  BPT.TRAP 0x1 ;  /* 0x000000040000795c */ /* 0x000fe20000300000 */
.L_x_913:
[----:B--2---:R-:W-:Y:S05]  /*7990*/  @P1 BRA `(.L_x_914) ;  /* 0x0000000000081947 */ /* 0x004fea0003800000 */
[----:B------:R-:W2:Y:S02]  /*79a0*/  SYNCS.PHASECHK.TRANS64.TRYWAIT P1, [UR6+0x30830], R0 ;  /* 0x03083000ff0075a7 */ /* 0x000ea40008020146 */
[----:B--2---:R-:W-:Y:S05]  /*79b0*/  @!P1 BRA `(.L_x_915) ;  /* 0x000000a800b09947 */ /* 0x004fea0003800000 */
.L_x_914:
        /* <DEDUP_REMOVED lines=165> */
.L_x_916:
[----:B------:R-:W-:Y:S01]  /*8410*/  ULEA UR11, UR7, UR37, 0x3 ;  /* 0x00000025070b7291 */ /* 0x000fe2000f8e183f */
[----:B-12---:R-:W-:-:S05]  /*8420*/  IMAD.U32 R0, RZ, RZ, UR38 ;  /* 0x00000026ff007e24 */ /* 0x006fca000f8e00ff */
[----:B------:R-:W-:-:S04]  /*8430*/  SHF.L.U32 R0, R0, 0x1f, RZ ;  /* 0x0000001f00007819 */ /* 0x000fc800000006ff */
[----:B------:R1:W2:Y:S01]  /*8440*/  SYNCS.PHASECHK.TRANS64.TRYWAIT P1, [UR11+0x30850], R0 ;  /* 0x03085000ff0075a7 */ /* 0x0002a2000802014b */
[----:B------:R-:W-:Y:S05]  /*8450*/  @!P0 BRA `(.L_x_917) ;  /* 0x0000000000048947 */ /* 0x000fea0003800000 */
[----:B------:R-:W-:Y:S01]  /*8460*/  BPT.TRAP 0x1 ;  /* 0x000000040000795c */ /* 0x000fe20000300000 */
.L_x_917:
[----:B--2---:R-:W-:Y:S05]  /*8470*/  @P1 BRA `(.L_x_918) ;  /* 0x0000000000081947 */ /* 0x004fea0003800000 */
[----:B------:R-:W2:Y:S02]  /*8480*/  SYNCS.PHASECHK.TRANS64.TRYWAIT P1, [UR11+0x30850], R0 ;  /* 0x03085000ff0075a7 */ /* 0x000ea4000802014b */
[----:B--2---:R-:W-:Y:S05]  /*8490*/  @!P1 BRA `(.L_x_919) ;  /* 0x000000a000109947 */ /* 0x004fea0003800000 */
.L_x_918:
[----:B------:R-:W-:Y:S01]  /*84a0*/  UIADD3 UR6, UR37, 0x400, URZ ;  /* 0x0000040025067890 */ /* 0x000fe2000fffe03f */
[----:B------:R-:W-:Y:S01]  /*84b0*/  WARPGROUP.ARRIVE ;  /* 0x00000000000079c5 */ /* 0x000fe20000000000 */
[----:B-12---:R-:W-:-:S05]  /*84c0*/  FMNMX.FTZ R0, R120, R192, !PT ;  /* 0x000000c078007209 */ /* 0x006fca0007810000 */
[----:B------:R-:W1:Y:S01]  /*84d0*/  S2R R205, SR_TID.X ;  /* 0x0000000000cd7919 */ /* 0x000e620000002100 */
[----:B------:R-:W-:Y:S01]  /*84e0*/  USHF.R.U32.HI UR6, URZ, 0x4, UR6 ;  /* 0x000000043f067899 */ /* 0x000fe20008011606 */
[----:B------:R-:W-:Y:S01]  /*84f0*/  FMNMX.FTZ R4, R122, R21, !PT ;  /* 0x000000157a047209 */ /* 0x000fe20007810000 */
[----:B------:R-:W-:Y:S01]  /*8500*/  UMOV UR38, UR46 ;  /* 0x0000002e00267c82 */ /* 0x000fe20008000000 */
[----:B------:R-:W-:Y:S01]  /*8510*/  FMNMX.FTZ R3, R121, R0, !PT ;  /* 0x0000000079037209 */ /* 0x000fe20007810000 */
[----:B------:R-:W-:-:S03]  /*8520*/  ULOP3.LUT UR6, UR6, 0x3fff, URZ, 0xc0, !UPT ;  /* 0x00003fff06067892 */ /* 0x000fc6000f8ec03f */
[----:B------:R-:W-:Y:S01]  /*8530*/  FMNMX.FTZ R0, R124, R3, !PT ;  /* 0x000000037c007209 */ /* 0x000fe20007810000 */
[----:B------:R-:W-:-:S03]  /*8540*/  ULOP3.LUT UR6, UR6, 0x3000000, URZ, 0xfc, !UPT ;  /* 0x0300000006067892 */ /* 0x000fc6000f8efc3f */
[----:B------:R-:W-:Y:S01]  /*8550*/  FMNMX.FTZ R3, R125, R0, !PT ;  /* 0x000000007d037209 */ /* 0x000fe20007810000 */
[----:B------:R-:W-:-:S03]  /*8560*/  UIMAD UR10, UR7, 0x900, UR6 ;  /* 0x00000900070a78a4 */ /* 0x000fc6000f8e0206 */
[----:B------:R-:W-:Y:S01]  /*8570*/  UMOV UR7, 0x40000040 ;  /* 0x4000004000077882 */ /* 0x000fe20000000000 */
[----:B------:R-:W-:-:S03]  /*8580*/  FMNMX.FTZ R0, R128, R3, !PT ;  /* 0x0000000380007209 */ /* 0x000fc60007810000 */
[----:B------:R-:W-:Y:S01]  /*8590*/  UMOV UR6, UR10 ;  /* 0x0000000a00067c82 */ /* 0x000fe20008000000 */
[----:B------:R-:W-:Y:S01]  /*85a0*/  FMNMX.FTZ R3, R129, R0, !PT ;  /* 0x0000000081037209 */ /* 0x000fe20007810000 */
[----:B------:R-:W-:Y:S01]  /*85b0*/  HGMMA.64x192x16.F32 R24, R188, gdesc[UR4].tnspB, R24, gsb0 ;  /* 0x42e00004bc187df0 */ /* 0x000fe20008000818 */
[----:B------:R-:W-:Y:S01]  /*85c0*/  UIADD3 UR6, UR10, 0x80, URZ ;  /* 0x000000800a067890 */ /* 0x000fe2000fffe03f */
[----:B------:R-:W-:Y:S01]  /*85d0*/  UMOV UR7, 0x40000040 ;  /* 0x4000004000077882 */ /* 0x000fe20000000000 */
[----:B------:R-:W-:-:S04]  /*85e0*/  FMNMX.FTZ R0, R132, R3, !PT ;  /* 0x0000000384007209 */ /* 0x000fc80007810000 */
[----:B------:R-:W-:Y:S02]  /*85f0*/  FMNMX.FTZ R3, R133, R0, !PT ;  /* 0x0000000085037209 */ /* 0x000fe40007810000 */
[----:B-1----:R-:W-:Y:S02]  /*8600*/  LOP3.LUT P1, RZ, R205, 0x7f, RZ, 0xc0, !PT ;  /* 0x0000007fcdff7812 */ /* 0x002fe4000782c0ff */
        /* <DEDUP_REMOVED lines=17> */
[----:B------:R-:W2:Y:S01]  /*8720*/  SHFL.BFLY PT, R3, R2, 0x2, 0x1f ;  /* 0x0c401f0002037f89 */ /* 0x000ea200000e0000 */
        /* <DEDUP_REMOVED lines=12> */
[----:B--2---:R-:W-:-:S14]  /*87f0*/  FMNMX.FTZ R180, R2, R3, !PT ;  /* 0x0000000302b47209 */ /* 0x004fdc0007810000 */
[----:B------:R-:W-:Y:S01]  /*8800*/  HGMMA.64x192x16.F32 R24, R176, gdesc[UR4].tnspB, R24, gsb0 ;  /* 0x42e00004b0187df0 */ /* 0x000fe20008000818 */
[----:B------:R-:W-:Y:S01]  /*8810*/  UIADD3 UR6, UR10, 0x200, URZ ;  /* 0x000002000a067890 */ /* 0x000fe2000fffe03f */
[----:B------:R-:W2:Y:S01]  /*8820*/  SHFL.BFLY PT, R5, R180, 0x1, 0x1f ;  /* 0x0c201f00b4057f89 */ /* 0x000ea200000e0000 */
[----:B------:R-:W-:Y:S01]  /*8830*/  UMOV UR7, 0x40000040 ;  /* 0x4000004000077882 */ /* 0x000fe20000000000 */
[----:B--2---:R-:W-:-:S05]  /*8840*/  FMNMX.FTZ R5, R180, R5, !PT ;  /* 0x00000005b4057209 */ /* 0x004fca0007810000 */
[----:B------:R-:W-:Y:S01]  /*8850*/  FADD.FTZ R3, -R5, R192 ;  /* 0x000000c005037221 */ /* 0x000fe20000010100 */
[----:B------:R-:W-:Y:S01]  /*8860*/  IMAD.MOV.U32 R192, RZ, RZ, R5 ;  /* 0x000000ffffc07224 */ /* 0x000fe200078e0005 */
[----:B------:R-:W-:Y:S02]  /*8870*/  WARPGROUP.DEPBAR.LE gsb0, 0x0 ;  /* 0x00008000000079c5 */ /* 0x000fe40000010000 */
[----:B------:R-:W-:Y:S01]  /*8880*/  WARPGROUP.ARRIVE ;  /* 0x00000000000079c5 */ /* 0x000fe20000000000 */
[----:B------:R-:W-:Y:S01]  /*8890*/  FMNMX.FTZ R179, R123, R4, !PT ;  /* 0x000000047bb37209 */ /* 0x000fe20007810000 */
[-C--:B-1----:R-:W-:Y:S01]  /*88a0*/  FMUL.FTZ R176, R3, R0.reuse ;  /* 0x0000000003b07220 */ /* 0x082fe20000410000 */
[-C--:B------:R-:W-:Y:S02]  /*88b0*/  FMUL.FTZ R3, R5, R0.reuse ;  /* 0x0000000005037220 */ /* 0x080fe40000410000 */
[----:B------:R-:W-:Y:S02]  /*88c0*/  FMNMX.FTZ R4, R126, R179, !PT ;  /* 0x000000b37e047209 */ /* 0x000fe40007810000 */
[----:B------:R-:W-:Y:S01]  /*88d0*/  HGMMA.64x192x16.F32 R24, R172, gdesc[UR4].tnspB, R24, gsb0 ;  /* 0x42e00004ac187df0 */ /* 0x000fe20008000818 */
[--C-:B------:R-:W-:Y:S01]  /*88e0*/  FFMA.FTZ R188, R121, R0, -R3.reuse ;  /* 0x0000000079bc7223 */ /* 0x100fe20000010803 */
[----:B------:R-:W-:Y:S01]  /*88f0*/  UIADD3 UR6, UR10, 0x280, URZ ;  /* 0x000002800a067890 */ /* 0x000fe2000fffe03f */
[----:B------:R-:W-:Y:S01]  /*8900*/  FMNMX.FTZ R121, R127, R4, !PT ;  /* 0x000000047f797209 */ /* 0x000fe20007810000 */
[----:B------:R-:W-:Y:S01]  /*8910*/  UMOV UR7, 0x40000040 ;  /* 0x4000004000077882 */ /* 0x000fe20000000000 */
[----:B------:R1:W-:Y:S01]  /*8920*/  MUFU.EX2 R2, R176 ;  /* 0x000000b000027308 */ /* 0x0003e20000000800 */
[-CC-:B------:R-:W-:Y:S01]  /*8930*/  FFMA.FTZ R177, R120, R0.reuse, -R3.reuse ;  /* 0x0000000078b17223 */ /* 0x180fe20000010803 */
[----:B------:R-:W-:Y:S01]  /*8940*/  FMNMX.FTZ R4, R130, R121, !PT ;  /* 0x0000007982047209 */ /* 0x000fe20007810000 */
[-CC-:B------:R-:W-:Y:S01]  /*8950*/  FFMA.FTZ R190, R124, R0.reuse, -R3.reuse ;  /* 0x000000007cbe7223 */ /* 0x180fe20000010803 */
[-CC-:B------:R-:W-:Y:S01]  /*8960*/  FFMA.FTZ R184, R128, R0.reuse, -R3.reuse ;  /* 0x0000000080b87223 */ /* 0x180fe20000010803 */
[--C-:B------:R-:W-:Y:S01]  /*8970*/  FFMA.FTZ R186, R132, R0, -R3.reuse ;  /* 0x0000000084ba7223 */ /* 0x100fe20000010803 */
[----:B------:R-:W-:Y:S01]  /*8980*/  FMNMX.FTZ R121, R131, R4, !PT ;  /* 0x0000000483797209 */ /* 0x000fe20007810000 */
[-CC-:B------:R-:W-:Y:S01]  /*8990*/  FFMA.FTZ R180, R136, R0.reuse, -R3.reuse ;  /* 0x0000000088b47223 */ /* 0x180fe20000010803 */
[-CC-:B------:R-:W-:Y:S01]  /*89a0*/  FFMA.FTZ R182, R140, R0.reuse, -R3.reuse ;  /* 0x000000008cb67223 */ /* 0x180fe20000010803 */
[-CC-:B-1----:R-:W-:Y:S01]  /*89b0*/  FFMA.FTZ R176, R144, R0.reuse, -R3.reuse ;  /* 0x0000000090b07223 */ /* 0x182fe20000010803 */
[----:B------:R-:W-:Y:S01]  /*89c0*/  FMNMX.FTZ R4, R134, R121, !PT ;  /* 0x0000007986047209 */ /* 0x000fe20007810000 */
[-CC-:B------:R-:W-:Y:S01]  /*89d0*/  FFMA.FTZ R121, R125, R0.reuse, -R3.reuse ;  /* 0x000000007d797223 */ /* 0x180fe20000010803 */
[-CC-:B------:R-:W-:Y:S01]  /*89e0*/  FFMA.FTZ R178, R148, R0.reuse, -R3.reuse ;  /* 0x0000000094b27223 */ /* 0x180fe20000010803 */
[--C-:B------:R-:W-:Y:S01]  /*89f0*/  FFMA.FTZ R120, R160, R0, -R3.reuse ;  /* 0x00000000a0787223 */ /* 0x100fe20000010803 */
[----:B------:R-:W-:Y:S01]  /*8a00*/  FMNMX.FTZ R125, R135, R4, !PT ;  /* 0x00000004877d7209 */ /* 0x000fe20007810000 */
[-CC-:B------:R-:W-:Y:S01]  /*8a10*/  FFMA.FTZ R124, R164, R0.reuse, -R3.reuse ;  /* 0x00000000a47c7223 */ /* 0x180fe20000010803 */
[----:B------:R-:W-:Y:S01]  /*8a20*/  FFMA.FTZ R165, R165, R0, -R3 ;  /* 0x00000000a5a57223 */ /* 0x000fe20000010803 */
[----:B------:R-:W1:Y:S01]  /*8a30*/  MUFU.EX2 R177, R177 ;  /* 0x000000b100b17308 */ /* 0x000e620000000800 */
[----:B------:R-:W-:-:S04]  /*8a40*/  FMNMX.FTZ R4, R138, R125, !PT ;  /* 0x0000007d8a047209 */ /* 0x000fc80007810000 */
[----:B------:R-:W-:-:S03]  /*8a50*/  FMNMX.FTZ R125, R139, R4, !PT ;  /* 0x000000048b7d7209 */ /* 0x000fc60007810000 */
[----:B------:R-:W2:Y:S01]  /*8a60*/  MUFU.EX2 R188, R188 ;  /* 0x000000bc00bc7308 */ /* 0x000ea20000000800 */
[----:B------:R-:W-:Y:S01]  /*8a70*/  FMNMX.FTZ R4, R142, R125, !PT ;  /* 0x0000007d8e047209 */ /* 0x000fe20007810000 */
[----:B------:R-:W-:-:S03]  /*8a80*/  FFMA.FTZ R125, R129, R0, -R3 ;  /* 0x00000000817d7223 */ /* 0x000fc60000010803 */
[----:B------:R-:W-:-:S03]  /*8a90*/  FMNMX.FTZ R129, R143, R4, !PT ;  /* 0x000000048f817209 */ /* 0x000fc60007810000 */
[----:B------:R-:W3:Y:S01]  /*8aa0*/  MUFU.EX2 R190, R190 ;  /* 0x000000be00be7308 */ /* 0x000ee20000000800 */
[----:B------:R-:W-:Y:S01]  /*8ab0*/  FMNMX.FTZ R4, R146, R129, !PT ;  /* 0x0000008192047209 */ /* 0x000fe20007810000 */
[----:B-1----:R-:W-:-:S03]  /*8ac0*/  FFMA.FTZ R13, R2, R13, R177 ;  /* 0x0000000d020d7223 */ /* 0x002fc600000100b1 */
[----:B------:R-:W-:-:S03]  /*8ad0*/  FMNMX.FTZ R129, R147, R4, !PT ;  /* 0x0000000493817209 */ /* 0x000fc60007810000 */
[----:B------:R-:W1:Y:S01]  /*8ae0*/  MUFU.EX2 R121, R121 ;  /* 0x0000007900797308 */ /* 0x000e620000000800 */
[----:B------:R-:W-:Y:S01]  /*8af0*/  FMNMX.FTZ R4, R150, R129, !PT ;  /* 0x0000008196047209 */ /* 0x000fe20007810000 */
[----:B------:R-:W-:Y:S01]  /*8b00*/  FFMA.FTZ R129, R133, R0, -R3 ;  /* 0x0000000085817223 */ /* 0x000fe20000010803 */
[C---:B--2---:R-:W-:Y:S01]  /*8b10*/  FADD.FTZ R13, R188.reuse, R13 ;  /* 0x0000000dbc0d7221 */ /* 0x044fe20000010000 */
[----:B------:R-:W-:Y:S02]  /*8b20*/  F2FP.F16.F32.PACK_AB R188, R188, R177 ;  /* 0x000000b1bcbc723e */ /* 0x000fe400000000ff */
[----:B------:R-:W-:Y:S02]  /*8b30*/  FMNMX.FTZ R133, R151, R4, !PT ;  /* 0x0000000497857209 */ /* 0x000fe40007810000 */
[----:B------:R-:W-:Y:S01]  /*8b40*/  MUFU.EX2 R184, R184 ;  /* 0x000000b800b87308 */ /* 0x000fe20000000800 */
[----:B---3--:R-:W-:Y:S01]  /*8b50*/  FADD.FTZ R140, R190, R13 ;  /* 0x0000000dbe8c7221 */ /* 0x008fe20000010000 */
[----:B------:R-:W-:-:S04]  /*8b60*/  FMNMX.FTZ R4, R154, R133, !PT ;  /* 0x000000859a047209 */ /* 0x000fc80007810000 */
[----:B------:R-:W-:Y:S02]  /*8b70*/  FMNMX.FTZ R133, R155, R4, !PT ;  /* 0x000000049b857209 */ /* 0x000fe40007810000 */
[----:B------:R-:W-:Y:S01]  /*8b80*/  MUFU.EX2 R125, R125 ;  /* 0x0000007d007d7308 */ /* 0x000fe20000000800 */
[----:B-1----:R-:W-:Y:S02]  /*8b90*/  F2FP.F16.F32.PACK_AB R190, R121, R190 ;  /* 0x000000be79be723e */ /* 0x002fe400000000ff */
[----:B------:R-:W-:Y:S01]  /*8ba0*/  FMNMX.FTZ R4, R158, R133, !PT ;  /* 0x000000859e047209 */ /* 0x000fe20007810000 */
[----:B------:R-:W-:-:S03]  /*8bb0*/  FFMA.FTZ R133, R137, R0, -R3 ;  /* 0x0000000089857223 */ /* 0x000fc60000010803 */
[----:B------:R-:W-:Y:S01]  /*8bc0*/  FMNMX.FTZ R137, R159, R4, !PT ;  /* 0x000000049f897209 */ /* 0x000fe20007810000 */
[----:B------:R-:W-:Y:S03]  /*8bd0*/  MUFU.EX2 R186, R186 ;  /* 0x000000ba00ba7308 */ /* 0x000fe60000000800 */
[----:B------:R-:W-:-:S04]  /*8be0*/  FMNMX.FTZ R4, R162, R137, !PT ;  /* 0x00000089a2047209 */ /* 0x000fc80007810000 */
[----:B------:R-:W-:Y:S01]  /*8bf0*/  FMNMX.FTZ R137, R163, R4, !PT ;  /* 0x00000004a3897209 */ /* 0x000fe20007810000 */
[----:B------:R-:W-:Y:S03]  /*8c00*/  MUFU.EX2 R129, R129 ;  /* 0x0000008100817308 */ /* 0x000fe60000000800 */
        /* <DEDUP_REMOVED lines=23> */
[----:B------:R-:W1:Y:S01]  /*8d80*/  SHFL.BFLY PT, R173, R4, 0x2, 0x1f ;  /* 0x0c401f0004ad7f89 */ /* 0x000e6200000e0000 */
[-CC-:B------:R-:W-:Y:S01]  /*8d90*/  FFMA.FTZ R172, R152, R0.reuse, -R3.reuse ;  /* 0x0000000098ac7223 */ /* 0x180fe20000010803 */
[----:B------:R-:W-:-:S03]  /*8da0*/  FFMA.FTZ R174, R156, R0, -R3 ;  /* 0x000000009cae7223 */ /* 0x000fc60000010803 */
[----:B------:R-:W-:Y:S01]  /*8db0*/  HGMMA.64x192x16.F32 R24, R168, gdesc[UR4].tnspB, R24, gsb0 ;  /* 0x42e00004a8187df0 */ /* 0x000fe20008000818 */
[----:B------:R-:W-:Y:S01]  /*8dc0*/  UMOV UR7, UR36 ;  /* 0x0000002400077c82 */ /* 0x000fe20008000000 */
[----:B------:R-:W-:Y:S08]  /*8dd0*/  MUFU.EX2 R172, R172 ;  /* 0x000000ac00ac7308 */ /* 0x000ff00000000800 */
[----:B------:R-:W-:Y:S01]  /*8de0*/  MUFU.EX2 R174, R174 ;  /* 0x000000ae00ae7308 */ /* 0x000fe20000000800 */
[----:B-1----:R-:W-:-:S05]  /*8df0*/  FMNMX.FTZ R173, R4, R173, !PT ;  /* 0x000000ad04ad7209 */ /* 0x002fca0007810000 */
[----:B------:R-:W1:Y:S02]  /*8e00*/  SHFL.BFLY PT, R4, R173, 0x1, 0x1f ;  /* 0x0c201f00ad047f89 */ /* 0x000e6400000e0000 */
[----:B-1----:R-:W-:-:S05]  /*8e10*/  FMNMX.FTZ R4, R173, R4, !PT ;  /* 0x00000004ad047209 */ /* 0x002fca0007810000 */
[C---:B------:R-:W-:Y:S01]  /*8e20*/  FADD.FTZ R3, -R4.reuse, R21 ;  /* 0x0000001504037221 */ /* 0x040fe20000010100 */
[-C--:B------:R-:W-:Y:S01]  /*8e30*/  FMUL.FTZ R161, R4, R0.reuse ;  /* 0x0000000004a17220 */ /* 0x080fe20000410000 */
[----:B------:R-:W-:Y:S02]  /*8e40*/  MUFU.EX2 R21, R165 ;  /* 0x000000a500157308 */ /* 0x000fe40000000800 */
[-C--:B------:R-:W-:Y:S01]  /*8e50*/  FMUL.FTZ R3, R3, R0.reuse ;  /* 0x0000000003037220 */ /* 0x080fe20000410000 */
[-CC-:B------:R-:W-:Y:S01]  /*8e60*/  FFMA.FTZ R122, R122, R0.reuse, -R161.reuse ;  /* 0x000000007a7a7223 */ /* 0x180fe200000108a1 */
[-CC-:B------:R-:W-:Y:S01]  /*8e70*/  FFMA.FTZ R191, R126, R0.reuse, -R161.reuse ;  /* 0x000000007ebf7223 */ /* 0x180fe200000108a1 */
[-CC-:B------:R-:W-:Y:S01]  /*8e80*/  FFMA.FTZ R126, R127, R0.reuse, -R161.reuse ;  /* 0x000000007f7e7223 */ /* 0x180fe200000108a1 */
[-CC-:B------:R-:W-:Y:S01]  /*8e90*/  FFMA.FTZ R189, R123, R0.reuse, -R161.reuse ;  /* 0x000000007bbd7223 */ /* 0x180fe200000108a1 */
[----:B------:R-:W-:Y:S01]  /*8ea0*/  IMAD.U32 R127, RZ, RZ, UR36 ;  /* 0x00000024ff7f7e24 */ /* 0x000fe2000f8e00ff */
[----:B------:R-:W-:Y:S01]  /*8eb0*/  MUFU.EX2 R3, R3 ;  /* 0x0000000300037308 */ /* 0x000fe20000000800 */
[-CC-:B------:R-:W-:Y:S01]  /*8ec0*/  FFMA.FTZ R185, R130, R0.reuse, -R161.reuse ;  /* 0x0000000082b97223 */ /* 0x180fe200000108a1 */
[-CC-:B------:R-:W-:Y:S01]  /*8ed0*/  FFMA.FTZ R128, R131, R0.reuse, -R161.reuse ;  /* 0x0000000083807223 */ /* 0x180fe200000108a1 */
[----:B------:R-:W-:Y:S01]  /*8ee0*/  IMAD.U32 R131, RZ, RZ, UR11 ;  /* 0x0000000bff837e24 */ /* 0x000fe2000f8e00ff */
[----:B------:R-:W-:Y:S01]  /*8ef0*/  @!P1 LEA R127, R127, UR37, 0x3 ;  /* 0x000000257f7f9c11 */ /* 0x000fe2000f8e18ff */
[-CC-:B------:R-:W-:Y:S01]  /*8f00*/  FFMA.FTZ R187, R134, R0.reuse, -R161.reuse ;  /* 0x0000000086bb7223 */ /* 0x180fe200000108a1 */
[-CC-:B------:R-:W-:Y:S01]  /*8f10*/  FFMA.FTZ R181, R138, R0.reuse, -R161.reuse ;  /* 0x000000008ab57223 */ /* 0x180fe200000108a1 */
[----:B------:R-:W-:Y:S01]  /*8f20*/  FFMA.FTZ R130, R135, R0, -R161 ;  /* 0x0000000087827223 */ /* 0x000fe200000108a1 */
[----:B------:R-:W1:Y:S01]  /*8f30*/  MUFU.EX2 R122, R122 ;  /* 0x0000007a007a7308 */ /* 0x000e620000000800 */
[----:B------:R-:W-:-:S02]  /*8f40*/  @!P1 VIADD R127, R127, 0x30840 ;  /* 0x000308407f7f9836 */ /* 0x000fc40000000000 */
[-CC-:B------:R-:W-:Y:S01]  /*8f50*/  FFMA.FTZ R132, R139, R0.reuse, -R161.reuse ;  /* 0x000000008b847223 */ /* 0x180fe200000108a1 */
[-CC-:B------:R-:W-:Y:S01]  /*8f60*/  FFMA.FTZ R183, R142, R0.reuse, -R161.reuse ;  /* 0x000000008eb77223 */ /* 0x180fe200000108a1 */
[-CC-:B------:R-:W-:Y:S01]  /*8f70*/  FFMA.FTZ R134, R143, R0.reuse, -R161.reuse ;  /* 0x000000008f867223 */ /* 0x180fe200000108a1 */
[-C--:B------:R-:W-:Y:S01]  /*8f80*/  FFMA.FTZ R123, R146, R0.reuse, -R161 ;  /* 0x00000000927b7223 */ /* 0x080fe200000108a1 */
[----:B------:R-:W-:Y:S01]  /*8f90*/  @!P1 PRMT R127, RZ, 0x654, R127 ;  /* 0x00000654ff7f9816 */ /* 0x000fe2000000007f */
        /* <DEDUP_REMOVED lines=8> */
[--C-:B------:R-:W-:Y:S01]  /*9020*/  FFMA.FTZ R163, R163, R0, -R161.reuse ;  /* 0x00000000a3a37223 */ /* 0x100fe200000108a1 */
[----:B------:R-:W3:Y:S01]  /*9030*/  MUFU.EX2 R191, R191 ;  /* 0x000000bf00bf7308 */ /* 0x000ee20000000800 */
[----:B-1----:R-:W-:Y:S01]  /*9040*/  FFMA.FTZ R12, R3, R12, R122 ;  /* 0x0000000c030c7223 */ /* 0x002fe2000001007a */
[----:B------:R-:W-:-:S06]  /*9050*/  FFMA.FTZ R166, R166, R0, -R161 ;  /* 0x00000000a6a67223 */ /* 0x000fcc00000108a1 */
[----:B------:R-:W1:Y:S01]  /*9060*/  MUFU.EX2 R126, R126 ;  /* 0x0000007e007e7308 */ /* 0x000e620000000800 */
[----:B--2---:R-:W-:Y:S01]  /*9070*/  FADD.FTZ R138, R189, R12 ;  /* 0x0000000cbd8a7221 */ /* 0x004fe20000010000 */
[--C-:B------:R-:W-:Y:S01]  /*9080*/  FFMA.FTZ R12, R151, R0, -R161.reuse ;  /* 0x00000000970c7223 */ /* 0x100fe200000108a1 */
[----:B------:R-:W-:Y:S01]  /*9090*/  F2FP.F16.F32.PACK_AB R189, R189, R122 ;  /* 0x0000007abdbd723e */ /* 0x000fe200000000ff */
[----:B------:R-:W-:-:S04]  /*90a0*/  FFMA.FTZ R161, R167, R0, -R161 ;  /* 0x00000000a7a17223 */ /* 0x000fc800000108a1 */
        /* <DEDUP_REMOVED lines=12> */
[----:B------:R-:W1:Y:S01]  /*9170*/  MUFU.EX2 R132, R132 ;  /* 0x0000008400847308 */ /* 0x000e620000000800 */
[C---:B--2---:R-:W-:Y:S01]  /*9180*/  FADD.FTZ R138, R130.reuse, R13 ;  /* 0x0000000d828a7221 */ /* 0x044fe20000010000 */
[----:B------:R-:W-:-:S06]  /*9190*/  F2FP.F16.F32.PACK_AB R187, R130, R187 ;  /* 0x000000bb82bb723e */ /* 0x000fcc00000000ff */
        /* <DEDUP_REMOVED lines=16> */
[----:B---3--:R-:W-:Y:S01]  /*92a0*/  FADD.FTZ R13, R179, R122 ;  /* 0x0000007ab30d7221 */ /* 0x008fe20000010000 */
[----:B------:R-:W-:Y:S02]  /*92b0*/  WARPGROUP.DEPBAR.LE gsb0, 0x0 ;  /* 0x00008000000079c5 */ /* 0x000fe40000010000 */
[----:B------:R3:W-:Y:S04]  /*92c0*/  @!P1 SYNCS.ARRIVE.TRANS64.RED.A1T0 RZ, [R127+URZ], RZ ;  /* 0x000000ff7fff99a7 */ /* 0x0007e8000810043f */
[----:B------:R-:W4:Y:S01]  /*92d0*/  MUFU.EX2 R155, R155 ;  /* 0x0000009b009b7308 */ /* 0x000f220000000800 */
[C---:B-1----:R-:W-:Y:S01]  /*92e0*/  FADD.FTZ R122, R12.reuse, R13 ;  /* 0x0000000d0c7a7221 */ /* 0x042fe20000010000 */
[----:B------:R-:W-:-:S02]  /*92f0*/  F2FP.F16.F32.PACK_AB R179, R12, R179 ;  /* 0x000000b30cb3723e */ /* 0x000fc400000000ff */
[----:B------:R-:W-:Y:S02]  /*9300*/  F2FP.F16.F32.PACK_AB R170, R21, R124 ;  /* 0x0000007c15aa723e */ /* 0x000fe400000000ff */
[----:B------:R-:W-:Y:S01]  /*9310*/  F2FP.F16.F32.PACK_AB R168, R157, R120 ;  /* 0x000000789da8723e */ /* 0x000fe200000000ff */
[----:B---3--:R-:W-:Y:S01]  /*9320*/  @!P1 VIADD R127, R131, 0x30860 ;  /* 0x00030860837f9836 */ /* 0x008fe20000000000 */
[----:B------:R-:W1:Y:S01]  /*9330*/  MUFU.EX2 R175, R158 ;  /* 0x0000009e00af7308 */ /* 0x000e620000000800 */
[----:B--2---:R-:W-:-:S03]  /*9340*/  FADD.FTZ R122, R173, R122 ;  /* 0x0000007aad7a7221 */ /* 0x004fc60000010000 */
[----:B------:R-:W-:-:S04]  /*9350*/  @!P1 PRMT R127, RZ, 0x654, R127 ;  /* 0x00000654ff7f9816 */ /* 0x000fc8000000007f */
[----:B------:R2:W-:Y:S01]  /*9360*/  @!P1 SYNCS.ARRIVE.TRANS64.RED.A1T0 RZ, [R127+URZ], RZ ;  /* 0x000000ff7fff99a7 */ /* 0x0005e2000810043f */
[----:B------:R-:W3:Y:S01]  /*9370*/  MUFU.EX2 R159, R159 ;  /* 0x0000009f009f7308 */ /* 0x000ee20000000800 */
[----:B----4-:R-:W-:Y:S01]  /*9380*/  FADD.FTZ R122, R155, R122 ;  /* 0x0000007a9b7a7221 */ /* 0x010fe20000010000 */
[C---:B------:R-:W-:Y:S01]  /*9390*/  ISETP.GT.AND P1, PT, R15.reuse, UR40, PT ;  /* 0x000000280f007c0c */ /* 0x040fe2000bf24270 */
[----:B------:R-:W-:Y:S01]  /*93a0*/  VIADD R15, R15, 0xffffffff ;  /* 0xffffffff0f0f7836 */ /* 0x000fe20000000000 */
[----:B------:R-:W-:Y:S01]  /*93b0*/  F2FP.F16.F32.PACK_AB R173, R155, R173 ;  /* 0x000000ad9bad723e */ /* 0x000fe200000000ff */
[----:B--2---:R-:W-:-:S03]  /*93c0*/  FADD.FTZ R127, R121, R140 ;  /* 0x0000008c797f7221 */ /* 0x004fc60000010000 */
[----:B------:R-:W2:Y:S01]  /*93d0*/  MUFU.EX2 R169, R162 ;  /* 0x000000a200a97308 */ /* 0x000ea20000000800 */
[----:B-1----:R-:W-:Y:S01]  /*93e0*/  FADD.FTZ R122, R175, R122 ;  /* 0x0000007aaf7a7221 */ /* 0x002fe20000010000 */
[----:B------:R-:W-:Y:S01]  /*93f0*/  FADD.FTZ R140, R184, R127 ;  /* 0x0000007fb88c7221 */ /* 0x000fe20000010000 */
[----:B------:R-:W-:-:S03]  /*9400*/  F2FP.F16.F32.PACK_AB R184, R125, R184 ;  /* 0x000000b87db8723e */ /* 0x000fc600000000ff */
[----:B------:R-:W-:Y:S02]  /*9410*/  FADD.FTZ R127, R125, R140 ;  /* 0x0000008c7d7f7221 */ /* 0x000fe40000010000 */
[----:B------:R-:W1:Y:S01]  /*9420*/  MUFU.EX2 R163, R163 ;  /* 0x000000a300a37308 */ /* 0x000e620000000800 */
[C---:B---3--:R-:W-:Y:S01]  /*9430*/  FADD.FTZ R122, R159.reuse, R122 ;  /* 0x0000007a9f7a7221 */ /* 0x048fe20000010000 */
[----:B------:R-:W-:Y:S01]  /*9440*/  F2FP.F16.F32.PACK_AB R175, R159, R175 ;  /* 0x000000af9faf723e */ /* 0x000fe200000000ff */
[----:B------:R-:W-:Y:S01]  /*9450*/  FADD.FTZ R140, R186, R127 ;  /* 0x0000007fba8c7221 */ /* 0x000fe20000010000 */
[----:B------:R-:W-:-:S03]  /*9460*/  F2FP.F16.F32.PACK_AB R186, R129, R186 ;  /* 0x000000ba81ba723e */ /* 0x000fc600000000ff */
[----:B------:R-:W-:Y:S01]  /*9470*/  FADD.FTZ R127, R129, R140 ;  /* 0x0000008c817f7221 */ /* 0x000fe20000010000 */
[----:B------:R-:W3:Y:S01]  /*9480*/  MUFU.EX2 R171, R166 ;  /* 0x000000a600ab7308 */ /* 0x000ee20000000800 */
[----:B--2---:R-:W-:Y:S02]  /*9490*/  FADD.FTZ R122, R169, R122 ;  /* 0x0000007aa97a7221 */ /* 0x004fe40000010000 */
[----:B------:R-:W-:Y:S01]  /*94a0*/  FADD.FTZ R140, R180, R127 ;  /* 0x0000007fb48c7221 */ /* 0x000fe20000010000 */
[----:B------:R-:W-:-:S03]  /*94b0*/  F2FP.F16.F32.PACK_AB R180, R133, R180 ;  /* 0x000000b485b4723e */ /* 0x000fc600000000ff */
[----:B------:R-:W-:Y:S01]  /*94c0*/  FADD.FTZ R121, R133, R140 ;  /* 0x0000008c85797221 */ /* 0x000fe20000010000 */
[----:B------:R-:W2:Y:S01]  /*94d0*/  MUFU.EX2 R161, R161 ;  /* 0x000000a100a17308 */ /* 0x000ea20000000800 */
[C---:B-1----:R-:W-:Y:S01]  /*94e0*/  FADD.FTZ R122, R163.reuse, R122 ;  /* 0x0000007aa37a7221 */ /* 0x042fe20000010000 */
[----:B------:R-:W-:Y:S01]  /*94f0*/  F2FP.F16.F32.PACK_AB R169, R163, R169 ;  /* 0x000000a9a3a9723e */ /* 0x000fe200000000ff */
[----:B------:R-:W-:Y:S01]  /*9500*/  FADD.FTZ R140, R182, R121 ;  /* 0x00000079b68c7221 */ /* 0x000fe20000010000 */
[----:B------:R-:W-:-:S03]  /*9510*/  F2FP.F16.F32.PACK_AB R182, R137, R182 ;  /* 0x000000b689b6723e */ /* 0x000fc600000000ff */
[----:B------:R-:W-:Y:S01]  /*9520*/  FADD.FTZ R121, R137, R140 ;  /* 0x0000008c89797221 */ /* 0x000fe20000010000 */
[----:B---3--:R-:W-:-:S03]  /*9530*/  FADD.FTZ R122, R171, R122 ;  /* 0x0000007aab7a7221 */ /* 0x008fc60000010000 */
[----:B------:R-:W-:Y:S01]  /*9540*/  FADD.FTZ R126, R176, R121 ;  /* 0x00000079b07e7221 */ /* 0x000fe20000010000 */
[----:B------:R-:W-:-:S03]  /*9550*/  F2FP.F16.F32.PACK_AB R176, R141, R176 ;  /* 0x000000b08db0723e */ /* 0x000fc600000000ff */
[----:B------:R-:W-:Y:S01]  /*9560*/  FADD.FTZ R121, R141, R126 ;  /* 0x0000007e8d797221 */ /* 0x000fe20000010000 */
[----:B--2---:R-:W-:-:S03]  /*9570*/  F2FP.F16.F32.PACK_AB R171, R161, R171 ;  /* 0x000000aba1ab723e */ /* 0x004fc600000000ff */
[----:B------:R-:W-:Y:S01]  /*9580*/  FADD.FTZ R126, R178, R121 ;  /* 0x00000079b27e7221 */ /* 0x000fe20000010000 */
[----:B------:R-:W-:-:S03]  /*9590*/  F2FP.F16.F32.PACK_AB R178, R145, R178 ;  /* 0x000000b291b2723e */ /* 0x000fc600000000ff */
[----:B------:R-:W-:-:S04]  /*95a0*/  FADD.FTZ R121, R145, R126 ;  /* 0x0000007e91797221 */ /* 0x000fc80000010000 */
[----:B------:R-:W-:Y:S01]  /*95b0*/  FADD.FTZ R126, R172, R121 ;  /* 0x00000079ac7e7221 */ /* 0x000fe20000010000 */
[----:B------:R-:W-:-:S03]  /*95c0*/  F2FP.F16.F32.PACK_AB R172, R149, R172 ;  /* 0x000000ac95ac723e */ /* 0x000fc600000000ff */
[----:B------:R-:W-:-:S04]  /*95d0*/  FADD.FTZ R13, R149, R126 ;  /* 0x0000007e950d7221 */ /* 0x000fc80000010000 */
[----:B------:R-:W-:Y:S01]  /*95e0*/  FADD.FTZ R126, R174, R13 ;  /* 0x0000000dae7e7221 */ /* 0x000fe20000010000 */
[----:B------:R-:W-:-:S03]  /*95f0*/  F2FP.F16.F32.PACK_AB R174, R153, R174 ;  /* 0x000000ae99ae723e */ /* 0x000fc600000000ff */
[----:B------:R-:W-:-:S04]  /*9600*/  FADD.FTZ R13, R153, R126 ;  /* 0x0000007e990d7221 */ /* 0x000fc80000010000 */
[----:B------:R-:W-:-:S04]  /*9610*/  FADD.FTZ R12, R120, R13 ;  /* 0x0000000d780c7221 */ /* 0x000fc80000010000 */
[----:B------:R-:W-:-:S04]  /*9620*/  FADD.FTZ R13, R157, R12 ;  /* 0x0000000c9d0d7221 */ /* 0x000fc80000010000 */
[----:B------:R-:W-:-:S04]  /*9630*/  FADD.FTZ R12, R124, R13 ;  /* 0x0000000d7c0c7221 */ /* 0x000fc80000010000 */
[----:B------:R-:W-:Y:S01]  /*9640*/  FADD.FTZ R13, R21, R12 ;  /* 0x0000000c150d7221 */ /* 0x000fe20000010000 */
[----:B------:R-:W-:Y:S01]  /*9650*/  FADD.FTZ R12, R161, R122 ;  /* 0x0000007aa10c7221 */ /* 0x000fe20000010000 */
[----:B------:R-:W-:Y:S01]  /*9660*/  IMAD.MOV.U32 R21, RZ, RZ, R4 ;  /* 0x000000ffff157224 */ /* 0x000fe200078e0004 */
[----:B------:R-:W-:Y:S06]  /*9670*/  @P1 BRA `(.L_x_920) ;  /* 0xffffffe000901947 */ /* 0x000fec000383ffff */
.L_x_911:
[----:B------:R-:W-:-:S13]  /*9680*/  ISETP.GE.AND P1, PT, R15, UR47, PT ;  /* 0x0000002f0f007c0c */ /* 0x000fda000bf26270 */
[----:B------:R-:W-:Y:S05]  /*9690*/  @!P1 BRA `(.L_x_921) ;  /* 0x0000002c00d89947 */ /* 0x000fea0003800000 */
[----:B------:R-:W-:Y:S01]  /*96a0*/  IMAD.MOV.U32 R21, RZ, RZ, R4 ;  /* 0x000000ffff157224 */ /* 0x000fe200078e0004 */
[----:B------:R-:W-:Y:S01]  /*96b0*/  UMOV UR38, UR46 ;  /* 0x0000002e00267c82 */ /* 0x000fe20008000000 */
[----:B------:R-:W-:Y:S01]  /*96c0*/  IMAD.MOV.U32 R205, RZ, RZ, R5 ;  /* 0x000000ffffcd7224 */ /* 0x000fe200078e0005 */
[----:B------:R-:W-:Y:S01]  /*96d0*/  UMOV UR7, UR36 ;  /* 0x0000002400077c82 */ /* 0x000fe20008000000 */
[----:B------:R-:W-:Y:S01]  /*96e0*/  IMAD.IADD R192, R7, 0x1, R14 ;  /* 0x0000000107c07824 */ /* 0x000fe200078e020e */
[----:B------:R-:W-:Y:S01]  /*96f0*/  ULDC UR40, c[0x0][0x9e4] ;  /* 0x0002790000287ab9 */ /* 0x000fe20000000800 */
[----:B------:R-:W-:Y:S01]  /*9700*/  ULDC UR41, c[0x0][0x9dc] ;  /* 0x0002770000297ab9 */ /* 0x000fe20000000800 */
[----:B------:R-:W-:-:S05]  /*9710*/  ULDC UR45, c[0x0][0x9e0] ;  /* 0x00027800002d7ab9 */ /* 0x000fca0000000800 */
.L_x_938:
[----:B------:R-:W-:-:S04]  /*9720*/  UIADD3 UR36, UR7, 0x1, URZ ;  /* 0x0000000107247890 */ /* 0x000fc8000fffe03f */
[----:B------:R-:W-:-:S04]  /*9730*/  UISETP.NE.AND UP0, UPT, UR36, 0x2, UPT ;  /* 0x000000022400788c */ /* 0x000fc8000bf05270 */
[----:B------:R-:W-:Y:S02]  /*9740*/  USEL UR46, URZ, 0x1, UP0 ;  /* 0x000000013f2e7887 */ /* 0x000fe40008000000 */
[----:B------:R-:W-:Y:S02]  /*9750*/  USEL UR36, UR36, URZ, UP0 ;  /* 0x0000003f24247287 */ /* 0x000fe40008000000 */
[----:B------:R-:W-:Y:S01]  /*9760*/  ULOP3.LUT UR46, UR38, UR46, URZ, 0x3c, !UPT ;  /* 0x0000002e262e7292 */ /* 0x000fe2000f8e3c3f */
[----:B------:R-:W-:Y:S11]  /*9770*/  @!P0 BRA `(.L_x_922) ;  /* 0x0000000000048947 */ /* 0x000ff60003800000 */
[----:B------:R-:W-:Y:S01]  /*9780*/  BPT.TRAP 0x1 ;  /* 0x000000040000795c */ /* 0x000fe20000300000 */
.L_x_922:
[----:B------:R-:W-:Y:S01]  /*9790*/  ULEA UR6, UR36, UR37, 0x3 ;  /* 0x0000002524067291 */ /* 0x000fe2000f8e183f */
[----:B------:R-:W-:-:S05]  /*97a0*/  IMAD.U32 R0, RZ, RZ, UR46 ;  /* 0x0000002eff007e24 */ /* 0x000fca000f8e00ff */
[----:B------:R-:W-:-:S04]  /*97b0*/  SHF.L.U32 R0, R0, 0x1f, RZ ;  /* 0x0000001f00007819 */ /* 0x000fc800000006ff */
[----:B------:R1:W2:Y:S01]  /*97c0*/  SYNCS.PHASECHK.TRANS64.TRYWAIT P1, [UR6+0x30830], R0 ;  /* 0x03083000ff0075a7 */ /* 0x0002a20008020146 */
[----:B------:R-:W-:Y:S05]  /*97d0*/  @!P0 BRA `(.L_x_923) ;  /* 0x0000000000048947 */ /* 0x000fea0003800000 */
[----:B------:R-:W-:Y:S01]  /*97e0*/  BPT.TRAP 0x1 ;  /* 0x000000040000795c */ /* 0x000fe20000300000 */
.L_x_923:
[----:B--2---:R-:W-:Y:S05]  /*97f0*/  @P1 BRA `(.L_x_924) ;  /* 0x0000000000081947 */ /* 0x004fea0003800000 */
[----:B------:R-:W2:Y:S02]  /*9800*/  SYNCS.PHASECHK.TRANS64.TRYWAIT P1, [UR6+0x30830], R0 ;  /* 0x03083000ff0075a7 */ /* 0x000ea40008020146 */
[----:B--2---:R-:W-:Y:S05]  /*9810*/  @!P1 BRA `(.L_x_925) ;  /* 0x0000008c00489947 */ /* 0x004fea0003800000 */
.L_x_924:
        /* <DEDUP_REMOVED lines=165> */
.L_x_926:
[----:B------:R-:W-:Y:S01]  /*a270*/  ULEA UR10, UR7, UR37, 0x3 ;  /* 0x00000025070a7291 */ /* 0x000fe2000f8e183f */
[----:B-12---:R-:W-:-:S05]  /*a280*/  IMAD.U32 R0, RZ, RZ, UR38 ;  /* 0x00000026ff007e24 */ /* 0x006fca000f8e00ff */
[----:B------:R-:W-:-:S04]  /*a290*/  SHF.L.U32 R0, R0, 0x1f, RZ ;  /* 0x0000001f00007819 */ /* 0x000fc800000006ff */
[----:B------:R1:W2:Y:S01]  /*a2a0*/  SYNCS.PHASECHK.TRANS64.TRYWAIT P1, [UR10+0x30850], R0 ;  /* 0x03085000ff0075a7 */ /* 0x0002a2000802014a */
[----:B------:R-:W-:Y:S05]  /*a2b0*/  @!P0 BRA `(.L_x_927) ;  /* 0x0000000000048947 */ /* 0x000fea0003800000 */
[----:B------:R-:W-:Y:S01]  /*a2c0*/  BPT.TRAP 0x1 ;  /* 0x000000040000795c */ /* 0x000fe20000300000 */
.L_x_927:
[----:B--2---:R-:W-:Y:S05]  /*a2d0*/  @P1 BRA `(.L_x_928) ;  /* 0x0000000000081947 */ /* 0x004fea0003800000 */
[----:B------:R-:W2:Y:S02]  /*a2e0*/  SYNCS.PHASECHK.TRANS64.TRYWAIT P1, [UR10+0x30850], R0 ;  /* 0x03085000ff0075a7 */ /* 0x000ea4000802014a */
[----:B--2---:R-:W-:Y:S05]  /*a2f0*/  @!P1 BRA `(.L_x_929) ;  /* 0x0000008000a89947 */ /* 0x004fea0003800000 */
.L_x_928:
[----:B------:R-:W-:Y:S01]  /*a300*/  UIADD3 UR6, UR37, 0x400, URZ ;  /* 0x0000040025067890 */ /* 0x000fe2000fffe03f */
[----:B------:R-:W-:-:S06]  /*a310*/  WARPGROUP.ARRIVE ;  /* 0x00000000000079c5 */ /* 0x000fcc0000000000 */
[----:B------:R-:W3:Y:S01]  /*a320*/  S2R R208, SR_TID.X ;  /* 0x0000000000d07919 */ /* 0x000ee20000002100 */
[----:B------:R-:W4:Y:S01]  /*a330*/  LDC R4, c[0x0][0x288] ;  /* 0x0000a200ff047b82 */ /* 0x000f220000000800 */
[----:B------:R-:W-:Y:S01]  /*a340*/  USHF.R.U32.HI UR6, URZ, 0x4, UR6 ;  /* 0x000000043f067899 */ /* 0x000fe20008011606 */
[----:B-12---:R-:W-:Y:S01]  /*a350*/  IMAD.U32 R0, RZ, RZ, UR36 ;  /* 0x00000024ff007e24 */ /* 0x006fe2000f8e00ff */
[----:B------:R-:W-:Y:S01]  /*a360*/  ULDC UR14, c[0x0][0x2e0] ;  /* 0x0000b800000e7ab9 */ /* 0x000fe20000000800 */
[----:B------:R-:W-:Y:S01]  /*a370*/  IMAD R2, R15, -0x60, RZ ;  /* 0xffffffa00f027824 */ /* 0x000fe200078e02ff */
[----:B------:R-:W-:-:S03]  /*a380*/  ULOP3.LUT UR6, UR6, 0x3fff, URZ, 0xc0, !UPT ;  /* 0x00003fff06067892 */ /* 0x000fc6000f8ec03f */
[----:B------:R-:W-:Y:S01]  /*a390*/  IMAD R3, R17, UR14, R2 ;  /* 0x0000000e11037c24 */ /* 0x000fe2000f8e0202 */
[----:B------:R-:W-:-:S04]  /*a3a0*/  ULOP3.LUT UR6, UR6, 0x3000000, URZ, 0xfc, !UPT ;  /* 0x0300000006067892 */ /* 0x000fc8000f8efc3f */
[----:B------:R-:W-:-:S03]  /*a3b0*/  UIMAD UR11, UR7, 0x900, UR6 ;  /* 0x00000900070b78a4 */ /* 0x000fc6000f8e0206 */
[----:B------:R-:W-:-:S04]  /*a3c0*/  UMOV UR7, 0x40000040 ;  /* 0x4000004000077882 */ /* 0x000fc80000000000 */
[----:B------:R-:W-:Y:S02]  /*a3d0*/  UMOV UR6, UR11 ;  /* 0x0000000b00067c82 */ /* 0x000fe40008000000 */
[----:B------:R-:W-:Y:S01]  /*a3e0*/  HGMMA.64x192x16.F32 R24, R188, gdesc[UR4].tnspB, R24, gsb0 ;  /* 0x42e00004bc187df0 */ /* 0x000fe20008000818 */
[----:B------:R-:W-:Y:S01]  /*a3f0*/  UIADD3 UR6, UR11, 0x80, URZ ;  /* 0x000000800b067890 */ /* 0x000fe2000fffe03f */
[----:B----4-:R-:W-:Y:S01]  /*a400*/  IADD3 R3, R3, 0x1, -R4 ;  /* 0x0000000103037810 */ /* 0x010fe20007ffe804 */
[----:B------:R-:W-:-:S04]  /*a410*/  UMOV UR7, 0x40000040 ;  /* 0x4000004000077882 */ /* 0x000fc80000000000 */
[----:B------:R-:W-:Y:S01]  /*a420*/  IMAD R3, R16, -0x2, R3 ;  /* 0xfffffffe10037824 */ /* 0x000fe200078e0203 */
[----:B---3--:R-:W-:-:S03]  /*a430*/  LOP3.LUT P1, RZ, R208, 0x7f, RZ, 0xc0, !PT ;  /* 0x0000007fd0ff7812 */ /* 0x008fc6000782c0ff */
[----:B------:R-:W-:-:S10]  /*a440*/  VIADD R5, R3, UR45 ;  /* 0x0000002d03057c36 */ /* 0x000fd40008000000 */
[----:B------:R-:W-:-:S05]  /*a450*/  @!P1 LEA R0, R0, UR37, 0x3 ;  /* 0x0000002500009c11 */ /* 0x000fca000f8e18ff */
        /* <DEDUP_REMOVED lines=25> */
[----:B------:R-:W-:-:S06]  /*a5f0*/  ULOP3.LUT UR6, URZ, UR41, URZ, 0x33, !UPT ;  /* 0x000000293f067292 */ /* 0x000fcc000f8e333f */
[----:B------:R-:W-:Y:S01]  /*a600*/  VIADD R4, R3, UR6 ;  /* 0x0000000603047c36 */ /* 0x000fe20008000000 */
[----:B------:R-:W-:Y:S02]  /*a610*/  WARPGROUP.DEPBAR.LE gsb0, 0x0 ;  /* 0x00008000000079c5 */ /* 0x000fe40000010000 */
[----:B------:R1:W-:Y:S01]  /*a620*/  @!P1 SYNCS.ARRIVE.TRANS64.RED.A1T0 RZ, [R0+URZ], RZ ;  /* 0x000000ff00ff99a7 */ /* 0x0003e2000810043f */
[----:B------:R-:W-:Y:S01]  /*a630*/  ISETP.GE.AND P1, PT, R20, 0x1, PT ;  /* 0x000000011400780c */ /* 0x000fe20003f26270 */
[C---:B------:R-:W-:Y:S02]  /*a640*/  IMAD.IADD R170, R7.reuse, 0x1, R5 ;  /* 0x0000000107aa7824 */ /* 0x040fe400078e0205 */
[----:B------:R-:W-:Y:S02]  /*a650*/  IMAD.IADD R168, R7, 0x1, R4 ;  /* 0x0000000107a87824 */ /* 0x000fe400078e0204 */
[----:B-1----:R-:W-:-:S08]  /*a660*/  IMAD R0, R16, -0x2, R2 ;  /* 0xfffffffe10007824 */ /* 0x002fd000078e0202 */
[----:B------:R-:W-:Y:S05]  /*a670*/  @!P1 BRA `(.L_x_930) ;  /* 0x0000000000589947 */ /* 0x000fea0003800000 */
        /* <DEDUP_REMOVED lines=11> */
.L_x_932:
[----:B------:R-:W-:-:S05]  /*a730*/  IMAD.U32 R169, RZ, RZ, UR40 ;  /* 0x00000028ffa97e24 */ /* 0x000fca000f8e00ff */
[----:B------:R-:W-:-:S13]  /*a740*/  ISETP.NE.AND P1, PT, R169, 0x1, PT ;  /* 0x00000001a900780c */ /* 0x000fda0003f25270 */
[----:B------:R-:W1:Y:S01]  /*a750*/  @P1 LDC.64 R172, c[0x0][0x9e8] ;  /* 0x00027a00ffac1b82 */ /* 0x000e620000000a00 */
[----:B------:R-:W-:-:S04]  /*a760*/  @P1 IMAD.IADD R3, R7, 0x1, R14 ;  /* 0x0000000107031824 */ /* 0x000fc800078e020e */
[----:B-1----:R-:W-:-:S04]  /*a770*/  @P1 IMAD.HI.U32 R172, R3, R172, RZ ;  /* 0x000000ac03ac1227 */ /* 0x002fc800078e00ff */
[----:B------:R-:W-:Y:S01]  /*a780*/  IMAD.MOV.U32 R3, RZ, RZ, R192 ;  /* 0x000000ffff037224 */ /* 0x000fe200078e00c0 */
[----:B------:R-:W-:-:S07]  /*a790*/  @P1 SHF.R.U32.HI R3, RZ, R173, R172 ;  /* 0x000000adff031219 */ /* 0x000fce00000116ac */
.L_x_933:
[----:B------:R-:W-:Y:S05]  /*a7a0*/  BSYNC B0 ;  /* 0x0000000000007941 */ /* 0x000fea0003800000 */
.L_x_931:
[----:B------:R-:W-:-:S05]  /*a7b0*/  IMAD R3, R3, R169, R0 ;  /* 0x000000a903037224 */ /* 0x000fca00078e0200 */
[----:B------:R-:W-:Y:S02]  /*a7c0*/  VIADDMNMX R170, R3, R169, R170, PT ;  /* 0x000000a903aa7246 */ /* 0x000fe400038001aa */
[----:B------:R-:W-:-:S07]  /*a7d0*/  VIMNMX R168, R168, R3, !PT ;  /* 0x00000003a8a87248 */ /* 0x000fce0007fe0100 */
.L_x_930:
[C---:B------:R-:W-:Y:S02]  /*a7e0*/  ISETP.GE.AND P2, PT, R2.reuse, 0x9, PT ;  /* 0x000000090200780c */ /* 0x040fe40003f46270 */
[----:B------:R-:W-:Y:S02]  /*a7f0*/  ISETP.GE.AND P1, PT, R2, 0x2, PT ;  /* 0x000000020200780c */ /* 0x000fe40003f26270 */
[C---:B------:R-:W-:Y:S02]  /*a800*/  ISETP.GT.AND P3, PT, R168.reuse, 0x8, !P2 ;  /* 0x00000008a800780c */ /* 0x040fe40005764270 */
[----:B------:R-:W-:Y:S02]  /*a810*/  ISETP.GT.AND P4, PT, R168, 0x1, !P1 ;  /* 0x00000001a800780c */ /* 0x000fe40004f84270 */
[----:B------:R-:W-:Y:S02]  /*a820*/  ISETP.LT.OR P3, PT, R170, 0x9, P3 ;  /* 0x00000009aa00780c */ /* 0x000fe40001f61670 */
[----:B------:R-:W-:-:S02]  /*a830*/  ISETP.GE.AND P5, PT, R2, 0xa, PT ;  /* 0x0000000a0200780c */ /* 0x000fc40003fa6270 */
[----:B------:R-:W-:Y:S02]  /*a840*/  FSEL R173, R124, -INF , !P3 ;  /* 0xff8000007cad7808 */ /* 0x000fe40005800000 */
[----:B------:R-:W-:Y:S02]  /*a850*/  ISETP.LT.OR P4, PT, R170, 0x2, P4 ;  /* 0x00000002aa00780c */ /* 0x000fe40002781670 */
[----:B------:R-:W-:Y:S02]  /*a860*/  ISETP.GT.AND P3, PT, R168, 0x9, !P5 ;  /* 0x00000009a800780c */ /* 0x000fe40006f64270 */
[----:B------:R-:W-:Y:S02]  /*a870*/  FSEL R171, R121, -INF , !P4 ;  /* 0xff80000079ab7808 */ /* 0x000fe40006000000 */
        /* <DEDUP_REMOVED lines=107> */
[----:B------:R-:W-:-:S13]  /*af30*/  ISETP.GE.AND P6, PT, R20, 0x1, PT ;  /* 0x000000011400780c */ /* 0x000fda0003fc6270 */
[----:B------:R-:W-:Y:S05]  /*af40*/  @!P6 BRA `(.L_x_934) ;  /* 0x000000000054e947 */ /* 0x000fea0003800000 */
        /* <DEDUP_REMOVED lines=12> */
.L_x_936:
[----:B------:R-:W-:-:S05]  /*b010*/  IMAD.U32 R132, RZ, RZ, UR40 ;  /* 0x00000028ff847e24 */ /* 0x000fca000f8e00ff */
[----:B------:R-:W-:-:S13]  /*b020*/  ISETP.NE.AND P6, PT, R132, 0x1, PT ;  /* 0x000000018400780c */ /* 0x000fda0003fc5270 */
[----:B------:R-:W1:Y:S02]  /*b030*/  @P6 LDC.64 R4, c[0x0][0x9e8] ;  /* 0x00027a00ff046b82 */ /* 0x000e640000000a00 */
[----:B-1----:R-:W-:-:S05]  /*b040*/  @P6 IMAD.HI.U32 R4, R189, R4, RZ ;  /* 0x00000004bd046227 */ /* 0x002fca00078e00ff */
[----:B------:R-:W-:-:S07]  /*b050*/  @P6 SHF.R.U32.HI R189, RZ, R5, R4 ;  /* 0x00000005ffbd6219 */ /* 0x000fce0000011604 */
.L_x_937:
[----:B------:R-:W-:Y:S05]  /*b060*/  BSYNC B0 ;  /* 0x0000000000007941 */ /* 0x000fea0003800000 */
.L_x_935:
[----:B------:R-:W-:-:S05]  /*b070*/  IMAD R189, R189, R132, R0 ;  /* 0x00000084bdbd7224 */ /* 0x000fca00078e0200 */
[----:B------:R-:W-:Y:S02]  /*b080*/  VIADDMNMX R2, R189, R132, R2, PT ;  /* 0x00000084bd027246 */ /* 0x000fe40003800102 */
[----:B------:R-:W-:-:S07]  /*b090*/  VIMNMX R120, R120, R189, !PT ;  /* 0x000000bd78787248 */ /* 0x000fce0007fe0100 */
.L_x_934:
        /* <DEDUP_REMOVED lines=41> */
[----:B------:R-:W-:Y:S02]  /*b330*/  ISETP.NE.AND P6, PT, R207, RZ, PT ;  /* 0x000000ffcf00720c */ /* 0x000fe40003fc5270 */
        /* <DEDUP_REMOVED lines=27> */
[----:B------:R-:W-:Y:S02]  /*b4f0*/  ISETP.NE.AND P2, PT, R206, RZ, PT ;  /* 0x000000ffce00720c */ /* 0x000fe40003f45270 */
[----:B------:R-:W-:Y:S02]  /*b500*/  ISETP.LT.OR P1, PT, R2, 0x31, P1 ;  /* 0x000000310200780c */ /* 0x000fe40000f21670 */
[----:B------:R-:W-:Y:S02]  /*b510*/  FMNMX.FTZ R0, R137, R0, !PT ;  /* 0x0000000089007209 */ /* 0x000fe40007810000 */
[----:B------:R-:W-:Y:S02]  /*b520*/  FSEL R135, R146, -INF , !P1 ;  /* 0xff80000092877808 */ /* 0x000fe40004800000 */
[----:B------:R-:W-:-:S02]  /*b530*/  ISETP.NE.AND P1, PT, R144, RZ, PT ;  /* 0x000000ff9000720c */ /* 0x000fc40003f25270 */
[----:B------:R-:W-:Y:S02]  /*b540*/  FMNMX.FTZ R4, R165, R0, !PT ;  /* 0x00000000a5047209 */ /* 0x000fe40007810000 */
[C---:B------:R-:W-:Y:S01]  /*b550*/  ISETP.GT.AND P1, PT, R120.reuse, 0x31, !P1 ;  /* 0x000000317800780c */ /* 0x040fe20004f24270 */
[----:B------:R-:W1:Y:S01]  /*b560*/  LDC R0, c[0x0][0x988] ;  /* 0x00026200ff007b82 */ /* 0x000e620000000800 */
[----:B------:R-:W-:Y:S01]  /*b570*/  ISETP.GT.AND P3, PT, R120, 0x50, !P3 ;  /* 0x000000507800780c */ /* 0x000fe20005f64270 */
[----:B------:R-:W2:Y:S01]  /*b580*/  SHFL.BFLY PT, R5, R4, 0x2, 0x1f ;  /* 0x0c401f0004057f89 */ /* 0x000ea200000e0000 */
[C---:B------:R-:W-:Y:S02]  /*b590*/  ISETP.LT.OR P1, PT, R2.reuse, 0x32, P1 ;  /* 0x000000320200780c */ /* 0x040fe40000f21670 */
[----:B------:R-:W-:Y:S02]  /*b5a0*/  ISETP.LT.OR P3, PT, R2, 0x51, P3 ;  /* 0x000000510200780c */ /* 0x000fe40001f61670 */
[----:B------:R-:W-:-:S02]  /*b5b0*/  FSEL R147, R147, -INF , !P1 ;  /* 0xff80000093937808 */ /* 0x000fc40004800000 */
[----:B------:R-:W-:Y:S02]  /*b5c0*/  ISETP.NE.AND P1, PT, R182, RZ, PT ;  /* 0x000000ffb600720c */ /* 0x000fe40003f25270 */
[C---:B------:R-:W-:Y:S02]  /*b5d0*/  ISETP.GT.AND P4, PT, R120.reuse, 0x51, !P4 ;  /* 0x000000517800780c */ /* 0x040fe40006784270 */
[----:B------:R-:W-:Y:S02]  /*b5e0*/  ISETP.GT.AND P1, PT, R120, 0x38, !P1 ;  /* 0x000000387800780c */ /* 0x000fe40004f24270 */
[----:B------:R-:W-:Y:S02]  /*b5f0*/  FSEL R221, R162, -INF , !P3 ;  /* 0xff800000a2dd7808 */ /* 0x000fe40005800000 */
[----:B------:R-:W-:Y:S02]  /*b600*/  ISETP.LT.OR P1, PT, R2, 0x39, P1 ;  /* 0x000000390200780c */ /* 0x000fe40000f21670 */
[----:B------:R-:W-:-:S02]  /*b610*/  ISETP.GT.AND P5, PT, R120, 0x58, !P5 ;  /* 0x000000587800780c */ /* 0x000fc40006fa4270 */
[----:B------:R-:W-:Y:S02]  /*b620*/  FSEL R131, R150, -INF , !P1 ;  /* 0xff80000096837808 */ /* 0x000fe40004800000 */
[----:B------:R-:W-:Y:S02]  /*b630*/  ISETP.NE.AND P1, PT, R148, RZ, PT ;  /* 0x000000ff9400720c */ /* 0x000fe40003f25270 */
[----:B------:R-:W-:Y:S02]  /*b640*/  ISETP.LT.OR P4, PT, R2, 0x52, P4 ;  /* 0x000000520200780c */ /* 0x000fe40002781670 */
[----:B------:R-:W-:Y:S02]  /*b650*/  ISETP.GT.AND P1, PT, R120, 0x39, !P1 ;  /* 0x000000397800780c */ /* 0x000fe40004f24270 */
[----:B--2---:R-:W-:Y:S02]  /*b660*/  FMNMX.FTZ R130, R4, R5, !PT ;  /* 0x0000000504827209 */ /* 0x004fe40007810000 */
[----:B------:R-:W-:-:S02]  /*b670*/  ISETP.LT.OR P1, PT, R2, 0x3a, P1 ;  /* 0x0000003a0200780c */ /* 0x000fc40000f21670 */
[----:B------:R-:W-:Y:S01]  /*b680*/  ISETP.LT.OR P5, PT, R2, 0x59, P5 ;  /* 0x000000590200780c */ /* 0x000fe20002fa1670 */
[----:B------:R-:W2:Y:S01]  /*b690*/  SHFL.BFLY PT, R5, R130, 0x1, 0x1f ;  /* 0x0c201f0082057f89 */ /* 0x000ea200000e0000 */
[----:B------:R-:W-:Y:S02]  /*b6a0*/  FSEL R151, R151, -INF , !P1 ;  /* 0xff80000097977808 */ /* 0x000fe40004800000 */
[----:B------:R-:W-:-:S04]  /*b6b0*/  ISETP.NE.AND P1, PT, R184, RZ, PT ;  /* 0x000000ffb800720c */ /* 0x000fc80003f25270 */
[----:B------:R-:W-:-:S04]  /*b6c0*/  ISETP.GT.AND P1, PT, R120, 0x40, !P1 ;  /* 0x000000407800780c */ /* 0x000fc80004f24270 */
[----:B------:R-:W-:-:S04]  /*b6d0*/  ISETP.LT.OR P1, PT, R2, 0x41, P1 ;  /* 0x000000410200780c */ /* 0x000fc80000f21670 */
[----:B------:R-:W-:Y:S02]  /*b6e0*/  FSEL R127, R154, -INF , !P1 ;  /* 0xff8000009a7f7808 */ /* 0x000fe40004800000 */
[----:B------:R-:W-:-:S04]  /*b6f0*/  ISETP.NE.AND P1, PT, R152, RZ, PT ;  /* 0x000000ff9800720c */ /* 0x000fc80003f25270 */
[----:B------:R-:W-:Y:S02]  /*b700*/  ISETP.GT.AND P1, PT, R120, 0x41, !P1 ;  /* 0x000000417800780c */ /* 0x000fe40004f24270 */
[----:B--2---:R-:W-:Y:S02]  /*b710*/  FMNMX.FTZ R5, R130, R5, !PT ;  /* 0x0000000582057209 */ /* 0x004fe40007810000 */
[----:B------:R-:W-:-:S03]  /*b720*/  ISETP.LT.OR P1, PT, R2, 0x42, P1 ;  /* 0x000000420200780c */ /* 0x000fc60000f21670 */
[----:B-1----:R-:W-:Y:S01]  /*b730*/  FMUL.FTZ R126, R5, R0 ;  /* 0x00000000057e7220 */ /* 0x002fe20000410000 */
        /* <DEDUP_REMOVED lines=12> */
[----:B------:R-:W-:-:S02]  /*b800*/  FSEL R122, R122, -INF , !P1 ;  /* 0xff8000007a7a7808 */ /* 0x000fc40004800000 */
[----:B------:R-:W-:Y:S02]  /*b810*/  FSETP.NEU.FTZ.AND P1, PT, R5, -INF , PT ;  /* 0xff8000000500780b */ /* 0x000fe40003f3d000 */
        /* <DEDUP_REMOVED lines=19> */
[----:B------:R-:W-:Y:S01]  /*b950*/  FSEL R2, R5, RZ, P1 ;  /* 0x000000ff05027208 */ /* 0x000fe20000800000 */
        /* <DEDUP_REMOVED lines=22> */
[----:B------:R-:W-:Y:S01]  /*bac0*/  FFMA.FTZ R137, R165, R0, -R126 ;  /* 0x00000000a5897223 */ /* 0x000fe2000001087e */
[----:B------:R-:W-:Y:S01]  /*bad0*/  MUFU.EX2 R188, R188 ;  /* 0x000000bc00bc7308 */ /* 0x000fe20000000800 */
        /* <DEDUP_REMOVED lines=18> */
[----:B------:R-:W-:Y:S04]  /*bc00*/  MUFU.EX2 R175, R175 ;  /* 0x000000af00af7308 */ /* 0x000fe80000000800 */
[----:B------:R-:W1:Y:S04]  /*bc10*/  SHFL.BFLY PT, R3, R4, 0x2, 0x1f ;  /* 0x0c401f0004037f89 */ /* 0x000e6800000e0000 */
[----:B------:R-:W-:Y:S08]  /*bc20*/  MUFU.EX2 R180, R180 ;  /* 0x000000b400b47308 */ /* 0x000ff00000000800 */
[----:B------:R2:W-:Y:S08]  /*bc30*/  MUFU.EX2 R163, R187 ;  /* 0x000000bb00a37308 */ /* 0x0005f00000000800 */
        /* <DEDUP_REMOVED lines=9> */
[----:B------:R-:W-:-:S02]  /*bcd0*/  IMAD.MOV.U32 R205, RZ, RZ, R5 ;  /* 0x000000ffffcd7224 */ /* 0x000fc400078e0005 */
[C---:B------:R-:W-:Y:S01]  /*bce0*/  FSETP.NEU.FTZ.AND P1, PT, R4.reuse, -INF , PT ;  /* 0xff8000000400780b */ /* 0x040fe20003f3d000 */
[-C--:B------:R-:W-:Y:S01]  /*bcf0*/  FMUL.FTZ R3, R3, R0.reuse ;  /* 0x0000000003037220 */ /* 0x080fe20000410000 */
[C---:B------:R-:W-:Y:S01]  /*bd00*/  FMUL.FTZ R126, R4.reuse, R0 ;  /* 0x00000000047e7220 */ /* 0x040fe20000410000 */
[----:B------:R-:W-:Y:S01]  /*bd10*/  MUFU.EX2 R121, R121 ;  /* 0x0000007900797308 */ /* 0x000fe20000000800 */
[----:B------:R-:W-:-:S03]  /*bd20*/  FSEL R132, R4, RZ, P1 ;  /* 0x000000ff04847208 */ /* 0x000fc60000800000 */
[----:B------:R-:W-:Y:S02]  /*bd30*/  FSEL R126, R126, RZ, P1 ;  /* 0x000000ff7e7e7208 */ /* 0x000fe40000800000 */
[C---:B------:R-:W-:Y:S01]  /*bd40*/  ISETP.GT.AND P1, PT, R15.reuse, UR47, PT ;  /* 0x0000002f0f007c0c */ /* 0x040fe2000bf24270 */
[----:B------:R-:W-:Y:S01]  /*bd50*/  VIADD R15, R15, 0xffffffff ;  /* 0xffffffff0f0f7836 */ /* 0x000fe20000000000 */
[----:B------:R1:W3:Y:S01]  /*bd60*/  MUFU.EX2 R2, R3 ;  /* 0x0000000300027308 */ /* 0x0002e20000000800 */
[-CC-:B------:R-:W-:Y:S01]  /*bd70*/  FFMA.FTZ R120, R122, R0.reuse, -R126.reuse ;  /* 0x000000007a787223 */ /* 0x180fe2000001087e */
[-CC-:B------:R-:W-:Y:S01]  /*bd80*/  FFMA.FTZ R149, R219, R0.reuse, -R126.reuse ;  /* 0x00000000db957223 */ /* 0x180fe2000001087e */
[-CC-:B------:R-:W-:Y:S01]  /*bd90*/  FFMA.FTZ R122, R189, R0.reuse, -R126.reuse ;  /* 0x00000000bd7a7223 */ /* 0x180fe2000001087e */
[-CC-:B------:R-:W-:Y:S01]  /*bda0*/  FFMA.FTZ R153, R217, R0.reuse, -R126.reuse ;  /* 0x00000000d9997223 */ /* 0x180fe2000001087e */
[-CC-:B------:R-:W-:Y:S01]  /*bdb0*/  FFMA.FTZ R185, R209, R0.reuse, -R126.reuse ;  /* 0x00000000d1b97223 */ /* 0x180fe2000001087e */
[-CC-:B------:R-:W-:Y:S01]  /*bdc0*/  FFMA.FTZ R124, R215, R0.reuse, -R126.reuse ;  /* 0x00000000d77c7223 */ /* 0x180fe2000001087e */
[-CC-:B--2---:R-:W-:Y:S01]  /*bdd0*/  FFMA.FTZ R187, R191, R0.reuse, -R126.reuse ;  /* 0x00000000bfbb7223 */ /* 0x184fe2000001087e */
[----:B------:R-:W-:Y:S01]  /*bde0*/  MUFU.EX2 R120, R120 ;  /* 0x0000007800787308 */ /* 0x000fe20000000800 */
[----:B-1----:R-:W-:Y:S01]  /*bdf0*/  FADD.FTZ R3, -R132, R21 ;  /* 0x0000001584037221 */ /* 0x002fe20000010100 */
[-CC-:B------:R-:W-:Y:S01]  /*be00*/  FFMA.FTZ R21, R135, R0.reuse, -R126.reuse ;  /* 0x0000000087157223 */ /* 0x180fe2000001087e */
[-CC-:B------:R-:W-:Y:S01]  /*be10*/  FFMA.FTZ R128, R213, R0.reuse, -R126.reuse ;  /* 0x00000000d5807223 */ /* 0x180fe2000001087e */
[-CC-:B------:R-:W-:Y:S01]  /*be20*/  FFMA.FTZ R181, R207, R0.reuse, -R126.reuse ;  /* 0x00000000cfb57223 */ /* 0x180fe2000001087e */
[-C--:B------:R-:W-:Y:S01]  /*be30*/  FMUL.FTZ R3, R3, R0.reuse ;  /* 0x0000000003037220 */ /* 0x080fe20000410000 */
[-CC-:B------:R-:W-:Y:S01]  /*be40*/  FFMA.FTZ R130, R211, R0.reuse, -R126.reuse ;  /* 0x00000000d3827223 */ /* 0x180fe2000001087e */
[-CC-:B------:R-:W-:Y:S01]  /*be50*/  FFMA.FTZ R183, R139, R0.reuse, -R126.reuse ;  /* 0x000000008bb77223 */ /* 0x180fe2000001087e */
[----:B------:R-:W-:Y:S01]  /*be60*/  MUFU.EX2 R149, R149 ;  /* 0x0000009500957308 */ /* 0x000fe20000000800 */
[----:B---3--:R-:W-:Y:S01]  /*be70*/  FFMA.FTZ R13, R2, R13, R223 ;  /* 0x0000000d020d7223 */ /* 0x008fe200000100df */
[-CC-:B------:R-:W-:Y:S01]  /*be80*/  FFMA.FTZ R143, R143, R0.reuse, -R126.reuse ;  /* 0x000000008f8f7223 */ /* 0x180fe2000001087e */
[----:B------:R-:W-:Y:S01]  /*be90*/  FFMA.FTZ R134, R147, R0, -R126 ;  /* 0x0000000093867223 */ /* 0x000fe2000001087e */
[----:B------:R-:W-:-:S02]  /*bea0*/  IMAD.U32 R139, RZ, RZ, UR10 ;  /* 0x0000000aff8b7e24 */ /* 0x000fc4000f8e00ff */
        /* <DEDUP_REMOVED lines=9> */
[--C-:B------:R-:W-:Y:S01]  /*bf40*/  FFMA.FTZ R179, R179, R0, -R126.reuse ;  /* 0x00000000b3b37223 */ /* 0x100fe2000001087e */
[----:B------:R-:W-:Y:S01]  /*bf50*/  F2FP.F16.F32.PACK_AB R190, R171, R190 ;  /* 0x000000beabbe723e */ /* 0x000fe200000000ff */
[----:B------:R-:W2:Y:S01]  /*bf60*/  MUFU.EX2 R122, R122 ;  /* 0x0000007a007a7308 */ /* 0x000ea20000000800 */
[----:B------:R-:W-:Y:S01]  /*bf70*/  FADD.FTZ R138, R184, R13 ;  /* 0x0000000db88a7221 */ /* 0x000fe20000010000 */
[----:B------:R-:W-:Y:S01]  /*bf80*/  FFMA.FTZ R13, R131, R0, -R126 ;  /* 0x00000000830d7223 */ /* 0x000fe2000001087e */
[----:B------:R-:W-:-:S02]  /*bf90*/  F2FP.F16.F32.PACK_AB R184, R173, R184 ;  /* 0x000000b8adb8723e */ /* 0x000fc400000000ff */
[----:B------:R-:W-:Y:S01]  /*bfa0*/  FADD.FTZ R131, R173, R138 ;  /* 0x0000008aad837221 */ /* 0x000fe20000010000 */
[----:B------:R-:W-:Y:S02]  /*bfb0*/  F2FP.F16.F32.PACK_AB R188, R188, R223 ;  /* 0x000000dfbcbc723e */ /* 0x000fe400000000ff */
[----:B------:R-:W3:Y:S01]  /*bfc0*/  MUFU.EX2 R153, R153 ;  /* 0x0000009900997308 */ /* 0x000ee20000000800 */
[----:B-1----:R-:W-:Y:S01]  /*bfd0*/  FFMA.FTZ R136, R3, R12, R120 ;  /* 0x0000000c03887223 */ /* 0x002fe20000010078 */
[----:B------:R-:W-:Y:S01]  /*bfe0*/  FADD.FTZ R138, R186, R131 ;  /* 0x00000083ba8a7221 */ /* 0x000fe20000010000 */
[----:B------:R-:W-:Y:S01]  /*bff0*/  FFMA.FTZ R131, R151, R0, -R126 ;  /* 0x0000000097837223 */ /* 0x000fe2000001087e */
[----:B------:R-:W-:Y:S01]  /*c000*/  F2FP.F16.F32.PACK_AB R186, R175, R186 ;  /* 0x000000baafba723e */ /* 0x000fe200000000ff */
[C---:B------:R-:W-:Y:S01]  /*c010*/  FADD.FTZ R135, R149.reuse, R136 ;  /* 0x0000008895877221 */ /* 0x040fe20000010000 */
[----:B------:R-:W-:Y:S02]  /*c020*/  F2FP.F16.F32.PACK_AB R189, R149, R120 ;  /* 0x0000007895bd723e */ /* 0x000fe400000000ff */
[----:B------:R-:W1:Y:S01]  /*c030*/  MUFU.EX2 R185, R185 ;  /* 0x000000b900b97308 */ /* 0x000e620000000800 */
[----:B--2---:R-:W-:Y:S01]  /*c040*/  FADD.FTZ R136, R122, R135 ;  /* 0x000000877a887221 */ /* 0x004fe20000010000 */
[----:B------:R-:W-:-:S04]  /*c050*/  FADD.FTZ R135, R175, R138 ;  /* 0x0000008aaf877221 */ /* 0x000fc80000010000 */
[----:B------:R-:W-:Y:S01]  /*c060*/  FADD.FTZ R138, R180, R135 ;  /* 0x00000087b48a7221 */ /* 0x000fe20000010000 */
[----:B------:R-:W-:Y:S01]  /*c070*/  F2FP.F16.F32.PACK_AB R180, R163, R180 ;  /* 0x000000b4a3b4723e */ /* 0x000fe200000000ff */
[----:B------:R-:W2:Y:S01]  /*c080*/  MUFU.EX2 R124, R124 ;  /* 0x0000007c007c7308 */ /* 0x000ea20000000800 */
[----:B---3--:R-:W-:Y:S01]  /*c090*/  FADD.FTZ R136, R153, R136 ;  /* 0x0000008899887221 */ /* 0x008fe20000010000 */
[----:B------:R-:W-:Y:S01]  /*c0a0*/  FADD.FTZ R135, R163, R138 ;  /* 0x0000008aa3877221 */ /* 0x000fe20000010000 */
[----:B------:R-:W-:-:S03]  /*c0b0*/  F2FP.F16.F32.PACK_AB R191, R153, R122 ;  /* 0x0000007a99bf723e */ /* 0x000fc600000000ff */
[----:B------:R-:W-:Y:S01]  /*c0c0*/  FADD.FTZ R140, R182, R135 ;  /* 0x00000087b68c7221 */ /* 0x000fe20000010000 */
[C---:B------:R-:W-:Y:S01]  /*c0d0*/  F2FP.F16.F32.PACK_AB R182, R141.reuse, R182 ;  /* 0x000000b68db6723e */ /* 0x040fe200000000ff */
[----:B------:R-:W3:Y:S02]  /*c0e0*/  MUFU.EX2 R187, R187 ;  /* 0x000000bb00bb7308 */ /* 0x000ee40000000800 */
[----:B------:R-:W-:-:S04]  /*c0f0*/  FADD.FTZ R135, R141, R140 ;  /* 0x0000008c8d877221 */ /* 0x000fc80000010000 */
[----:B------:R-:W-:Y:S01]  /*c100*/  FADD.FTZ R140, R176, R135 ;  /* 0x00000087b08c7221 */ /* 0x000fe20000010000 */
[C---:B------:R-:W-:Y:S01]  /*c110*/  F2FP.F16.F32.PACK_AB R176, R145.reuse, R176 ;  /* 0x000000b091b0723e */ /* 0x040fe200000000ff */
[----:B------:R-:W4:Y:S02]  /*c120*/  MUFU.EX2 R128, R128 ;  /* 0x0000008000807308 */ /* 0x000f240000000800 */
[----:B------:R-:W-:-:S04]  /*c130*/  FADD.FTZ R135, R145, R140 ;  /* 0x0000008c91877221 */ /* 0x000fc80000010000 */
[----:B------:R-:W-:Y:S01]  /*c140*/  FADD.FTZ R140, R178, R135 ;  /* 0x00000087b28c7221 */ /* 0x000fe20000010000 */
[C---:B------:R-:W-:Y:S01]  /*c150*/  F2FP.F16.F32.PACK_AB R178, R121.reuse, R178 ;  /* 0x000000b279b2723e */ /* 0x040fe200000000ff */
[----:B------:R-:W5:Y:S02]  /*c160*/  MUFU.EX2 R181, R181 ;  /* 0x000000b500b57308 */ /* 0x000f640000000800 */
[----:B------:R-:W-:-:S06]  /*c170*/  FADD.FTZ R135, R121, R140 ;  /* 0x0000008c79877221 */ /* 0x000fcc0000010000 */
[----:B------:R1:W-:Y:S08]  /*c180*/  MUFU.EX2 R12, R13 ;  /* 0x0000000d000c7308 */ /* 0x0003f00000000800 */
[----:B------:R-:W5:Y:S01]  /*c190*/  MUFU.EX2 R130, R130 ;  /* 0x0000008200827308 */ /* 0x000f620000000800 */
[----:B-1----:R-:W-:Y:S01]  /*c1a0*/  FADD.FTZ R13, R185, R136 ;  /* 0x00000088b90d7221 */ /* 0x002fe20000010000 */
[----:B------:R-:W-:Y:S01]  /*c1b0*/  @!P6 VIADD R136, R139, 0x30860 ;  /* 0x000308608b88e836 */ /* 0x000fe20000000000 */
[----:B--2---:R-:W-:-:S02]  /*c1c0*/  F2FP.F16.F32.PACK_AB R185, R124, R185 ;  /* 0x000000b97cb9723e */ /* 0x004fc400000000ff */
[----:B------:R-:W-:Y:S02]  /*c1d0*/  FADD.FTZ R138, R124, R13 ;  /* 0x0000000d7c8a7221 */ /* 0x000fe40000010000 */
[----:B------:R-:W-:Y:S01]  /*c1e0*/  @!P6 PRMT R139, RZ, 0x654, R136 ;  /* 0x00000654ff8be816 */ /* 0x000fe20000000088 */
[----:B------:R-:W1:Y:S01]  /*c1f0*/  MUFU.EX2 R183, R183 ;  /* 0x000000b700b77308 */ /* 0x000e620000000800 */
[----:B---3--:R-:W-:Y:S01]  /*c200*/  FADD.FTZ R13, R187, R138 ;  /* 0x0000008abb0d7221 */ /* 0x008fe20000010000 */
[-CC-:B------:R-:W-:Y:S01]  /*c210*/  FFMA.FTZ R136, R155, R0.reuse, -R126.reuse ;  /* 0x000000009b887223 */ /* 0x180fe2000001087e */
[----:B------:R-:W-:Y:S01]  /*c220*/  FFMA.FTZ R126, R167, R0, -R126 ;  /* 0x00000000a77e7223 */ /* 0x000fe2000001087e */
[----:B------:R2:W-:Y:S01]  /*c230*/  @!P6 SYNCS.ARRIVE.TRANS64.RED.A1T0 RZ, [R139+URZ], RZ ;  /* 0x000000ff8bffe9a7 */ /* 0x0005e2000810043f */
[C---:B----4-:R-:W-:Y:S01]  /*c240*/  FADD.FTZ R138, R128.reuse, R13 ;  /* 0x0000000d808a7221 */ /* 0x050fe20000010000 */
[----:B------:R-:W-:Y:S02]  /*c250*/  F2FP.F16.F32.PACK_AB R187, R128, R187 ;  /* 0x000000bb80bb723e */ /* 0x000fe400000000ff */
[----:B------:R-:W3:Y:S01]  /*c260*/  MUFU.EX2 R132, R143 ;  /* 0x0000008f00847308 */ /* 0x000ee20000000800 */
[----:B-----5:R-:W-:Y:S01]  /*c270*/  FADD.FTZ R13, R181, R138 ;  /* 0x0000008ab50d7221 */ /* 0x020fe20000010000 */
[----:B------:R-:W-:-:S03]  /*c280*/  F2FP.F16.F32.PACK_AB R181, R130, R181 ;  /* 0x000000b582b5723e */ /* 0x000fc600000000ff */
[----:B------:R-:W-:-:S03]  /*c290*/  FADD.FTZ R138, R130, R13 ;  /* 0x0000000d828a7221 */ /* 0x000fc60000010000 */
[----:B------:R-:W4:Y:S01]  /*c2a0*/  MUFU.EX2 R172, R172 ;  /* 0x000000ac00ac7308 */ /* 0x000f220000000800 */
[----:B-1----:R-:W-:-:S07]  /*c2b0*/  FADD.FTZ R13, R183, R138 ;  /* 0x0000008ab70d7221 */ /* 0x002fce0000010000 */
[----:B------:R-:W1:Y:S01]  /*c2c0*/  MUFU.EX2 R21, R21 ;  /* 0x0000001500157308 */ /* 0x000e620000000800 */
[C---:B---3--:R-:W-:Y:S01]  /*c2d0*/  FADD.FTZ R138, R132.reuse, R13 ;  /* 0x0000000d848a7221 */ /* 0x048fe20000010000 */
[----:B------:R-:W-:-:S06]  /*c2e0*/  F2FP.F16.F32.PACK_AB R183, R132, R183 ;  /* 0x000000b784b7723e */ /* 0x000fcc00000000ff */
[----:B------:R-:W3:Y:S01]  /*c2f0*/  MUFU.EX2 R125, R125 ;  /* 0x0000007d007d7308 */ /* 0x000ee20000000800 */
[----:B----4-:R-:W-:-:S07]  /*c300*/  FADD.FTZ R140, R172, R135 ;  /* 0x00000087ac8c7221 */ /* 0x010fce0000010000 */
[----:B------:R-:W4:Y:S01]  /*c310*/  MUFU.EX2 R134, R134 ;  /* 0x0000008600867308 */ /* 0x000f220000000800 */
[----:B-1----:R-:W-:-:S07]  /*c320*/  FADD.FTZ R13, R21, R138 ;  /* 0x0000008a150d7221 */ /* 0x002fce0000010000 */
[----:B------:R-:W-:Y:S01]  /*c330*/  MUFU.EX2 R174, R174 ;  /* 0x000000ae00ae7308 */ /* 0x000fe20000000800 */
[----:B---3--:R-:W-:-:S07]  /*c340*/  F2FP.F16.F32.PACK_AB R172, R125, R172 ;  /* 0x000000ac7dac723e */ /* 0x008fce00000000ff */
[----:B------:R-:W-:Y:S01]  /*c350*/  MUFU.EX2 R129, R129 ;  /* 0x0000008100817308 */ /* 0x000fe20000000800 */
[----:B----4-:R-:W-:-:S04]  /*c360*/  FADD.FTZ R13, R134, R13 ;  /* 0x0000000d860d7221 */ /* 0x010fc80000010000 */
[----:B------:R-:W-:-:S03]  /*c370*/  FADD.FTZ R138, R12, R13 ;  /* 0x0000000d0c8a7221 */ /* 0x000fc60000010000 */
[----:B------:R-:W1:Y:S08]  /*c380*/  MUFU.EX2 R131, R131 ;  /* 0x0000008300837308 */ /* 0x000e700000000800 */
[----:B------:R-:W3:Y:S08]  /*c390*/  MUFU.EX2 R168, R168 ;  /* 0x000000a800a87308 */ /* 0x000ef00000000800 */
[----:B------:R-:W4:Y:S01]  /*c3a0*/  MUFU.EX2 R127, R127 ;  /* 0x0000007f007f7308 */ /* 0x000f220000000800 */
[----:B-1----:R-:W-:-:S07]  /*c3b0*/  FADD.FTZ R138, R131, R138 ;  /* 0x0000008a838a7221 */ /* 0x002fce0000010000 */
[----:B------:R-:W1:Y:S08]  /*c3c0*/  MUFU.EX2 R133, R133 ;  /* 0x0000008500857308 */ /* 0x000e700000000800 */
[----:B------:R5:W-:Y:S08]  /*c3d0*/  MUFU.EX2 R142, R123 ;  /* 0x0000007b008e7308 */ /* 0x000bf00000000800 */
[----:B------:R-:W2:Y:S01]  /*c3e0*/  MUFU.EX2 R136, R136 ;  /* 0x0000008800887308 */ /* 0x000ea20000000800 */
[----:B-----5:R-:W-:-:S04]  /*c3f0*/  FADD.FTZ R123, R125, R140 ;  /* 0x0000008c7d7b7221 */ /* 0x020fc80000010000 */
[----:B------:R-:W-:Y:S01]  /*c400*/  FADD.FTZ R140, R174, R123 ;  /* 0x0000007bae8c7221 */ /* 0x000fe20000010000 */
[C---:B------:R-:W-:Y:S02]  /*c410*/  F2FP.F16.F32.PACK_AB R174, R129.reuse, R174 ;  /* 0x000000ae81ae723e */ /* 0x040fe400000000ff */
[----:B------:R-:W5:Y:S01]  /*c420*/  MUFU.EX2 R170, R170 ;  /* 0x000000aa00aa7308 */ /* 0x000f620000000800 */
[----:B------:R-:W-:-:S04]  /*c430*/  FADD.FTZ R13, R129, R140 ;  /* 0x0000008c810d7221 */ /* 0x000fc80000010000 */
[----:B---3--:R-:W-:Y:S01]  /*c440*/  FADD.FTZ R140, R168, R13 ;  /* 0x0000000da88c7221 */ /* 0x008fe20000010000 */
[----:B----4-:R-:W-:Y:S01]  /*c450*/  FADD.FTZ R13, R127, R138 ;  /* 0x0000008a7f0d7221 */ /* 0x010fe20000010000 */
[C---:B-1----:R-:W-:Y:S01]  /*c460*/  F2FP.F16.F32.PACK_AB R168, R133.reuse, R168 ;  /* 0x000000a885a8723e */ /* 0x042fe200000000ff */
[----:B------:R-:W1:Y:S01]  /*c470*/  MUFU.EX2 R159, R159 ;  /* 0x0000009f009f7308 */ /* 0x000e620000000800 */
[----:B------:R-:W-:Y:S01]  /*c480*/  FADD.FTZ R121, R133, R140 ;  /* 0x0000008c85797221 */ /* 0x000fe20000010000 */
[C---:B--2---:R-:W-:Y:S01]  /*c490*/  FADD.FTZ R13, R136.reuse, R13 ;  /* 0x0000000d880d7221 */ /* 0x044fe20000010000 */
[----:B------:R-:W-:-:S05]  /*c4a0*/  F2FP.F16.F32.PACK_AB R173, R136, R127 ;  /* 0x0000007f88ad723e */ /* 0x000fca00000000ff */
[----:B------:R-:W2:Y:S01]  /*c4b0*/  MUFU.EX2 R144, R221 ;  /* 0x000000dd00907308 */ /* 0x000ea20000000800 */
[----:B-----5:R-:W-:Y:S01]  /*c4c0*/  FADD.FTZ R138, R170, R121 ;  /* 0x00000079aa8a7221 */ /* 0x020fe20000010000 */
[----:B------:R-:W-:-:S06]  /*c4d0*/  FADD.FTZ R121, R142, R13 ;  /* 0x0000000d8e797221 */ /* 0x000fcc0000010000 */
[----:B------:R3:W4:Y:S01]  /*c4e0*/  MUFU.EX2 R169, R177 ;  /* 0x000000b100a97308 */ /* 0x0007220000000800 */
[C---:B-1----:R-:W-:Y:S01]  /*c4f0*/  FADD.FTZ R121, R159.reuse, R121 ;  /* 0x000000799f797221 */ /* 0x042fe20000010000 */
[----:B------:R-:W-:-:S06]  /*c500*/  F2FP.F16.F32.PACK_AB R175, R159, R142 ;  /* 0x0000008e9faf723e */ /* 0x000fcc00000000ff */
[----:B------:R1:W5:Y:S01]  /*c510*/  MUFU.EX2 R140, R179 ;  /* 0x000000b3008c7308 */ /* 0x0003620000000800 */
[----:B--2---:R-:W-:Y:S01]  /*c520*/  FADD.FTZ R121, R144, R121 ;  /* 0x0000007990797221 */ /* 0x004fe20000010000 */
[----:B---3--:R-:W-:Y:S01]  /*c530*/  F2FP.F16.F32.PACK_AB R177, R134, R21 ;  /* 0x0000001586b1723e */ /* 0x008fe200000000ff */
[----:B------:R-:W-:-:S05]  /*c540*/  IMAD.MOV.U32 R21, RZ, RZ, R4 ;  /* 0x000000ffff157224 */ /* 0x000fca00078e0004 */
[----:B------:R-:W2:Y:S01]  /*c550*/  MUFU.EX2 R137, R137 ;  /* 0x0000008900897308 */ /* 0x000ea20000000800 */
[----:B----4-:R-:W-:Y:S01]  /*c560*/  FADD.FTZ R121, R169, R121 ;  /* 0x00000079a9797221 */ /* 0x010fe20000010000 */
[----:B-1----:R-:W-:Y:S02]  /*c570*/  F2FP.F16.F32.PACK_AB R179, R131, R12 ;  /* 0x0000000c83b3723e */ /* 0x002fe400000000ff */
[----:B------:R-:W-:-:S04]  /*c580*/  F2FP.F16.F32.PACK_AB R169, R169, R144 ;  /* 0x00000090a9a9723e */ /* 0x000fc800000000ff */
[----:B------:R-:W1:Y:S01]  /*c590*/  MUFU.EX2 R126, R126 ;  /* 0x0000007e007e7308 */ /* 0x000e620000000800 */
[----:B-----5:R-:W-:Y:S01]  /*c5a0*/  FADD.FTZ R121, R140, R121 ;  /* 0x000000798c797221 */ /* 0x020fe20000010000 */
[C---:B--2---:R-:W-:Y:S01]  /*c5b0*/  FADD.FTZ R13, R137.reuse, R138 ;  /* 0x0000008a890d7221 */ /* 0x044fe20000010000 */
[----:B------:R-:W-:Y:S02]  /*c5c0*/  F2FP.F16.F32.PACK_AB R170, R137, R170 ;  /* 0x000000aa89aa723e */ /* 0x000fe400000000ff */
[C---:B-1----:R-:W-:Y:S01]  /*c5d0*/  FADD.FTZ R12, R126.reuse, R121 ;  /* 0x000000797e0c7221 */ /* 0x042fe20000010000 */
[----:B------:R-:W-:Y:S01]  /*c5e0*/  F2FP.F16.F32.PACK_AB R171, R126, R140 ;  /* 0x0000008c7eab723e */ /* 0x000fe200000000ff */
[----:B------:R-:W-:Y:S06]  /*c5f0*/  @P1 BRA `(.L_x_938) ;  /* 0xffffffd000481947 */ /* 0x000fec000383ffff */
.L_x_921:
        /* <DEDUP_REMOVED lines=99> */
.L_x_939:
[----:B------:R-:W-:Y:S01]  /*cc30*/  ULEA UR5, UR36, UR37, 0x3 ;  /* 0x0000002524057291 */ /* 0x000fe2000f8e183f */
[----:B------:R-:W-:-:S05]  /*cc40*/  IMAD.U32 R2, RZ, RZ, UR46 ;  /* 0x0000002eff027e24 */ /* 0x000fca000f8e00ff */
[----:B------:R-:W-:-:S04]  /*cc50*/  SHF.L.U32 R2, R2, 0x1f, RZ ;  /* 0x0000001f02027819 */ /* 0x000fc800000006ff */
[----:B------:R1:W2:Y:S01]  /*cc60*/  SYNCS.PHASECHK.TRANS64.TRYWAIT P1, [UR5+0x30850], R2 ;  /* 0x03085002ff0075a7 */ /* 0x0002a20008020145 */
[----:B------:R-:W-:Y:S05]  /*cc70*/  @!P0 BRA `(.L_x_940) ;  /* 0x0000000000048947 */ /* 0x000fea0003800000 */
[----:B------:R-:W-:Y:S01]  /*cc80*/  BPT.TRAP 0x1 ;  /* 0x000000040000795c */ /* 0x000fe20000300000 */
.L_x_940:
[----:B--2---:R-:W-:Y:S05]  /*cc90*/  @P1 BRA `(.L_x_941) ;  /* 0x0000000000081947 */ /* 0x004fea0003800000 */
[----:B------:R-:W2:Y:S02]  /*cca0*/  SYNCS.PHASECHK.TRANS64.TRYWAIT P0, [UR5+0x30850], R2 ;  /* 0x03085002ff0075a7 */ /* 0x000ea40008000145 */
[----:B--2---:R-:W-:Y:S05]  /*ccb0*/  @!P0 BRA `(.L_x_942) ;  /* 0x0000005800508947 */ /* 0x004fea0003800000 */
.L_x_941:
[----:B------:R-:W-:Y:S01]  /*ccc0*/  UIADD3 UR37, UR37, 0x400, URZ ;  /* 0x0000040025257890 */ /* 0x000fe2000fffe03f */
[----:B------:R-:W-:Y:S01]  /*ccd0*/  WARPGROUP.ARRIVE ;  /* 0x00000000000079c5 */ /* 0x000fe20000000000 */
[----:B------:R-:W-:Y:S01]  /*cce0*/  UMOV UR7, 0x40000040 ;  /* 0x4000004000077882 */ /* 0x000fe20000000000 */
[----:B--2---:R-:W2:Y:S01]  /*ccf0*/  SHFL.BFLY PT, R3, R12, 0x2, 0x1f ;  /* 0x0c401f000c037f89 */ /* 0x004ea200000e0000 */
[----:B------:R-:W-:Y:S01]  /*cd00*/  USHF.R.U32.HI UR37, URZ, 0x4, UR37 ;  /* 0x000000043f257899 */ /* 0x000fe20008011625 */
[----:B------:R-:W-:Y:S02]  /*cd10*/  CS2R R8, SRZ ;  /* 0x0000000000087805 */ /* 0x000fe4000001ff00 */
[----:B------:R-:W-:Y:S01]  /*cd20*/  R2UR UR8, R197 ;  /* 0x00000000c50872ca */ /* 0x000fe200000e0000 */
[----:B-1----:R-:W1:Y:S01]  /*cd30*/  SHFL.BFLY PT, R2, R13, 0x2, 0x1f ;  /* 0x0c401f000d027f89 */ /* 0x002e6200000e0000 */
[----:B------:R-:W-:Y:S01]  /*cd40*/  ULOP3.LUT UR37, UR37, 0x3fff, URZ, 0xc0, !UPT ;  /* 0x00003fff25257892 */ /* 0x000fe2000f8ec03f */
[----:B------:R-:W3:Y:S03]  /*cd50*/  S2R R11, SR_TID.X ;  /* 0x00000000000b7919 */ /* 0x000ee60000002100 */
[----:B------:R-:W-:-:S04]  /*cd60*/  ULOP3.LUT UR4, UR37, 0x3000000, URZ, 0xfc, !UPT ;  /* 0x0300000025047892 */ /* 0x000fc8000f8efc3f */
[----:B------:R-:W-:Y:S02]  /*cd70*/  UIMAD UR4, UR36, 0x900, UR4 ;  /* 0x00000900240478a4 */ /* 0x000fe4000f8e0204 */
[----:B------:R-:W-:Y:S02]  /*cd80*/  UIADD3 UR36, UR36, 0x1, URZ ;  /* 0x0000000124247890 */ /* 0x000fe4000fffe03f */
[----:B------:R-:W-:Y:S02]  /*cd90*/  UIADD3 UR8, UR8, 0x1, URZ ;  /* 0x0000000108087890 */ /* 0x000fe4000fffe03f */
[----:B------:R-:W-:Y:S01]  /*cda0*/  UISETP.NE.AND UP0, UPT, UR36, 0x2, UPT ;  /* 0x000000022400788c */ /* 0x000fe2000bf05270 */
[----:B------:R-:W-:Y:S02]  /*cdb0*/  UMOV UR6, UR4 ;  /* 0x0000000400067c82 */ /* 0x000fe40008000000 */
[----:B------:R-:W-:Y:S01]  /*cdc0*/  HGMMA.64x192x16.F32 R24, R188, gdesc[UR4].tnspB, R24, gsb0 ;  /* 0x42e00004bc187df0 */ /* 0x000fe20008000818 */
[----:B------:R-:W-:Y:S01]  /*cdd0*/  UIADD3 UR6, UR4, 0x80, URZ ;  /* 0x0000008004067890 */ /* 0x000fe2000fffe03f */
[----:B--2---:R-:W-:Y:S01]  /*cde0*/  FADD.FTZ R6, R3, R12 ;  /* 0x0000000c03067221 */ /* 0x004fe20000010000 */
[----:B------:R-:W-:Y:S01]  /*cdf0*/  UMOV UR7, 0x40000040 ;  /* 0x4000004000077882 */ /* 0x000fe20000000000 */
[----:B------:R-:W-:-:S02]  /*ce00*/  IMAD.U32 R197, RZ, RZ, UR8 ;  /* 0x00000008ffc57e24 */ /* 0x000fc4000f8e00ff */
[----:B-1----:R-:W-:Y:S01]  /*ce10*/  FADD.FTZ R2, R2, R13 ;  /* 0x0000000d02027221 */ /* 0x002fe20000010000 */
[----:B------:R-:W-:Y:S01]  /*ce20*/  IMAD.U32 R13, RZ, RZ, UR5 ;  /* 0x00000005ff0d7e24 */ /* 0x000fe2000f8e00ff */
[----:B------:R-:W1:Y:S01]  /*ce30*/  SHFL.BFLY PT, R7, R6, 0x1, 0x1f ;  /* 0x0c201f0006077f89 */ /* 0x000e6200000e0000 */
[----:B------:R-:W-:-:S03]  /*ce40*/  USEL UR36, UR36, URZ, UP0 ;  /* 0x0000003f24247287 */ /* 0x000fc60008000000 */
[----:B------:R-:W2:Y:S01]  /*ce50*/  SHFL.BFLY PT, R3, R2, 0x1, 0x1f ;  /* 0x0c201f0002037f89 */ /* 0x000ea200000e0000 */
[----:B---3--:R-:W-:Y:S01]  /*ce60*/  LOP3.LUT P2, RZ, R11, 0x7f, RZ, 0xc0, !PT ;  /* 0x0000007f0bff7812 */ /* 0x008fe2000784c0ff */
[----:B-1----:R-:W-:Y:S01]  /*ce70*/  FADD.FTZ R15, R6, R7 ;  /* 0x00000007060f7221 */ /* 0x002fe20000010000 */
[----:B--2---:R-:W-:-:S04]  /*ce80*/  FADD.FTZ R14, R2, R3 ;  /* 0x00000003020e7221 */ /* 0x004fc80000010000 */
[----:B------:R-:W-:Y:S01]  /*ce90*/  FSETP.NE.FTZ.AND P1, PT, R15, RZ, PT ;  /* 0x000000ff0f00720b */ /* 0x000fe20003f35000 */
[----:B------:R-:W-:Y:S02]  /*cea0*/  IMAD.MOV.U32 R3, RZ, RZ, -0x800000 ;  /* 0xff800000ff037424 */ /* 0x000fe400078e00ff */
[----:B------:R-:W-:Y:S01]  /*ceb0*/  IMAD.MOV.U32 R2, RZ, RZ, -0x800000 ;  /* 0xff800000ff027424 */ /* 0x000fe200078e00ff */
[----:B------:R-:W-:-:S09]  /*cec0*/  FSETP.NE.FTZ.AND P0, PT, R14, RZ, PT ;  /* 0x000000ff0e00720b */ /* 0x000fd20003f15000 */
[----:B------:R-:W1:Y:S01]  /*ced0*/  @P1 MUFU.LG2 R10, R15 ;  /* 0x0000000f000a1308 */ /* 0x000e620000000c00 */
[----:B------:R-:W-:-:S03]  /*cee0*/  @P1 FMUL.FTZ R12, R0, 0.69314718246459960938 ;  /* 0x3f317218000c1820 */ /* 0x000fc60000410000 */
[----:B------:R-:W-:Y:S01]  /*cef0*/  @P0 FMUL.FTZ R6, R0, 0.69314718246459960938 ;  /* 0x3f31721800060820 */ /* 0x000fe20000410000 */
[----:B------:R-:W-:-:S03]  /*cf00*/  @!P2 VIADD R0, R13, 0x30860 ;  /* 0x000308600d00a836 */ /* 0x000fc60000000000 */
[----:B------:R-:W2:Y:S08]  /*cf10*/  @P0 MUFU.LG2 R7, R14 ;  /* 0x0000000e00070308 */ /* 0x000eb00000000c00 */
[----:B------:R-:W3:Y:S01]  /*cf20*/  @P0 MUFU.RCP R8, R14 ;  /* 0x0000000e00080308 */ /* 0x000ee20000001000 */
[----:B-1----:R-:W-:-:S04]  /*cf30*/  @P1 FMUL.FTZ R11, R10, 0.69314718246459960938 ;  /* 0x3f3172180a0b1820 */ /* 0x002fc80000410000 */
[----:B------:R-:W-:Y:S01]  /*cf40*/  @P1 FFMA.FTZ R3, R12, R4, R11 ;  /* 0x000000040c031223 */ /* 0x000fe2000001000b */
[----:B------:R-:W-:Y:S02]  /*cf50*/  @!P2 PRMT R4, RZ, 0x654, R0 ;  /* 0x00000654ff04a816 */ /* 0x000fe40000000000 */
[----:B------:R-:W1:Y:S01]  /*cf60*/  @P1 MUFU.RCP R9, R15 ;  /* 0x0000000f00091308 */ /* 0x000e620000001000 */
[----:B--2---:R-:W-:-:S04]  /*cf70*/  @P0 FMUL.FTZ R7, R7, 0.69314718246459960938 ;  /* 0x3f31721807070820 */ /* 0x004fc80000410000 */
[----:B------:R-:W-:Y:S01]  /*cf80*/  @P0 FFMA.FTZ R2, R6, R5, R7 ;  /* 0x0000000506020223 */ /* 0x000fe20000010007 */
[----:B------:R-:W-:Y:S01]  /*cf90*/  PLOP3.LUT P0, PT, PT, PT, PT, 0x8, 0x0 ;  /* 0x000000000000781c */ /* 0x000fe20003f0e170 */
        /* <DEDUP_REMOVED lines=21> */
[----:B------:R-:W-:-:S04]  /*d0f0*/  USEL UR4, URZ, 0x1, UP0 ;  /* 0x000000013f047887 */ /* 0x000fc80008000000 */
[----:B------:R-:W-:Y:S01]  /*d100*/  ULOP3.LUT UR46, UR46, UR4, URZ, 0x3c, !UPT ;  /* 0x000000042e2e7292 */ /* 0x000fe2000f8e3c3f */
[----:B------:R-:W-:Y:S02]  /*d110*/  WARPGROUP.DEPBAR.LE gsb0, 0x0 ;  /* 0x00008000000079c5 */ /* 0x000fe40000010000 */
[----:B------:R-:W-:-:S10]  /*d120*/  WARPGROUP.ARRIVE ;  /* 0x00000000000079c5 */ /* 0x000fd40000000000 */
[----:B------:R-:W-:Y:S03]  /*d130*/  HGMMA.64x192x16.F32 R24, R168, gdesc[UR4].tnspB, R24, gsb0 ;  /* 0x42e00004a8187df0 */ /* 0x000fe60008000818 */
[----:B------:R-:W-:Y:S02]  /*d140*/  WARPGROUP.DEPBAR.LE gsb0, 0x0 ;  /* 0x00008000000079c5 */ /* 0x000fe40000010000 */
[----:B------:R2:W-:Y:S01]  /*d150*/  @!P2 SYNCS.ARRIVE.TRANS64.RED.A1T0 RZ, [R4+URZ], RZ ;  /* 0x000000ff04ffa9a7 */ /* 0x0005e2000810043f */
[-C--:B---3--:R-:W-:Y:S01]  /*d160*/  FMUL.FTZ R0, R32, R8.reuse ;  /* 0x0000000820007220 */ /* 0x088fe20000410000 */
[-C--:B-1----:R-:W-:Y:S01]  /*d170*/  FMUL.FTZ R32, R27, R9.reuse ;  /* 0x000000091b207220 */ /* 0x082fe20000410000 */
        /* <DEDUP_REMOVED lines=93> */
[----:B--2---:R-:W-:-:S07]  /*d750*/  FMUL.FTZ R119, R119, R9 ;  /* 0x0000000977777220 */ /* 0x004fce0000410000 */
.L_x_872:
[----:B------:R-:W1:Y:S08]  /*d760*/  S2UR UR4, SR_CgaCtaId ;  /* 0x00000000000479c3 */ /* 0x000e700000008800 */
[----:B------:R-:W-:Y:S06]  /*d770*/  BAR.SYNC.DEFER_BLOCKING 0x5, 0x120 ;  /* 0x0144800000007b1d */ /* 0x000fec0000010000 */
[----:B------:R-:W-:-:S02]  /*d780*/  UMOV UR37, 0x400 ;  /* 0x0000040000257882 */ /* 0x000fc40000000000 */
[----:B-1----:R-:W-:-:S09]  /*d790*/  ULEA UR37, UR4, UR37, 0x18 ;  /* 0x0000002504257291 */ /* 0x002fd2000f8ec03f */
[----:B------:R-:W1:Y:S02]  /*d7a0*/  LDS R4, [UR37+0x308d0] ;  /* 0x0308d025ff047984 */ /* 0x000e640008000800 */
[----:B-1----:R-:W-:Y:S01]  /*d7b0*/  R2UR UR4, R4 ;  /* 0x00000000040472ca */ /* 0x002fe200000e0000 */
[----:B------:R-:W-:Y:S06]  /*d7c0*/  BAR.ARV 0x4, 0x120 ;  /* 0x0104800000007b1d */ /* 0x000fec0000002000 */
[----:B------:R-:W-:Y:S08]  /*d7d0*/  @P0 BRA `(.L_x_943) ;  /* 0x0000000c00180947 */ /* 0x000ff00003800000 */
[----:B------:R-:W-:Y:S01]  /*d7e0*/  IADD3 R13, P4, R18, 0x60, RZ ;  /* 0x00000060120d7810 */ /* 0x000fe20007f9e0ff */
[----:B------:R-:W-:Y:S01]  /*d7f0*/  VIADD R129, R200, UR42 ;  /* 0x0000002ac8817c36 */ /* 0x000fe20008000000 */
[C---:B------:R-:W-:Y:S01]  /*d800*/  IADD3 R21, P5, R18.reuse, 0x4020, RZ ;  /* 0x0000402012157810 */ /* 0x040fe20007fbe0ff */
[----:B------:R-:W-:Y:S01]  /*d810*/  ULDC UR10, c[0x0][0xa88] ;  /* 0x0002a200000a7ab9 */ /* 0x000fe20000000800 */
[----:B------:R-:W-:Y:S01]  /*d820*/  LOP3.LUT R12, R13, 0x380, RZ, 0xc0, !PT ;  /* 0x000003800d0c7812 */ /* 0x000fe200078ec0ff */
[----:B------:R-:W-:Y:S01]  /*d830*/  VIADD R4, R129, 0x8 ;  /* 0x0000000881047836 */ /* 0x000fe20000000000 */
[----:B------:R-:W-:Y:S01]  /*d840*/  IADD3 R9, P3, R18, 0x20, RZ ;  /* 0x0000002012097810 */ /* 0x000fe20007f7e0ff */
[----:B------:R-:W-:Y:S01]  /*d850*/  USHF.R.S32.HI UR5, URZ, 0x1f, UR43 ;  /* 0x0000001f3f057899 */ /* 0x000fe2000801142b */
[----:B------:R-:W-:Y:S01]  /*d860*/  SHF.R.U64 R12, R12, 0x3, RZ ;  /* 0x000000030c0c7819 */ /* 0x000fe200000012ff */
[----:B------:R-:W-:Y:S01]  /*d870*/  ULDC.64 UR8, c[0x0][0xb70] ;  /* 0x0002dc0000087ab9 */ /* 0x000fe20000000a00 */
[----:B------:R-:W-:Y:S01]  /*d880*/  LOP3.LUT R5, R18, 0x380, RZ, 0xc0, !PT ;  /* 0x0000038012057812 */ /* 0x000fe200078ec0ff */
[----:B------:R-:W-:Y:S01]  /*d890*/  UIMAD UR5, UR5, UR8, URZ ;  /* 0x00000008050572a4 */ /* 0x000fe2000f8e023f */
[----:B------:R-:W-:Y:S01]  /*d8a0*/  LOP3.LUT R12, R12, R13, RZ, 0x3c, !PT ;  /* 0x0000000d0c0c7212 */ /* 0x000fe200078e3cff */
[----:B------:R-:W-:Y:S01]  /*d8b0*/  IMAD.X R13, RZ, RZ, R19, P4 ;  /* 0x000000ffff0d7224 */ /* 0x000fe200020e0613 */
[----:B------:R-:W-:Y:S01]  /*d8c0*/  LOP3.LUT R20, R21, 0x380, RZ, 0xc0, !PT ;  /* 0x0000038015147812 */ /* 0x000fe200078ec0ff */
[----:B------:R-:W-:Y:S01]  /*d8d0*/  UIMAD.WIDE.U32 UR6, UR43, UR8, URZ ;  /* 0x000000082b0672a5 */ /* 0x000fe2000f8e003f */
[C---:B------:R-:W-:Y:S01]  /*d8e0*/  IADD3 R17, P4, R18.reuse, 0x8000, RZ ;  /* 0x0000800012117810 */ /* 0x040fe20007f9e0ff */
[----:B------:R-:W-:Y:S01]  /*d8f0*/  UIMAD UR5, UR43, UR9, UR5 ;  /* 0x000000092b0572a4 */ /* 0x000fe2000f8e0205 */
[----:B------:R-:W-:-:S02]  /*d900*/  IADD3 R11, P2, R18, 0x40, RZ ;  /* 0x00000040120b7810 */ /* 0x000fc40007f5e0ff */
[----:B------:R-:W-:Y:S01]  /*d910*/  LOP3.LUT R8, R9, 0x380, RZ, 0xc0, !PT ;  /* 0x0000038009087812 */ /* 0x000fe200078ec0ff */
[----:B------:R-:W-:Y:S01]  /*d920*/  UIADD3 UR5, UR7, UR5, URZ ;  /* 0x0000000507057290 */ /* 0x000fe2000fffe03f */
[----:B------:R-:W-:Y:S02]  /*d930*/  LOP3.LUT P0, RZ, R199, 0x3, RZ, 0xc0, !PT ;  /* 0x00000003c7ff7812 */ /* 0x000fe4000780c0ff */
[----:B------:R-:W-:Y:S02]  /*d940*/  IADD3 R15, P6, R18, 0x4000, RZ ;  /* 0x00004000120f7810 */ /* 0x000fe40007fde0ff */
[----:B------:R-:W-:Y:S02]  /*d950*/  SHF.R.U64 R5, R5, 0x3, RZ ;  /* 0x0000000305057819 */ /* 0x000fe400000012ff */
[----:B------:R-:W-:Y:S02]  /*d960*/  SHF.R.U64 R20, R20, 0x3, RZ ;  /* 0x0000000314147819 */ /* 0x000fe400000012ff */
[----:B------:R-:W-:-:S02]  /*d970*/  LOP3.LUT R28, R17, 0x380, RZ, 0xc0, !PT ;  /* 0x00000380111c7812 */ /* 0x000fc400078ec0ff */
[----:B------:R-:W-:Y:S02]  /*d980*/  LOP3.LUT R10, R11, 0x380, RZ, 0xc0, !PT ;  /* 0x000003800b0a7812 */ /* 0x000fe400078ec0ff */
[----:B------:R-:W-:Y:S02]  /*d990*/  SHF.R.U64 R8, R8, 0x3, RZ ;  /* 0x0000000308087819 */ /* 0x000fe400000012ff */
[----:B------:R-:W-:Y:S02]  /*d9a0*/  ISETP.GE.OR P1, PT, R4, UR10, P0 ;  /* 0x0000000a04007c0c */ /* 0x000fe40008726670 */
[----:B------:R-:W-:Y:S02]  /*d9b0*/  LOP3.LUT R14, R15, 0x380, RZ, 0xc0, !PT ;  /* 0x000003800f0e7812 */ /* 0x000fe400078ec0ff */
[----:B------:R-:W-:Y:S01]  /*d9c0*/  LOP3.LUT R4, R5, R18, RZ, 0x3c, !PT ;  /* 0x0000001205047212 */ /* 0x000fe200078e3cff */
[--C-:B------:R-:W-:Y:S01]  /*d9d0*/  IMAD.MOV.U32 R5, RZ, RZ, R19.reuse ;  /* 0x000000ffff057224 */ /* 0x100fe200078e0013 */
[----:B------:R-:W-:Y:S01]  /*d9e0*/  LOP3.LUT R20, R20, R21, RZ, 0x3c, !PT ;  /* 0x0000001514147212 */ /* 0x000fe200078e3cff */
[----:B------:R-:W-:Y:S01]  /*d9f0*/  IMAD.X R21, RZ, RZ, R19, P5 ;  /* 0x000000ffff157224 */ /* 0x000fe200028e0613 */
[----:B------:R-:W-:-:S02]  /*da00*/  SHF.R.U64 R28, R28, 0x3, RZ ;  /* 0x000000031c1c7819 */ /* 0x000fc400000012ff */
[----:B------:R-:W-:Y:S02]  /*da10*/  SHF.R.U64 R10, R10, 0x3, RZ ;  /* 0x000000030a0a7819 */ /* 0x000fe400000012ff */
[----:B------:R-:W-:Y:S01]  /*da20*/  LOP3.LUT R8, R8, R9, RZ, 0x3c, !PT ;  /* 0x0000000908087212 */ /* 0x000fe200078e3cff */
[----:B------:R-:W-:Y:S01]  /*da30*/  IMAD.X R9, RZ, RZ, R19, P3 ;  /* 0x000000ffff097224 */ /* 0x000fe200018e0613 */
[----:B------:R-:W-:Y:S02]  /*da40*/  SHF.R.U64 R14, R14, 0x3, RZ ;  /* 0x000000030e0e7819 */ /* 0x000fe400000012ff */
[C---:B------:R-:W-:Y:S02]  /*da50*/  IADD3 R25, P3, R18.reuse, 0x4040, RZ ;  /* 0x0000404012197810 */ /* 0x040fe40007f7e0ff */
[----:B------:R-:W-:Y:S02]  /*da60*/  IADD3 R74, P5, R18, 0x8040, RZ ;  /* 0x00008040124a7810 */ /* 0x000fe40007fbe0ff */
[----:B------:R-:W-:-:S02]  /*da70*/  LOP3.LUT R28, R28, R17, RZ, 0x3c, !PT ;  /* 0x000000111c1c7212 */ /* 0x000fc400078e3cff */
[----:B------:R-:W-:Y:S01]  /*da80*/  LOP3.LUT R10, R10, R11, RZ, 0x3c, !PT ;  /* 0x0000000b0a0a7212 */ /* 0x000fe200078e3cff */
[----:B------:R-:W-:Y:S01]  /*da90*/  IMAD.X R11, RZ, RZ, R19, P2 ;  /* 0x000000ffff0b7224 */ /* 0x000fe200010e0613 */
[----:B------:R-:W-:Y:S02]  /*daa0*/  MOV R17, R4 ;  /* 0x0000000400117202 */ /* 0x000fe40000000f00 */
[----:B------:R-:W-:Y:S02]  /*dab0*/  MOV R86, R20 ;  /* 0x0000001400567202 */ /* 0x000fe40000000f00 */
[----:B------:R-:W-:Y:S01]  /*dac0*/  LOP3.LUT R14, R14, R15, RZ, 0x3c, !PT ;  /* 0x0000000f0e0e7212 */ /* 0x000fe200078e3cff */
[----:B------:R-:W1:Y:S01]  /*dad0*/  LDC.64 R20, c[0x0][0xb78] ;  /* 0x0002de00ff147b82 */ /* 0x000e620000000a00 */
[----:B------:R-:W-:Y:S02]  /*dae0*/  F2FP.F16.F32.PACK_AB R4, R120, R7 ;  /* 0x000000077804723e */ /* 0x000fe400000000ff */
[----:B------:R-:W-:-:S02]  /*daf0*/  IADD3 R15, P2, R18, 0x4060, RZ ;  /* 0x00004060120f7810 */ /* 0x000fc40007f5e0ff */
[----:B------:R-:W-:Y:S02]  /*db00*/  LOP3.LUT R24, R25, 0x380, RZ, 0xc0, !PT ;  /* 0x0000038019187812 */ /* 0x000fe400078ec0ff */
[----:B------:R-:W-:Y:S02]  /*db10*/  LOP3.LUT R7, R74, 0x380, RZ, 0xc0, !PT ;  /* 0x000003804a077812 */ /* 0x000fe400078ec0ff */
[----:B------:R-:W-:Y:S02]  /*db20*/  F2FP.F16.F32.PACK_AB R6, R29, R6 ;  /* 0x000000061d06723e */ /* 0x000fe400000000ff */
[----:B------:R-:W-:Y:S02]  /*db30*/  LOP3.LUT R26, R15, 0x380, RZ, 0xc0, !PT ;  /* 0x000003800f1a7812 */ /* 0x000fe400078ec0ff */
[----:B------:R-:W-:Y:S02]  /*db40*/  SHF.R.U64 R24, R24, 0x3, RZ ;  /* 0x0000000318187819 */ /* 0x000fe400000012ff */
[----:B------:R-:W-:-:S02]  /*db50*/  SHF.R.U64 R29, R7, 0x3, RZ ;  /* 0x00000003071d7819 */ /* 0x000fc400000012ff */
[----:B------:R-:W-:Y:S01]  /*db60*/  F2FP.F16.F32.PACK_AB R7, R27, R30 ;  /* 0x0000001e1b07723e */ /* 0x000fe200000000ff */
[--C-:B------:R-:W-:Y:S01]  /*db70*/  IMAD.X R27, RZ, RZ, R19.reuse, P2 ;  /* 0x000000ffff1b7224 */ /* 0x100fe200010e0613 */
[----:B------:R-:W-:Y:S02]  /*db80*/  SHF.R.U64 R26, R26, 0x3, RZ ;  /* 0x000000031a1a7819 */ /* 0x000fe400000012ff */
[----:B------:R-:W-:Y:S01]  /*db90*/  LOP3.LUT R24, R24, R25, RZ, 0x3c, !PT ;  /* 0x0000001918187212 */ /* 0x000fe200078e3cff */
[--C-:B------:R-:W-:Y:S01]  /*dba0*/  IMAD.X R25, RZ, RZ, R19.reuse, P3 ;  /* 0x000000ffff197224 */ /* 0x100fe200018e0613 */
[----:B------:R-:W-:Y:S01]  /*dbb0*/  F2FP.F16.F32.PACK_AB R5, R32, R125 ;  /* 0x0000007d2005723e */ /* 0x000fe200000000ff */
[----:B------:R-:W-:Y:S01]  /*dbc0*/  BAR.SYNC.DEFER_BLOCKING 0x1, 0x100 ;  /* 0x0044000000007b1d */ /* 0x000fe20000010000 */
[----:B------:R-:W-:Y:S01]  /*dbd0*/  LOP3.LUT R30, R29, R74, RZ, 0x3c, !PT ;  /* 0x0000004a1d1e7212 */ /* 0x000fe200078e3cff */
[----:B------:R-:W-:Y:S01]  /*dbe0*/  IMAD.X R29, RZ, RZ, R19, P4 ;  /* 0x000000ffff1d7224 */ /* 0x000fe200020e0613 */
[----:B------:R-:W-:-:S02]  /*dbf0*/  IADD3 R75, P3, R18, 0x8060, RZ ;  /* 0x00008060124b7810 */ /* 0x000fc40007f7e0ff */
[----:B------:R-:W-:Y:S01]  /*dc00*/  LOP3.LUT R26, R26, R15, RZ, 0x3c, !PT ;  /* 0x0000000f1a1a7212 */ /* 0x000fe200078e3cff */
[----:B------:R-:W-:Y:S01]  /*dc10*/  IMAD.X R15, RZ, RZ, R19, P6 ;  /* 0x000000ffff0f7224 */ /* 0x000fe200030e0613 */
[----:B------:R-:W-:Y:S02]  /*dc20*/  IADD3 R35, P6, R18, 0x8020, RZ ;  /* 0x0000802012237810 */ /* 0x000fe40007fde0ff */
[----:B------:R-:W-:Y:S02]  /*dc30*/  LOP3.LUT R32, R75, 0x380, RZ, 0xc0, !PT ;  /* 0x000003804b207812 */ /* 0x000fe400078ec0ff */
[----:B------:R-:W-:Y:S02]  /*dc40*/  LOP3.LUT R34, R35, 0x380, RZ, 0xc0, !PT ;  /* 0x0000038023227812 */ /* 0x000fe400078ec0ff */
[----:B------:R-:W-:Y:S02]  /*dc50*/  SHF.R.U64 R32, R32, 0x3, RZ ;  /* 0x0000000320207819 */ /* 0x000fe400000012ff */
[----:B------:R-:W-:-:S02]  /*dc60*/  SHF.R.U64 R34, R34, 0x3, RZ ;  /* 0x0000000322227819 */ /* 0x000fc400000012ff */
[----:B------:R-:W-:Y:S02]  /*dc70*/  LOP3.LUT R32, R32, R75, RZ, 0x3c, !PT ;  /* 0x0000004b20207212 */ /* 0x000fe400078e3cff */
[----:B------:R-:W-:Y:S02]  /*dc80*/  MOV R127, R8 ;  /* 0x00000008007f7202 */ /* 0x000fe40000000f00 */
[----:B------:R-:W-:Y:S02]  /*dc90*/  MOV R125, R10 ;  /* 0x0000000a007d7202 */ /* 0x000fe40000000f00 */
[----:B------:R-:W-:Y:S01]  /*dca0*/  MOV R120, R12 ;  /* 0x0000000c00787202 */ /* 0x000fe20000000f00 */
[----:B------:R2:W-:Y:S01]  /*dcb0*/  STSM.16.M88.4 [R17], R4 ;  /* 0x0000000411007844 */ /* 0x0005e20000000200 */
[----:B------:R-:W-:Y:S02]  /*dcc0*/  MOV R87, R14 ;  /* 0x0000000e00577202 */ /* 0x000fe40000000f00 */
[----:B------:R-:W-:-:S02]  /*dcd0*/  F2FP.F16.F32.PACK_AB R8, R41, R40 ;  /* 0x000000282908723e */ /* 0x000fc400000000ff */
[----:B------:R-:W-:Y:S02]  /*dce0*/  F2FP.F16.F32.PACK_AB R9, R122, R121 ;  /* 0x000000797a09723e */ /* 0x000fe400000000ff */
[----:B------:R-:W-:Y:S02]  /*dcf0*/  F2FP.F16.F32.PACK_AB R10, R45, R44 ;  /* 0x0000002c2d0a723e */ /* 0x000fe400000000ff */
[----:B------:R-:W-:Y:S02]  /*dd00*/  F2FP.F16.F32.PACK_AB R11, R47, R46 ;  /* 0x0000002e2f0b723e */ /* 0x000fe400000000ff */
[----:B------:R-:W-:Y:S01]  /*dd10*/  LOP3.LUT R34, R34, R35, RZ, 0x3c, !PT ;  /* 0x0000002322227212 */ /* 0x000fe200078e3cff */
[----:B------:R-:W-:Y:S01]  /*dd20*/  IMAD.X R35, RZ, RZ, R19, P6 ;  /* 0x000000ffff237224 */ /* 0x000fe200030e0613 */
[----:B------:R-:W-:Y:S02]  /*dd30*/  MOV R75, R24 ;  /* 0x00000018004b7202 */ /* 0x000fe40000000f00 */
[----:B------:R-:W-:-:S02]  /*dd40*/  MOV R74, R26 ;  /* 0x0000001a004a7202 */ /* 0x000fc40000000f00 */
[----:B--2---:R-:W-:Y:S01]  /*dd50*/  MOV R17, R28 ;  /* 0x0000001c00117202 */ /* 0x004fe20000000f00 */
[----:B------:R-:W-:Y:S01]  /*dd60*/  IMAD.U32 R29, RZ, RZ, UR7 ;  /* 0x00000007ff1d7e24 */ /* 0x000fe2000f8e00ff */
[----:B------:R-:W-:Y:S01]  /*dd70*/  F2FP.F16.F32.PACK_AB R7, R124, R31 ;  /* 0x0000001f7c07723e */ /* 0x000fe200000000ff */
[----:B------:R-:W-:Y:S01]  /*dd80*/  IMAD.U32 R29, RZ, RZ, UR5 ;  /* 0x00000005ff1d7e24 */ /* 0x000fe2000f8e00ff */
[----:B------:R-:W-:Y:S01]  /*dd90*/  USHF.R.S32.HI UR5, URZ, 0x1f, UR44 ;  /* 0x0000001f3f057899 */ /* 0x000fe2000801142c */
[--C-:B------:R-:W-:Y:S01]  /*dda0*/  IMAD.X R31, RZ, RZ, R19.reuse, P5 ;  /* 0x000000ffff1f7224 */ /* 0x100fe200028e0613 */
[----:B------:R-:W-:Y:S01]  /*ddb0*/  F2FP.F16.F32.PACK_AB R4, R33, R0 ;  /* 0x000000002104723e */ /* 0x000fe200000000ff */
[----:B------:R-:W-:Y:S01]  /*ddc0*/  IMAD.X R33, RZ, RZ, R19, P3 ;  /* 0x000000ffff217224 */ /* 0x000fe200018e0613 */
[----:B------:R-:W-:Y:S01]  /*ddd0*/  F2FP.F16.F32.PACK_AB R5, R126, R123 ;  /* 0x0000007b7e05723e */ /* 0x000fe200000000ff */
[----:B------:R-:W-:Y:S01]  /*dde0*/  IMAD.U32 R28, RZ, RZ, UR6 ;  /* 0x00000006ff1c7e24 */ /* 0x000fe2000f8e00ff */
[----:B------:R-:W-:Y:S01]  /*ddf0*/  F2FP.F16.F32.PACK_AB R6, R37, R36 ;  /* 0x000000242506723e */ /* 0x000fe200000000ff */
[----:B------:R-:W-:Y:S01]  /*de00*/  ULDC.64 UR6, c[0x0][0xb40] ;  /* 0x0002d00000067ab9 */ /* 0x000fe20000000a00 */
[----:B------:R-:W-:Y:S01]  /*de10*/  MOV R0, R30 ;  /* 0x0000001e00007202 */ /* 0x000fe20000000f00 */
[C---:B-1----:R-:W-:Y:S01]  /*de20*/  IMAD R30, R20.reuse, UR5, RZ ;  /* 0x00000005141e7c24 */ /* 0x042fe2000f8e02ff */
[----:B------:R-:W-:Y:S01]  /*de30*/  MOV R32, R32 ;  /* 0x0000002000207202 */ /* 0x000fe20000000f00 */
[----:B------:R1:W-:Y:S01]  /*de40*/  STSM.16.M88.4 [R127], R4 ;  /* 0x000000047f007844 */ /* 0x0003e20000000200 */
[----:B------:R-:W-:Y:S01]  /*de50*/  F2FP.F16.F32.PACK_AB R12, R49, R48 ;  /* 0x00000030310c723e */ /* 0x000fe200000000ff */
[----:B------:R-:W-:Y:S01]  /*de60*/  IMAD R33, R21, UR44, R30 ;  /* 0x0000002c15217c24 */ /* 0x000fe2000f8e021e */
[----:B------:R-:W-:Y:S01]  /*de70*/  F2FP.F16.F32.PACK_AB R13, R51, R50 ;  /* 0x00000032330d723e */ /* 0x000fe200000000ff */
[----:B------:R-:W-:Y:S01]  /*de80*/  IMAD.WIDE.U32 R20, R20, UR44, R28 ;  /* 0x0000002c14147c25 */ /* 0x000fe2000f8e001c */
[----:B------:R-:W-:Y:S01]  /*de90*/  F2FP.F16.F32.PACK_AB R14, R53, R52 ;  /* 0x00000034350e723e */ /* 0x000fe200000000ff */
[----:B------:R-:W-:Y:S01]  /*dea0*/  STSM.16.M88.4 [R125], R8 ;  /* 0x000000087d007844 */ /* 0x000fe20000000200 */
[----:B------:R-:W-:-:S02]  /*deb0*/  F2FP.F16.F32.PACK_AB R15, R55, R54 ;  /* 0x00000036370f723e */ /* 0x000fc400000000ff */
[----:B------:R-:W-:Y:S02]  /*dec0*/  F2FP.F16.F32.PACK_AB R24, R57, R56 ;  /* 0x000000383918723e */ /* 0x000fe400000000ff */
[----:B------:R-:W-:Y:S01]  /*ded0*/  F2FP.F16.F32.PACK_AB R25, R59, R58 ;  /* 0x0000003a3b19723e */ /* 0x000fe200000000ff */
[----:B------:R-:W-:Y:S01]  /*dee0*/  STSM.16.M88.4 [R120], R12 ;  /* 0x0000000c78007844 */ /* 0x000fe20000000200 */
[----:B------:R-:W-:Y:S02]  /*def0*/  F2FP.F16.F32.PACK_AB R26, R61, R60 ;  /* 0x0000003c3d1a723e */ /* 0x000fe400000000ff */
[----:B------:R-:W-:Y:S02]  /*df00*/  F2FP.F16.F32.PACK_AB R27, R63, R62 ;  /* 0x0000003e3f1b723e */ /* 0x000fe400000000ff */
[----:B-1----:R-:W-:Y:S02]  /*df10*/  F2FP.F16.F32.PACK_AB R4, R65, R64 ;  /* 0x000000404104723e */ /* 0x002fe400000000ff */
[----:B------:R-:W-:Y:S01]  /*df20*/  F2FP.F16.F32.PACK_AB R5, R67, R66 ;  /* 0x000000424305723e */ /* 0x000fe200000000ff */
[----:B------:R-:W-:Y:S01]  /*df30*/  STSM.16.M88.4 [R87], R24 ;  /* 0x0000001857007844 */ /* 0x000fe20000000200 */
[----:B------:R-:W-:-:S02]  /*df40*/  F2FP.F16.F32.PACK_AB R6, R69, R68 ;  /* 0x000000444506723e */ /* 0x000fc400000000ff */
[----:B------:R-:W-:Y:S02]  /*df50*/  F2FP.F16.F32.PACK_AB R7, R71, R70 ;  /* 0x000000464707723e */ /* 0x000fe400000000ff */
[----:B------:R-:W-:Y:S02]  /*df60*/  F2FP.F16.F32.PACK_AB R80, R81, R80 ;  /* 0x000000505150723e */ /* 0x000fe400000000ff */
[----:B------:R-:W-:Y:S01]  /*df70*/  F2FP.F16.F32.PACK_AB R28, R73, R72 ;  /* 0x00000048491c723e */ /* 0x000fe200000000ff */
[----:B------:R1:W-:Y:S01]  /*df80*/  STSM.16.M88.4 [R86], R4 ;  /* 0x0000000456007844 */ /* 0x0003e20000000200 */
[----:B------:R-:W-:Y:S02]  /*df90*/  F2FP.F16.F32.PACK_AB R29, R43, R38 ;  /* 0x000000262b1d723e */ /* 0x000fe400000000ff */
[----:B------:R-:W-:Y:S02]  /*dfa0*/  F2FP.F16.F32.PACK_AB R30, R77, R76 ;  /* 0x0000004c4d1e723e */ /* 0x000fe400000000ff */
[----:B------:R-:W-:-:S02]  /*dfb0*/  F2FP.F16.F32.PACK_AB R31, R79, R78 ;  /* 0x0000004e4f1f723e */ /* 0x000fc400000000ff */
[----:B------:R-:W-:Y:S02]  /*dfc0*/  F2FP.F16.F32.PACK_AB R81, R39, R82 ;  /* 0x000000522751723e */ /* 0x000fe400000000ff */
        /* <DEDUP_REMOVED lines=12> */
[----:B------:R-:W-:Y:S02]  /*e090*/  MOV R34, R34 ;  /* 0x0000002200227202 */ /* 0x000fe40000000f00 */
        /* <DEDUP_REMOVED lines=11> */
[----:B-1----:R-:W-:Y:S02]  /*e150*/  SHF.R.S32.HI R5, RZ, 0x1f, R129 ;  /* 0x0000001fff057819 */ /* 0x002fe40000011481 */
[C---:B------:R-:W-:Y:S01]  /*e160*/  IADD3 R6, P2, R129.reuse, R20, RZ ;  /* 0x0000001481067210 */ /* 0x040fe20007f5e0ff */
[----:B------:R-:W-:Y:S01]  /*e170*/  STSM.16.M88.4 [R32], R112 ;  /* 0x0000007020007844 */ /* 0x000fe20000000200 */
[----:B------:R-:W-:Y:S02]  /*e180*/  ISETP.GE.OR P0, PT, R129, UR10, P0 ;  /* 0x0000000a81007c0c */ /* 0x000fe40008706670 */
[----:B------:R-:W-:Y:S01]  /*e190*/  IADD3.X R5, R5, R21, R33, P2, !PT ;  /* 0x0000001505057210 */ /* 0x000fe200017fe421 */
[----:B------:R-:W-:Y:S01]  /*e1a0*/  @!PT LDS RZ, [RZ] ;  /* 0x00000000fffff984 */ /* 0x000fe20000000800 */
[----:B------:R-:W-:Y:S01]  /*e1b0*/  @!PT LDS RZ, [RZ] ;  /* 0x00000000fffff984 */ /* 0x000fe20000000800 */
[----:B------:R-:W-:Y:S01]  /*e1c0*/  @!PT LDS RZ, [RZ] ;  /* 0x00000000fffff984 */ /* 0x000fe20000000800 */
[----:B------:R-:W-:Y:S01]  /*e1d0*/  @!PT LDS RZ, [RZ] ;  /* 0x00000000fffff984 */ /* 0x000fe20000000800 */
[----:B------:R1:W-:Y:S06]  /*e1e0*/  MEMBAR.ALL.CTA ;  /* 0x0000000000007992 */ /* 0x0003ec0000008000 */
[----:B-1----:R-:W1:Y:S02]  /*e1f0*/  FENCE.VIEW.ASYNC.S ;  /* 0x00000000000073c6 */ /* 0x002e640000000000 */
[----:B-1----:R-:W-:Y:S06]  /*e200*/  BAR.ARV 0x1, 0x120 ;  /* 0x0044800000007b1d */ /* 0x002fec0000002000 */
[----:B------:R-:W-:-:S04]  /*e210*/  LEA R4, P2, R6, UR6, 0x2 ;  /* 0x0000000606047c11 */ /* 0x000fc8000f8410ff */
[----:B------:R-:W-:Y:S02]  /*e220*/  LEA.HI.X R5, R6, UR7, R5, 0x2, P2 ;  /* 0x0000000706057c11 */ /* 0x000fe400090f1405 */
[----:B------:R-:W1:Y:S04]  /*e230*/  SHFL.IDX PT, R6, R202, RZ, 0x1f ;  /* 0x00001fffca067589 */ /* 0x000e6800000e0000 */
[----:B------:R2:W-:Y:S04]  /*e240*/  @!P1 STG.E desc[UR60][R4.64+0x20], R3 ;  /* 0x0000200304009986 */ /* 0x0005e8000c10193c */
[----:B------:R2:W-:Y:S01]  /*e250*/  @!P0 STG.E desc[UR60][R4.64], R2 ;  /* 0x0000000204008986 */ /* 0x0005e2000c10193c */
[----:B-1----:R-:W-:-:S13]  /*e260*/  ISETP.NE.AND P0, PT, R6, 0x7, PT ;  /* 0x000000070600780c */ /* 0x002fda0003f05270 */
[----:B--2---:R-:W-:Y:S05]  /*e270*/  @P0 BRA `(.L_x_944) ;  /* 0x0000000800bc0947 */ /* 0x004fea0003800000 */
[----:B------:R-:W-:Y:S01]  /*e280*/  BAR.SYNC.DEFER_BLOCKING 0x1, 0x120 ;  /* 0x0044800000007b1d */ /* 0x000fe20000010000 */
[----:B------:R-:W-:-:S05]  /*e290*/  ELECT P0, URZ, PT ;  /* 0x00000000003f782f */ /* 0x000fca0003800000 */
[----:B------:R-:W-:Y:S08]  /*e2a0*/  BSSY B0, `(.L_x_945) ;  /* 0x0000018000007945 */ /* 0x000ff00003800000 */
[----:B------:R-:W-:Y:S05]  /*e2b0*/  @!P0 BRA `(.L_x_946) ;  /* 0x0000000000588947 */ /* 0x000fea0003800000 */
[----:B------:R-:W-:Y:S01]  /*e2c0*/  ULDC.64 UR10, c[0x0][0x198] ;  /* 0x00006600000a7ab9 */ /* 0x000fe20000000a00 */
[----:B------:R-:W-:Y:S02]  /*e2d0*/  UIADD3 UR5, UR37, 0x4000, URZ ;  /* 0x0000400025057890 */ /* 0x000fe4000fffe03f */
[----:B------:R-:W-:Y:S02]  /*e2e0*/  UIADD3 UR6, UP0, UR10, 0x9f0, URZ ;  /* 0x000009f00a067890 */ /* 0x000fe4000ff1e03f */
[----:B------:R-:W-:Y:S02]  /*e2f0*/  UIADD3 UR9, UR37, 0x8000, URZ ;  /* 0x0000800025097890 */ /* 0x000fe4000fffe03f */
[----:B------:R-:W-:Y:S01]  /*e300*/  UIADD3.X UR7, URZ, UR11, URZ, UP0, !UPT ;  /* 0x0000000b3f077290 */ /* 0x000fe200087fe43f */
[----:B------:R-:W-:Y:S01]  /*e310*/  UMOV UR41, URZ ;  /* 0x0000003f00297c82 */ /* 0x000fe20008000000 */
[----:B------:R-:W-:Y:S01]  /*e320*/  UMOV UR45, URZ ;  /* 0x0000003f002d7c82 */ /* 0x000fe20008000000 */
[----:B------:R-:W-:Y:S01]  /*e330*/  UMOV UR40, UR37 ;  /* 0x0000002500287c82 */ /* 0x000fe20008000000 */
[----:B------:R-:W-:-:S05]  /*e340*/  UMOV UR8, 0x40 ;  /* 0x0000004000087882 */ /* 0x000fca0000000000 */
        /* <DEDUP_REMOVED lines=13> */
.L_x_946:
[----:B------:R-:W-:Y:S05]  /*e420*/  BSYNC B0 ;  /* 0x0000000000007941 */ /* 0x000fea0003800000 */
.L_x_945:
[----:B------:R-:W-:Y:S05]  /*e430*/  BRA `(.L_x_944) ;  /* 0x00000008004c7947 */ /* 0x000fea0003800000 */
.L_x_943:
[----:B------:R-:W1:Y:S01]  /*e440*/  LDC R12, c[0x0][0xdac] ;  /* 0x00036b00ff0c7b82 */ /* 0x000e620000000800 */
[----:B------:R-:W-:Y:S01]  /*e450*/  ISETP.GT.AND P0, PT, R204, 0x7f, PT ;  /* 0x0000007fcc00780c */ /* 0x000fe20003f04270 */
[----:B------:R-:W-:Y:S01]  /*e460*/  USHF.R.S32.HI UR6, URZ, 0x1f, UR43 ;  /* 0x0000001f3f067899 */ /* 0x000fe2000801142b */
[----:B------:R-:W-:Y:S01]  /*e470*/  BSSY B0, `(.L_x_947) ;  /* 0x000001b000007945 */ /* 0x000fe20003800000 */
[----:B------:R-:W-:Y:S01]  /*e480*/  USHF.R.S32.HI UR7, URZ, 0x1f, UR44 ;  /* 0x0000001f3f077899 */ /* 0x000fe2000801142c */
[----:B------:R-:W-:-:S03]  /*e490*/  SHF.R.S32.HI R23, RZ, 0x1f, R22 ;  /* 0x0000001fff177819 */ /* 0x000fc60000011416 */
[----:B------:R-:W2:Y:S08]  /*e4a0*/  LDC.64 R6, c[0x0][0xae0] ;  /* 0x0002b800ff067b82 */ /* 0x000eb00000000a00 */
[----:B------:R-:W3:Y:S01]  /*e4b0*/  LDC.64 R8, c[0x0][0xae8] ;  /* 0x0002ba00ff087b82 */ /* 0x000ee20000000a00 */
[----:B------:R-:W-:Y:S05]  /*e4c0*/  @P0 BRA `(.L_x_948) ;  /* 0x0000000000540947 */ /* 0x000fea0003800000 */
[----:B------:R-:W4:Y:S01]  /*e4d0*/  S2R R0, SR_TID.X ;  /* 0x0000000000007919 */ /* 0x000f220000002100 */
[----:B------:R-:W-:Y:S01]  /*e4e0*/  ULDC UR5, c[0x0][0xa88] ;  /* 0x0002a20000057ab9 */ /* 0x000fe20000000800 */
[----:B----4-:R-:W-:-:S04]  /*e4f0*/  IADD3 R2, R198, -0x80, R0 ;  /* 0xffffff80c6027810 */ /* 0x010fc80007ffe000 */
[----:B------:R-:W-:-:S13]  /*e500*/  ISETP.GE.AND P0, PT, R2, UR5, PT ;  /* 0x0000000502007c0c */ /* 0x000fda000bf06270 */
[----:B------:R-:W-:Y:S05]  /*e510*/  @P0 BRA `(.L_x_948) ;  /* 0x0000000000400947 */ /* 0x000fea0003800000 */
[----:B------:R-:W4:Y:S01]  /*e520*/  LDC.64 R4, c[0x0][0xb70] ;  /* 0x0002dc00ff047b82 */ /* 0x000f220000000a00 */
[----:B------:R-:W-:Y:S01]  /*e530*/  SHF.R.S32.HI R3, RZ, 0x1f, R2 ;  /* 0x0000001fff037819 */ /* 0x000fe20000011402 */
[----:B------:R-:W-:-:S06]  /*e540*/  ULDC.64 UR8, c[0x0][0xb40] ;  /* 0x0002d00000087ab9 */ /* 0x000fcc0000000a00 */
[----:B------:R-:W5:Y:S01]  /*e550*/  LDC.64 R10, c[0x0][0xb78] ;  /* 0x0002de00ff0a7b82 */ /* 0x000f620000000a00 */
[C---:B----4-:R-:W-:Y:S02]  /*e560*/  IMAD R0, R4.reuse, UR6, RZ ;  /* 0x0000000604007c24 */ /* 0x050fe4000f8e02ff */
[----:B------:R-:W-:-:S04]  /*e570*/  IMAD.WIDE.U32 R2, R4, UR43, R2 ;  /* 0x0000002b04027c25 */ /* 0x000fc8000f8e0002 */
[----:B------:R-:W-:Y:S02]  /*e580*/  IMAD R5, R5, UR43, R0 ;  /* 0x0000002b05057c24 */ /* 0x000fe4000f8e0200 */
[C---:B-----5:R-:W-:Y:S02]  /*e590*/  IMAD R0, R10.reuse, UR7, RZ ;  /* 0x000000070a007c24 */ /* 0x060fe4000f8e02ff */
[----:B------:R-:W-:Y:S02]  /*e5a0*/  IMAD.IADD R3, R3, 0x1, R5 ;  /* 0x0000000103037824 */ /* 0x000fe400078e0205 */
[----:B------:R-:W-:Y:S02]  /*e5b0*/  IMAD R5, R11, UR44, R0 ;  /* 0x0000002c0b057c24 */ /* 0x000fe4000f8e0200 */
[----:B------:R-:W-:-:S04]  /*e5c0*/  IMAD.WIDE.U32 R2, R10, UR44, R2 ;  /* 0x0000002c0a027c25 */ /* 0x000fc8000f8e0002 */
[----:B------:R-:W-:Y:S01]  /*e5d0*/  IMAD.IADD R3, R3, 0x1, R5 ;  /* 0x0000000103037824 */ /* 0x000fe200078e0205 */
[----:B------:R-:W-:-:S04]  /*e5e0*/  LEA R4, P0, R2, UR8, 0x2 ;  /* 0x0000000802047c11 */ /* 0x000fc8000f8010ff */
[----:B------:R-:W-:Y:S01]  /*e5f0*/  LEA.HI.X R5, R2, UR9, R3, 0x2, P0 ;  /* 0x0000000902057c11 */ /* 0x000fe200080f1403 */
[----:B------:R-:W-:-:S05]  /*e600*/  IMAD.MOV.U32 R3, RZ, RZ, -0x800000 ;  /* 0xff800000ff037424 */ /* 0x000fca00078e00ff */
[----:B------:R4:W-:Y:S03]  /*e610*/  STG.E desc[UR60][R4.64], R3 ;  /* 0x0000000304007986 */ /* 0x0009e6000c10193c */
.L_x_948:
[----:B------:R-:W-:Y:S05]  /*e620*/  BSYNC B0 ;  /* 0x0000000000007941 */ /* 0x000fea0003800000 */
.L_x_947:
[----:B------:R-:W-:Y:S01]  /*e630*/  R2UR UR8, R196 ;  /* 0x00000000c40872ca */ /* 0x000fe200000e0000 */
[----:B------:R-:W-:Y:S01]  /*e640*/  ULDC UR5, c[0x0][0xa88] ;  /* 0x0002a20000057ab9 */ /* 0x000fe20000000800 */
[C---:B--2---:R-:W-:Y:S01]  /*e650*/  IMAD R0, R6.reuse, UR6, RZ ;  /* 0x0000000606007c24 */ /* 0x044fe2000f8e02ff */
[----:B------:R-:W-:Y:S01]  /*e660*/  UIADD3 UR42, -UR42, UR5, URZ ;  /* 0x000000052a2a7290 */ /* 0x000fe2000fffe13f */
[----:B----4-:R-:W-:Y:S01]  /*e670*/  IMAD.WIDE.U32 R2, R6, UR43, R22 ;  /* 0x0000002b06027c25 */ /* 0x010fe2000f8e0016 */
[----:B------:R-:W-:Y:S01]  /*e680*/  SHF.R.S32.HI R195, RZ, 0x1f, R194 ;  /* 0x0000001fffc37819 */ /* 0x000fe200000114c2 */
[----:B------:R-:W-:Y:S02]  /*e690*/  BSSY B0, `(.L_x_949) ;  /* 0x0000025000007945 */ /* 0x000fe40003800000 */
[----:B------:R-:W-:Y:S01]  /*e6a0*/  IMAD R5, R7, UR43, R0 ;  /* 0x0000002b07057c24 */ /* 0x000fe2000f8e0200 */
[C---:B------:R-:W-:Y:S01]  /*e6b0*/  ISETP.GE.AND P3, PT, R194.reuse, UR42, PT ;  /* 0x0000002ac2007c0c */ /* 0x040fe2000bf66270 */
[----:B------:R-:W-:-:S02]  /*e6c0*/  VIADD R0, R194, 0x40 ;  /* 0x00000040c2007836 */ /* 0x000fc40000000000 */
[----:B------:R-:W-:Y:S01]  /*e6d0*/  VIADD R4, R194, 0x20 ;  /* 0x00000020c2047836 */ /* 0x000fe20000000000 */
[----:B------:R-:W-:Y:S01]  /*e6e0*/  ULOP3.LUT UR5, URZ, UR8, URZ, 0x33, !UPT ;  /* 0x000000083f057292 */ /* 0x000fe2000f8e333f */
[----:B------:R-:W-:Y:S01]  /*e6f0*/  IMAD.IADD R3, R3, 0x1, R5 ;  /* 0x0000000103037824 */ /* 0x000fe200078e0205 */
[----:B------:R-:W-:Y:S01]  /*e700*/  ISETP.GE.AND P1, PT, R0, UR42, PT ;  /* 0x0000002a00007c0c */ /* 0x000fe2000bf26270 */
[----:B---3--:R-:W-:Y:S01]  /*e710*/  IMAD R0, R8, UR7, RZ ;  /* 0x0000000708007c24 */ /* 0x008fe2000f8e02ff */
[----:B------:R-:W-:Y:S01]  /*e720*/  ISETP.GE.AND P0, PT, R4, UR42, PT ;  /* 0x0000002a04007c0c */ /* 0x000fe2000bf06270 */
[----:B------:R-:W-:Y:S02]  /*e730*/  VIADD R4, R194, 0x60 ;  /* 0x00000060c2047836 */ /* 0x000fe40000000000 */
[----:B------:R-:W-:Y:S02]  /*e740*/  IMAD R9, R9, UR44, R0 ;  /* 0x0000002c09097c24 */ /* 0x000fe4000f8e0200 */
[----:B-1----:R-:W-:Y:S01]  /*e750*/  VIADD R5, R12, UR5 ;  /* 0x000000050c057c36 */ /* 0x002fe20008000000 */
[----:B------:R-:W-:Y:S01]  /*e760*/  ISETP.GE.AND P2, PT, R4, UR42, PT ;  /* 0x0000002a04007c0c */ /* 0x000fe2000bf46270 */
[----:B------:R-:W-:-:S04]  /*e770*/  IMAD.WIDE.U32 R6, R8, UR44, R2 ;  /* 0x0000002c08067c25 */ /* 0x000fc8000f8e0002 */
[----:B------:R-:W-:-:S04]  /*e780*/  IMAD.WIDE R4, R5, 0x80, R194 ;  /* 0x0000008005047825 */ /* 0x000fc800078e02c2 */
[----:B------:R-:W-:Y:S01]  /*e790*/  IMAD.IADD R11, R7, 0x1, R9 ;  /* 0x00000001070b7824 */ /* 0x000fe200078e0209 */
        /* <DEDUP_REMOVED lines=20> */
.L_x_950:
[----:B------:R-:W-:Y:S05]  /*e8e0*/  BSYNC B0 ;  /* 0x0000000000007941 */ /* 0x000fea0003800000 */
.L_x_949:
[----:B------:R-:W-:Y:S04]  /*e8f0*/  BSSY B0, `(.L_x_951) ;  /* 0x0000017000007945 */ /* 0x000fe80003800000 */
[----:B------:R-:W-:Y:S05]  /*e900*/  @P0 BRA `(.L_x_952) ;  /* 0x0000000000540947 */ /* 0x000fea0003800000 */
[----:B-1----:R-:W-:Y:S01]  /*e910*/  IADD3 R9, P0, R4, 0x20, RZ ;  /* 0x0000002004097810 */ /* 0x002fe20007f1e0ff */
        /* <DEDUP_REMOVED lines=20> */
.L_x_952:
[----:B------:R-:W-:Y:S05]  /*ea60*/  BSYNC B0 ;  /* 0x0000000000007941 */ /* 0x000fea0003800000 */
.L_x_951:
[----:B------:R-:W-:Y:S04]  /*ea70*/  BSSY B0, `(.L_x_953) ;  /* 0x0000017000007945 */ /* 0x000fe80003800000 */
[----:B------:R-:W-:Y:S05]  /*ea80*/  @P1 BRA `(.L_x_954) ;  /* 0x0000000000541947 */ /* 0x000fea0003800000 */
[----:B-12---:R-:W-:Y:S01]  /*ea90*/  IADD3 R9, P0, R4, 0x40, RZ ;  /* 0x0000004004097810 */ /* 0x006fe20007f1e0ff */
        /* <DEDUP_REMOVED lines=20> */
.L_x_954:
[----:B------:R-:W-:Y:S05]  /*ebe0*/  BSYNC B0 ;  /* 0x0000000000007941 */ /* 0x000fea0003800000 */
.L_x_953:
[----:B------:R-:W-:Y:S04]  /*ebf0*/  BSSY B0, `(.L_x_944) ;  /* 0x0000017000007945 */ /* 0x000fe80003800000 */
        /* <DEDUP_REMOVED lines=22> */
.L_x_955:
[----:B------:R-:W-:Y:S05]  /*ed60*/  BSYNC B0 ;  /* 0x0000000000007941 */ /* 0x000fea0003800000 */
.L_x_944:
[----:B------:R-:W5:Y:S02]  /*ed70*/  LDC R0, c[0x0][0xda8] ;  /* 0x00036a00ff007b82 */ /* 0x000f640000000800 */
[----:B-----5:R-:W-:-:S13]  /*ed80*/  ISETP.LE.AND P0, PT, R0, UR4, PT ;  /* 0x0000000400007c0c */ /* 0x020fda000bf03270 */
[----:B------:R-:W-:Y:S05]  /*ed90*/  @!P0 BRA `(.L_x_956) ;  /* 0xffffff2000148947 */ /* 0x000fea000383ffff */
[----:B------:R-:W-:Y:S05]  /*eda0*/  EXIT ;  /* 0x000000000000794d */ /* 0x000fea0003800000 */
.L_x_862:
[----:B------:R-:W-:-:S08]  /*edb0*/  NOP ;  /* 0x0000000000007918 */ /* 0x000fd00000000000 */
[----:B-1----:R-:W1:-:S00]  /*edc0*/  USETMAXREG.DEALLOC.CTAPOOL 0x18 ;  /* 0x00000018000079c8 */ /* 0x002e4000080e0500 */
[----:B-1----:R-:W-:-:S06]  /*edd0*/  LOP3.LUT R0, R0, 0x3, RZ, 0xc0, !PT ;  /* 0x0000000300007812 */ /* 0x002fcc00078ec0ff */
[----:B------:R-:W1:Y:S02]  /*ede0*/  SHFL.IDX PT, R0, R0, RZ, 0x1f ;  /* 0x00001fff00007589 */ /* 0x000e6400000e0000 */
[----:B-1----:R-:W-:-:S13]  /*edf0*/  ISETP.NE.AND P0, PT, R0, RZ, PT ;  /* 0x000000ff0000720c */ /* 0x002fda0003f05270 */
[----:B------:R-:W-:Y:S05]  /*ee00*/  @P0 EXIT ;  /* 0x000000000000094d */ /* 0x000fea0003800000 */
[----:B------:R-:W1:Y:S01]  /*ee10*/  S2UR UR4, SR_CTAID.X ;  /* 0x00000000000479c3 */ /* 0x000e620000002500 */
[----:B------:R-:W-:Y:S01]  /*ee20*/  UMOV UR47, URZ ;  /* 0x0000003f002f7c82 */ /* 0x000fe20008000000 */
[----:B------:R-:W-:Y:S02]  /*ee30*/  IMAD.MOV.U32 R16, RZ, RZ, RZ ;  /* 0x000000ffff107224 */ /* 0x000fe400078e00ff */
[----:B------:R-:W-:-:S04]  /*ee40*/  IMAD.MOV.U32 R17, RZ, RZ, 0x1 ;  /* 0x00000001ff117424 */ /* 0x000fc800078e00ff */
[----:B------:R-:W1:Y:S02]  /*ee50*/  LDC R0, c[0x0][0xda8] ;  /* 0x00036a00ff007b82 */ /* 0x000e640000000800 */
[----:B-1----:R-:W-:-:S13]  /*ee60*/  ISETP.LE.AND P0, PT, R0, UR4, PT ;  /* 0x0000000400007c0c */ /* 0x002fda000bf03270 */
[----:B------:R-:W-:Y:S05]  /*ee70*/  @P0 BRA `(.L_x_957) ;  /* 0x00000030004c0947 */ /* 0x000fea0003800000 */
[----:B------:R-:W-:Y:S01]  /*ee80*/  IMAD.U32 R19, RZ, RZ, UR4 ;  /* 0x00000004ff137e24 */ /* 0x000fe2000f8e00ff */
[----:B------:R-:W-:Y:S01]  /*ee90*/  ULDC UR48, c[0x0][0xc] ;  /* 0x0000030000307ab9 */ /* 0x000fe20000000800 */
[----:B------:R-:W-:Y:S01]  /*eea0*/  IMAD.MOV.U32 R17, RZ, RZ, 0x1 ;  /* 0x00000001ff117424 */ /* 0x000fe200078e00ff */
[----:B------:R-:W-:Y:S01]  /*eeb0*/  ULDC.64 UR44, c[0x0][0x198] ;  /* 0x00006600002c7ab9 */ /* 0x000fe20000000a00 */
[----:B------:R-:W-:Y:S01]  /*eec0*/  IMAD.MOV.U32 R16, RZ, RZ, RZ ;  /* 0x000000ffff107224 */ /* 0x000fe200078e00ff */
[----:B------:R-:W-:-:S06]  /*eed0*/  UMOV UR47, URZ ;  /* 0x0000003f002f7c82 */ /* 0x000fcc0008000000 */
.L_x_1011:
[----:B------:R-:W-:Y:S01]  /*eee0*/  ULDC UR7, c[0x0][0xdd0] ;  /* 0x0003740000077ab9 */ /* 0x000fe20000000800 */
[----:B-1----:R-:W1:Y:S01]  /*eef0*/  LDC R0, c[0x0][0xde8] ;  /* 0x00037a00ff007b82 */ /* 0x002e620000000800 */
[C---:B------:R-:W-:Y:S01]  /*ef00*/  R2UR UR8, R19.reuse ;  /* 0x00000000130872ca */ /* 0x040fe200000e0000 */
[----:B------:R-:W-:Y:S01]  /*ef10*/  UISETP.NE.AND UP0, UPT, UR7, 0x1, UPT ;  /* 0x000000010700788c */ /* 0x000fe2000bf05270 */
[----:B------:R-:W-:-:S10]  /*ef20*/  R2UR UR6, R19 ;  /* 0x00000000130672ca */ /* 0x000fd400000e0000 */
[----:B------:R-:W-:Y:S01]  /*ef30*/  @UP0 ULDC UR4, c[0x0][0xdd4] ;  /* 0x0003750000040ab9 */ /* 0x000fe20000000800 */
[----:B------:R-:W-:Y:S01]  /*ef40*/  @UP0 ULDC UR9, c[0x0][0xdd8] ;  /* 0x0003760000090ab9 */ /* 0x000fe20000000800 */
[----:B------:R-:W-:-:S04]  /*ef50*/  UIMAD.WIDE.U32 UR4, UR8, UR4, URZ ;  /* 0x00000004080472a5 */ /* 0x000fc8000f8e003f */
[----:B------:R-:W-:-:S04]  /*ef60*/  @UP0 USHF.R.U32.HI UR8, URZ, UR9, UR5 ;  /* 0x000000093f080299 */ /* 0x000fc80008011605 */
[----:B------:R-:W-:Y:S02]  /*ef70*/  UIADD3 UR4, -UR8, URZ, URZ ;  /* 0x0000003f08047290 */ /* 0x000fe4000fffe13f */
[----:B-1----:R-:W-:Y:S02]  /*ef80*/  ISETP.LE.AND P0, PT, R0, UR8, PT ;  /* 0x0000000800007c0c */ /* 0x002fe4000bf03270 */
[----:B------:R-:W-:-:S11]  /*ef90*/  UIMAD UR7, UR7, UR4, UR6 ;  /* 0x00000004070772a4 */ /* 0x000fd6000f8e0206 */
[----:B------:R-:W-:Y:S05]  /*efa0*/  @!P0 BRA `(.L_x_958) ;  /* 0x0000000000208947 */ /* 0x000fea0003800000 */
[----:B------:R-:W-:Y:S01]  /*efb0*/  ULDC UR9, c[0x0][0xddc] ;  /* 0x0003770000097ab9 */ /* 0x000fe20000000800 */
[----:B------:R-:W-:Y:S01]  /*efc0*/  UMOV UR6, UR7 ;  /* 0x0000000700067c82 */ /* 0x000fe20008000000 */
[----:B------:R-:W-:-:S11]  /*efd0*/  UISETP.NE.AND UP0, UPT, UR9, 0x1, UPT ;  /* 0x000000010900788c */ /* 0x000fd6000bf05270 */
[----:B------:R-:W-:Y:S02]  /*efe0*/  @UP0 ULDC.64 UR10, c[0x0][0xde0] ;  /* 0x00037800000a0ab9 */ /* 0x000fe40000000a00 */
[----:B------:R-:W-:-:S04]  /*eff0*/  UIMAD.WIDE.U32 UR4, UR7, UR10, URZ ;  /* 0x0000000a070472a5 */ /* 0x000fc8000f8e003f */
[----:B------:R-:W-:-:S04]  /*f000*/  @UP0 USHF.R.U32.HI UR6, URZ, UR11, UR5 ;  /* 0x0000000b3f060299 */ /* 0x000fc80008011605 */
[----:B------:R-:W-:Y:S01]  /*f010*/  UIMAD UR4, UR6, UR9, URZ ;  /* 0x00000009060472a4 */ /* 0x000fe2000f8e023f */
[----:B------:R-:W-:Y:S11]  /*f020*/  BRA `(.L_x_959) ;  /* 0x00000000001c7947 */ /* 0x000ff60003800000 */
.L_x_958:
[----:B------:R-:W-:Y:S01]  /*f030*/  ULDC UR9, c[0x0][0xdc4] ;  /* 0x0003710000097ab9 */ /* 0x000fe20000000800 */
[----:B------:R-:W-:Y:S01]  /*f040*/  UMOV UR6, UR7 ;  /* 0x0000000700067c82 */ /* 0x000fe20008000000 */
[----:B------:R-:W-:-:S11]  /*f050*/  UISETP.NE.AND UP0, UPT, UR9, 0x1, UPT ;  /* 0x000000010900788c */ /* 0x000fd6000bf05270 */
[----:B------:R-:W-:Y:S02]  /*f060*/  @UP0 ULDC.64 UR10, c[0x0][0xdc8] ;  /* 0x00037200000a0ab9 */ /* 0x000fe40000000a00 */
[----:B------:R-:W-:-:S04]  /*f070*/  UIMAD.WIDE.U32 UR4, UR7, UR10, URZ ;  /* 0x0000000a070472a5 */ /* 0x000fc8000f8e003f */
[----:B------:R-:W-:-:S04]  /*f080*/  @UP0 USHF.R.U32.HI UR6, URZ, UR11, UR5 ;  /* 0x0000000b3f060299 */ /* 0x000fc80008011605 */
[----:B------:R-:W-:-:S12]  /*f090*/  UIMAD UR4, UR6, UR9, URZ ;  /* 0x00000009060472a4 */ /* 0x000fd8000f8e023f */
.L_x_959:
[----:B------:R-:W-:Y:S01]  /*f0a0*/  ULDC.64 UR12, c[0x0][0x3f8] ;  /* 0x0000fe00000c7ab9 */ /* 0x000fe20000000a00 */
[----:B------:R-:W-:Y:S02]  /*f0b0*/  UIADD3 UR9, UR7, -UR4, URZ ;  /* 0x8000000407097290 */ /* 0x000fe4000fffe03f */
[----:B------:R-:W-:Y:S02]  /*f0c0*/  UISETP.NE.U32.AND UP0, UPT, UR12, URZ, UPT ;  /* 0x0000003f0c00728c */ /* 0x000fe4000bf05070 */
[----:B------:R-:W-:Y:S01]  /*f0d0*/  ULOP3.LUT UR10, URZ, UR6, URZ, 0x33, !UPT ;  /* 0x000000063f0a7292 */ /* 0x000fe2000f8e333f */
[----:B------:R-:W-:Y:S01]  /*f0e0*/  ULDC UR12, c[0x0][0xdb8] ;  /* 0x00036e00000c7ab9 */ /* 0x000fe20000000800 */
[----:B------:R-:W-:Y:S01]  /*f0f0*/  ULDC.64 UR4, c[0x0][0x9e0] ;  /* 0x0002780000047ab9 */ /* 0x000fe20000000a00 */
[----:B------:R-:W-:Y:S02]  /*f100*/  UISETP.NE.AND UP1, UPT, UR12, 0x1, UPT ;  /* 0x000000010c00788c */ /* 0x000fe4000bf25270 */
[----:B------:R-:W-:Y:S01]  /*f110*/  UISETP.NE.AND.EX UP0, UPT, UR13, URZ, UPT, UP0 ;  /* 0x0000003f0d00728c */ /* 0x000fe2000bf05300 */
[----:B------:R-:W-:-:S02]  /*f120*/  ULDC UR11, c[0x0][0xdc4] ;  /* 0x00037100000b7ab9 */ /* 0x000fc40000000800 */
[----:B------:R-:W-:Y:S01]  /*f130*/  ULDC UR13, c[0x0][0xdac] ;  /* 0x00036b00000d7ab9 */ /* 0x000fe20000000800 */
[----:B------:R-:W-:Y:S02]  /*f140*/  UISETP.GE.AND UP2, UPT, UR5, 0x1, UPT ;  /* 0x000000010500788c */ /* 0x000fe4000bf46270 */
[----:B------:R-:W-:Y:S02]  /*f150*/  UIMAD UR11, UR8, UR11, UR9 ;  /* 0x0000000b080b72a4 */ /* 0x000fe4000f8e0209 */
[----:B------:R-:W-:Y:S01]  /*f160*/  UIADD3 UR10, UR10, UR13, URZ ;  /* 0x0000000d0a0a7290 */ /* 0x000fe2000fffe03f */
[----:B------:R-:W-:Y:S01]  /*f170*/  @UP1 ULDC UR8, c[0x0][0xdbc] ;  /* 0x00036f0000081ab9 */ /* 0x000fe20000000800 */
[----:B------:R-:W-:Y:S01]  /*f180*/  PLOP3.LUT P1, PT, PT, PT, UP2, 0x80, 0x0 ;  /* 0x000000000000781c */ /* 0x000fe20003f2f028 */
[----:B------:R-:W-:Y:S02]  /*f190*/  UIMAD.WIDE.U32 UR8, UR11, UR8, URZ ;  /* 0x000000080b0872a5 */ /* 0x000fe4000f8e003f */
[----:B------:R-:W-:Y:S01]  /*f1a0*/  USHF.L.U32 UR41, UR10, 0x7, URZ ;  /* 0x000000070a297899 */ /* 0x000fe2000800063f */
[----:B------:R-:W-:Y:S01]  /*f1b0*/  ULDC UR14, c[0x0][0x404] ;  /* 0x00010100000e7ab9 */ /* 0x000fe20000000800 */
[----:B------:R-:W-:Y:S01]  /*f1c0*/  ULDC UR7, c[0x0][0x288] ;  /* 0x0000a20000077ab9 */ /* 0x000fe20000000800 */
[----:B------:R-:W-:Y:S01]  /*f1d0*/  @UP1 ULDC UR13, c[0x0][0xdc0] ;  /* 0x00037000000d1ab9 */ /* 0x000fe20000000800 */
[----:B------:R-:W-:Y:S01]  /*f1e0*/  UMOV UR43, UR11 ;  /* 0x0000000b002b7c82 */ /* 0x000fe20008000000 */
[----:B------:R-:W-:-:S02]  /*f1f0*/  USEL UR14, UR14, 0x1, UP0 ;  /* 0x000000010e0e7887 */ /* 0x000fc40008000000 */
[----:B------:R-:W-:Y:S02]  /*f200*/  UIADD3 UR10, UR41, 0x80, -UR7 ;  /* 0x00000080290a7890 */ /* 0x000fe4000fffe807 */
[----:B------:R-:W-:Y:S01]  /*f210*/  @UP1 USHF.R.U32.HI UR43, URZ, UR13, UR9 ;  /* 0x0000000d3f2b1299 */ /* 0x000fe20008011609 */
[----:B------:R-:W-:Y:S02]  /*f220*/  ULDC UR6, c[0x0][0x2e0] ;  /* 0x0000b80000067ab9 */ /* 0x000fe40000000800 */
[----:B------:R-:W-:Y:S02]  /*f230*/  UIMAD UR8, UR14, UR6, UR10 ;  /* 0x000000060e0872a4 */ /* 0x000fe4000f8e020a */
[----:B------:R-:W-:Y:S02]  /*f240*/  UIADD3 UR42, -UR43, URZ, URZ ;  /* 0x0000003f2b2a7290 */ /* 0x000fe4000fffe13f */
[----:B------:R-:W-:Y:S02]  /*f250*/  UIADD3 UR4, UR8, UR4, URZ ;  /* 0x0000000408047290 */ /* 0x000fe4000fffe03f */
[----:B------:R-:W-:Y:S01]  /*f260*/  UIMAD UR42, UR12, UR42, UR11 ;  /* 0x0000002a0c2a72a4 */ /* 0x000fe2000f8e020b */
[----:B------:R-:W-:Y:S11]  /*f270*/  @!P1 BRA `(.L_x_960) ;  /* 0x0000000000449947 */ /* 0x000ff60003800000 */
[----:B------:R-:W-:Y:S01]  /*f280*/  ISETP.LT.AND P0, PT, RZ, UR8, PT ;  /* 0x00000008ff007c0c */ /* 0x000fe2000bf01270 */
[----:B------:R-:W-:-:S12]  /*f290*/  UIADD3 UR10, UR8, -0x1, URZ ;  /* 0xffffffff080a7890 */ /* 0x000fd8000fffe03f */
[----:B------:R-:W-:Y:S05]  /*f2a0*/  @P0 BRA `(.L_x_961) ;  /* 0x00000000001c0947 */ /* 0x000fea0003800000 */
[----:B------:R-:W-:Y:S02]  /*f2b0*/  UISETP.NE.AND UP0, UPT, UR5, 0x1, UPT ;  /* 0x000000010500788c */ /* 0x000fe4000bf05270 */
[----:B------:R-:W-:-:S09]  /*f2c0*/  UIADD3 UR10, -UR8, URZ, URZ ;  /* 0x0000003f080a7290 */ /* 0x000fd2000fffe13f */
[----:B------:R-:W-:Y:S02]  /*f2d0*/  @UP0 ULDC.64 UR12, c[0x0][0x9e8] ;  /* 0x00027a00000c0ab9 */ /* 0x000fe40000000a00 */
[----:B------:R-:W-:-:S04]  /*f2e0*/  UIMAD.WIDE.U32 UR8, UR10, UR12, URZ ;  /* 0x0000000c0a0872a5 */ /* 0x000fc8000f8e003f */
[----:B------:R-:W-:-:S04]  /*f2f0*/  @UP0 USHF.R.U32.HI UR10, URZ, UR13, UR9 ;  /* 0x0000000d3f0a0299 */ /* 0x000fc80008011609 */
[----:B------:R-:W-:Y:S01]  /*f300*/  ULOP3.LUT UR10, URZ, UR10, URZ, 0x33, !UPT ;  /* 0x0000000a3f0a7292 */ /* 0x000fe2000f8e333f */
[----:B------:R-:W-:Y:S11]  /*f310*/  BRA `(.L_x_962) ;  /* 0x0000000000107947 */ /* 0x000ff60003800000 */
.L_x_961:
[----:B------:R-:W-:-:S11]  /*f320*/  UISETP.NE.AND UP0, UPT, UR5, 0x1, UPT ;  /* 0x000000010500788c */ /* 0x000fd6000bf05270 */
[----:B------:R-:W-:Y:S02]  /*f330*/  @UP0 ULDC.64 UR12, c[0x0][0x9e8] ;  /* 0x00027a00000c0ab9 */ /* 0x000fe40000000a00 */
[----:B------:R-:W-:-:S04]  /*f340*/  UIMAD.WIDE.U32 UR8, UR10, UR12, URZ ;  /* 0x0000000c0a0872a5 */ /* 0x000fc8000f8e003f */
[----:B------:R-:W-:-:S12]  /*f350*/  @UP0 USHF.R.U32.HI UR10, URZ, UR13, UR9 ;  /* 0x0000000d3f0a0299 */ /* 0x000fd80008011609 */
.L_x_962:
[----:B------:R-:W-:-:S04]  /*f360*/  UIMAD UR10, UR10, UR5, UR5 ;  /* 0x000000050a0a72a4 */ /* 0x000fc8000f8e0205 */
[----:B------:R-:W-:-:S04]  /*f370*/  UISETP.LT.AND UP0, UPT, UR4, UR10, UPT ;  /* 0x0000000a0400728c */ /* 0x000fc8000bf01270 */
[----:B------:R-:W-:-:S12]  /*f380*/  USEL UR4, UR4, UR10, UP0 ;  /* 0x0000000a04047287 */ /* 0x000fd80008000000 */
.L_x_960:
[----:B------:R-:W-:Y:S02]  /*f390*/  UIMAD UR8, UR14, UR6, 0x5f ;  /* 0x0000005f0e0874a4 */ /* 0x000fe4000f8e0206 */
[----:B------:R-:W-:Y:S02]  /*f3a0*/  UIADD3 UR10, UR4, 0x5f, URZ ;  /* 0x0000005f040a7890 */ /* 0x000fe4000fffe03f */
[----:B------:R-:W-:Y:S02]  /*f3b0*/  UIMAD.WIDE UR8, UR8, 0x2aaaaaab, URZ ;  /* 0x2aaaaaab080878a5 */ /* 0x000fe4000f8e023f */
[----:B------:R-:W-:Y:S02]  /*f3c0*/  UIMAD.WIDE UR10, UR10, 0x2aaaaaab, URZ ;  /* 0x2aaaaaab0a0a78a5 */ /* 0x000fe4000f8e023f */
[----:B------:R-:W-:Y:S02]  /*f3d0*/  USHF.R.U32.HI UR8, URZ, 0x1f, UR9 ;  /* 0x0000001f3f087899 */ /* 0x000fe40008011609 */
[----:B------:R-:W-:-:S02]  /*f3e0*/  USHF.R.U32.HI UR4, URZ, 0x1f, UR11 ;  /* 0x0000001f3f047899 */ /* 0x000fc4000801160b */
[----:B------:R-:W-:Y:S02]  /*f3f0*/  UIADD3 UR7, UR41, -UR7, URZ ;  /* 0x8000000729077290 */ /* 0x000fe4000fffe03f */
[----:B------:R-:W-:Y:S02]  /*f400*/  ULEA.HI.SX32 UR9, UR9, UR8, 0x1c ;  /* 0x0000000809097291 */ /* 0x000fe4000f8fe23f */
[----:B------:R-:W-:Y:S02]  /*f410*/  ULEA.HI.SX32 UR4, UR11, UR4, 0x1c ;  /* 0x000000040b047291 */ /* 0x000fe4000f8fe23f */
[----:B------:R-:W-:Y:S02]  /*f420*/  UIMAD UR7, UR14, UR6, UR7 ;  /* 0x000000060e0772a4 */ /* 0x000fe4000f8e0207 */
[----:B------:R-:W-:Y:S01]  /*f430*/  UISETP.LT.AND UP0, UPT, UR9, UR4, UPT ;  /* 0x000000040900728c */ /* 0x000fe2000bf01270 */
[----:B------:R-:W-:Y:S02]  /*f440*/  ULDC UR8, c[0x0][0x9dc] ;  /* 0x0002770000087ab9 */ /* 0x000fe40000000800 */
[----:B------:R-:W-:-:S02]  /*f450*/  UIADD3 UR8, UR7, -UR8, URZ ;  /* 0x8000000807087290 */ /* 0x000fc4000fffe03f */
[----:B------:R-:W-:Y:S01]  /*f460*/  USEL UR46, UR9, UR4, UP0 ;  /* 0x00000004092e7287 */ /* 0x000fe20008000000 */
[----:B------:R-:W-:Y:S11]  /*f470*/  @!P1 BRA `(.L_x_963) ;  /* 0x0000000000489947 */ /* 0x000ff60003800000 */
[----:B------:R-:W-:Y:S02]  /*f480*/  UMOV UR4, UR7 ;  /* 0x0000000700047c82 */ /* 0x000fe40008000000 */
[----:B------:R-:W-:-:S06]  /*f490*/  UISETP.GT.AND UP0, UPT, UR4, -0x1, UPT ;  /* 0xffffffff0400788c */ /* 0x000fcc000bf04270 */
[----:B------:R-:W-:-:S13]  /*f4a0*/  PLOP3.LUT P0, PT, PT, PT, UP0, 0x80, 0x0 ;  /* 0x000000000000781c */ /* 0x000fda0003f0f008 */
[----:B------:R-:W-:Y:S05]  /*f4b0*/  @P0 BRA `(.L_x_964) ;  /* 0x00000000001c0947 */ /* 0x000fea0003800000 */
[----:B------:R-:W-:Y:S02]  /*f4c0*/  UISETP.NE.AND UP0, UPT, UR5, 0x1, UPT ;  /* 0x000000010500788c */ /* 0x000fe4000bf05270 */
[----:B------:R-:W-:-:S09]  /*f4d0*/  ULOP3.LUT UR4, URZ, UR4, URZ, 0x33, !UPT ;  /* 0x000000043f047292 */ /* 0x000fd2000f8e333f */
[----:B------:R-:W-:Y:S02]  /*f4e0*/  @UP0 ULDC.64 UR10, c[0x0][0x9e8] ;  /* 0x00027a00000a0ab9 */ /* 0x000fe40000000a00 */
[----:B------:R-:W-:-:S04]  /*f4f0*/  UIMAD.WIDE.U32 UR6, UR4, UR10, URZ ;  /* 0x0000000a040672a5 */ /* 0x000fc8000f8e003f */
[----:B------:R-:W-:-:S04]  /*f500*/  @UP0 USHF.R.U32.HI UR4, URZ, UR11, UR7 ;  /* 0x0000000b3f040299 */ /* 0x000fc80008011607 */
[----:B------:R-:W-:Y:S01]  /*f510*/  ULOP3.LUT UR4, URZ, UR4, URZ, 0x33, !UPT ;  /* 0x000000043f047292 */ /* 0x000fe2000f8e333f */
[----:B------:R-:W-:Y:S11]  /*f520*/  BRA `(.L_x_965) ;  /* 0x0000000000107947 */ /* 0x000ff60003800000 */
.L_x_964:
[----:B------:R-:W-:-:S11]  /*f530*/  UISETP.NE.AND UP0, UPT, UR5, 0x1, UPT ;  /* 0x000000010500788c */ /* 0x000fd6000bf05270 */
[----:B------:R-:W-:Y:S02]  /*f540*/  @UP0 ULDC.64 UR10, c[0x0][0x9e8] ;  /* 0x00027a00000a0ab9 */ /* 0x000fe40000000a00 */
[----:B------:R-:W-:-:S04]  /*f550*/  UIMAD.WIDE.U32 UR6, UR4, UR10, URZ ;  /* 0x0000000a040672a5 */ /* 0x000fc8000f8e003f */
[----:B------:R-:W-:-:S12]  /*f560*/  @UP0 USHF.R.U32.HI UR4, URZ, UR11, UR7 ;  /* 0x0000000b3f040299 */ /* 0x000fd80008011607 */
.L_x_965:
[----:B------:R-:W-:-:S04]  /*f570*/  UIMAD UR4, UR4, UR5, URZ ;  /* 0x00000005040472a4 */ /* 0x000fc8000f8e023f */
[----:B------:R-:W-:-:S04]  /*f580*/  UISETP.LT.AND UP0, UPT, UR8, UR4, UPT ;  /* 0x000000040800728c */ /* 0x000fc8000bf01270 */
[----:B------:R-:W-:-:S12]  /*f590*/  USEL UR8, UR8, UR4, !UP0 ;  /* 0x0000000408087287 */ /* 0x000fd8000c000000 */
.L_x_963:
[----:B------:R-:W-:Y:S01]  /*f5a0*/  UIMAD.WIDE UR4, UR8, 0x2aaaaaab, URZ ;  /* 0x2aaaaaab080478a5 */ /* 0x000fe2000f8e023f */
[----:B------:R-:W-:Y:S03]  /*f5b0*/  BSSY B6, `(.L_x_966) ;  /* 0x000028e000067945 */ /* 0x000fe60003800000 */
[----:B------:R-:W-:-:S04]  /*f5c0*/  USHF.R.U32.HI UR4, URZ, 0x1f, UR5 ;  /* 0x0000001f3f047899 */ /* 0x000fc80008011605 */
[----:B------:R-:W-:-:S04]  /*f5d0*/  ULEA.HI.SX32 UR4, UR5, UR4, 0x1c ;  /* 0x0000000405047291 */ /* 0x000fc8000f8fe23f */
[----:B------:R-:W-:-:S04]  /*f5e0*/  UISETP.LT.AND UP0, UPT, URZ, UR4, UPT ;  /* 0x000000043f00728c */ /* 0x000fc8000bf01270 */
[----:B------:R-:W-:-:S04]  /*f5f0*/  USEL UR39, URZ, UR4, !UP0 ;  /* 0x000000043f277287 */ /* 0x000fc8000c000000 */
[----:B------:R-:W-:-:S06]  /*f600*/  UISETP.GT.AND UP0, UPT, UR46, UR39, UPT ;  /* 0x000000272e00728c */ /* 0x000fcc000bf04270 */
[----:B------:R-:W-:-:S13]  /*f610*/  PLOP3.LUT P0, PT, PT, PT, UP0, 0x80, 0x0 ;  /* 0x000000000000781c */ /* 0x000fda0003f0f008 */
[----:B------:R-:W-:Y:S05]  /*f620*/  @P0 BRA `(.L_x_967) ;  /* 0x0000000000480947 */ /* 0x000fea0003800000 */
[----:B------:R-:W1:Y:S01]  /*f630*/  S2R R0, SR_TID.X ;  /* 0x0000000000007919 */ /* 0x000e620000002100 */
[----:B------:R-:W-:Y:S01]  /*f640*/  IMAD.MOV.U32 R13, RZ, RZ, R19 ;  /* 0x000000ffff0d7224 */ /* 0x000fe200078e0013 */
        /* <DEDUP_REMOVED lines=14> */
[----:B-1----:R-:W-:Y:S01]  /*f730*/  IADD3 R13, R0, UR48, R13 ;  /* 0x00000030000d7c10 */ /* 0x002fe2000fffe00d */
[----:B------:R-:W-:Y:S06]  /*f740*/  BRA `(.L_x_968) ;  /* 0x0000002400d07947 */ /* 0x000fec0003800000 */
.L_x_967:
[----:B------:R-:W1:Y:S01]  /*f750*/  S2UR UR4, SR_CgaCtaId ;  /* 0x00000000000479c3 */ /* 0x000e620000008800 */
[----:B------:R-:W-:Y:S02]  /*f760*/  UMOV UR38, 0x400 ;  /* 0x0000040000267882 */ /* 0x000fe40000000000 */
[----:B-1----:R-:W-:-:S04]  /*f770*/  ULEA UR38, UR4, UR38, 0x18 ;  /* 0x0000002604267291 */ /* 0x002fc8000f8ec03f */
[----:B------:R-:W-:-:S04]  /*f780*/  UIADD3 UR4, UR38, 0x1e400, URZ ;  /* 0x0001e40026047890 */ /* 0x000fc8000fffe03f */
[----:B------:R-:W-:-:S06]  /*f790*/  ULOP3.LUT UP0, URZ, UR4, 0x3ff, URZ, 0xc0, !UPT ;  /* 0x000003ff043f7892 */ /* 0x000fcc000f80c03f */
[----:B------:R-:W-:-:S13]  /*f7a0*/  PLOP3.LUT P0, PT, PT, PT, UP0, 0x80, 0x0 ;  /* 0x000000000000781c */ /* 0x000fda0003f0f008 */
[----:B------:R-:W-:Y:S05]  /*f7b0*/  @!P0 BRA `(.L_x_969) ;  /* 0x0000000000408947 */ /* 0x000fea0003800000 */
        /* <DEDUP_REMOVED lines=16> */
.L_x_969:
        /* <DEDUP_REMOVED lines=20> */
.L_x_971:
[----:B------:R1:W2:Y:S01]  /*fa00*/  LDC.64 R2, c[0x4][R18] ;  /* 0x0100000012027b82 */ /* 0x0002a20000000a00 */
[----:B------:R-:W-:Y:S01]  /*fa10*/  ULDC.64 UR6, c[0x4][0xa8] ;  /* 0x01002a0000067ab9 */ /* 0x000fe20000000a00 */
[----:B------:R-:W-:Y:S01]  /*fa20*/  ULDC.64 UR8, c[0x4][0xb0] ;  /* 0x01002c0000087ab9 */ /* 0x000fe20000000a00 */
[----:B------:R-:W-:Y:S01]  /*fa30*/  ULDC.64 UR4, c[0x4][0x40] ;  /* 0x0100100000047ab9 */ /* 0x000fe20000000a00 */
        /* <DEDUP_REMOVED lines=11> */
.L_x_970:
[----:B------:R-:W-:Y:S01]  /*faf0*/  ULDC.64 UR4, c[0x0][0x9f8] ;  /* 0x00027e0000047ab9 */ /* 0x000fe20000000a00 */
[----:B------:R-:W-:Y:S01]  /*fb00*/  IMAD.U32 R5, RZ, RZ, UR43 ;  /* 0x0000002bff057e24 */ /* 0x000fe2000f8e00ff */
[----:B------:R-:W-:Y:S01]  /*fb10*/  ISETP.NE.U32.AND P0, PT, RZ, UR4, PT ;  /* 0x00000004ff007c0c */ /* 0x000fe2000bf05070 */
[----:B------:R-:W-:Y:S01]  /*fb20*/  IMAD.U32 R0, RZ, RZ, UR43 ;  /* 0x0000002bff007e24 */ /* 0x000fe2000f8e00ff */
[----:B------:R-:W1:Y:S01]  /*fb30*/  LDC R4, c[0x0][0x428] ;  /* 0x00010a00ff047b82 */ /* 0x000e620000000800 */
[----:B------:R-:W2:Y:S01]  /*fb40*/  S2R R18, SR_TID.X ;  /* 0x0000000000127919 */ /* 0x000ea20000002100 */
[----:B------:R-:W-:-:S13]  /*fb50*/  ISETP.NE.AND.EX P0, PT, RZ, UR5, PT, P0 ;  /* 0x00000005ff007c0c */ /* 0x000fda000bf05300 */
[----:B------:R-:W3:Y:S02]  /*fb60*/  @P0 LDC.64 R2, c[0x0][0x9f8] ;  /* 0x00027e00ff020b82 */ /* 0x000ee40000000a00 */
[----:B---3--:R-:W-:-:S05]  /*fb70*/  @P0 IMAD.WIDE R2, R5, 0x4, R2 ;  /* 0x0000000405020825 */ /* 0x008fca00078e0202 */
[----:B------:R3:W4:Y:S01]  /*fb80*/  @P0 LDG.E R0, desc[UR60][R2.64] ;  /* 0x0000003c02000981 */ /* 0x000722000c1e1900 */
[----:B-1----:R-:W-:Y:S01]  /*fb90*/  ISETP.NE.AND P0, PT, R4, 0x1, PT ;  /* 0x000000010400780c */ /* 0x002fe20003f05270 */
[----:B------:R-:W-:Y:S01]  /*fba0*/  IMAD.U32 R4, RZ, RZ, UR42 ;  /* 0x0000002aff047e24 */ /* 0x000fe2000f8e00ff */
[----:B--2---:R-:W-:Y:S01]  /*fbb0*/  LOP3.LUT R18, R18, 0x1f, RZ, 0xc0, !PT ;  /* 0x0000001f12127812 */ /* 0x004fe200078ec0ff */
[----:B------:R-:W-:Y:S01]  /*fbc0*/  UMOV UR40, URZ ;  /* 0x0000003f00287c82 */ /* 0x000fe20008000000 */
[----:B------:R-:W-:Y:S01]  /*fbd0*/  UMOV UR8, 0x40 ;  /* 0x0000004000087882 */ /* 0x000fe20000000000 */
[----:B------:R-:W-:Y:S01]  /*fbe0*/  UMOV UR9, UR41 ;  /* 0x0000002900097c82 */ /* 0x000fe20008000000 */
[----:B------:R-:W-:Y:S01]  /*fbf0*/  ISETP.NE.AND P1, PT, R18, RZ, PT ;  /* 0x000000ff1200720c */ /* 0x000fe20003f25270 */
[----:B------:R-:W-:Y:S01]  /*fc00*/  UMOV UR10, UR42 ;  /* 0x0000002a000a7c82 */ /* 0x000fe20008000000 */
[----:B------:R-:W-:Y:S01]  /*fc10*/  UMOV UR11, UR43 ;  /* 0x0000002b000b7c82 */ /* 0x000fe20008000000 */
[----:B---3--:R-:W1:Y:S01]  /*fc20*/  LDC.64 R2, c[0x0][0x3f8] ;  /* 0x0000fe00ff027b82 */ /* 0x008e620000000a00 */
[----:B------:R-:W-:Y:S01]  /*fc30*/  UMOV UR12, 0x80 ;  /* 0x00000080000c7882 */ /* 0x000fe20000000000 */
[----:B------:R-:W-:Y:S01]  /*fc40*/  UMOV UR13, UR41 ;  /* 0x00000029000d7c82 */ /* 0x000fe20008000000 */
[----:B------:R-:W-:Y:S01]  /*fc50*/  UMOV UR14, UR42 ;  /* 0x0000002a000e7c82 */ /* 0x000fe20008000000 */
[----:B------:R-:W-:Y:S01]  /*fc60*/  UMOV UR15, UR43 ;  /* 0x0000002b000f7c82 */ /* 0x000fe20008000000 */
[----:B------:R-:W-:-:S03]  /*fc70*/  UMOV UR6, 0xffffffff ;  /* 0xffffffff00067882 */ /* 0x000fc60000000000 */
[----:B------:R-:W2:Y:S02]  /*fc80*/  @P0 LDC R5, c[0x0][0x42c] ;  /* 0x00010b00ff050b82 */ /* 0x000ea40000000800 */
[----:B------:R-:W-:-:S05]  /*fc90*/  VOTEU.ALL UP1, P1 ;  /* 0x00000000003f7886 */ /* 0x000fca0000820000 */
[----:B------:R-:W-:Y:S01]  /*fca0*/  @!UP1 UIADD3 UR4, UP0, UR44, 0x270, URZ ;  /* 0x000002702c049890 */ /* 0x000fe2000ff1e03f */
[----:B------:R-:W3:Y:S03]  /*fcb0*/  @P0 LDC R6, c[0x0][0x430] ;  /* 0x00010c00ff060b82 */ /* 0x000ee60000000800 */
[----:B------:R-:W-:-:S09]  /*fcc0*/  @!UP1 UIADD3.X UR5, URZ, UR45, URZ, UP0, !UPT ;  /* 0x0000002d3f059290 */ /* 0x000fd200087fe43f */
[----:B------:R1:W-:Y:S01]  /*fcd0*/  @!UP1 UTMAPF.L2.4D [UR40], [UR4] ;  /* 0x00000028040095b8 */ /* 0x0003e20008018000 */
[----:B--2---:R-:W-:Y:S01]  /*fce0*/  @P0 IMAD.HI.U32 R5, R5, UR42, RZ ;  /* 0x0000002a05050c27 */ /* 0x004fe2000f8e00ff */
[----:B------:R2:W-:Y:S04]  /*fcf0*/  @!UP1 UTMAPF.L2.4D [UR8], [UR4] ;  /* 0x00000008040095b8 */ /* 0x0005e80008018000 */
[----:B---3--:R-:W-:Y:S01]  /*fd00*/  @P0 SHF.R.U32.HI R4, RZ, R6, R5 ;  /* 0x00000006ff040219 */ /* 0x008fe20000011605 */
[----:B------:R-:W-:Y:S01]  /*fd10*/  IMAD.U32 R5, RZ, RZ, UR46 ;  /* 0x0000002eff057e24 */ /* 0x000fe2000f8e00ff */
[----:B-1----:R-:W-:Y:S01]  /*fd20*/  ISETP.NE.U32.AND P0, PT, R2, RZ, PT ;  /* 0x000000ff0200720c */ /* 0x002fe20003f05070 */
[----:B------:R2:W-:Y:S02]  /*fd30*/  @!UP1 UTMAPF.L2.4D [UR12], [UR4] ;  /* 0x0000000c040095b8 */ /* 0x0005e40008018000 */
[----:B------:R-:W-:Y:S01]  /*fd40*/  VIADD R5, R5, 0xffffffff ;  /* 0xffffffff05057836 */ /* 0x000fe20000000000 */
[----:B------:R-:W-:-:S04]  /*fd50*/  ISETP.NE.AND.EX P0, PT, R3, RZ, PT, P0 ;  /* 0x000000ff0300720c */ /* 0x000fc80003f05300 */
[----:B----4-:R-:W-:Y:S01]  /*fd60*/  SEL R6, R0, RZ, !P0 ;  /* 0x000000ff00067207 */ /* 0x010fe20004000000 */
[----:B--2---:R-:W-:Y:S08]  /*fd70*/  BRA.DIV UR6, `(.L_x_972) ;  /* 0x0000002a06387947 */ /* 0x004ff0000b800000 */
.L_x_1023:
[----:B------:R-:W-:Y:S01]  /*fd80*/  UMOV UR4, 0xffffffff ;  /* 0xffffffff00047882 */ /* 0x000fe20000000000 */
[----:B------:R-:W-:Y:S02]  /*fd90*/  SHF.R.S32.HI R18, RZ, 0x1f, R0 ;  /* 0x0000001fff127819 */ /* 0x000fe40000011400 */
[----:B------:R-:W-:Y:S05]  /*fda0*/  BRA.DIV UR4, `(.L_x_973) ;  /* 0x0000002a04587947 */ /* 0x000fea000b800000 */
[----:B------:R-:W-:-:S13]  /*fdb0*/  ELECT P6, URZ, PT ;  /* 0x00000000003f782f */ /* 0x000fda00038c0000 */
.L_x_1026:
[----:B------:R-:W-:Y:S05]  /*fdc0*/  @!P6 BRA `(.L_x_974) ;  /* 0x0000000000f8e947 */ /* 0x000fea0003800000 */
[----:B------:R-:W-:Y:S01]  /*fdd0*/  IMAD.MOV.U32 R6, RZ, RZ, R0 ;  /* 0x000000ffff067224 */ /* 0x000fe200078e0000 */
[----:B------:R-:W-:Y:S06]  /*fde0*/  @!P0 BRA `(.L_x_975) ;  /* 0x0000000000488947 */ /* 0x000fec0003800000 */
[----:B------:R-:W1:Y:S01]  /*fdf0*/  LDC R11, c[0x0][0x41c] ;  /* 0x00010700ff0b7b82 */ /* 0x000e620000000800 */
[----:B------:R-:W-:Y:S01]  /*fe00*/  IMAD.MOV.U32 R10, RZ, RZ, R5 ;  /* 0x000000ffff0a7224 */ /* 0x000fe200078e0005 */
[----:B------:R-:W-:Y:S02]  /*fe10*/  ULDC.64 UR4, c[0x0][0x408] ;  /* 0x0001020000047ab9 */ /* 0x000fe40000000a00 */
[----:B------:R-:W-:-:S04]  /*fe20*/  IMAD R9, R18, UR4, RZ ;  /* 0x0000000412097c24 */ /* 0x000fc8000f8e02ff */
[----:B------:R-:W-:Y:S01]  /*fe30*/  IMAD R9, R0, UR5, R9 ;  /* 0x0000000500097c24 */ /* 0x000fe2000f8e0209 */
[----:B-1----:R-:W-:-:S13]  /*fe40*/  ISETP.NE.AND P2, PT, R11, 0x1, PT ;  /* 0x000000010b00780c */ /* 0x002fda0003f45270 */
[----:B------:R-:W1:Y:S02]  /*fe50*/  @P2 LDC.64 R6, c[0x0][0x420] ;  /* 0x00010800ff062b82 */ /* 0x000e640000000a00 */
[----:B-1----:R-:W-:-:S05]  /*fe60*/  @P2 IMAD.HI.U32 R6, R5, R6, RZ ;  /* 0x0000000605062227 */ /* 0x002fca00078e00ff */
[----:B------:R-:W-:-:S04]  /*fe70*/  @P2 SHF.R.U32.HI R10, RZ, R7, R6 ;  /* 0x00000007ff0a2219 */ /* 0x000fc80000011606 */
[--C-:B------:R-:W-:Y:S01]  /*fe80*/  SHF.R.S32.HI R7, RZ, 0x1f, R10.reuse ;  /* 0x0000001fff077819 */ /* 0x100fe2000001140a */
[----:B------:R-:W-:-:S04]  /*fe90*/  IMAD.MOV.U32 R6, RZ, RZ, R10 ;  /* 0x000000ffff067224 */ /* 0x000fc800078e000a */
[----:B------:R-:W-:-:S04]  /*fea0*/  IMAD.WIDE.U32 R6, R0, UR4, R6 ;  /* 0x0000000400067c25 */ /* 0x000fc8000f8e0006 */
[----:B------:R-:W-:Y:S01]  /*feb0*/  IMAD.IADD R7, R7, 0x1, R9 ;  /* 0x0000000107077824 */ /* 0x000fe200078e0209 */
[----:B------:R-:W-:-:S04]  /*fec0*/  LEA R8, P2, R6, R2, 0x2 ;  /* 0x0000000206087211 */ /* 0x000fc800078410ff */
[----:B------:R-:W-:-:S05]  /*fed0*/  LEA.HI.X R9, R6, R3, R7, 0x2, P2 ;  /* 0x0000000306097211 */ /* 0x000fca00010f1407 */
[----:B------:R1:W5:Y:S01]  /*fee0*/  LDG.E R6, desc[UR60][R8.64] ;  /* 0x0000003c08067981 */ /* 0x000362000c1e1900 */
[----:B------:R-:W-:-:S04]  /*fef0*/  IMAD.MOV R10, RZ, RZ, -R10 ;  /* 0x000000ffff0a7224 */ /* 0x000fc800078e0a0a */
[----:B------:R-:W-:-:S07]  /*ff00*/  IMAD R5, R11, R10, R5 ;  /* 0x0000000a0b057224 */ /* 0x000fce00078e0205 */
.L_x_975:
[----:B------:R-:W2:Y:S01]  /*ff10*/  S2R R7, SR_TID.X ;  /* 0x0000000000077919 */ /* 0x000ea20000002100 */
[----:B-1----:R-:W-:Y:S02]  /*ff20*/  LEA R8, R16, UR38, 0x3 ;  /* 0x0000002610087c11 */ /* 0x002fe4000f8e18ff */
[----:B--2---:R-:W-:Y:S02]  /*ff30*/  LOP3.LUT R9, R7, 0x7f, RZ, 0xc0, !PT ;  /* 0x0000007f07097812 */ /* 0x004fe400078ec0ff */
[----:B------:R-:W-:Y:S02]  /*ff40*/  SHF.L.U32 R7, R17, 0x1f, RZ ;  /* 0x0000001f11077819 */ /* 0x000fe400000006ff */
[----:B------:R-:W-:Y:S02]  /*ff50*/  ISETP.NE.AND P3, PT, R9, RZ, PT ;  /* 0x000000ff0900720c */ /* 0x000fe40003f65270 */
[----:B------:R-:W1:Y:S02]  /*ff60*/  SYNCS.PHASECHK.TRANS64.TRYWAIT P2, [R8+URZ+0x30840], R7 ;  /* 0x03084007080075a7 */ /* 0x000e64000804017f */
[----:B-1----:R-:W-:Y:S09]  /*ff70*/  @!P2 BRA `(.L_x_976) ;  /* 0x000000280004a947 */ /* 0x002ff20003800000 */
.L_x_1027:
        /* <DEDUP_REMOVED lines=8> */
.L_x_977:
        /* <DEDUP_REMOVED lines=10> */
[----:B------:R-:W-:-:S03]  /*100a0*/  UMOV UR16, 0x40 ;  /* 0x0000004000107882 */ /* 0x000fc60000000000 */
[----:B------:R-:W-:Y:S02]  /*100b0*/  UIMAD UR8, UR8, 0x9000, UR38 ;  /* 0x00009000080878a4 */ /* 0x000fe4000f8e0226 */
[----:B------:R-:W-:Y:S02]  /*100c0*/  UIADD3 UR9, UR9, 0x30830, URZ ;  /* 0x0003083009097890 */ /* 0x000fe4000fffe03f */
[----:B------:R-:W-:Y:S02]  /*100d0*/  UIMAD UR11, UR11, 0x60, URZ ;  /* 0x000000600b0b78a4 */ /* 0x000fe4000f8e023f */
        /* <DEDUP_REMOVED lines=13> */
.L_x_974:
[----:B------:R-:W-:Y:S05]  /*101b0*/  WARPSYNC.ALL ;  /* 0x0000000000007948 */ /* 0x000fea0003800000 */
[----:B------:R-:W-:Y:S01]  /*101c0*/  BAR.SYNC.DEFER_BLOCKING 0x8, 0x120 ;  /* 0x0204800000007b1d */ /* 0x000fe20000010000 */
[----:B------:R-:W-:Y:S01]  /*101d0*/  ELECT P2, URZ, PT ;  /* 0x00000000003f782f */ /* 0x000fe20003840000 */
[----:B------:R-:W-:Y:S02]  /*101e0*/  UIADD3 UR47, UR47, 0x1, URZ ;  /* 0x000000012f2f7890 */ /* 0x000fe4000fffe03f */
[----:B------:R-:W-:Y:S02]  /*101f0*/  UIADD3 UR4, UP0, UR44, 0x270, URZ ;  /* 0x000002702c047890 */ /* 0x000fe4000ff1e03f */
[----:B------:R-:W-:-:S02]  /*10200*/  ULEA.HI UR5, UR47, UR47, URZ, 0x1 ;  /* 0x0000002f2f057291 */ /* 0x000fc4000f8f083f */
[----:B------:R-:W-:Y:S02]  /*10210*/  UIADD3 UR8, UR38, 0x12400, URZ ;  /* 0x0001240026087890 */ /* 0x000fe4000fffe03f */
[----:B------:R-:W-:Y:S02]  /*10220*/  ULOP3.LUT UR5, UR5, 0xfffffffe, URZ, 0xc0, !UPT ;  /* 0xfffffffe05057892 */ /* 0x000fe4000f8ec03f */
[----:B------:R-:W-:Y:S02]  /*10230*/  UIADD3 UR9, UR38, 0x30800, URZ ;  /* 0x0003080026097890 */ /* 0x000fe4000fffe03f */
[----:B-1----:R-:W-:Y:S01]  /*10240*/  @P2 IMAD.MOV.U32 R7, RZ, RZ, 0xc000 ;  /* 0x0000c000ff072424 */ /* 0x002fe200078e00ff */
[----:B------:R-:W-:Y:S02]  /*10250*/  UIADD3 UR14, UR47, -UR5, URZ ;  /* 0x800000052f0e7290 */ /* 0x000fe4000fffe03f */
[----:B------:R-:W-:Y:S02]  /*10260*/  UIADD3.X UR5, URZ, UR45, URZ, UP0, !UPT ;  /* 0x0000002d3f057290 */ /* 0x000fe400087fe43f */
[----:B------:R-:W-:-:S02]  /*10270*/  UIADD3 UR24, UR38, 0x16400, URZ ;  /* 0x0001640026187890 */ /* 0x000fc4000fffe03f */
[----:B------:R-:W-:Y:S01]  /*10280*/  UIADD3 UR16, UR38, 0x1a400, URZ ;  /* 0x0001a40026107890 */ /* 0x000fe2000fffe03f */
[----:B------:R-:W-:Y:S01]  /*10290*/  UMOV UR11, UR41 ;  /* 0x00000029000b7c82 */ /* 0x000fe20008000000 */
[----:B------:R1:W-:Y:S01]  /*102a0*/  @P2 SYNCS.ARRIVE.TRANS64 RZ, [UR38+0x30800], R7 ;  /* 0x03080007ffff29a7 */ /* 0x0003e20008000026 */
[----:B------:R-:W-:Y:S01]  /*102b0*/  UMOV UR12, UR42 ;  /* 0x0000002a000c7c82 */ /* 0x000fe20008000000 */
[----:B------:R-:W-:Y:S01]  /*102c0*/  UMOV UR13, UR43 ;  /* 0x0000002b000d7c82 */ /* 0x000fe20008000000 */
[----:B------:R-:W-:Y:S01]  /*102d0*/  UMOV UR6, 0x0 ;  /* 0x0000000000067882 */ /* 0x000fe20000000000 */
[----:B------:R-:W-:Y:S01]  /*102e0*/  UMOV UR7, 0x12f00000 ;  /* 0x12f0000000077882 */ /* 0x000fe20000000000 */
[----:B------:R-:W-:Y:S01]  /*102f0*/  UMOV UR10, URZ ;  /* 0x0000003f000a7c82 */ /* 0x000fe20008000000 */
[----:B------:R-:W-:Y:S01]  /*10300*/  UMOV UR27, UR41 ;  /* 0x00000029001b7c82 */ /* 0x000fe20008000000 */
[----:B------:R-:W-:Y:S01]  /*10310*/  UMOV UR28, UR42 ;  /* 0x0000002a001c7c82 */ /* 0x000fe20008000000 */
[----:B-1----:R-:W-:Y:S01]  /*10320*/  IMAD.U32 R7, RZ, RZ, UR14 ;  /* 0x0000000eff077e24 */ /* 0x002fe2000f8e00ff */
[----:B------:R-:W-:Y:S01]  /*10330*/  UMOV UR29, UR43 ;  /* 0x0000002b001d7c82 */ /* 0x000fe20008000000 */
[----:B------:R-:W-:Y:S01]  /*10340*/  UMOV UR26, 0x40 ;  /* 0x00000040001a7882 */ /* 0x000fe20000000000 */
[----:B------:R-:W-:Y:S01]  /*10350*/  UMOV UR25, UR9 ;  /* 0x0000000900197c82 */ /* 0x000fe20008000000 */
[----:B------:R-:W-:Y:S01]  /*10360*/  UMOV UR19, UR41 ;  /* 0x0000002900137c82 */ /* 0x000fe20008000000 */
[----:B------:R-:W-:Y:S01]  /*10370*/  SHF.L.U32 R7, R7, 0x1f, RZ ;  /* 0x0000001f07077819 */ /* 0x000fe200000006ff */
[----:B------:R-:W-:Y:S01]  /*10380*/  UMOV UR20, UR42 ;  /* 0x0000002a00147c82 */ /* 0x000fe20008000000 */
[----:B------:R-:W-:Y:S01]  /*10390*/  UMOV UR21, UR43 ;  /* 0x0000002b00157c82 */ /* 0x000fe20008000000 */
[----:B------:R-:W-:Y:S01]  /*103a0*/  UMOV UR18, 0x80 ;  /* 0x0000008000127882 */ /* 0x000fe20000000000 */
[----:B------:R1:W-:Y:S01]  /*103b0*/  UTMALDG.4D [UR8], [UR4], desc[UR6] ;  /* 0x00000608040075b4 */ /* 0x0003e20008019000 */
[----:B------:R-:W-:Y:S01]  /*103c0*/  UMOV UR17, UR9 ;  /* 0x0000000900117c82 */ /* 0x000fe20008000000 */
[----:B------:R1:W-:Y:S01]  /*103d0*/  UTMALDG.4D [UR24], [UR4], desc[UR6] ;  /* 0x00000618040075b4 */ /* 0x0003e20008019000 */
[----:B------:R1:W-:Y:S01]  /*103e0*/  UTMALDG.4D [UR16], [UR4], desc[UR6] ;  /* 0x00000610040075b4 */ /* 0x0003e20008019000 */
[----:B------:R-:W2:Y:S02]  /*103f0*/  SYNCS.PHASECHK.TRANS64.TRYWAIT P2, [UR38+0x30820], R7 ;  /* 0x03082007ff0075a7 */ /* 0x000ea40008040166 */
[----:B-12---:R-:W-:Y:S05]  /*10400*/  @!P2 BRA `(.L_x_978) ;  /* 0x0000002000f4a947 */ /* 0x006fea0003800000 */
.L_x_1028:
[----:B------:R-:W-:-:S04]  /*10410*/  UIADD3 UR4, UR46, -0x2, URZ ;  /* 0xfffffffe2e047890 */ /* 0x000fc8000fffe03f */
[----:B------:R-:W-:-:S06]  /*10420*/  UISETP.GE.AND UP0, UPT, UR4, UR39, UPT ;  /* 0x000000270400728c */ /* 0x000fcc000bf06270 */
[----:B------:R-:W-:-:S13]  /*10430*/  PLOP3.LUT P2, PT, PT, PT, UP0, 0x80, 0x0 ;  /* 0x000000000000781c */ /* 0x000fda0003f4f008 */
[----:B------:R-:W-:Y:S05]  /*10440*/  @!P2 BRA `(.L_x_979) ;  /* 0x000000140088a947 */ /* 0x000fea0003800000 */
[----:B-1----:R-:W-:Y:S01]  /*10450*/  IMAD R8, RZ, RZ, -UR46 ;  /* 0x8000002eff087e24 */ /* 0x002fe2000f8e02ff */
[----:B------:R-:W-:Y:S01]  /*10460*/  LOP3.LUT R11, RZ, UR39, RZ, 0x33, !PT ;  /* 0x00000027ff0b7c12 */ /* 0x000fe2000f8e33ff */
[----:B------:R-:W-:-:S03]  /*10470*/  ULDC.64 UR36, c[0x0][0x408] ;  /* 0x0001020000247ab9 */ /* 0x000fc60000000a00 */
[----:B------:R-:W-:-:S05]  /*10480*/  VIADDMNMX R11, R8, 0x1, R11, !PT ;  /* 0x00000001080b7846 */ /* 0x000fca000780010b */
[----:B------:R-:W-:-:S05]  /*10490*/  VIADD R7, R11, UR46 ;  /* 0x0000002e0b077c36 */ /* 0x000fca0008000000 */
[----:B------:R-:W-:-:S04]  /*104a0*/  LOP3.LUT R7, R7, 0x1, RZ, 0xc0, !PT ;  /* 0x0000000107077812 */ /* 0x000fc800078ec0ff */
[----:B------:R-:W-:Y:S01]  /*104b0*/  ISETP.NE.U32.AND P2, PT, R7, 0x1, PT ;  /* 0x000000010700780c */ /* 0x000fe20003f45070 */
[----:B------:R-:W-:-:S12]  /*104c0*/  IMAD.U32 R7, RZ, RZ, UR4 ;  /* 0x00000004ff077e24 */ /* 0x000fd8000f8e00ff */
        /* <DEDUP_REMOVED lines=27> */
.L_x_983:
[----:B-1----:R-:W1:Y:S01]  /*10680*/  S2R R2, SR_TID.X ;  /* 0x0000000000027919 */ /* 0x002e620000002100 */
[----:B------:R-:W-:Y:S02]  /*10690*/  LEA R3, R10, UR38, 0x3 ;  /* 0x000000260a037c11 */ /* 0x000fe4000f8e18ff */
[----:B-1----:R-:W-:Y:S02]  /*106a0*/  LOP3.LUT R9, R2, 0x7f, RZ, 0xc0, !PT ;  /* 0x0000007f02097812 */ /* 0x002fe400078ec0ff */
[----:B------:R-:W-:Y:S02]  /*106b0*/  SHF.L.U32 R2, R12, 0x1f, RZ ;  /* 0x0000001f0c027819 */ /* 0x000fe400000006ff */
[----:B------:R-:W-:Y:S02]  /*106c0*/  ISETP.NE.AND P2, PT, R9, RZ, PT ;  /* 0x000000ff0900720c */ /* 0x000fe40003f45270 */
[----:B------:R-:W1:Y:S02]  /*106d0*/  SYNCS.PHASECHK.TRANS64.TRYWAIT P3, [R3+URZ+0x30840], R2 ;  /* 0x03084002030075a7 */ /* 0x000e64000806017f */
[----:B-1----:R-:W-:Y:S09]  /*106e0*/  @!P3 BRA `(.L_x_984) ;  /* 0x000000200054b947 */ /* 0x002ff20003800000 */
.L_x_1029:
        /* <DEDUP_REMOVED lines=8> */
.L_x_985:
[----:B------:R-:W-:Y:S01]  /*10770*/  R2UR UR8, R10 ;  /* 0x000000000a0872ca */ /* 0x000fe200000e0000 */
[----:B------:R-:W-:Y:S01]  /*10780*/  UIADD3 UR4, UP0, UR44, 0x370, URZ ;  /* 0x000003702c047890 */ /* 0x000fe2000ff1e03f */
[----:B------:R-:W-:Y:S01]  /*10790*/  R2UR UR9, R3 ;  /* 0x00000000030972ca */ /* 0x000fe200000e0000 */
[----:B------:R-:W-:Y:S01]  /*107a0*/  UIADD3 UR19, UR38, 0x30800, URZ ;  /* 0x0003080026137890 */ /* 0x000fe2000fffe03f */
[----:B------:R-:W-:Y:S01]  /*107b0*/  R2UR UR11, R7 ;  /* 0x00000000070b72ca */ /* 0x000fe200000e0000 */
[----:B------:R-:W-:Y:S01]  /*107c0*/  UIADD3.X UR5, URZ, UR45, URZ, UP0, !UPT ;  /* 0x0000002d3f057290 */ /* 0x000fe200087fe43f */
[----:B------:R-:W-:Y:S01]  /*107d0*/  R2UR UR12, R4 ;  /* 0x00000000040c72ca */ /* 0x000fe200000e0000 */
[----:B------:R-:W-:Y:S01]  /*107e0*/  UMOV UR10, URZ ;  /* 0x0000003f000a7c82 */ /* 0x000fe20008000000 */
[----:B-----5:R-:W-:Y:S01]  /*107f0*/  R2UR UR13, R8 ;  /* 0x00000000080d72ca */ /* 0x020fe200000e0000 */
[----:B------:R-:W-:Y:S01]  /*10800*/  UMOV UR6, 0x0 ;  /* 0x0000000000067882 */ /* 0x000fe20000000000 */
[----:B------:R-:W-:Y:S01]  /*10810*/  UMOV UR7, 0x14f00000 ;  /* 0x14f0000000077882 */ /* 0x000fe20000000000 */
[----:B------:R-:W-:Y:S01]  /*10820*/  UMOV UR17, 0x40 ;  /* 0x0000004000117882 */ /* 0x000fe20000000000 */
[----:B------:R-:W-:Y:S01]  /*10830*/  UMOV UR18, 0x80 ;  /* 0x0000008000127882 */ /* 0x000fe20000000000 */
[----:B------:R-:W-:Y:S01]  /*10840*/  UIMAD UR8, UR8, 0x9000, UR38 ;  /* 0x00009000080878a4 */ /* 0x000fe2000f8e0226 */
[----:B-1----:R-:W-:Y:S01]  /*10850*/  SHF.L.U32 R3, R17, 0x1f, RZ ;  /* 0x0000001f11037819 */ /* 0x002fe200000006ff */
[----:B------:R-:W-:Y:S01]  /*10860*/  UIADD3 UR9, UR9, 0x30830, URZ ;  /* 0x0003083009097890 */ /* 0x000fe2000fffe03f */
[----:B------:R-:W-:Y:S01]  /*10870*/  LEA R2, R16, UR19, 0x3 ;  /* 0x0000001310027c11 */ /* 0x000fe2000f8e18ff */
[----:B------:R-:W-:-:S02]  /*10880*/  UIMAD UR11, UR11, 0x60, URZ ;  /* 0x000000600b0b78a4 */ /* 0x000fc4000f8e023f */
        /* <DEDUP_REMOVED lines=13> */
.L_x_1030:
[----:B------:R-:W-:Y:S05]  /*10960*/  @P2 BRA `(.L_x_987) ;  /* 0x0000000000202947 */ /* 0x000fea0003800000 */
[----:B------:R-:W2:Y:S01]  /*10970*/  S2R R9, SR_TID.X ;  /* 0x0000000000097919 */ /* 0x000ea20000002100 */
[----:B-1----:R-:W-:Y:S01]  /*10980*/  LEA R2, R16, UR38, 0x3 ;  /* 0x0000002610027c11 */ /* 0x002fe2000f8e18ff */
[----:B------:R-:W-:-:S04]  /*10990*/  IMAD.MOV.U32 R3, RZ, RZ, 0x9000 ;  /* 0x00009000ff037424 */ /* 0x000fc800078e00ff */
[----:B------:R3:W-:Y:S01]  /*109a0*/  SYNCS.ARRIVE.TRANS64 RZ, [R2+URZ+0x30850], R3 ;  /* 0x0308500302ff79a7 */ /* 0x0007e2000800003f */
[----:B--2---:R-:W-:-:S04]  /*109b0*/  LOP3.LUT R9, R9, 0x1f, RZ, 0xc0, !PT ;  /* 0x0000001f09097812 */ /* 0x004fc800078ec0ff */
[----:B------:R-:W-:-:S13]  /*109c0*/  ISETP.NE.AND P2, PT, R9, RZ, PT ;  /* 0x000000ff0900720c */ /* 0x000fda0003f45270 */
[----:B---3--:R-:W-:Y:S05]  /*109d0*/  @!P2 BRA `(.L_x_987) ;  /* 0x000000000004a947 */ /* 0x008fea0003800000 */
[----:B------:R-:W-:Y:S01]  /*109e0*/  BPT.TRAP 0x1 ;  /* 0x000000040000795c */ /* 0x000fe20000300000 */
.L_x_987:
        /* <DEDUP_REMOVED lines=10> */
[----:B------:R-:W-:-:S02]  /*10a90*/  IMAD.MOV.U32 R6, RZ, RZ, R8 ;  /* 0x000000ffff067224 */ /* 0x000fc400078e0008 */
[----:B------:R-:W-:Y:S01]  /*10aa0*/  IMAD.MOV.U32 R5, RZ, RZ, R7 ;  /* 0x000000ffff057224 */ /* 0x000fe200078e0007 */
[----:B------:R-:W-:Y:S02]  /*10ab0*/  UIMAD UR15, UR9, 0x9000, UR38 ;  /* 0x00009000090f78a4 */ /* 0x000fe4000f8e0226 */
[----:B------:R-:W-:Y:S02]  /*10ac0*/  ULEA UR9, UR9, UR38, 0x3 ;  /* 0x0000002609097291 */ /* 0x000fe4000f8e183f */
[----:B------:R-:W-:Y:S02]  /*10ad0*/  UIMAD UR11, UR11, 0x60, URZ ;  /* 0x000000600b0b78a4 */ /* 0x000fe4000f8e023f */
[----:B------:R-:W-:Y:S02]  /*10ae0*/  UIADD3 UR8, UR15, 0x400, URZ ;  /* 0x000004000f087890 */ /* 0x000fe4000fffe03f */
[----:B------:R-:W-:Y:S02]  /*10af0*/  UIADD3 UR9, UR9, 0x30850, URZ ;  /* 0x0003085009097890 */ /* 0x000fe4000fffe03f */
[----:B------:R-:W-:-:S02]  /*10b00*/  UIADD3 UR14, UR15, 0x3400, URZ ;  /* 0x000034000f0e7890 */ /* 0x000fc4000fffe03f */
        /* <DEDUP_REMOVED lines=10> */
.L_x_982:
[----:B------:R-:W-:Y:S05]  /*10bb0*/  BSYNC B0 ;  /* 0x0000000000007941 */ /* 0x000fea0003800000 */
.L_x_981:
[----:B------:R-:W-:Y:S01]  /*10bc0*/  UIADD3 UR4, UR46, -0x3, URZ ;  /* 0xfffffffd2e047890 */ /* 0x000fe2000fffe03f */
[----:B------:R-:W-:Y:S02]  /*10bd0*/  IMAD.MOV.U32 R16, RZ, RZ, R10 ;  /* 0x000000ffff107224 */ /* 0x000fe400078e000a */
[----:B------:R-:W-:-:S03]  /*10be0*/  IMAD.MOV.U32 R17, RZ, RZ, R12 ;  /* 0x000000ffff117224 */ /* 0x000fc600078e000c */
[----:B------:R-:W-:-:S07]  /*10bf0*/  IMAD.U32 R7, RZ, RZ, UR4 ;  /* 0x00000004ff077e24 */ /* 0x000fce000f8e00ff */
.L_x_980:
[----:B------:R-:W-:Y:S01]  /*10c00*/  ULOP3.LUT UR4, URZ, UR46, URZ, 0x33, !UPT ;  /* 0x0000002e3f047292 */ /* 0x000fe2000f8e333f */
[----:B------:R-:W-:Y:S01]  /*10c10*/  VIADD R11, R11, 0xfffffffe ;  /* 0xfffffffe0b0b7836 */ /* 0x000fe20000000000 */
[----:B------:R-:W-:Y:S04]  /*10c20*/  BSSY B0, `(.L_x_979) ;  /* 0x00000e4000007945 */ /* 0x000fe80003800000 */
[----:B------:R-:W-:-:S13]  /*10c30*/  ISETP.NE.AND P2, PT, R11, UR4, PT ;  /* 0x000000040b007c0c */ /* 0x000fda000bf45270 */
[----:B------:R-:W-:Y:S05]  /*10c40*/  @!P2 BRA `(.L_x_988) ;  /* 0x0000000c0084a947 */ /* 0x000fea0003800000 */
[----:B------:R-:W-:-:S07]  /*10c50*/  IMAD.MOV.U32 R8, RZ, RZ, R6 ;  /* 0x000000ffff087224 */ /* 0x000fce00078e0006 */
.L_x_1003:
[----:B------:R-:W-:Y:S01]  /*10c60*/  VIADD R10, R16, 0x1 ;  /* 0x00000001100a7836 */ /* 0x000fe20000000000 */
[----:B------:R-:W-:Y:S05]  /*10c70*/  YIELD ;  /* 0x0000000000007946 */ /* 0x000fea0003800000 */
[----:B------:R-:W-:Y:S01]  /*10c80*/  ISETP.NE.AND P2, PT, R10, 0x2, PT ;  /* 0x000000020a00780c */ /* 0x000fe20003f45270 */
[----:B------:R-:W-:Y:S03]  /*10c90*/  BSSY B1, `(.L_x_989) ;  /* 0x000006b000017945 */ /* 0x000fe60003800000 */
[----:B-1----:R-:W-:-:S02]  /*10ca0*/  SEL R2, RZ, 0x1, P2 ;  /* 0x00000001ff027807 */ /* 0x002fc40001000000 */
[----:B------:R-:W-:Y:S02]  /*10cb0*/  SEL R10, R10, RZ, P2 ;  /* 0x000000ff0a0a7207 */ /* 0x000fe40001000000 */
[----:B------:R-:W-:Y:S01]  /*10cc0*/  LOP3.LUT R11, R17, R2, RZ, 0x3c, !PT ;  /* 0x00000002110b7212 */ /* 0x000fe200078e3cff */
[----:B------:R-:W-:Y:S06]  /*10cd0*/  @!P6 BRA `(.L_x_990) ;  /* 0x000000040098e947 */ /* 0x000fec0003800000 */
[----:B------:R-:W-:Y:S01]  /*10ce0*/  IMAD.MOV.U32 R12, RZ, RZ, R7 ;  /* 0x000000ffff0c7224 */ /* 0x000fe200078e0007 */
[----:B------:R-:W-:Y:S06]  /*10cf0*/  @!P0 BRA `(.L_x_991) ;  /* 0x0000000000448947 */ /* 0x000fec0003800000 */
[----:B------:R-:W1:Y:S01]  /*10d00*/  LDC R9, c[0x0][0x41c] ;  /* 0x00010700ff097b82 */ /* 0x000e620000000800 */
        /* <DEDUP_REMOVED lines=16> */
.L_x_991:
[----:B------:R-:W1:Y:S01]  /*10e10*/  S2R R2, SR_TID.X ;  /* 0x0000000000027919 */ /* 0x000e620000002100 */
[----:B------:R-:W-:Y:S02]  /*10e20*/  LEA R3, R10, UR38, 0x3 ;  /* 0x000000260a037c11 */ /* 0x000fe4000f8e18ff */
[----:B-1----:R-:W-:Y:S02]  /*10e30*/  LOP3.LUT R9, R2, 0x7f, RZ, 0xc0, !PT ;  /* 0x0000007f02097812 */ /* 0x002fe400078ec0ff */
[----:B------:R-:W-:Y:S02]  /*10e40*/  SHF.L.U32 R2, R11, 0x1f, RZ ;  /* 0x0000001f0b027819 */ /* 0x000fe400000006ff */
[----:B------:R-:W-:Y:S02]  /*10e50*/  ISETP.NE.AND P2, PT, R9, RZ, PT ;  /* 0x000000ff0900720c */ /* 0x000fe40003f45270 */
[----:B------:R-:W1:Y:S02]  /*10e60*/  SYNCS.PHASECHK.TRANS64.TRYWAIT P3, [R3+URZ+0x30840], R2 ;  /* 0x03084002030075a7 */ /* 0x000e64000806017f */
[----:B-1----:R-:W-:Y:S09]  /*10e70*/  @!P3 BRA `(.L_x_992) ;  /* 0x000000180098b947 */ /* 0x002ff20003800000 */
.L_x_1031:
        /* <DEDUP_REMOVED lines=8> */
.L_x_993:
        /* <DEDUP_REMOVED lines=14> */
[----:B------:R-:W-:Y:S01]  /*10fe0*/  SHF.L.U32 R17, R17, 0x1f, RZ ;  /* 0x0000001f11117819 */ /* 0x000fe200000006ff */
[----:B------:R-:W-:Y:S01]  /*10ff0*/  UIADD3 UR9, UR9, 0x30830, URZ ;  /* 0x0003083009097890 */ /* 0x000fe2000fffe03f */
[----:B-1----:R-:W-:Y:S01]  /*11000*/  LEA R2, R16, UR19, 0x3 ;  /* 0x0000001310027c11 */ /* 0x002fe2000f8e18ff */
        /* <DEDUP_REMOVED lines=14> */
.L_x_1032:
[----:B------:R-:W-:Y:S05]  /*110f0*/  @P2 BRA `(.L_x_995) ;  /* 0x00000000001c2947 */ /* 0x000fea0003800000 */
[----:B------:R-:W2:Y:S02]  /*11100*/  S2R R3, SR_TID.X ;  /* 0x0000000000037919 */ /* 0x000ea40000002100 */
[----:B--2---:R-:W-:Y:S01]  /*11110*/  LOP3.LUT R9, R3, 0x1f, RZ, 0xc0, !PT ;  /* 0x0000001f03097812 */ /* 0x004fe200078ec0ff */
[----:B------:R-:W-:-:S03]  /*11120*/  IMAD.MOV.U32 R3, RZ, RZ, 0x9000 ;  /* 0x00009000ff037424 */ /* 0x000fc600078e00ff */
[----:B------:R-:W-:Y:S01]  /*11130*/  ISETP.NE.AND P2, PT, R9, RZ, PT ;  /* 0x000000ff0900720c */ /* 0x000fe20003f45270 */
[----:B------:R2:W-:-:S12]  /*11140*/  SYNCS.ARRIVE.TRANS64 RZ, [R2+URZ+0x50], R3 ;  /* 0x0000500302ff79a7 */ /* 0x0005d8000800003f */
[----:B--2---:R-:W-:Y:S05]  /*11150*/  @!P2 BRA `(.L_x_995) ;  /* 0x000000000004a947 */ /* 0x004fea0003800000 */
[----:B------:R-:W-:Y:S01]  /*11160*/  BPT.TRAP 0x1 ;  /* 0x000000040000795c */ /* 0x000fe20000300000 */
.L_x_995:
        /* <DEDUP_REMOVED lines=12> */
[----:B------:R-:W-:Y:S01]  /*11230*/  UIMAD UR8, UR8, 0x9000, UR38 ;  /* 0x00009000080878a4 */ /* 0x000fe2000f8e0226 */
[----:B------:R-:W-:Y:S01]  /*11240*/  IMAD.MOV.U32 R6, RZ, RZ, R8 ;  /* 0x000000ffff067224 */ /* 0x000fe200078e0008 */
[----:B------:R-:W-:Y:S02]  /*11250*/  UIMAD UR11, UR11, 0x60, URZ ;  /* 0x000000600b0b78a4 */ /* 0x000fe4000f8e023f */
[----:B------:R-:W-:Y:S02]  /*11260*/  UIADD3 UR9, UR9, 0x50, URZ ;  /* 0x0000005009097890 */ /* 0x000fe4000fffe03f */
        /* <DEDUP_REMOVED lines=13> */
.L_x_990:
[----:B------:R-:W-:Y:S05]  /*11340*/  BSYNC B1 ;  /* 0x0000000000017941 */ /* 0x000fea0003800000 */
.L_x_989:
[----:B------:R-:W-:Y:S01]  /*11350*/  VIADD R16, R10, 0x1 ;  /* 0x000000010a107836 */ /* 0x000fe20000000000 */
[----:B------:R-:W-:Y:S01]  /*11360*/  BSSY B1, `(.L_x_996) ;  /* 0x000006c000017945 */ /* 0x000fe20003800000 */
[----:B------:R-:W-:-:S03]  /*11370*/  VIADD R12, R7, 0xffffffff ;  /* 0xffffffff070c7836 */ /* 0x000fc60000000000 */
[----:B------:R-:W-:-:S04]  /*11380*/  ISETP.NE.AND P2, PT, R16, 0x2, PT ;  /* 0x000000021000780c */ /* 0x000fc80003f45270 */
[----:B-1----:R-:W-:Y:S02]  /*11390*/  SEL R2, RZ, 0x1, P2 ;  /* 0x00000001ff027807 */ /* 0x002fe40001000000 */
[----:B------:R-:W-:Y:S02]  /*113a0*/  SEL R16, R16, RZ, P2 ;  /* 0x000000ff10107207 */ /* 0x000fe40001000000 */
[----:B------:R-:W-:Y:S01]  /*113b0*/  LOP3.LUT R17, R11, R2, RZ, 0x3c, !PT ;  /* 0x000000020b117212 */ /* 0x000fe200078e3cff */
[----:B------:R-:W-:Y:S06]  /*113c0*/  @!P6 BRA `(.L_x_997) ;  /* 0x000000040094e947 */ /* 0x000fec0003800000 */
[----:B------:R-:W-:Y:S01]  /*113d0*/  IMAD.MOV.U32 R13, RZ, RZ, R12 ;  /* 0x000000ffff0d7224 */ /* 0x000fe200078e000c */
[----:B------:R-:W-:Y:S06]  /*113e0*/  @!P0 BRA `(.L_x_998) ;  /* 0x0000000000448947 */ /* 0x000fec0003800000 */
[----:B------:R-:W1:Y:S02]  /*113f0*/  LDC R8, c[0x0][0x41c] ;  /* 0x00010700ff087b82 */ /* 0x000e640000000800 */
        /* <DEDUP_REMOVED lines=16> */
.L_x_998:
[----:B------:R-:W-:Y:S02]  /*11500*/  LEA R2, R16, UR38, 0x3 ;  /* 0x0000002610027c11 */ /* 0x000fe4000f8e18ff */
[----:B------:R-:W-:-:S04]  /*11510*/  SHF.L.U32 R3, R17, 0x1f, RZ ;  /* 0x0000001f11037819 */ /* 0x000fc800000006ff */
[----:B------:R-:W2:Y:S02]  /*11520*/  SYNCS.PHASECHK.TRANS64.TRYWAIT P2, [R2+URZ+0x30840], R3 ;  /* 0x03084003020075a7 */ /* 0x000ea4000804017f */
[----:B--2---:R-:W-:Y:S05]  /*11530*/  @!P2 BRA `(.L_x_999) ;  /* 0x000000140010a947 */ /* 0x004fea0003800000 */
.L_x_1033:
        /* <DEDUP_REMOVED lines=11> */
.L_x_1000:
[----:B------:R-:W-:Y:S01]  /*115f0*/  R2UR UR9, R16 ;  /* 0x00000000100972ca */ /* 0x000fe200000e0000 */
[----:B------:R-:W-:Y:S01]  /*11600*/  UIADD3 UR19, UR38, 0x30800, URZ ;  /* 0x0003080026137890 */ /* 0x000fe2000fffe03f */
[----:B------:R-:W-:Y:S01]  /*11610*/  R2UR UR11, R13 ;  /* 0x000000000d0b72ca */ /* 0x000fe200000e0000 */
[----:B------:R-:W-:Y:S01]  /*11620*/  UIADD3 UR4, UP0, UR44, 0x370, URZ ;  /* 0x000003702c047890 */ /* 0x000fe2000ff1e03f */
[----:B------:R-:W-:Y:S01]  /*11630*/  R2UR UR12, R4 ;  /* 0x00000000040c72ca */ /* 0x000fe200000e0000 */
[----:B------:R-:W-:Y:S01]  /*11640*/  UMOV UR10, URZ ;  /* 0x0000003f000a7c82 */ /* 0x000fe20008000000 */
[----:B-----5:R-:W-:Y:S01]  /*11650*/  R2UR UR13, R8 ;  /* 0x00000000080d72ca */ /* 0x020fe200000e0000 */
[----:B------:R-:W-:Y:S01]  /*11660*/  UIADD3.X UR5, URZ, UR45, URZ, UP0, !UPT ;  /* 0x0000002d3f057290 */ /* 0x000fe200087fe43f */
[----:B------:R-:W-:Y:S01]  /*11670*/  SHF.L.U32 R11, R11, 0x1f, RZ ;  /* 0x0000001f0b0b7819 */ /* 0x000fe200000006ff */
[----:B------:R-:W-:Y:S01]  /*11680*/  UMOV UR6, 0x0 ;  /* 0x0000000000067882 */ /* 0x000fe20000000000 */
[----:B------:R-:W-:Y:S01]  /*11690*/  UMOV UR7, 0x14f00000 ;  /* 0x14f0000000077882 */ /* 0x000fe20000000000 */
[----:B------:R-:W-:Y:S01]  /*116a0*/  UMOV UR17, 0x40 ;  /* 0x0000004000117882 */ /* 0x000fe20000000000 */
[----:B------:R-:W-:Y:S01]  /*116b0*/  UMOV UR18, 0x80 ;  /* 0x0000008000127882 */ /* 0x000fe20000000000 */
[----:B------:R-:W-:Y:S01]  /*116c0*/  UIMAD UR8, UR9, 0x9000, UR38 ;  /* 0x00009000090878a4 */ /* 0x000fe2000f8e0226 */
[----:B--2---:R-:W-:Y:S01]  /*116d0*/  LEA R2, R10, UR19, 0x3 ;  /* 0x000000130a027c11 */ /* 0x004fe2000f8e18ff */
[----:B------:R-:W-:-:S02]  /*116e0*/  ULEA UR9, UR9, UR19, 0x3 ;  /* 0x0000001309097291 */ /* 0x000fc4000f8e183f */
[----:B------:R-:W-:Y:S02]  /*116f0*/  UIMAD UR11, UR11, 0x60, URZ ;  /* 0x000000600b0b78a4 */ /* 0x000fe4000f8e023f */
[----:B------:R-:W-:Y:S02]  /*11700*/  UIADD3 UR14, UR8, 0x1e400, URZ ;  /* 0x0001e400080e7890 */ /* 0x000fe4000fffe03f */
        /* <DEDUP_REMOVED lines=13> */
.L_x_1034:
        /* <DEDUP_REMOVED lines=8> */
.L_x_1002:
        /* <DEDUP_REMOVED lines=28> */
.L_x_997:
[----:B------:R-:W-:Y:S05]  /*11a20*/  BSYNC B1 ;  /* 0x0000000000017941 */ /* 0x000fea0003800000 */
.L_x_996:
[----:B------:R-:W-:Y:S01]  /*11a30*/  ISETP.GT.AND P2, PT, R12, UR39, PT ;  /* 0x000000270c007c0c */ /* 0x000fe2000bf44270 */
[----:B------:R-:W-:-:S12]  /*11a40*/  VIADD R7, R7, 0xfffffffe ;  /* 0xfffffffe07077836 */ /* 0x000fd80000000000 */
[----:B------:R-:W-:Y:S05]  /*11a50*/  @P2 BRA `(.L_x_1003) ;  /* 0xfffffff000802947 */ /* 0x000fea000383ffff */
.L_x_988:
[----:B------:R-:W-:Y:S05]  /*11a60*/  BSYNC B0 ;  /* 0x0000000000007941 */ /* 0x000fea0003800000 */
.L_x_979:
[----:B------:R-:W-:Y:S04]  /*11a70*/  BSSY B0, `(.L_x_1004) ;  /* 0x000000e000007945 */ /* 0x000fe80003800000 */
[----:B------:R-:W-:Y:S05]  /*11a80*/  @P1 BRA `(.L_x_1005) ;  /* 0x0000000000301947 */ /* 0x000fea0003800000 */
[----:B-1----:R-:W1:Y:S01]  /*11a90*/  S2R R7, SR_LANEID ;  /* 0x0000000000077919 */ /* 0x002e620000000000 */
        /* <DEDUP_REMOVED lines=11> */
.L_x_1005:
[----:B------:R-:W-:Y:S05]  /*11b50*/  BSYNC B0 ;  /* 0x0000000000007941 */ /* 0x000fea0003800000 */
.L_x_1004:
[----:B------:R-:W-:Y:S04]  /*11b60*/  BSSY B0, `(.L_x_1006) ;  /* 0x000002c000007945 */ /* 0x000fe80003800000 */
[----:B------:R-:W-:Y:S05]  /*11b70*/  @!P6 BRA `(.L_x_1007) ;  /* 0x0000000000a8e947 */ /* 0x000fea0003800000 */
[----:B------:R-:W2:Y:S01]  /*11b80*/  S2R R0, SR_TID.X ;  /* 0x0000000000007919 */ /* 0x000ea20000002100 */
[----:B-1----:R-:W-:Y:S02]  /*11b90*/  LEA R3, R16, UR38, 0x3 ;  /* 0x0000002610037c11 */ /* 0x002fe4000f8e18ff */
[----:B--2---:R-:W-:Y:S02]  /*11ba0*/  LOP3.LUT R2, R0, 0x7f, RZ, 0xc0, !PT ;  /* 0x0000007f00027812 */ /* 0x004fe400078ec0ff */
[----:B------:R-:W-:Y:S02]  /*11bb0*/  SHF.L.U32 R0, R17, 0x1f, RZ ;  /* 0x0000001f11007819 */ /* 0x000fe400000006ff */
[----:B------:R-:W-:Y:S02]  /*11bc0*/  ISETP.NE.AND P1, PT, R2, RZ, PT ;  /* 0x000000ff0200720c */ /* 0x000fe40003f25270 */
[----:B------:R-:W1:Y:S02]  /*11bd0*/  SYNCS.PHASECHK.TRANS64.TRYWAIT P0, [R3+URZ+0x30860], R0 ;  /* 0x03086000030075a7 */ /* 0x000e64000800017f */
[----:B-1----:R-:W-:Y:S09]  /*11be0*/  @!P0 BRA `(.L_x_1008) ;  /* 0x0000000c008c8947 */ /* 0x002ff20003800000 */
.L_x_1035:
        /* <DEDUP_REMOVED lines=8> */
.L_x_1009:
        /* <DEDUP_REMOVED lines=11> */
[----:B------:R-:W-:Y:S02]  /*11d20*/  UIMAD UR8, UR8, 0x9000, UR38 ;  /* 0x00009000080878a4 */ /* 0x000fe4000f8e0226 */
        /* <DEDUP_REMOVED lines=15> */
.L_x_1007:
[----:B------:R-:W-:Y:S05]  /*11e20*/  BSYNC B0 ;  /* 0x0000000000007941 */ /* 0x000fea0003800000 */
.L_x_1006:
[----:B------:R-:W-:Y:S02]  /*11e30*/  VIADD R16, R16, 0x1 ;  /* 0x0000000110107836 */ /* 0x000fe40000000000 */
[----:B------:R-:W-:-:S03]  /*11e40*/  IMAD.MOV.U32 R13, RZ, RZ, R19 ;  /* 0x000000ffff0d7224 */ /* 0x000fc600078e0013 */
[----:B------:R-:W-:-:S04]  /*11e50*/  ISETP.NE.AND P0, PT, R16, 0x2, PT ;  /* 0x000000021000780c */ /* 0x000fc80003f05270 */
[----:B-1----:R-:W-:Y:S02]  /*11e60*/  SEL R0, RZ, 0x1, P0 ;  /* 0x00000001ff007807 */ /* 0x002fe40000000000 */
[----:B------:R-:W-:Y:S02]  /*11e70*/  SEL R16, R16, RZ, P0 ;  /* 0x000000ff10107207 */ /* 0x000fe40000000000 */
[----:B------:R-:W-:-:S07]  /*11e80*/  LOP3.LUT R17, R17, R0, RZ, 0x3c, !PT ;  /* 0x0000000011117212 */ /* 0x000fce00078e3cff */
.L_x_968:
[----:B------:R-:W-:Y:S05]  /*11e90*/  BSYNC B6 ;  /* 0x0000000000067941 */ /* 0x000fea0003800000 */
.L_x_966:
[----:B------:R-:W-:-:S03]  /*11ea0*/  UMOV UR4, 0xffffffff ;  /* 0xffffffff00047882 */ /* 0x000fc60000000000 */
[----:B------:R-:W-:Y:S05]  /*11eb0*/  BRA.DIV UR4, `(.L_x_1010) ;  /* 0x0000000a04ec7947 */ /* 0x000fea000b800000 */
[----:B------:R1:W2:Y:S02]  /*11ec0*/  SHFL.IDX PT, R14, R13, RZ, 0x1f ;  /* 0x00001fff0d0e7589 */ /* 0x0002a400000e0000 */
.L_x_1038:
[----:B------:R-:W3:Y:S01]  /*11ed0*/  S2R R0, SR_TID.X ;  /* 0x0000000000007919 */ /* 0x000ee20000002100 */
[----:B------:R-:W-:Y:S05]  /*11ee0*/  WARPSYNC.ALL ;  /* 0x0000000000007948 */ /* 0x000fea0003800000 */
[----:B------:R-:W-:Y:S01]  /*11ef0*/  BAR.SYNC.DEFER_BLOCKING 0x4, 0x120 ;  /* 0x0104800000007b1d */ /* 0x000fe20000010000 */
[----:B--2---:R-:W-:-:S05]  /*11f00*/  IMAD.MOV.U32 R19, RZ, RZ, R14 ;  /* 0x000000ffff137224 */ /* 0x004fca00078e000e */
[----:B------:R-:W-:Y:S01]  /*11f10*/  ULDC UR4, c[0x0][0xda8] ;  /* 0x00036a0000047ab9 */ /* 0x000fe20000000800 */
[----:B---3--:R-:W-:-:S04]  /*11f20*/  LOP3.LUT R0, R0, 0x1f, RZ, 0xc0, !PT ;  /* 0x0000001f00007812 */ /* 0x008fc800078ec0ff */
[----:B------:R-:W-:-:S13]  /*11f30*/  ISETP.NE.AND P0, PT, R0, RZ, PT ;  /* 0x000000ff0000720c */ /* 0x000fda0003f05270 */
[----:B------:R-:W2:Y:S01]  /*11f40*/  @!P0 S2R R3, SR_CgaCtaId ;  /* 0x0000000000038919 */ /* 0x000ea20000008800 */
[----:B------:R-:W-:-:S04]  /*11f50*/  @!P0 MOV R0, 0x400 ;  /* 0x0000040000008802 */ /* 0x000fc80000000f00 */
[----:B--2---:R-:W-:-:S05]  /*11f60*/  @!P0 LEA R0, R3, R0, 0x18 ;  /* 0x0000000003008211 */ /* 0x004fca00078ec0ff */
[----:B------:R2:W-:Y:S01]  /*11f70*/  @!P0 STS [R0+0x308d0], R13 ;  /* 0x0308d00d00008388 */ /* 0x0005e20000000800 */
[----:B------:R-:W-:Y:S06]  /*11f80*/  BAR.ARV 0x5, 0x120 ;  /* 0x0144800000007b1d */ /* 0x000fec0000002000 */
[----:B------:R-:W-:-:S13]  /*11f90*/  ISETP.GE.AND P0, PT, R19, UR4, PT ;  /* 0x0000000413007c0c */ /* 0x000fda000bf06270 */
[----:B--2---:R-:W-:Y:S05]  /*11fa0*/  @!P0 BRA `(.L_x_1011) ;  /* 0xffffffcc00cc8947 */ /* 0x004fea000383ffff */
.L_x_957:
[----:B------:R-:W2:Y:S01]  /*11fb0*/  S2R R3, SR_CgaCtaId ;  /* 0x0000000000037919 */ /* 0x000ea20000008800 */
[----:B------:R-:W-:Y:S01]  /*11fc0*/  UIADD3 UR47, UR47, 0x1, URZ ;  /* 0x000000012f2f7890 */ /* 0x000fe2000fffe03f */
[----:B------:R-:W-:-:S03]  /*11fd0*/  MOV R0, 0x400 ;  /* 0x0000040000007802 */ /* 0x000fc60000000f00 */
[----:B------:R-:W-:-:S04]  /*11fe0*/  ULEA.HI UR4, UR47, UR47, URZ, 0x1 ;  /* 0x0000002f2f047291 */ /* 0x000fc8000f8f083f */
[----:B------:R-:W-:-:S04]  /*11ff0*/  ULOP3.LUT UR4, UR4, 0xfffffffe, URZ, 0xc0, !UPT ;  /* 0xfffffffe04047892 */ /* 0x000fc8000f8ec03f */
[----:B------:R-:W-:Y:S01]  /*12000*/  UIADD3 UR4, UR47, -UR4, URZ ;  /* 0x800000042f047290 */ /* 0x000fe2000fffe03f */
[----:B--2---:R-:W-:-:S05]  /*12010*/  LEA R7, R3, R0, 0x18 ;  /* 0x0000000003077211 */ /* 0x004fca00078ec0ff */
[----:B------:R-:W-:-:S05]  /*12020*/  IMAD.U32 R0, RZ, RZ, UR4 ;  /* 0x00000004ff007e24 */ /* 0x000fca000f8e00ff */
[----:B------:R-:W-:-:S04]  /*12030*/  SHF.L.U32 R0, R0, 0x1f, RZ ;  /* 0x0000001f00007819 */ /* 0x000fc800000006ff */
[----:B------:R-:W2:Y:S02]  /*12040*/  SYNCS.PHASECHK.TRANS64.TRYWAIT P0, [R7+URZ+0x30820], R0 ;  /* 0x03082000070075a7 */ /* 0x000ea4000800017f */
[----:B--2---:R-:W-:Y:S05]  /*12050*/  @!P0 BRA `(.L_x_1012) ;  /* 0x0000000800a88947 */ /* 0x004fea0003800000 */
.L_x_1039:
[----:B------:R-:W3:Y:S02]  /*12060*/  S2R R2, SR_TID.X ;  /* 0x0000000000027919 */ /* 0x000ee40000002100 */
[----:B---3--:R-:W-:-:S04]  /*12070*/  SHF.R.U32.HI R2, RZ, 0x5, R2 ;  /* 0x00000005ff027819 */ /* 0x008fc80000011602 */
[----:B------:R-:W-:-:S05]  /*12080*/  LOP3.LUT R2, R2, 0x3, RZ, 0xc0, !PT ;  /* 0x0000000302027812 */ /* 0x000fca00078ec0ff */
[----:B--2---:R-:W2:Y:S02]  /*12090*/  SHFL.IDX PT, R0, R2, RZ, 0x1f ;  /* 0x00001fff02007589 */ /* 0x004ea400000e0000 */
[----:B--2---:R-:W-:-:S13]  /*120a0*/  ISETP.NE.AND P0, PT, R0, RZ, PT ;  /* 0x000000ff0000720c */ /* 0x004fda0003f05270 */
[----:B------:R-:W-:Y:S05]  /*120b0*/  @P0 EXIT ;  /* 0x000000000000094d */ /* 0x000fea0003800000 */
[----:B------:R-:W-:Y:S01]  /*120c0*/  ELECT P0, URZ, PT ;  /* 0x00000000003f782f */ /* 0x000fe20003800000 */
[----:B------:R-:W-:-:S12]  /*120d0*/  BSSY B0, `(.L_x_1013) ;  /* 0x0000022000007945 */ /* 0x000fd80003800000 */
[----:B------:R-:W-:Y:S05]  /*120e0*/  @!P0 BRA `(.L_x_1014) ;  /* 0x0000000000808947 */ /* 0x000fea0003800000 */
[----:B------:R-:W2:Y:S02]  /*120f0*/  LDL R2, [R1] ;  /* 0x0000000001027983 */ /* 0x000ea40000100800 */
[----:B--2---:R-:W-:-:S13]  /*12100*/  R2UR UR4, R2 ;  /* 0x00000000020472ca */ /* 0x004fda00000e0000 */
[----:B------:R-:W-:-:S06]  /*12110*/  ULOP3.LUT UR4, UR4, 0x2, URZ, 0xfc, !UPT ;  /* 0x0000000204047892 */ /* 0x000fcc000f8efc3f */
[----:B------:R-:W-:-:S05]  /*12120*/  IMAD.U32 R0, RZ, RZ, UR4 ;  /* 0x00000004ff007e24 */ /* 0x000fca000f8e00ff */
[----:B------:R-:W-:-:S13]  /*12130*/  ISETP.NE.AND P2, PT, R0, 0x3, PT ;  /* 0x000000030000780c */ /* 0x000fda0003f45270 */
[----:B------:R-:W-:Y:S05]  /*12140*/  @!P2 BRA `(.L_x_1015) ;  /* 0x000000000004a947 */ /* 0x000fea0003800000 */
[----:B------:R-:W-:Y:S01]  /*12150*/  BPT.TRAP 0x1 ;  /* 0x000000040000795c */ /* 0x000fe20000300000 */
.L_x_1015:
[----:B------:R-:W-:Y:S01]  /*12160*/  VIADD R3, R7, 0x30840 ;  /* 0x0003084007037836 */ /* 0x000fe20000000000 */
[----:B------:R-:W-:Y:S01]  /*12170*/  SHF.L.U32 R4, R17, 0x1f, RZ ;  /* 0x0000001f11047819 */ /* 0x000fe200000006ff */
[C---:B------:R-:W-:Y:S02]  /*12180*/  VIADD R0, R16.reuse, 0x1 ;  /* 0x0000000110007836 */ /* 0x040fe40000000000 */
[----:B------:R-:W-:-:S03]  /*12190*/  IMAD R5, R16, 0x8, R3 ;  /* 0x0000000810057824 */ /* 0x000fc600078e0203 */
[----:B------:R-:W-:Y:S01]  /*121a0*/  ISETP.NE.AND P1, PT, R0, 0x2, PT ;  /* 0x000000020000780c */ /* 0x000fe20003f25270 */
[----:B------:R-:W2:Y:S03]  /*121b0*/  SYNCS.PHASECHK.TRANS64.TRYWAIT P0, [R5+URZ], R4 ;  /* 0x00000004050075a7 */ /* 0x000ea6000800017f */
[----:B------:R-:W-:-:S04]  /*121c0*/  SEL R2, RZ, 0x1, P1 ;  /* 0x00000001ff027807 */ /* 0x000fc80000800000 */
[----:B------:R-:W-:Y:S02]  /*121d0*/  LOP3.LUT R17, R17, R2, RZ, 0x3c, !PT ;  /* 0x0000000211117212 */ /* 0x000fe400078e3cff */
[----:B------:R-:W-:Y:S02]  /*121e0*/  SEL R2, R0, RZ, P1 ;  /* 0x000000ff00027207 */ /* 0x000fe40000800000 */
[----:B------:R-:W-:-:S03]  /*121f0*/  SHF.L.U32 R0, R17, 0x1f, RZ ;  /* 0x0000001f11007819 */ /* 0x000fc600000006ff */
[----:B------:R-:W-:Y:S01]  /*12200*/  IMAD R3, R2, 0x8, R3 ;  /* 0x0000000802037824 */ /* 0x000fe200078e0203 */
[----:B--2---:R-:W-:Y:S06]  /*12210*/  @!P0 BRA `(.L_x_1016) ;  /* 0x00000008004c8947 */ /* 0x004fec0003800000 */
.L_x_1040:
[----:B------:R-:W3:Y:S02]  /*12220*/  SYNCS.PHASECHK.TRANS64.TRYWAIT P0, [R3+URZ], R0 ;  /* 0x00000000030075a7 */ /* 0x000ee4000800017f */
[----:B---3--:R-:W-:Y:S05]  /*12230*/  @!P0 BRA `(.L_x_1017) ;  /* 0x0000000800588947 */ /* 0x008fea0003800000 */
.L_x_1041:
[----:B------:R-:W-:Y:S05]  /*12240*/  @!P2 BRA `(.L_x_1018) ;  /* 0x000000000004a947 */ /* 0x000fea0003800000 */
[----:B------:R-:W-:Y:S01]  /*12250*/  BPT.TRAP 0x1 ;  /* 0x000000040000795c */ /* 0x000fe20000300000 */
.L_x_1018:
[----:B---3--:R-:W-:-:S04]  /*12260*/  VIADD R3, R7, 0x30860 ;  /* 0x0003086007037836 */ /* 0x008fc80000000000 */
[----:B--2---:R-:W-:-:S04]  /*12270*/  IMAD R5, R16, 0x8, R3 ;  /* 0x0000000810057824 */ /* 0x004fc800078e0203 */
[----:B------:R-:W2:Y:S02]  /*12280*/  SYNCS.PHASECHK.TRANS64.TRYWAIT P0, [R5+URZ], R4 ;  /* 0x00000004050075a7 */ /* 0x000ea4000800017f */
[----:B--2---:R-:W-:Y:S05]  /*12290*/  @!P0 BRA `(.L_x_1019) ;  /* 0x0000000800548947 */ /* 0x004fea0003800000 */
.L_x_1042:
[----:B------:R-:W-:-:S07]  /*122a0*/  IMAD R3, R2, 0x8, R3 ;  /* 0x0000000802037824 */ /* 0x000fce00078e0203 */
.L_x_1020:
[----:B---3--:R3:W4:Y:S02]  /*122b0*/  SYNCS.PHASECHK.TRANS64.TRYWAIT P0, [R3+URZ], R0 ;  /* 0x00000000030075a7 */ /* 0x008724000800017f */
[----:B----4-:R-:W-:Y:S05]  /*122c0*/  @!P0 NANOSLEEP.SYNCS 0x989680 ;  /* 0x009896800000895d */ /* 0x010fea0003900000 */
[----:B------:R-:W4:Y:S02]  /*122d0*/  @!P0 SYNCS.PHASECHK.TRANS64 P0, [R3+URZ], R0 ;  /* 0x00000000030085a7 */ /* 0x000f24000800007f */
[----:B----4-:R-:W-:Y:S05]  /*122e0*/  @!P0 BRA `(.L_x_1020) ;  /* 0xfffffffc00f08947 */ /* 0x010fea000383ffff */
.L_x_1014:
[----:B------:R-:W-:Y:S05]  /*122f0*/  BSYNC B0 ;  /* 0x0000000000007941 */ /* 0x000fea0003800000 */
.L_x_1013:
[----:B------:R-:W-:Y:S05]  /*12300*/  EXIT ;  /* 0x000000000000794d */ /* 0x000fea0003800000 */
.L_x_874:
[----:B-1----:R-:W-:-:S04]  /*12310*/  IMAD.U32 R3, RZ, RZ, UR37 ;  /* 0x00000025ff037e24 */ /* 0x002fc8000f8e00ff */
[----:B------:R1:W2:Y:S03]  /*12320*/  SYNCS.PHASECHK.TRANS64.TRYWAIT P1, [R3+URZ+0x30800], R0 ;  /* 0x03080000030075a7 */ /* 0x0002a6000802017f */
[----:B--2---:R-:W-:Y:S05]  /*12330*/  @!P1 NANOSLEEP.SYNCS 0x989680 ;  /* 0x009896800000995d */ /* 0x004fea0003900000 */
[----:B------:R-:W2:Y:S02]  /*12340*/  @!P1 SYNCS.PHASECHK.TRANS64 P1, [R3+URZ+0x30800], R0 ;  /* 0x03080000030095a7 */ /* 0x000ea4000802007f */
[----:B--2---:R-:W-:Y:S05]  /*12350*/  @!P1 BRA `(.L_x_874) ;  /* 0xfffffffc00ec9947 */ /* 0x004fea000383ffff */
[----:B------:R-:W-:Y:S05]  /*12360*/  BRA `(.L_x_1021) ;  /* 0xfffffef400dc7947 */ /* 0x000fea000383ffff */
.L_x_878:
[----:B--2---:R2:W3:Y:S02]  /*12370*/  SYNCS.PHASECHK.TRANS64.TRYWAIT P1, [R3+URZ+0x30830], R0 ;  /* 0x03083000030075a7 */ /* 0x0044e4000802017f */
[----:B---3--:R-:W-:Y:S05]  /*12380*/  @!P1 NANOSLEEP.SYNCS 0x989680 ;  /* 0x009896800000995d */ /* 0x008fea0003900000 */
[----:B------:R-:W3:Y:S02]  /*12390*/  @!P1 SYNCS.PHASECHK.TRANS64 P1, [R3+URZ+0x30830], R0 ;  /* 0x03083000030095a7 */ /* 0x000ee4000802007f */
[----:B---3--:R-:W-:Y:S05]  /*123a0*/  @!P1 BRA `(.L_x_878) ;  /* 0xfffffffc00f09947 */ /* 0x008fea000383ffff */
[----:B------:R-:W-:Y:S05]  /*123b0*/  BRA `(.L_x_877) ;  /* 0xfffffef800087947 */ /* 0x000fea000383ffff */
.L_x_894:
[----:B--2---:R-:W-:-:S04]  /*123c0*/  IMAD.U32 R21, RZ, RZ, UR38 ;  /* 0x00000026ff157e24 */ /* 0x004fc8000f8e00ff */
[----:B------:R2:W3:Y:S03]  /*123d0*/  SYNCS.PHASECHK.TRANS64.TRYWAIT P1, [R21+URZ+0x30830], R0 ;  /* 0x03083000150075a7 */ /* 0x0004e6000802017f */
[----:B---3--:R-:W-:Y:S05]  /*123e0*/  @!P1 NANOSLEEP.SYNCS 0x989680 ;  /* 0x009896800000995d */ /* 0x008fea0003900000 */
[----:B------:R-:W3:Y:S02]  /*123f0*/  @!P1 SYNCS.PHASECHK.TRANS64 P1, [R21+URZ+0x30830], R0 ;  /* 0x03083000150095a7 */ /* 0x000ee4000802007f */
[----:B---3--:R-:W-:Y:S05]  /*12400*/  @!P1 BRA `(.L_x_894) ;  /* 0xfffffffc00ec9947 */ /* 0x008fea000383ffff */
[----:B------:R-:W-:Y:S05]  /*12410*/  BRA `(.L_x_893) ;  /* 0xffffff2400087947 */ /* 0x000fea000383ffff */
.L_x_898:
[----:B--2---:R-:W-:-:S04]  /*12420*/  IMAD.U32 R3, RZ, RZ, UR6 ;  /* 0x00000006ff037e24 */ /* 0x004fc8000f8e00ff */
[----:B------:R2:W3:Y:S03]  /*12430*/  SYNCS.PHASECHK.TRANS64.TRYWAIT P1, [R3+URZ+0x30850], R0 ;  /* 0x03085000030075a7 */ /* 0x0004e6000802017f */
[----:B---3--:R-:W-:Y:S05]  /*12440*/  @!P1 NANOSLEEP.SYNCS 0x989680 ;  /* 0x009896800000995d */ /* 0x008fea0003900000 */
[----:B------:R-:W3:Y:S02]  /*12450*/  @!P1 SYNCS.PHASECHK.TRANS64 P1, [R3+URZ+0x30850], R0 ;  /* 0x03085000030095a7 */ /* 0x000ee4000802007f */
[----:B---3--:R-:W-:Y:S05]  /*12460*/  @!P1 BRA `(.L_x_898) ;  /* 0xfffffffc00ec9947 */ /* 0x008fea000383ffff */
[----:B------:R-:W-:Y:S05]  /*12470*/  BRA `(.L_x_897) ;  /* 0xffffff2c00a87947 */ /* 0x000fea000383ffff */
.L_x_915:
[----:B--2---:R-:W-:-:S04]  /*12480*/  IMAD.U32 R5, RZ, RZ, UR6 ;  /* 0x00000006ff057e24 */ /* 0x004fc8000f8e00ff */
[----:B------:R2:W3:Y:S03]  /*12490*/  SYNCS.PHASECHK.TRANS64.TRYWAIT P1, [R5+URZ+0x30830], R0 ;  /* 0x03083000050075a7 */ /* 0x0004e6000802017f */
[----:B---3--:R-:W-:Y:S05]  /*124a0*/  @!P1 NANOSLEEP.SYNCS 0x989680 ;  /* 0x009896800000995d */ /* 0x008fea0003900000 */
[----:B------:R-:W3:Y:S02]  /*124b0*/  @!P1 SYNCS.PHASECHK.TRANS64 P1, [R5+URZ+0x30830], R0 ;  /* 0x03083000050095a7 */ /* 0x000ee4000802007f */
[----:B---3--:R-:W-:Y:S05]  /*124c0*/  @!P1 BRA `(.L_x_915) ;  /* 0xfffffffc00ec9947 */ /* 0x008fea000383ffff */
[----:B------:R-:W-:Y:S05]  /*124d0*/  BRA `(.L_x_914) ;  /* 0xffffff5400387947 */ /* 0x000fea000383ffff */
.L_x_919:
[----:B--2---:R-:W-:-:S04]  /*124e0*/  IMAD.U32 R3, RZ, RZ, UR11 ;  /* 0x0000000bff037e24 */ /* 0x004fc8000f8e00ff */
[----:B------:R2:W3:Y:S03]  /*124f0*/  SYNCS.PHASECHK.TRANS64.TRYWAIT P1, [R3+URZ+0x30850], R0 ;  /* 0x03085000030075a7 */ /* 0x0004e6000802017f */
[----:B---3--:R-:W-:Y:S05]  /*12500*/  @!P1 NANOSLEEP.SYNCS 0x989680 ;  /* 0x009896800000995d */ /* 0x008fea0003900000 */
[----:B------:R-:W3:Y:S02]  /*12510*/  @!P1 SYNCS.PHASECHK.TRANS64 P1, [R3+URZ+0x30850], R0 ;  /* 0x03085000030095a7 */ /* 0x000ee4000802007f */
[----:B---3--:R-:W-:Y:S05]  /*12520*/  @!P1 BRA `(.L_x_919) ;  /* 0xfffffffc00ec9947 */ /* 0x008fea000383ffff */
[----:B------:R-:W-:Y:S05]  /*12530*/  BRA `(.L_x_918) ;  /* 0xffffff5c00d87947 */ /* 0x000fea000383ffff */
.L_x_925:
[----:B--2---:R-:W-:-:S04]  /*12540*/  IMAD.U32 R5, RZ, RZ, UR6 ;  /* 0x00000006ff057e24 */ /* 0x004fc8000f8e00ff */
[----:B------:R2:W3:Y:S03]  /*12550*/  SYNCS.PHASECHK.TRANS64.TRYWAIT P1, [R5+URZ+0x30830], R0 ;  /* 0x03083000050075a7 */ /* 0x0004e6000802017f */
[----:B---3--:R-:W-:Y:S05]  /*12560*/  @!P1 NANOSLEEP.SYNCS 0x989680 ;  /* 0x009896800000995d */ /* 0x008fea0003900000 */
[----:B------:R-:W3:Y:S02]  /*12570*/  @!P1 SYNCS.PHASECHK.TRANS64 P1, [R5+URZ+0x30830], R0 ;  /* 0x03083000050095a7 */ /* 0x000ee4000802007f */
[----:B---3--:R-:W-:Y:S05]  /*12580*/  @!P1 BRA `(.L_x_925) ;  /* 0xfffffffc00ec9947 */ /* 0x008fea000383ffff */
[----:B------:R-:W-:Y:S05]  /*12590*/  BRA `(.L_x_924) ;  /* 0xffffff7000a07947 */ /* 0x000fea000383ffff */
.L_x_929:
[----:B--2---:R-:W-:-:S04]  /*125a0*/  IMAD.U32 R3, RZ, RZ, UR10 ;  /* 0x0000000aff037e24 */ /* 0x004fc8000f8e00ff */
[----:B------:R2:W3:Y:S03]  /*125b0*/  SYNCS.PHASECHK.TRANS64.TRYWAIT P1, [R3+URZ+0x30850], R0 ;  /* 0x03085000030075a7 */ /* 0x0004e6000802017f */
[----:B---3--:R-:W-:Y:S05]  /*125c0*/  @!P1 NANOSLEEP.SYNCS 0x989680 ;  /* 0x009896800000995d */ /* 0x008fea0003900000 */
[----:B------:R-:W3:Y:S02]  /*125d0*/  @!P1 SYNCS.PHASECHK.TRANS64 P1, [R3+URZ+0x30850], R0 ;  /* 0x03085000030095a7 */ /* 0x000ee4000802007f */
[----:B---3--:R-:W-:Y:S05]  /*125e0*/  @!P1 BRA `(.L_x_929) ;  /* 0xfffffffc00ec9947 */ /* 0x008fea000383ffff */
[----:B------:R-:W-:Y:S05]  /*125f0*/  BRA `(.L_x_928) ;  /* 0xffffff7c00407947 */ /* 0x000fea000383ffff */
.L_x_942:
[----:B--2---:R-:W-:-:S04]  /*12600*/  IMAD.U32 R3, RZ, RZ, UR5 ;  /* 0x00000005ff037e24 */ /* 0x004fc8000f8e00ff */
[----:B------:R2:W3:Y:S03]  /*12610*/  SYNCS.PHASECHK.TRANS64.TRYWAIT P0, [R3+URZ+0x30850], R2 ;  /* 0x03085002030075a7 */ /* 0x0004e6000800017f */
[----:B---3--:R-:W-:Y:S05]  /*12620*/  @!P0 NANOSLEEP.SYNCS 0x989680 ;  /* 0x009896800000895d */ /* 0x008fea0003900000 */
[----:B------:R-:W3:Y:S02]  /*12630*/  @!P0 SYNCS.PHASECHK.TRANS64 P0, [R3+URZ+0x30850], R2 ;  /* 0x03085002030085a7 */ /* 0x000ee4000800007f */
[----:B---3--:R-:W-:Y:S05]  /*12640*/  @!P0 BRA `(.L_x_942) ;  /* 0xfffffffc00ec8947 */ /* 0x008fea000383ffff */
[----:B------:R-:W-:Y:S05]  /*12650*/  BRA `(.L_x_941) ;  /* 0xffffffa400987947 */ /* 0x000fea000383ffff */
.L_x_972:
[----:B------:R-:W1:Y:S01]  /*12660*/  S2R R18, SR_TID.X ;  /* 0x0000000000127919 */ /* 0x000e620000002100 */
        /* <DEDUP_REMOVED lines=9> */
.L_x_1022:
[----:B------:R-:W-:Y:S05]  /*12700*/  BRA `(.L_x_1023) ;  /* 0xffffffd4009c7947 */ /* 0x000fea000383ffff */
.L_x_973:
[----:B------:R-:W-:Y:S01]  /*12710*/  BSSY B0, `(.L_x_1024) ;  /* 0x0000006000007945 */ /* 0x000fe20003800000 */
[----:B------:R-:W-:-:S07]  /*12720*/  IMAD.MOV.U32 R15, RZ, RZ, -0x1 ;  /* 0xffffffffff0f7424 */ /* 0x000fce00078e00ff */
[----:B------:R-:W-:Y:S05]  /*12730*/  WARPSYNC.COLLECTIVE R15, `(.L_x_1025) ;  /* 0x000000000f0c7348 */ /* 0x000fea0003c00000 */
[----:B------:R-:W-:Y:S02]  /*12740*/  ELECT P6, UR62, PT ;  /* 0x00000000003e782f */ /* 0x000fe400038c0000 */
[----:B------:R-:W-:Y:S01]  /*12750*/  MOV R14, UR62 ;  /* 0x0000003e000e7c02 */ /* 0x000fe20008000f00 */
[----:B------:R-:W-:Y:S10]  /*12760*/  ENDCOLLECTIVE ;  /* 0x000000000000791b */ /* 0x000ff40003800000 */
.L_x_1025:
[----:B------:R-:W-:Y:S05]  /*12770*/  BSYNC B0 ;  /* 0x0000000000007941 */ /* 0x000fea0003800000 */
.L_x_1024:
[----:B------:R-:W-:Y:S05]  /*12780*/  BRA `(.L_x_1026) ;  /* 0xffffffd4008c7947 */ /* 0x000fea000383ffff */
.L_x_976:
[----:B-1----:R1:W2:Y:S02]  /*12790*/  SYNCS.PHASECHK.TRANS64.TRYWAIT P2, [R8+URZ+0x30840], R7 ;  /* 0x03084007080075a7 */ /* 0x0022a4000804017f */
[----:B--2---:R-:W-:Y:S05]  /*127a0*/  @!P2 NANOSLEEP.SYNCS 0x989680 ;  /* 0x009896800000a95d */ /* 0x004fea0003900000 */
[----:B------:R-:W2:Y:S02]  /*127b0*/  @!P2 SYNCS.PHASECHK.TRANS64 P2, [R8+URZ+0x30840], R7 ;  /* 0x030840070800a5a7 */ /* 0x000ea4000804007f */
[----:B--2---:R-:W-:Y:S05]  /*127c0*/  @!P2 BRA `(.L_x_976) ;  /* 0xfffffffc00f0a947 */ /* 0x004fea000383ffff */
[----:B------:R-:W-:Y:S05]  /*127d0*/  BRA `(.L_x_1027) ;  /* 0xffffffd400e87947 */ /* 0x000fea000383ffff */
.L_x_978:
[----:B-1----:R-:W-:-:S04]  /*127e0*/  IMAD.U32 R8, RZ, RZ, UR38 ;  /* 0x00000026ff087e24 */ /* 0x002fc8000f8e00ff */
[----:B------:R1:W2:Y:S03]  /*127f0*/  SYNCS.PHASECHK.TRANS64.TRYWAIT P2, [R8+URZ+0x30820], R7 ;  /* 0x03082007080075a7 */ /* 0x0002a6000804017f */
[----:B--2---:R-:W-:Y:S05]  /*12800*/  @!P2 NANOSLEEP.SYNCS 0x989680 ;  /* 0x009896800000a95d */ /* 0x004fea0003900000 */
[----:B------:R-:W2:Y:S02]  /*12810*/  @!P2 SYNCS.PHASECHK.TRANS64 P2, [R8+URZ+0x30820], R7 ;  /* 0x030820070800a5a7 */ /* 0x000ea4000804007f */
[----:B--2---:R-:W-:Y:S05]  /*12820*/  @!P2 BRA `(.L_x_978) ;  /* 0xfffffffc00eca947 */ /* 0x004fea000383ffff */
[----:B------:R-:W-:Y:S05]  /*12830*/  BRA `(.L_x_1028) ;  /* 0xffffffd800f47947 */ /* 0x000fea000383ffff */
.L_x_984:
[----:B-1----:R1:W2:Y:S02]  /*12840*/  SYNCS.PHASECHK.TRANS64.TRYWAIT P3, [R3+URZ+0x30840], R2 ;  /* 0x03084002030075a7 */ /* 0x0022a4000806017f */
[----:B--2---:R-:W-:Y:S05]  /*12850*/  @!P3 NANOSLEEP.SYNCS 0x989680 ;  /* 0x009896800000b95d */ /* 0x004fea0003900000 */
[----:B------:R-:W2:Y:S02]  /*12860*/  @!P3 SYNCS.PHASECHK.TRANS64 P3, [R3+URZ+0x30840], R2 ;  /* 0x030840020300b5a7 */ /* 0x000ea4000806007f */
[----:B--2---:R-:W-:Y:S05]  /*12870*/  @!P3 BRA `(.L_x_984) ;  /* 0xfffffffc00f0b947 */ /* 0x004fea000383ffff */
[----:B------:R-:W-:Y:S05]  /*12880*/  BRA `(.L_x_1029) ;  /* 0xffffffdc00987947 */ /* 0x000fea000383ffff */
.L_x_986:
[----:B-1----:R1:W2:Y:S02]  /*12890*/  SYNCS.PHASECHK.TRANS64.TRYWAIT P3, [R2+URZ+0x60], R3 ;  /* 0x00006003020075a7 */ /* 0x0022a4000806017f */
[----:B--2---:R-:W-:Y:S05]  /*128a0*/  @!P3 NANOSLEEP.SYNCS 0x989680 ;  /* 0x009896800000b95d */ /* 0x004fea0003900000 */
[----:B------:R-:W2:Y:S02]  /*128b0*/  @!P3 SYNCS.PHASECHK.TRANS64 P3, [R2+URZ+0x60], R3 ;  /* 0x000060030200b5a7 */ /* 0x000ea4000806007f */
[----:B--2---:R-:W-:Y:S05]  /*128c0*/  @!P3 BRA `(.L_x_986) ;  /* 0xfffffffc00f0b947 */ /* 0x004fea000383ffff */
[----:B------:R-:W-:Y:S05]  /*128d0*/  BRA `(.L_x_1030) ;  /* 0xffffffe000207947 */ /* 0x000fea000383ffff */
.L_x_992:
[----:B-1----:R1:W2:Y:S02]  /*128e0*/  SYNCS.PHASECHK.TRANS64.TRYWAIT P3, [R3+URZ+0x30840], R2 ;  /* 0x03084002030075a7 */ /* 0x0022a4000806017f */
[----:B--2---:R-:W-:Y:S05]  /*128f0*/  @!P3 NANOSLEEP.SYNCS 0x989680 ;  /* 0x009896800000b95d */ /* 0x004fea0003900000 */
[----:B------:R-:W2:Y:S02]  /*12900*/  @!P3 SYNCS.PHASECHK.TRANS64 P3, [R3+URZ+0x30840], R2 ;  /* 0x030840020300b5a7 */ /* 0x000ea4000806007f */
[----:B--2---:R-:W-:Y:S05]  /*12910*/  @!P3 BRA `(.L_x_992) ;  /* 0xfffffffc00f0b947 */ /* 0x004fea000383ffff */
[----:B------:R-:W-:Y:S05]  /*12920*/  BRA `(.L_x_1031) ;  /* 0xffffffe400547947 */ /* 0x000fea000383ffff */
.L_x_994:
[----:B-1----:R1:W2:Y:S02]  /*12930*/  SYNCS.PHASECHK.TRANS64.TRYWAIT P3, [R2+URZ+0x60], R17 ;  /* 0x00006011020075a7 */ /* 0x0022a4000806017f */
[----:B--2---:R-:W-:Y:S05]  /*12940*/  @!P3 NANOSLEEP.SYNCS 0x989680 ;  /* 0x009896800000b95d */ /* 0x004fea0003900000 */
[----:B------:R-:W2:Y:S02]  /*12950*/  @!P3 SYNCS.PHASECHK.TRANS64 P3, [R2+URZ+0x60], R17 ;  /* 0x000060110200b5a7 */ /* 0x000ea4000806007f */
[----:B--2---:R-:W-:Y:S05]  /*12960*/  @!P3 BRA `(.L_x_994) ;  /* 0xfffffffc00f0b947 */ /* 0x004fea000383ffff */
[----:B------:R-:W-:Y:S05]  /*12970*/  BRA `(.L_x_1032) ;  /* 0xffffffe400dc7947 */ /* 0x000fea000383ffff */
.L_x_999:
[----:B--2---:R2:W3:Y:S02]  /*12980*/  SYNCS.PHASECHK.TRANS64.TRYWAIT P2, [R2+URZ+0x30840], R3 ;  /* 0x03084003020075a7 */ /* 0x0044e4000804017f */
[----:B---3--:R-:W-:Y:S05]  /*12990*/  @!P2 NANOSLEEP.SYNCS 0x989680 ;  /* 0x009896800000a95d */ /* 0x008fea0003900000 */
[----:B------:R-:W3:Y:S02]  /*129a0*/  @!P2 SYNCS.PHASECHK.TRANS64 P2, [R2+URZ+0x30840], R3 ;  /* 0x030840030200a5a7 */ /* 0x000ee4000804007f */
[----:B---3--:R-:W-:Y:S05]  /*129b0*/  @!P2 BRA `(.L_x_999) ;  /* 0xfffffffc00f0a947 */ /* 0x008fea000383ffff */
[----:B------:R-:W-:Y:S05]  /*129c0*/  BRA `(.L_x_1033) ;  /* 0xffffffe800dc7947 */ /* 0x000fea000383ffff */
.L_x_1001:
[----:B-1----:R1:W2:Y:S02]  /*129d0*/  SYNCS.PHASECHK.TRANS64.TRYWAIT P2, [R2+URZ+0x60], R11 ;  /* 0x0000600b020075a7 */ /* 0x0022a4000804017f */
[----:B--2---:R-:W-:Y:S05]  /*129e0*/  @!P2 NANOSLEEP.SYNCS 0x989680 ;  /* 0x009896800000a95d */ /* 0x004fea0003900000 */
[----:B------:R-:W2:Y:S02]  /*129f0*/  @!P2 SYNCS.PHASECHK.TRANS64 P2, [R2+URZ+0x60], R11 ;  /* 0x0000600b0200a5a7 */ /* 0x000ea4000804007f */
[----:B--2---:R-:W-:Y:S05]  /*12a00*/  @!P2 BRA `(.L_x_1001) ;  /* 0xfffffffc00f0a947 */ /* 0x004fea000383ffff */
[----:B------:R-:W-:Y:S05]  /*12a10*/  BRA `(.L_x_1034) ;  /* 0xffffffec00707947 */ /* 0x000fea000383ffff */
.L_x_1008:
[----:B-1----:R1:W2:Y:S02]  /*12a20*/  SYNCS.PHASECHK.TRANS64.TRYWAIT P0, [R3+URZ+0x30860], R0 ;  /* 0x03086000030075a7 */ /* 0x0022a4000800017f */
[----:B--2---:R-:W-:Y:S05]  /*12a30*/  @!P0 NANOSLEEP.SYNCS 0x989680 ;  /* 0x009896800000895d */ /* 0x004fea0003900000 */
[----:B------:R-:W2:Y:S02]  /*12a40*/  @!P0 SYNCS.PHASECHK.TRANS64 P0, [R3+URZ+0x30860], R0 ;  /* 0x03086000030085a7 */ /* 0x000ea4000800007f */
[----:B--2---:R-:W-:Y:S05]  /*12a50*/  @!P0 BRA `(.L_x_1008) ;  /* 0xfffffffc00f08947 */ /* 0x004fea000383ffff */
[----:B------:R-:W-:Y:S05]  /*12a60*/  BRA `(.L_x_1035) ;  /* 0xfffffff000607947 */ /* 0x000fea000383ffff */
.L_x_1010:
[----:B------:R-:W-:Y:S01]  /*12a70*/  BSSY B0, `(.L_x_1036) ;  /* 0x0000007000007945 */ /* 0x000fe20003800000 */
[----:B------:R-:W-:Y:S02]  /*12a80*/  IMAD.MOV.U32 R12, RZ, RZ, RZ ;  /* 0x000000ffff0c7224 */ /* 0x000fe400078e00ff */
[----:B------:R-:W-:Y:S02]  /*12a90*/  IMAD.MOV.U32 R11, RZ, RZ, 0x1f ;  /* 0x0000001fff0b7424 */ /* 0x000fe400078e00ff */
[----:B------:R-:W-:-:S07]  /*12aa0*/  IMAD.MOV.U32 R15, RZ, RZ, -0x1 ;  /* 0xffffffffff0f7424 */ /* 0x000fce00078e00ff */
[----:B------:R-:W-:Y:S05]  /*12ab0*/  WARPSYNC.COLLECTIVE R15, `(.L_x_1037) ;  /* 0x000000000f087348 */ /* 0x000fea0003c00000 */
[----:B------:R1:W2:Y:S02]  /*12ac0*/  SHFL.IDX P6, R14, R13, R12, R11 ;  /* 0x0000000c0d0e7389 */ /* 0x0002a400000c000b */
[----:B-12---:R-:W-:Y:S01]  /*12ad0*/  ENDCOLLECTIVE ;  /* 0x000000000000791b */ /* 0x006fe20003800000 */
.L_x_1037:
[----:B------:R-:W-:Y:S05]  /*12ae0*/  BSYNC B0 ;  /* 0x0000000000007941 */ /* 0x000fea0003800000 */
.L_x_1036:
[----:B------:R-:W-:Y:S05]  /*12af0*/  BRA `(.L_x_1038) ;  /* 0xfffffff000f47947 */ /* 0x000fea000383ffff */
.L_x_1012:
[----:B--2---:R2:W3:Y:S02]  /*12b00*/  SYNCS.PHASECHK.TRANS64.TRYWAIT P0, [R7+URZ+0x30820], R0 ;  /* 0x03082000070075a7 */ /* 0x0044e4000800017f */
[----:B---3--:R-:W-:Y:S05]  /*12b10*/  @!P0 NANOSLEEP.SYNCS 0x989680 ;  /* 0x009896800000895d */ /* 0x008fea0003900000 */
[----:B------:R-:W3:Y:S02]  /*12b20*/  @!P0 SYNCS.PHASECHK.TRANS64 P0, [R7+URZ+0x30820], R0 ;  /* 0x03082000070085a7 */ /* 0x000ee4000800007f */
[----:B---3--:R-:W-:Y:S05]  /*12b30*/  @!P0 BRA `(.L_x_1012) ;  /* 0xfffffffc00f08947 */ /* 0x008fea000383ffff */
[----:B------:R-:W-:Y:S05]  /*12b40*/  BRA `(.L_x_1039) ;  /* 0xfffffff400447947 */ /* 0x000fea000383ffff */
.L_x_1016:
[----:B--2---:R2:W3:Y:S02]  /*12b50*/  SYNCS.PHASECHK.TRANS64.TRYWAIT P0, [R5+URZ], R4 ;  /* 0x00000004050075a7 */ /* 0x0044e4000800017f */
[----:B---3--:R-:W-:Y:S05]  /*12b60*/  @!P0 NANOSLEEP.SYNCS 0x989680 ;  /* 0x009896800000895d */ /* 0x008fea0003900000 */
[----:B------:R-:W3:Y:S02]  /*12b70*/  @!P0 SYNCS.PHASECHK.TRANS64 P0, [R5+URZ], R4 ;  /* 0x00000004050085a7 */ /* 0x000ee4000800007f */
[----:B---3--:R-:W-:Y:S05]  /*12b80*/  @!P0 BRA `(.L_x_1016) ;  /* 0xfffffffc00f08947 */ /* 0x008fea000383ffff */
[----:B------:R-:W-:Y:S05]  /*12b90*/  BRA `(.L_x_1040) ;  /* 0xfffffff400a07947 */ /* 0x000fea000383ffff */
.L_x_1017:
[----:B---3--:R3:W4:Y:S02]  /*12ba0*/  SYNCS.PHASECHK.TRANS64.TRYWAIT P0, [R3+URZ], R0 ;  /* 0x00000000030075a7 */ /* 0x008724000800017f */
[----:B----4-:R-:W-:Y:S05]  /*12bb0*/  @!P0 NANOSLEEP.SYNCS 0x989680 ;  /* 0x009896800000895d */ /* 0x010fea0003900000 */
[----:B------:R-:W4:Y:S02]  /*12bc0*/  @!P0 SYNCS.PHASECHK.TRANS64 P0, [R3+URZ], R0 ;  /* 0x00000000030085a7 */ /* 0x000f24000800007f */
[----:B----4-:R-:W-:Y:S05]  /*12bd0*/  @!P0 BRA `(.L_x_1017) ;  /* 0xfffffffc00f08947 */ /* 0x010fea000383ffff */
[----:B------:R-:W-:Y:S05]  /*12be0*/  BRA `(.L_x_1041) ;  /* 0xfffffff400947947 */ /* 0x000fea000383ffff */
.L_x_1019:
[----:B--2---:R2:W3:Y:S02]  /*12bf0*/  SYNCS.PHASECHK.TRANS64.TRYWAIT P0, [R5+URZ], R4 ;  /* 0x00000004050075a7 */ /* 0x0044e4000800017f */
[----:B---3--:R-:W-:Y:S05]  /*12c00*/  @!P0 NANOSLEEP.SYNCS 0x989680 ;  /* 0x009896800000895d */ /* 0x008fea0003900000 */
[----:B------:R-:W3:Y:S02]  /*12c10*/  @!P0 SYNCS.PHASECHK.TRANS64 P0, [R5+URZ], R4 ;  /* 0x00000004050085a7 */ /* 0x000ee4000800007f */
[----:B---3--:R-:W-:Y:S05]  /*12c20*/  @!P0 BRA `(.L_x_1019) ;  /* 0xfffffffc00f08947 */ /* 0x008fea000383ffff */
[----:B------:R-:W-:Y:S05]  /*12c30*/  BRA `(.L_x_1042) ;  /* 0xfffffff400987947 */ /* 0x000fea000383ffff */
.L_x_1043:
        /* <DEDUP_REMOVED lines=12> */
.L_x_2659:


//--------------------- .text._ZN7cutlass13device_kernelIN5flash11enable_sm90INS1_16FlashAttnFwdSm90INS1_25CollectiveMainloopFwdSm90ILi2EN4cute5tupleIJNS5_1CILi1EEES8_S8_EEENS6_IJNS7_ILi128EEENS7_ILi96EEENS7_ILi192EEEEEELi192ENS_6half_tEfNS_4arch4Sm90ELb0ELb1ELb0ELb1ELb0ELb0ELb0ELb1ELb1ELb0ELb0ELb0EEENS1_21CollectiveEpilogueFwdINS6_IJSA_SC_SB_EEES9_SE_SG_Li256ELb1ELb0ELb0ELb0EEENS1_36VarlenDynamicPersistentTileSchedulerILi128ELi96ELi256ELi32ELb0ELb0ELb1ELb1ELb0ELb1EEEEEEEEEvNT_6ParamsE --------------------------
	.section	.text._ZN7cutlass13device_kernelIN5flash11enable_sm90INS1_16FlashAttnFwdSm90INS1_25CollectiveMainloopFwdSm90ILi2EN4cute5tupleIJNS5_1CILi1EEES8_S8_EEENS6_IJNS7_ILi128EEENS7_ILi96EEENS7_ILi192EEEEEELi192ENS_6half_tEfNS_4arch4Sm90ELb0ELb1ELb0ELb1ELb0ELb0ELb0ELb1ELb1ELb0ELb0ELb0EEENS1_21CollectiveEpilogueFwdINS6_IJSA_SC_SB_EEES9_SE_SG_Li256ELb1ELb0ELb0ELb0EEENS1_36VarlenDynamicPersistentTileSchedulerILi128ELi96ELi256ELi32ELb0ELb0ELb1ELb1ELb0ELb1EEEEEEEEEvNT_6ParamsE,"ax",@progbits
	.align	128
.text._ZN7cutlass13device_kernelIN5flash11enable_sm90INS1_16FlashAttnFwdSm90INS1_25CollectiveMainloopFwdSm90ILi2EN4cute5tupleIJNS5_1CILi1EEES8_S8_EEENS6_IJNS7_ILi128EEENS7_ILi96EEENS7_ILi192EEEEEELi192ENS_6half_tEfNS_4arch4Sm90ELb0ELb1ELb0ELb1ELb0ELb0ELb0ELb1ELb1ELb0ELb0ELb0EEENS1_21CollectiveEpilogueFwdINS6_IJSA_SC_SB_EEES9_SE_SG_Li256ELb1ELb0ELb0ELb0EEENS1_36VarlenDynamicPersistentTileSchedulerILi128ELi96ELi256ELi32ELb0ELb0ELb1ELb1ELb0ELb1EEEEEEEEEvNT_6ParamsE:
        .type           _ZN7cutlass13device_kernelIN5flash11enable_sm90INS1_16FlashAttnFwdSm90INS1_25CollectiveMainloopFwdSm90ILi2EN4cute5tupleIJNS5_1CILi1EEES8_S8_EEENS6_IJNS7_ILi128EEENS7_ILi96EEENS7_ILi192EEEEEELi192ENS_6half_tEfNS_4arch4Sm90ELb0ELb1ELb0ELb1ELb0ELb0ELb0ELb1ELb1ELb0ELb0ELb0EEENS1_21CollectiveEpilogueFwdINS6_IJSA_SC_SB_EEES9_SE_SG_Li256ELb1ELb0ELb0ELb0EEENS1_36VarlenDynamicPersistentTileSchedulerILi128ELi96ELi256ELi32ELb0ELb0ELb1ELb1ELb0ELb1EEEEEEEEEvNT_6ParamsE,@function
        .size           _ZN7cutlass13device_kernelIN5flash11enable_sm90INS1_16FlashAttnFwdSm90INS1_25CollectiveMainloopFwdSm90ILi2EN4cute5tupleIJNS5_1CILi1EEES8_S8_EEENS6_IJNS7_ILi128EEENS7_ILi96EEENS7_ILi192EEEEEELi192ENS_6half_tEfNS_4arch4Sm90ELb0ELb1ELb0ELb1ELb0ELb0ELb0ELb1ELb1ELb0ELb0ELb0EEENS1_21CollectiveEpilogueFwdINS6_IJSA_SC_SB_EEES9_SE_SG_Li256ELb1ELb0ELb0ELb0EEENS1_36VarlenDynamicPersistentTileSchedulerILi128ELi96ELi256ELi32ELb0ELb0ELb1ELb1ELb0ELb1EEEEEEEEEvNT_6ParamsE,(.L_x_2660 - _ZN7cutlass13device_kernelIN5flash11enable_sm90INS1_16FlashAttnFwdSm90INS1_25CollectiveMainloopFwdSm90ILi2EN4cute5tupleIJNS5_1CILi1EEES8_S8_EEENS6_IJNS7_ILi128EEENS7_ILi96EEENS7_ILi192EEEEEELi192ENS_6half_tEfNS_4arch4Sm90ELb0ELb1ELb0ELb1ELb0ELb0ELb0ELb1ELb1ELb0ELb0ELb0EEENS1_21CollectiveEpilogueFwdINS6_IJSA_SC_SB_EEES9_SE_SG_Li256ELb1ELb0ELb0ELb0EEENS1_36VarlenDynamicPersistentTileSchedulerILi128ELi96ELi256ELi32ELb0ELb0ELb1ELb1ELb0ELb1EEEEEEEEEvNT_6ParamsE)
        .other          _ZN7cutlass13device_kernelIN5flash11enable_sm90INS1_16FlashAttnFwdSm90INS1_25CollectiveMainloopFwdSm90ILi2EN4cute5tupleIJNS5_1CILi1EEES8_S8_EEENS6_IJNS7_ILi128EEENS7_ILi96EEENS7_ILi192EEEEEELi192ENS_6half_tEfNS_4arch4Sm90ELb0ELb1ELb0ELb1ELb0ELb0ELb0ELb1ELb1ELb0ELb0ELb0EEENS1_21CollectiveEpilogueFwdINS6_IJSA_SC_SB_EEES9_SE_SG_Li256ELb1ELb0ELb0ELb0EEENS1_36VarlenDynamicPersistentTileSchedulerILi128ELi96ELi256ELi32ELb0ELb0ELb1ELb1ELb0ELb1EEEEEEEEEvNT_6ParamsE,@"STO_CUDA_ENTRY STV_DEFAULT"
_ZN7cutlass13device_kernelIN5flash11enable_sm90INS1_16FlashAttnFwdSm90INS1_25CollectiveMainloopFwdSm90ILi2EN4cute5tupleIJNS5_1CILi1EEES8_S8_EEENS6_IJNS7_ILi128EEENS7_ILi96EEENS7_ILi192EEEEEELi192ENS_6half_tEfNS_4arch4Sm90ELb0ELb1ELb0ELb1ELb0ELb0ELb0ELb1ELb1ELb0ELb0ELb0EEENS1_21CollectiveEpilogueFwdINS6_IJSA_SC_SB_EEES9_SE_SG_Li256ELb1ELb0ELb0ELb0EEENS1_36VarlenDynamicPersistentTileSchedulerILi128ELi96ELi256ELi32ELb0ELb0ELb1ELb1ELb0ELb1EEEEEEEEEvNT_6ParamsE:
        /* <DEDUP_REMOVED lines=21> */
.L_x_1045:
[----:B------:R-:W-:Y:S05]  /*0150*/  BSYNC B0 ;  /* 0x0000000000007941 */ /* 0x000fea0003800000 */
.L_x_1044:
        /* <DEDUP_REMOVED lines=41> */
.L_x_1046:
        /* <DEDUP_REMOVED lines=22> */
.L_x_1047:
        /* <DEDUP_REMOVED lines=18> */
.L_x_1048:
        /* <DEDUP_REMOVED lines=22> */
.L_x_1049:
        /* <DEDUP_REMOVED lines=22> */
.L_x_1050:
[----:B0-----:R-:W-:Y:S01]  /*0930*/  UMOV UR4, 0x1 ;  /* 0x0000000100047882 */ /* 0x001fe20000000000 */
[----:B------:R-:W-:Y:S01]  /*0940*/  PLOP3.LUT P0, PT, PT, PT, UP0, 0x80, 0x0 ;  /* 0x000000000000781c */ /* 0x000fe20003f0f008 */
[----:B------:R-:W-:Y:S01]  /*0950*/  USEL UR4, UR4, 0x2, !UP0 ;  /* 0x0000000204047887 */ /* 0x000fe2000c000000 */
[----:B------:R-:W-:Y:S01]  /*0960*/  NOP ;  /* 0x0000000000007918 */ /* 0x000fe20000000000 */
[----:B------:R-:W-:-:S04]  /*0970*/  ULDC.64 UR60, c[0x0][0x208] ;  /* 0x00008200003c7ab9 */ /* 0x000fc80000000a00 */
[----:B------:R-:W-:-:S05]  /*0980*/  IMAD.U32 R2, RZ, RZ, UR4 ;  /* 0x00000004ff027e24 */ /* 0x000fca000f8e00ff */
[----:B------:R0:W-:Y:S01]  /*0990*/  STL [R1+0x20], R2 ;  /* 0x0000200201007387 */ /* 0x0001e20000100800 */
[----:B-12-4-:R-:W-:Y:S06]  /*09a0*/  BAR.SYNC.DEFER_BLOCKING 0x0 ;  /* 0x0000000000007b1d */ /* 0x016fec0000010000 */
[----:B------:R-:W-:Y:S05]  /*09b0*/  @!P0 BRA `(.L_x_1051) ;  /* 0x000000f000dc8947 */ /* 0x000fea0003800000 */
.L_x_1052:
        /* <DEDUP_REMOVED lines=14> */
[----:B0-----:R-:W2:Y:S01]  /*0aa0*/  LDL R2, [R1+0x20] ;  /* 0x0000200001027983 */ /* 0x001ea20000100800 */
[----:B------:R-:W-:Y:S01]  /*0ab0*/  R2UR UR6, R194 ;  /* 0x00000000c20672ca */ /* 0x000fe200000e0000 */
[----:B------:R-:W-:Y:S01]  /*0ac0*/  UMOV UR37, URZ ;  /* 0x0000003f00257c82 */ /* 0x000fe20008000000 */
[----:B------:R-:W-:Y:S01]  /*0ad0*/  R2UR UR5, R195 ;  /* 0x00000000c30572ca */ /* 0x000fe200000e0000 */
[----:B------:R-:W0:Y:S01]  /*0ae0*/  S2R R0, SR_TID.X ;  /* 0x0000000000007919 */ /* 0x000e220000002100 */
[----:B------:R-:W-:Y:S01]  /*0af0*/  UMOV UR36, URZ ;  /* 0x0000003f00247c82 */ /* 0x000fe20008000000 */
[----:B0-----:R-:W-:-:S05]  /*0b00*/  VIADD R205, R0, 0xffffff80 ;  /* 0xffffff8000cd7836 */ /* 0x001fca0000000000 */
[----:B------:R-:W-:-:S04]  /*0b10*/  SHF.R.S32.HI R0, RZ, 0x1f, R205 ;  /* 0x0000001fff007819 */ /* 0x000fc800000114cd */
[CC--:B------:R-:W-:Y:S02]  /*0b20*/  LEA.HI R3, R0.reuse, R205.reuse, RZ, 0x7 ;  /* 0x000000cd00037211 */ /* 0x0c0fe400078f38ff */
[----:B------:R-:W-:Y:S02]  /*0b30*/  LEA.HI R4, R0, R205, RZ, 0x5 ;  /* 0x000000cd00047211 */ /* 0x000fe400078f28ff */
[----:B------:R-:W-:Y:S02]  /*0b40*/  LOP3.LUT R200, R3, 0xffffff80, RZ, 0xc0, !PT ;  /* 0xffffff8003c87812 */ /* 0x000fe400078ec0ff */
[----:B------:R-:W-:-:S03]  /*0b50*/  SHF.R.S32.HI R202, RZ, 0x7, R3 ;  /* 0x00000007ffca7819 */ /* 0x000fc60000011403 */
[----:B------:R-:W-:Y:S01]  /*0b60*/  IMAD.IADD R200, R205, 0x1, -R200 ;  /* 0x00000001cdc87824 */ /* 0x000fe200078e0ac8 */
[----:B------:R-:W-:-:S04]  /*0b70*/  LEA.HI R3, R3, R202, RZ, 0x1 ;  /* 0x000000ca03037211 */ /* 0x000fc800078f08ff */
[----:B------:R-:W-:Y:S02]  /*0b80*/  SHF.R.S32.HI R9, RZ, 0x1f, R200 ;  /* 0x0000001fff097819 */ /* 0x000fe400000114c8 */
[----:B------:R-:W-:Y:S02]  /*0b90*/  LOP3.LUT R3, R3, 0x3fffffe, RZ, 0xc0, !PT ;  /* 0x03fffffe03037812 */ /* 0x000fe400078ec0ff */
[CC--:B------:R-:W-:Y:S02]  /*0ba0*/  LEA.HI R8, R9.reuse, R200.reuse, RZ, 0x2 ;  /* 0x000000c809087211 */ /* 0x0c0fe400078f10ff */
[----:B------:R-:W-:Y:S01]  /*0bb0*/  LEA.HI R9, R9, R200, RZ, 0x5 ;  /* 0x000000c809097211 */ /* 0x000fe200078f28ff */
[----:B------:R-:W-:Y:S01]  /*0bc0*/  IMAD.IADD R3, R202, 0x1, -R3 ;  /* 0x00000001ca037824 */ /* 0x000fe200078e0a03 */
[----:B------:R-:W-:Y:S02]  /*0bd0*/  SHF.R.S32.HI R5, RZ, 0x2, R8 ;  /* 0x00000002ff057819 */ /* 0x000fe40000011408 */
[----:B------:R-:W-:-:S02]  /*0be0*/  SHF.R.S32.HI R9, RZ, 0x5, R9 ;  /* 0x00000005ff097819 */ /* 0x000fc40000011409 */
[----:B--2---:R-:W-:Y:S02]  /*0bf0*/  R2UR UR4, R2 ;  /* 0x00000000020472ca */ /* 0x004fe400000e0000 */
[----:B------:R-:W-:-:S04]  /*0c00*/  SHF.R.S32.HI R2, RZ, 0x1f, R8 ;  /* 0x0000001fff027819 */ /* 0x000fc80000011408 */
[----:B------:R-:W-:-:S04]  /*0c10*/  LEA.HI R2, R2, R5, RZ, 0x3 ;  /* 0x0000000502027211 */ /* 0x000fc800078f18ff */
[----:B------:R-:W-:Y:S02]  /*0c20*/  LOP3.LUT R6, R2, 0xfffffff8, RZ, 0xc0, !PT ;  /* 0xfffffff802067812 */ /* 0x000fe400078ec0ff */
[CC--:B------:R-:W-:Y:S01]  /*0c30*/  LEA.HI R2, R0.reuse, R205.reuse, RZ, 0x4 ;  /* 0x000000cd00027211 */ /* 0x0c0fe200078f20ff */
[----:B------:R-:W-:Y:S01]  /*0c40*/  ULOP3.LUT UR4, UR4, 0x1, URZ, 0xfc, !UPT ;  /* 0x0000000104047892 */ /* 0x000fe2000f8efc3f */
[----:B------:R-:W-:Y:S01]  /*0c50*/  LEA.HI R0, R0, R205, RZ, 0x3 ;  /* 0x000000cd00007211 */ /* 0x000fe200078f18ff */
[----:B------:R-:W-:Y:S01]  /*0c60*/  IMAD.IADD R10, R5, 0x1, -R6 ;  /* 0x00000001050a7824 */ /* 0x000fe200078e0a06 */
[----:B------:R-:W-:Y:S01]  /*0c70*/  SHF.R.S32.HI R5, RZ, 0x4, R2 ;  /* 0x00000004ff057819 */ /* 0x000fe20000011402 */
[----:B------:R-:W-:Y:S01]  /*0c80*/  IMAD.SHL.U32 R6, R4, 0x20, RZ ;  /* 0x0000002004067824 */ /* 0x000fe200078e00ff */
[C---:B------:R-:W-:Y:S01]  /*0c90*/  LOP3.LUT R4, R2.reuse, 0x3fffff0, RZ, 0xc0, !PT ;  /* 0x03fffff002047812 */ /* 0x040fe200078ec0ff */
[----:B------:R-:W-:Y:S01]  /*0ca0*/  IMAD R10, R9, 0x10, R10 ;  /* 0x00000010090a7824 */ /* 0x000fe200078e020a */
[----:B------:R-:W-:Y:S01]  /*0cb0*/  LEA.HI R2, R2, R5, RZ, 0x1 ;  /* 0x0000000502027211 */ /* 0x000fe200078f08ff */
[----:B------:R-:W-:Y:S01]  /*0cc0*/  IMAD.U32 R204, RZ, RZ, UR4 ;  /* 0x00000004ffcc7e24 */ /* 0x000fe2000f8e00ff */
[----:B------:R-:W-:Y:S01]  /*0cd0*/  LOP3.LUT R7, R6, 0xfffffc00, RZ, 0xc0, !PT ;  /* 0xfffffc0006077812 */ /* 0x000fe200078ec0ff */
[----:B------:R-:W-:Y:S01]  /*0ce0*/  IMAD.IADD R4, R205, 0x1, -R4 ;  /* 0x00000001cd047824 */ /* 0x000fe200078e0a04 */
[----:B------:R-:W-:Y:S01]  /*0cf0*/  LOP3.LUT R2, R2, 0x1ffffffe, RZ, 0xc0, !PT ;  /* 0x1ffffffe02027812 */ /* 0x000fe200078ec0ff */
[----:B------:R-:W-:Y:S01]  /*0d00*/  IMAD R201, R3, 0x40, R10 ;  /* 0x0000004003c97824 */ /* 0x000fe200078e020a */
[----:B------:R-:W-:Y:S01]  /*0d10*/  LOP3.LUT R3, R8, 0x7ffffffc, RZ, 0xc0, !PT ;  /* 0x7ffffffc08037812 */ /* 0x000fe200078ec0ff */
[----:B------:R-:W-:Y:S01]  /*0d20*/  IMAD R7, R4, 0x40, R7 ;  /* 0x0000004004077824 */ /* 0x000fe200078e0207 */
[----:B------:R-:W-:Y:S01]  /*0d30*/  UMOV UR4, URZ ;  /* 0x0000003f00047c82 */ /* 0x000fe20008000000 */
[----:B------:R-:W-:Y:S01]  /*0d40*/  IMAD.IADD R2, R5, 0x1, -R2 ;  /* 0x0000000105027824 */ /* 0x000fe200078e0a02 */
[----:B------:R-:W-:Y:S01]  /*0d50*/  SHF.R.S32.HI R22, RZ, 0x3, R0 ;  /* 0x00000003ff167819 */ /* 0x000fe20000011400 */
[----:B------:R-:W-:-:S02]  /*0d60*/  IMAD.U32 R199, RZ, RZ, UR4 ;  /* 0x00000004ffc77e24 */ /* 0x000fc4000f8e00ff */
[----:B------:R-:W-:Y:S01]  /*0d70*/  IMAD R203, R2, 0x8, R7 ;  /* 0x0000000802cb7824 */ /* 0x000fe200078e0207 */
[----:B------:R-:W-:Y:S01]  /*0d80*/  LOP3.LUT R2, R0, 0x1ffffff8, RZ, 0xc0, !PT ;  /* 0x1ffffff800027812 */ /* 0x000fe200078ec0ff */
[----:B------:R-:W-:-:S04]  /*0d90*/  IMAD.IADD R18, R200, 0x1, -R3 ;  /* 0x00000001c8127824 */ /* 0x000fc800078e0a03 */
[----:B------:R-:W-:-:S04]  /*0da0*/  IMAD.IADD R2, R205, 0x1, -R2 ;  /* 0x00000001cd027824 */ /* 0x000fc800078e0a02 */
[----:B------:R-:W-:-:S07]  /*0db0*/  IMAD.SHL.U32 R19, R2, 0x8, RZ ;  /* 0x0000000802137824 */ /* 0x000fce00078e00ff */
.L_x_1152:
[----:B------:R-:W-:Y:S01]  /*0dc0*/  ULDC.64 UR8, c[0x0][0xa28] ;  /* 0x00028a0000087ab9 */ /* 0x000fe20000000a00 */
[----:B0-----:R-:W0:Y:S01]  /*0dd0*/  LDC R17, c[0x0][0x288] ;  /* 0x0000a200ff117b82 */ /* 0x001e220000000800 */
[----:B------:R-:W-:Y:S01]  /*0de0*/  UISETP.NE.U32.AND UP0, UPT, UR8, URZ, UPT ;  /* 0x0000003f0800728c */ /* 0x000fe2000bf05070 */
[----:B---3-5:R-:W-:-:S03]  /*0df0*/  IMAD.MOV.U32 R7, RZ, RZ, RZ ;  /* 0x000000ffff077224 */ /* 0x028fc600078e00ff */
[----:B------:R-:W-:-:S03]  /*0e00*/  UISETP.NE.AND.EX UP0, UPT, UR9, URZ, UPT, UP0 ;  /* 0x0000003f0900728c */ /* 0x000fc6000bf05300 */
[----:B------:R-:W-:Y:S01]  /*0e10*/  ULDC.64 UR8, c[0x0][0xa18] ;  /* 0x0002860000087ab9 */ /* 0x000fe20000000a00 */
[----:B-12-4-:R-:W1:Y:S01]  /*0e20*/  LDC.64 R8, c[0x0][0x3f8] ;  /* 0x0000fe00ff087b82 */ /* 0x016e620000000a00 */
[----:B------:R-:W-:Y:S01]  /*0e30*/  UISETP.NE.U32.AND UP1, UPT, UR8, URZ, UPT ;  /* 0x0000003f0800728c */ /* 0x000fe2000bf25070 */
[----:B------:R-:W-:-:S03]  /*0e40*/  PLOP3.LUT P0, PT, PT, PT, UP0, 0x80, 0x0 ;  /* 0x000000000000781c */ /* 0x000fc60003f0f008 */
[----:B------:R-:W-:-:S03]  /*0e50*/  UISETP.NE.AND.EX UP1, UPT, UR9, URZ, UPT, UP1 ;  /* 0x0000003f0900728c */ /* 0x000fc6000bf25310 */
[----:B------:R-:W-:Y:S01]  /*0e60*/  @UP0 ULDC.64 UR8, c[0x0][0xa28] ;  /* 0x00028a0000080ab9 */ /* 0x000fe20000000a00 */
[----:B------:R-:W2:Y:S01]  /*0e70*/  LDC R0, c[0x0][0x404] ;  /* 0x00010100ff007b82 */ /* 0x000ea20000000800 */
[----:B------:R-:W-:Y:S01]  /*0e80*/  @UP0 UIMAD.WIDE UR8, UR5, 0x4, UR8 ;  /* 0x00000004050808a5 */ /* 0x000fe2000f8e0208 */
[----:B------:R-:W-:-:S05]  /*0e90*/  PLOP3.LUT P2, PT, PT, PT, UP1, 0x80, 0x0 ;  /* 0x000000000000781c */ /* 0x000fca0003f4f018 */
[----:B------:R-:W-:Y:S01]  /*0ea0*/  @UP1 ULDC.64 UR10, c[0x0][0xa18] ;  /* 0x00028600000a1ab9 */ /* 0x000fe20000000a00 */
[----:B------:R-:W-:Y:S01]  /*0eb0*/  IMAD.U32 R2, RZ, RZ, UR8 ;  /* 0x00000008ff027e24 */ /* 0x000fe2000f8e00ff */
[----:B------:R-:W3:Y:S01]  /*0ec0*/  LDC R11, c[0x0][0x2e0] ;  /* 0x0000b800ff0b7b82 */ /* 0x000ee20000000800 */
[----:B------:R-:W-:Y:S01]  /*0ed0*/  IMAD.U32 R3, RZ, RZ, UR9 ;  /* 0x00000009ff037e24 */ /* 0x000fe2000f8e00ff */
[----:B------:R-:W-:-:S04]  /*0ee0*/  @UP1 UIMAD.WIDE UR8, UR5, 0x4, UR10 ;  /* 0x00000004050818a5 */ /* 0x000fc8000f8e020a */
[----:B------:R4:W5:Y:S02]  /*0ef0*/  @P0 LDG.E R7, desc[UR60][R2.64] ;  /* 0x0000003c02070981 */ /* 0x000964000c1e1900 */
[----:B------:R-:W-:Y:S02]  /*0f00*/  IMAD.U32 R4, RZ, RZ, UR8 ;  /* 0x00000008ff047e24 */ /* 0x000fe4000f8e00ff */
[----:B------:R-:W-:Y:S01]  /*0f10*/  IMAD.U32 R5, RZ, RZ, UR9 ;  /* 0x00000009ff057e24 */ /* 0x000fe2000f8e00ff */
[----:B------:R-:W-:-:S04]  /*0f20*/  ULDC.64 UR8, c[0x0][0xa20] ;  /* 0x0002880000087ab9 */ /* 0x000fc80000000a00 */
[----:B0-----:R4:W5:Y:S01]  /*0f30*/  @P2 LDG.E R17, desc[UR60][R4.64] ;  /* 0x0000003c04112981 */ /* 0x001962000c1e1900 */
[----:B-1----:R-:W-:Y:S01]  /*0f40*/  ISETP.NE.U32.AND P0, PT, R8, RZ, PT ;  /* 0x000000ff0800720c */ /* 0x002fe20003f05070 */
[----:B------:R-:W-:Y:S01]  /*0f50*/  IMAD.U32 R197, RZ, RZ, UR6 ;  /* 0x00000006ffc57e24 */ /* 0x000fe2000f8e00ff */
[----:B------:R-:W-:Y:S02]  /*0f60*/  ISETP.NE.U32.AND P1, PT, RZ, UR8, PT ;  /* 0x00000008ff007c0c */ /* 0x000fe4000bf25070 */
[----:B------:R-:W-:Y:S02]  /*0f70*/  ISETP.NE.AND.EX P0, PT, R9, RZ, PT, P0 ;  /* 0x000000ff0900720c */ /* 0x000fe40003f05300 */
[----:B------:R-:W-:Y:S02]  /*0f80*/  ISETP.NE.AND.EX P1, PT, RZ, UR9, PT, P1 ;  /* 0x00000009ff007c0c */ /* 0x000fe4000bf25310 */
[----:B--2---:R-:W-:Y:S01]  /*0f90*/  SEL R0, R0, 0x1, P0 ;  /* 0x0000000100007807 */ /* 0x004fe20000000000 */
[----:B----4-:R-:W-:Y:S10]  /*0fa0*/  @P2 BRA `(.L_x_1053) ;  /* 0x00000000002c2947 */ /* 0x010ff40003800000 */
[----:B------:R-:W-:Y:S02]  /*0fb0*/  ULDC.64 UR6, c[0x0][0xa00] ;  /* 0x0002800000067ab9 */ /* 0x000fe40000000a00 */
[----:B------:R-:W-:-:S04]  /*0fc0*/  ISETP.NE.U32.AND P0, PT, RZ, UR6, PT ;  /* 0x00000006ff007c0c */ /* 0x000fc8000bf05070 */
[----:B------:R-:W-:-:S13]  /*0fd0*/  ISETP.NE.AND.EX P0, PT, RZ, UR7, PT, P0 ;  /* 0x00000007ff007c0c */ /* 0x000fda000bf05300 */
[----:B------:R-:W-:Y:S05]  /*0fe0*/  @!P0 BRA `(.L_x_1053) ;  /* 0x00000000001c8947 */ /* 0x000fea0003800000 */
[----:B------:R-:W-:Y:S02]  /*0ff0*/  ULDC.64 UR6, c[0x0][0xa00] ;  /* 0x0002800000067ab9 */ /* 0x000fe40000000a00 */
[----:B------:R-:W-:-:S06]  /*1000*/  UIMAD.WIDE UR6, UR5, 0x4, UR6 ;  /* 0x00000004050678a5 */ /* 0x000fcc000f8e0206 */
[----:B------:R-:W-:Y:S02]  /*1010*/  IMAD.U32 R2, RZ, RZ, UR6 ;  /* 0x00000006ff027e24 */ /* 0x000fe4000f8e00ff */
[----:B------:R-:W-:-:S05]  /*1020*/  IMAD.U32 R3, RZ, RZ, UR7 ;  /* 0x00000007ff037e24 */ /* 0x000fca000f8e00ff */
[----:B-----5:R-:W2:Y:S04]  /*1030*/  LDG.E R17, desc[UR60][R2.64] ;  /* 0x0000003c02117981 */ /* 0x020ea8000c1e1900 */
[----:B------:R-:W2:Y:S02]  /*1040*/  LDG.E R4, desc[UR60][R2.64+0x4] ;  /* 0x0000043c02047981 */ /* 0x000ea4000c1e1900 */
[----:B--2---:R-:W-:-:S07]  /*1050*/  IMAD.IADD R17, R4, 0x1, -R17 ;  /* 0x0000000104117824 */ /* 0x004fce00078e0a11 */
.L_x_1053:
[----:B---3--:R-:W-:Y:S02]  /*1060*/  IMAD R16, R0, R11, RZ ;  /* 0x0000000b00107224 */ /* 0x008fe400078e02ff */
[----:B------:R-:W-:Y:S02]  /*1070*/  IMAD.MOV.U32 R196, RZ, RZ, R193 ;  /* 0x000000ffffc47224 */ /* 0x000fe400078e00c1 */
[----:B------:R-:W-:Y:S01]  /*1080*/  IMAD.U32 R198, RZ, RZ, UR5 ;  /* 0x00000005ffc67e24 */ /* 0x000fe2000f8e00ff */
[----:B------:R-:W-:Y:S06]  /*1090*/  @!P1 BRA `(.L_x_1054) ;  /* 0x0000000000189947 */ /* 0x000fec0003800000 */
[----:B------:R-:W-:Y:S02]  /*10a0*/  ULDC.64 UR6, c[0x0][0xa20] ;  /* 0x0002880000067ab9 */ /* 0x000fe40000000a00 */
[----:B------:R-:W-:-:S06]  /*10b0*/  UIMAD.WIDE UR4, UR5, 0x4, UR6 ;  /* 0x00000004050478a5 */ /* 0x000fcc000f8e0206 */
[----:B------:R-:W-:Y:S02]  /*10c0*/  IMAD.U32 R2, RZ, RZ, UR4 ;  /* 0x00000004ff027e24 */ /* 0x000fe4000f8e00ff */
[----:B------:R-:W-:-:S05]  /*10d0*/  IMAD.U32 R3, RZ, RZ, UR5 ;  /* 0x00000005ff037e24 */ /* 0x000fca000f8e00ff */
[----:B------:R0:W5:Y:S01]  /*10e0*/  LDG.E R16, desc[UR60][R2.64] ;  /* 0x0000003c02107981 */ /* 0x000162000c1e1900 */
[----:B------:R-:W-:Y:S05]  /*10f0*/  BRA `(.L_x_1055) ;  /* 0x00000000002c7947 */ /* 0x000fea0003800000 */
.L_x_1054:
        /* <DEDUP_REMOVED lines=8> */
[----:B------:R-:W2:Y:S04]  /*1180*/  LDG.E R16, desc[UR60][R2.64] ;  /* 0x0000003c02107981 */ /* 0x000ea8000c1e1900 */
[----:B------:R-:W2:Y:S02]  /*1190*/  LDG.E R5, desc[UR60][R2.64+0x4] ;  /* 0x0000043c02057981 */ /* 0x000ea4000c1e1900 */
[----:B--2---:R-:W-:-:S07]  /*11a0*/  IMAD.IADD R16, R5, 0x1, -R16 ;  /* 0x0000000105107824 */ /* 0x004fce00078e0a10 */
.L_x_1055:
[----:B------:R-:W1:Y:S01]  /*11b0*/  LDC.64 R8, c[0x0][0x9e0] ;  /* 0x00027800ff087b82 */ /* 0x000e620000000a00 */
[----:B-----5:R-:W-:Y:S01]  /*11c0*/  IMAD.IADD R16, R16, 0x1, -R7 ;  /* 0x0000000110107824 */ /* 0x020fe200078e0a07 */
[----:B------:R-:W-:-:S04]  /*11d0*/  LEA R0, R193, 0x80, 0x7 ;  /* 0x00000080c1007811 */ /* 0x000fc800078e38ff */
[----:B0-----:R-:W-:Y:S02]  /*11e0*/  IADD3 R3, R16, R0, -R17 ;  /* 0x0000000010037210 */ /* 0x001fe40007ffe811 */
[----:B-1----:R-:W-:-:S03]  /*11f0*/  ISETP.GE.AND P1, PT, R9, 0x1, PT ;  /* 0x000000010900780c */ /* 0x002fc60003f26270 */
[----:B------:R-:W-:-:S10]  /*1200*/  IMAD.IADD R0, R3, 0x1, R8 ;  /* 0x0000000103007824 */ /* 0x000fd400078e0208 */
[----:B------:R-:W-:Y:S05]  /*1210*/  @!P1 BRA `(.L_x_1056) ;  /* 0x0000000000409947 */ /* 0x000fea0003800000 */
[C---:B------:R-:W-:Y:S01]  /*1220*/  ISETP.GT.AND P0, PT, R3.reuse, RZ, PT ;  /* 0x000000ff0300720c */ /* 0x040fe20003f04270 */
[----:B------:R-:W-:-:S12]  /*1230*/  VIADD R2, R3, 0xffffffff ;  /* 0xffffffff03027836 */ /* 0x000fd80000000000 */
[----:B------:R-:W-:Y:S05]  /*1240*/  @P0 BRA `(.L_x_1057) ;  /* 0x00000000001c0947 */ /* 0x000fea0003800000 */
[----:B------:R-:W-:Y:S01]  /*1250*/  ISETP.NE.AND P0, PT, R9, 0x1, PT ;  /* 0x000000010900780c */ /* 0x000fe20003f05270 */
[----:B------:R-:W-:-:S12]  /*1260*/  IMAD.MOV R3, RZ, RZ, -R3 ;  /* 0x000000ffff037224 */ /* 0x000fd800078e0a03 */
[----:B------:R-:W0:Y:S02]  /*1270*/  @P0 LDC.64 R4, c[0x0][0x9e8] ;  /* 0x00027a00ff040b82 */ /* 0x000e240000000a00 */
[----:B0-----:R-:W-:-:S05]  /*1280*/  @P0 IMAD.HI.U32 R2, R3, R4, RZ ;  /* 0x0000000403020227 */ /* 0x001fca00078e00ff */
[----:B------:R-:W-:-:S04]  /*1290*/  @P0 SHF.R.U32.HI R3, RZ, R5, R2 ;  /* 0x00000005ff030219 */ /* 0x000fc80000011602 */
[----:B------:R-:W-:Y:S01]  /*12a0*/  LOP3.LUT R2, RZ, R3, RZ, 0x33, !PT ;  /* 0x00000003ff027212 */ /* 0x000fe200078e33ff */
[----:B------:R-:W-:Y:S06]  /*12b0*/  BRA `(.L_x_1058) ;  /* 0x0000000000107947 */ /* 0x000fec0003800000 */
.L_x_1057:
[----:B------:R-:W-:-:S13]  /*12c0*/  ISETP.NE.AND P0, PT, R9, 0x1, PT ;  /* 0x000000010900780c */ /* 0x000fda0003f05270 */
[----:B------:R-:W0:Y:S02]  /*12d0*/  @P0 LDC.64 R4, c[0x0][0x9e8] ;  /* 0x00027a00ff040b82 */ /* 0x000e240000000a00 */
[----:B0-----:R-:W-:-:S05]  /*12e0*/  @P0 IMAD.HI.U32 R4, R2, R4, RZ ;  /* 0x0000000402040227 */ /* 0x001fca00078e00ff */
[----:B------:R-:W-:-:S07]  /*12f0*/  @P0 SHF.R.U32.HI R2, RZ, R5, R4 ;  /* 0x00000005ff020219 */ /* 0x000fce0000011604 */
.L_x_1058:
[----:B------:R-:W-:-:S05]  /*1300*/  IMAD R3, R2, R9, R9 ;  /* 0x0000000902037224 */ /* 0x000fca00078e0209 */
[----:B------:R-:W-:-:S07]  /*1310*/  VIMNMX R0, R0, R3, PT ;  /* 0x0000000300007248 */ /* 0x000fce0003fe0100 */
.L_x_1056:
[----:B------:R-:W-:Y:S01]  /*1320*/  VIADD R2, R0, 0x5f ;  /* 0x0000005f00027836 */ /* 0x000fe20000000000 */
[----:B------:R-:W-:Y:S01]  /*1330*/  ULDC UR4, c[0x0][0x9dc] ;  /* 0x0002770000047ab9 */ /* 0x000fe20000000800 */
[----:B------:R-:W-:Y:S02]  /*1340*/  VIADD R0, R16, 0x5f ;  /* 0x0000005f10007836 */ /* 0x000fe40000000000 */
[----:B------:R-:W-:Y:S02]  /*1350*/  IMAD R3, R193, 0x80, -R17 ;  /* 0x00000080c1037824 */ /* 0x000fe400078e0a11 */
[----:B------:R-:W-:-:S04]  /*1360*/  IMAD.HI R2, R2, 0x2aaaaaab, RZ ;  /* 0x2aaaaaab02027827 */ /* 0x000fc800078e02ff */
[----:B------:R-:W-:Y:S01]  /*1370*/  IMAD.HI R0, R0, 0x2aaaaaab, RZ ;  /* 0x2aaaaaab00007827 */ /* 0x000fe200078e02ff */
[----:B------:R-:W-:-:S03]  /*1380*/  SHF.R.U32.HI R5, RZ, 0x1f, R2 ;  /* 0x0000001fff057819 */ /* 0x000fc60000011602 */
[----:B------:R-:W-:Y:S01]  /*1390*/  IMAD.IADD R4, R16, 0x1, R3 ;  /* 0x0000000110047824 */ /* 0x000fe200078e0203 */
        /* <DEDUP_REMOVED lines=11> */
[----:B------:R-:W0:Y:S02]  /*1450*/  @P0 LDC.64 R6, c[0x0][0x9e8] ;  /* 0x00027a00ff060b82 */ /* 0x000e240000000a00 */
[----:B0-----:R-:W-:-:S05]  /*1460*/  @P0 IMAD.HI.U32 R0, R3, R6, RZ ;  /* 0x0000000603000227 */ /* 0x001fca00078e00ff */
[----:B------:R-:W-:-:S04]  /*1470*/  @P0 SHF.R.U32.HI R3, RZ, R7, R0 ;  /* 0x00000007ff030219 */ /* 0x000fc80000011600 */
[----:B------:R-:W-:Y:S01]  /*1480*/  LOP3.LUT R4, RZ, R3, RZ, 0x33, !PT ;  /* 0x00000003ff047212 */ /* 0x000fe200078e33ff */
[----:B------:R-:W-:Y:S06]  /*1490*/  BRA `(.L_x_1061) ;  /* 0x0000000000107947 */ /* 0x000fec0003800000 */
.L_x_1060:
[----:B------:R-:W-:-:S13]  /*14a0*/  ISETP.NE.AND P0, PT, R9, 0x1, PT ;  /* 0x000000010900780c */ /* 0x000fda0003f05270 */
[----:B------:R-:W0:Y:S02]  /*14b0*/  @P0 LDC.64 R2, c[0x0][0x9e8] ;  /* 0x00027a00ff020b82 */ /* 0x000e240000000a00 */
[----:B0-----:R-:W-:-:S05]  /*14c0*/  @P0 IMAD.HI.U32 R0, R4, R2, RZ ;  /* 0x0000000204000227 */ /* 0x001fca00078e00ff */
[----:B------:R-:W-:-:S07]  /*14d0*/  @P0 SHF.R.U32.HI R4, RZ, R3, R0 ;  /* 0x00000003ff040219 */ /* 0x000fce0000011600 */
.L_x_1061:
[----:B------:R-:W-:-:S05]  /*14e0*/  IMAD R4, R4, R9, RZ ;  /* 0x0000000904047224 */ /* 0x000fca00078e02ff */
[----:B------:R-:W-:-:S13]  /*14f0*/  R2UR UR5, R4 ;  /* 0x00000000040572ca */ /* 0x000fda00000e0000 */
[----:B------:R-:W-:-:S04]  /*1500*/  UISETP.LT.AND UP0, UPT, UR4, UR5, UPT ;  /* 0x000000050400728c */ /* 0x000fc8000bf01270 */
[----:B------:R-:W-:-:S12]  /*1510*/  USEL UR4, UR4, UR5, !UP0 ;  /* 0x0000000504047287 */ /* 0x000fd8000c000000 */
.L_x_1059:
        /* <DEDUP_REMOVED lines=22> */
[----:B------:R-:W-:Y:S01]  /*1680*/  ISETP.GT.AND P1, PT, R74, UR6, PT ;  /* 0x000000064a007c0c */ /* 0x000fe2000bf24270 */
[----:B------:R-:W-:Y:S01]  /*1690*/  IMAD.U32 R192, RZ, RZ, UR6 ;  /* 0x00000006ffc07e24 */ /* 0x000fe2000f8e00ff */
        /* <DEDUP_REMOVED lines=32> */
[----:B------:R-:W-:Y:S02]  /*18a0*/  IMAD.MOV.U32 R131, RZ, RZ, RZ ;  /* 0x000000ffff837224 */ /* 0x000fe400078e00ff */
        /* <DEDUP_REMOVED lines=35> */
.L_x_1063:
        /* <DEDUP_REMOVED lines=9> */
[----:B------:R-:W0:Y:S02]  /*1b70*/  SYNCS.PHASECHK.TRANS64.TRYWAIT P1, [UR38+0x30800], R0 ;  /* 0x03080000ff0075a7 */ /* 0x000e240008020166 */
[----:B0-----:R-:W-:Y:S05]  /*1b80*/  @!P1 BRA `(.L_x_1064) ;  /* 0x0000013400dc9947 */ /* 0x001fea0003800000 */
.L_x_1248:
[----:B------:R-:W-:Y:S05]  /*1b90*/  @!P0 BRA `(.L_x_1065) ;  /* 0x0000000000048947 */ /* 0x000fea0003800000 */
[----:B------:R-:W-:Y:S01]  /*1ba0*/  BPT.TRAP 0x1 ;  /* 0x000000040000795c */ /* 0x000fe20000300000 */
.L_x_1065:
[----:B0-----:R-:W-:Y:S02]  /*1bb0*/  IMAD.U32 R3, RZ, RZ, UR36 ;  /* 0x00000024ff037e24 */ /* 0x001fe4000f8e00ff */
[----:B------:R-:W-:-:S03]  /*1bc0*/  IMAD.U32 R0, RZ, RZ, UR37 ;  /* 0x00000025ff007e24 */ /* 0x000fc6000f8e00ff */
[----:B------:R-:W-:Y:S02]  /*1bd0*/  LEA R3, R3, UR38, 0x3 ;  /* 0x0000002603037c11 */ /* 0x000fe4000f8e18ff */
[----:B------:R-:W-:-:S04]  /*1be0*/  SHF.L.U32 R0, R0, 0x1f, RZ ;  /* 0x0000001f00007819 */ /* 0x000fc800000006ff */
[----:B------:R0:W1:Y:S01]  /*1bf0*/  SYNCS.PHASECHK.TRANS64.TRYWAIT P1, [R3+URZ+0x30830], R0 ;  /* 0x03083000030075a7 */ /* 0x000062000802017f */
[----:B------:R-:W-:Y:S05]  /*1c00*/  @!P0 BRA `(.L_x_1066) ;  /* 0x0000000000048947 */ /* 0x000fea0003800000 */
[----:B------:R-:W-:Y:S01]  /*1c10*/  BPT.TRAP 0x1 ;  /* 0x000000040000795c */ /* 0x000fe20000300000 */
.L_x_1066:
[----:B------:R-:W2:Y:S01]  /*1c20*/  LDL.LU R2, [R1] ;  /* 0x0000000001027983 */ /* 0x000ea20000300800 */
[----:B------:R-:W3:Y:S02]  /*1c30*/  S2R R4, SR_TID.X ;  /* 0x0000000000047919 */ /* 0x000ee40000002100 */
[----:B---3--:R-:W-:Y:S02]  /*1c40*/  LOP3.LUT P2, RZ, R4, 0x7f, RZ, 0xc0, !PT ;  /* 0x0000007f04ff7812 */ /* 0x008fe4000784c0ff */
[----:B--2---:R-:W-:-:S11]  /*1c50*/  LOP3.LUT R2, R2, 0xfff7ffff, RZ, 0xc0, !PT ;  /* 0xfff7ffff02027812 */ /* 0x004fd600078ec0ff */
[----:B------:R-:W-:-:S05]  /*1c60*/  @P2 LOP3.LUT R2, R2, 0x80000, RZ, 0xfc, !PT ;  /* 0x0008000002022812 */ /* 0x000fca00078efcff */
[----:B------:R2:W-:Y:S01]  /*1c70*/  STL [R1], R2 ;  /* 0x0000000201007387 */ /* 0x0005e20000100800 */
[----:B-1----:R-:W-:Y:S05]  /*1c80*/  @P1 BRA `(.L_x_1067) ;  /* 0x0000000000081947 */ /* 0x002fea0003800000 */
[----:B------:R-:W1:Y:S02]  /*1c90*/  SYNCS.PHASECHK.TRANS64.TRYWAIT P1, [R3+URZ+0x30830], R0 ;  /* 0x03083000030075a7 */ /* 0x000e64000802017f */
[----:B-1----:R-:W-:Y:S05]  /*1ca0*/  @!P1 BRA `(.L_x_1068) ;  /* 0x0000013400ac9947 */ /* 0x002fea0003800000 */
.L_x_1067:
[----:B------:R-:W-:Y:S05]  /*1cb0*/  WARPSYNC.ALL ;  /* 0x0000000000007948 */ /* 0x000fea0003800000 */
[----:B------:R-:W-:Y:S01]  /*1cc0*/  UIADD3 UR4, UR38, 0x1e400, URZ ;  /* 0x0001e40026047890 */ /* 0x000fe2000fffe03f */
[----:B------:R-:W-:Y:S01]  /*1cd0*/  WARPGROUP.ARRIVE ;  /* 0x00000000000079c5 */ /* 0x000fe20000000000 */
[----:B------:R-:W-:Y:S01]  /*1ce0*/  UMOV UR9, 0x40000040 ;  /* 0x4000004000097882 */ /* 0x000fe20000000000 */
[----:B------:R-:W-:Y:S01]  /*1cf0*/  UMOV UR11, 0x40000040 ;  /* 0x40000040000b7882 */ /* 0x000fe20000000000 */
[----:B------:R-:W-:Y:S01]  /*1d00*/  USHF.R.U32.HI UR4, URZ, 0x4, UR4 ;  /* 0x000000043f047899 */ /* 0x000fe20008011604 */
[----:B------:R-:W-:Y:S01]  /*1d10*/  IMAD.U32 R9, RZ, RZ, UR9 ;  /* 0x00000009ff097e24 */ /* 0x000fe2000f8e00ff */
[----:B------:R-:W-:Y:S01]  /*1d20*/  UMOV UR13, 0x40000040 ;  /* 0x40000040000d7882 */ /* 0x000fe20000000000 */
[----:B------:R-:W-:Y:S01]  /*1d30*/  UMOV UR15, 0x40000040 ;  /* 0x40000040000f7882 */ /* 0x000fe20000000000 */
[----:B------:R-:W-:Y:S01]  /*1d40*/  ULOP3.LUT UR4, UR4, 0x3fff, URZ, 0xc0, !UPT ;  /* 0x00003fff04047892 */ /* 0x000fe2000f8ec03f */
[----:B--2---:R-:W2:Y:S01]  /*1d50*/  S2R R2, SR_TID.X ;  /* 0x0000000000027919 */ /* 0x004ea20000002100 */
[----:B------:R-:W-:Y:S01]  /*1d60*/  UMOV UR17, 0x40000040 ;  /* 0x4000004000117882 */ /* 0x000fe20000000000 */
[----:B------:R-:W-:Y:S01]  /*1d70*/  UMOV UR19, 0x40000040 ;  /* 0x4000004000137882 */ /* 0x000fe20000000000 */
[----:B------:R-:W-:Y:S01]  /*1d80*/  ULOP3.LUT UR39, UR4, 0x10000, URZ, 0xfc, !UPT ;  /* 0x0001000004277892 */ /* 0x000fe2000f8efc3f */
[----:B------:R-:W-:Y:S01]  /*1d90*/  IMAD.MOV.U32 R5, RZ, RZ, -0x60 ;  /* 0xffffffa0ff057424 */ /* 0x000fe200078e00ff */
[----:B------:R-:W-:Y:S01]  /*1da0*/  ULOP3.LUT UR4, UR40, 0x10000, URZ, 0xfc, !UPT ;  /* 0x0001000028047892 */ /* 0x000fe2000f8efc3f */
[----:B------:R-:W-:Y:S01]  /*1db0*/  IMAD R6, R193, 0x80, R201 ;  /* 0x00000080c1067824 */ /* 0x000fe200078e02c9 */
[----:B------:R-:W-:Y:S01]  /*1dc0*/  UIMAD UR5, UR36, 0x900, UR39 ;  /* 0x00000900240578a4 */ /* 0x000fe2000f8e0227 */
[----:B------:R-:W-:Y:S01]  /*1dd0*/  IMAD R5, R74, R5, 0x60 ;  /* 0x000000604a057424 */ /* 0x000fe200078e0205 */
[----:B------:R-:W-:-:S02]  /*1de0*/  UIADD3 UR12, UR4, 0x4, URZ ;  /* 0x00000004040c7890 */ /* 0x000fc4000fffe03f */
[----:B------:R-:W-:Y:S01]  /*1df0*/  UIADD3 UR14, UR5, 0x4, URZ ;  /* 0x00000004050e7890 */ /* 0x000fe2000fffe03f */
[----:B------:R-:W-:Y:S01]  /*1e00*/  IMAD R10, R18, -0x2, R5 ;  /* 0xfffffffe120a7824 */ /* 0x000fe200078e0205 */
[----:B------:R-:W-:Y:S01]  /*1e10*/  UMOV UR8, UR4 ;  /* 0x0000000400087c82 */ /* 0x000fe20008000000 */
[----:B------:R-:W-:Y:S01]  /*1e20*/  UMOV UR10, UR5 ;  /* 0x00000005000a7c82 */ /* 0x000fe20008000000 */
[----:B------:R-:W-:Y:S01]  /*1e30*/  IMAD.U32 R8, RZ, RZ, UR8 ;  /* 0x00000008ff087e24 */ /* 0x000fe2000f8e00ff */
[----:B------:R-:W-:Y:S01]  /*1e40*/  HGMMA.64x96x16.F32 R24, gdesc[UR8], RZ, !UPT, gsb0 ;  /* 0x01600000081879f0 */ /* 0x000fe2000c0008ff */
[----:B------:R-:W-:Y:S02]  /*1e50*/  UIADD3 UR8, UR4, 0x2, URZ ;  /* 0x0000000204087890 */ /* 0x000fe4000fffe03f */
[----:B------:R-:W-:Y:S01]  /*1e60*/  UIADD3 UR10, UR5, 0x2, URZ ;  /* 0x00000002050a7890 */ /* 0x000fe2000fffe03f */
[----:B------:R-:W-:Y:S01]  /*1e70*/  UMOV UR9, 0x40000040 ;  /* 0x4000004000097882 */ /* 0x000fe20000000000 */
[----:B------:R-:W-:Y:S01]  /*1e80*/  UMOV UR11, 0x40000040 ;  /* 0x40000040000b7882 */ /* 0x000fe20000000000 */
[----:B------:R-:W-:-:S02]  /*1e90*/  UIADD3 UR16, UR4, 0x6, URZ ;  /* 0x0000000604107890 */ /* 0x000fc4000fffe03f */
[----:B------:R-:W-:Y:S02]  /*1ea0*/  UIADD3 UR18, UR5, 0x6, URZ ;  /* 0x0000000605127890 */ /* 0x000fe4000fffe03f */
[----:B------:R-:W-:Y:S02]  /*1eb0*/  UIADD3 UR20, UR4, 0x400, URZ ;  /* 0x0000040004147890 */ /* 0x000fe4000fffe03f */
[----:B------:R-:W-:Y:S01]  /*1ec0*/  UIADD3 UR22, UR5, 0x300, URZ ;  /* 0x0000030005167890 */ /* 0x000fe2000fffe03f */
[----:B------:R-:W-:Y:S01]  /*1ed0*/  UMOV UR21, 0x40000040 ;  /* 0x4000004000157882 */ /* 0x000fe20000000000 */
[----:B------:R-:W-:Y:S01]  /*1ee0*/  UMOV UR23, 0x40000040 ;  /* 0x4000004000177882 */ /* 0x000fe20000000000 */
[----:B------:R-:W-:Y:S01]  /*1ef0*/  UIADD3 UR24, UR4, 0x402, URZ ;  /* 0x0000040204187890 */ /* 0x000fe2000fffe03f */
[----:B--2---:R-:W-:Y:S01]  /*1f00*/  LOP3.LUT P1, RZ, R2, 0x7f, RZ, 0xc0, !PT ;  /* 0x0000007f02ff7812 */ /* 0x004fe2000782c0ff */
[----:B------:R-:W-:Y:S01]  /*1f10*/  UIADD3 UR26, UR5, 0x302, URZ ;  /* 0x00000302051a7890 */ /* 0x000fe2000fffe03f */
[----:B------:R-:W-:Y:S01]  /*1f20*/  IMAD.IADD R2, R16, 0x1, R5 ;  /* 0x0000000110027824 */ /* 0x000fe200078e0205 */
[----:B------:R-:W-:Y:S01]  /*1f30*/  UMOV UR25, 0x40000040 ;  /* 0x4000004000197882 */ /* 0x000fe20000000000 */
[----:B------:R-:W-:Y:S01]  /*1f40*/  UMOV UR27, 0x40000040 ;  /* 0x40000040001b7882 */ /* 0x000fe20000000000 */
[----:B------:R-:W-:Y:S01]  /*1f50*/  UIADD3 UR28, UR4, 0x404, URZ ;  /* 0x00000404041c7890 */ /* 0x000fe2000fffe03f */
[----:B------:R-:W-:Y:S01]  /*1f60*/  IMAD R7, R18, -0x2, R2 ;  /* 0xfffffffe12077824 */ /* 0x000fe200078e0202 */
[----:B------:R-:W-:Y:S01]  /*1f70*/  UIADD3 UR30, UR5, 0x304, URZ ;  /* 0x00000304051e7890 */ /* 0x000fe2000fffe03f */
[----:B------:R-:W-:Y:S01]  /*1f80*/  UMOV UR29, 0x40000040 ;  /* 0x40000040001d7882 */ /* 0x000fe20000000000 */
[----:B------:R-:W-:Y:S01]  /*1f90*/  UMOV UR31, 0x40000040 ;  /* 0x40000040001f7882 */ /* 0x000fe20000000000 */
[----:B------:R-:W-:-:S02]  /*1fa0*/  UIADD3 UR32, UR4, 0x406, URZ ;  /* 0x0000040604207890 */ /* 0x000fc4000fffe03f */
[----:B------:R-:W-:Y:S01]  /*1fb0*/  UIADD3 UR34, UR5, 0x306, URZ ;  /* 0x0000030605227890 */ /* 0x000fe2000fffe03f */
[----:B01----:R-:W-:Y:S01]  /*1fc0*/  @!P1 VIADD R0, R3, 0x30840 ;  /* 0x0003084003009836 */ /* 0x003fe20000000000 */
[----:B------:R-:W-:Y:S01]  /*1fd0*/  UMOV UR33, 0x40000040 ;  /* 0x4000004000217882 */ /* 0x000fe20000000000 */
[----:B------:R-:W-:Y:S01]  /*1fe0*/  UMOV UR35, 0x40000040 ;  /* 0x4000004000237882 */ /* 0x000fe20000000000 */
[----:B------:R-:W-:Y:S01]  /*1ff0*/  UIADD3 UR40, UR4, 0x800, URZ ;  /* 0x0000080004287890 */ /* 0x000fe2000fffe03f */
[----:B------:R-:W-:Y:S01]  /*2000*/  IADD3 R3, -R17, 0x1, R2 ;  /* 0x0000000111037810 */ /* 0x000fe20007ffe102 */
[----:B------:R-:W-:Y:S01]  /*2010*/  UIADD3 UR42, UR5, 0x600, URZ ;  /* 0x00000600052a7890 */ /* 0x000fe2000fffe03f */
[----:B------:R-:W-:Y:S01]  /*2020*/  @!P1 PRMT R0, RZ, 0x654, R0 ;  /* 0x00000654ff009816 */ /* 0x000fe20000000000 */
        /* <DEDUP_REMOVED lines=15> */
[----:B------:R-:W-:Y:S02]  /*2120*/  ULDC.64 UR4, c[0x0][0x9e0] ;  /* 0x0002780000047ab9 */ /* 0x000fe40000000a00 */
[----:B------:R-:W-:Y:S01]  /*2130*/  UISETP.GE.AND UP0, UPT, UR5, 0x1, UPT ;  /* 0x000000010500788c */ /* 0x000fe2000bf06270 */
[----:B------:R-:W-:Y:S01]  /*2140*/  VIADD R4, R3, UR4 ;  /* 0x0000000403047c36 */ /* 0x000fe20008000000 */
[----:B------:R-:W-:-:S02]  /*2150*/  WARPGROUP.DEPBAR.LE gsb0, 0x0 ;  /* 0x00008000000079c5 */ /* 0x000fc40000010000 */
[----:B------:R-:W-:-:S06]  /*2160*/  WARPGROUP.ARRIVE ;  /* 0x00000000000079c5 */ /* 0x000fcc0000000000 */
[----:B------:R-:W-:Y:S01]  /*2170*/  HGMMA.64x96x16.F32 R24, gdesc[UR8], R24, gsb0 ;  /* 0x01600000081879f0 */ /* 0x000fe20008000818 */
[----:B------:R-:W-:Y:S02]  /*2180*/  ULDC UR10, c[0x0][0x9dc] ;  /* 0x00027700000a7ab9 */ /* 0x000fe40000000800 */
[----:B------:R-:W-:-:S06]  /*2190*/  ULOP3.LUT UR6, URZ, UR10, URZ, 0x33, !UPT ;  /* 0x0000000a3f067292 */ /* 0x000fcc000f8e333f */
[----:B------:R-:W-:-:S04]  /*21a0*/  VIADD R11, R3, UR6 ;  /* 0x00000006030b7c36 */ /* 0x000fc80008000000 */
[----:B------:R-:W-:Y:S01]  /*21b0*/  IMAD.IADD R2, R11, 0x1, R6 ;  /* 0x000000010b027824 */ /* 0x000fe200078e0206 */
        /* <DEDUP_REMOVED lines=32> */
[----:B------:R-:W-:Y:S02]  /*23c0*/  PLOP3.LUT P1, PT, PT, PT, UP0, 0x40, 0x0 ;  /* 0x000000000000781c */ /* 0x000fe40003f2e808 */
[----:B0-----:R-:W-:-:S11]  /*23d0*/  VIADDMNMX R0, R6, R4, R7, PT ;  /* 0x0000000406007246 */ /* 0x001fd60003800107 */
[----:B------:R-:W-:Y:S05]  /*23e0*/  @P1 BRA `(.L_x_1069) ;  /* 0x0000000000541947 */ /* 0x000fea0003800000 */
[----:B------:R-:W-:Y:S01]  /*23f0*/  IADD3 R3, -R17, R16, R6 ;  /* 0x0000001011037210 */ /* 0x000fe20007ffe106 */
[----:B------:R-:W-:Y:S03]  /*2400*/  BSSY B0, `(.L_x_1070) ;  /* 0x0000010000007945 */ /* 0x000fe60003800000 */
        /* <DEDUP_REMOVED lines=10> */
.L_x_1071:
[----:B------:R-:W-:-:S06]  /*24b0*/  UISETP.NE.AND UP1, UPT, UR5, 0x1, UPT ;  /* 0x000000010500788c */ /* 0x000fcc000bf25270 */
[----:B------:R-:W-:-:S05]  /*24c0*/  PLOP3.LUT P1, PT, PT, PT, UP1, 0x80, 0x0 ;  /* 0x000000000000781c */ /* 0x000fca0003f2f018 */
[----:B------:R-:W-:-:S08]  /*24d0*/  @UP1 ULDC.64 UR6, c[0x0][0x9e8] ;  /* 0x00027a0000061ab9 */ /* 0x000fd00000000a00 */
[----:B------:R-:W-:-:S05]  /*24e0*/  @P1 IMAD.HI.U32 R12, R3, UR6, RZ ;  /* 0x00000006030c1c27 */ /* 0x000fca000f8e00ff */
[----:B------:R-:W-:-:S07]  /*24f0*/  @P1 SHF.R.U32.HI R3, RZ, UR7, R12 ;  /* 0x00000007ff031c19 */ /* 0x000fce000801160c */
.L_x_1072:
[----:B------:R-:W-:Y:S05]  /*2500*/  BSYNC B0 ;  /* 0x0000000000007941 */ /* 0x000fea0003800000 */
.L_x_1070:
[----:B------:R-:W-:-:S05]  /*2510*/  IMAD R3, R3, UR5, R10 ;  /* 0x0000000503037c24 */ /* 0x000fca000f8e020a */
[----:B------:R-:W-:Y:S02]  /*2520*/  VIMNMX R2, R2, R3, !PT ;  /* 0x0000000302027248 */ /* 0x000fe40007fe0100 */
[----:B------:R-:W-:-:S07]  /*2530*/  VIADDMNMX R0, R3, UR5, R0, PT ;  /* 0x0000000503007c46 */ /* 0x000fce000b800100 */
.L_x_1069:
[C---:B------:R-:W-:Y:S02]  /*2540*/  ISETP.GE.AND P1, PT, R5.reuse, 0x2, PT ;  /* 0x000000020500780c */ /* 0x040fe40003f26270 */
[C---:B------:R-:W-:Y:S02]  /*2550*/  ISETP.GE.AND P5, PT, R5.reuse, 0xa, PT ;  /* 0x0000000a0500780c */ /* 0x040fe40003fa6270 */
        /* <DEDUP_REMOVED lines=34> */
[C---:B------:R-:W-:Y:S02]  /*2780*/  ISETP.GE.AND P4, PT, R5.reuse, 0x22, PT ;  /* 0x000000220500780c */ /* 0x040fe40003f86270 */
        /* <DEDUP_REMOVED lines=73> */
[----:B------:R-:W-:-:S04]  /*2c20*/  ISETP.GE.AND P5, PT, R5, 0x5a, PT ;  /* 0x0000005a0500780c */ /* 0x000fc80003fa6270 */
[----:B------:R-:W-:Y:S02]  /*2c30*/  P2R R65, PR, RZ, 0x20 ;  /* 0x00000020ff417803 */ /* 0x000fe40000000000 */
[----:B------:R-:W-:-:S04]  /*2c40*/  ISETP.GT.AND P5, PT, R2, 0x59, !P5 ;  /* 0x000000590200780c */ /* 0x000fc80006fa4270 */
[----:B------:R-:W-:Y:S01]  /*2c50*/  ISETP.LT.OR P5, PT, R0, 0x5a, P5 ;  /* 0x0000005a0000780c */ /* 0x000fe20002fa1670 */
[----:B------:R-:W-:-:S03]  /*2c60*/  VIADD R0, R6, 0x8 ;  /* 0x0000000806007836 */ /* 0x000fc60000000000 */
[----:B------:R-:W-:Y:S02]  /*2c70*/  FSEL R94, R69, -INF , !P5 ;  /* 0xff800000455e7808 */ /* 0x000fe40006800000 */
[----:B------:R-:W-:Y:S02]  /*2c80*/  PLOP3.LUT P5, PT, PT, PT, UP0, 0x40, 0x0 ;  /* 0x000000000000781c */ /* 0x000fe40003fae808 */
[----:B------:R-:W-:Y:S02]  /*2c90*/  VIADDMNMX R2, R0, R4, R7, PT ;  /* 0x0000000400027246 */ /* 0x000fe40003800107 */
[----:B------:R-:W-:-:S09]  /*2ca0*/  IADD3 R4, R11, 0x8, R6 ;  /* 0x000000080b047810 */ /* 0x000fd20007ffe006 */
[----:B------:R-:W-:Y:S05]  /*2cb0*/  @P5 BRA `(.L_x_1073) ;  /* 0x0000000000605947 */ /* 0x000fea0003800000 */
[----:B------:R-:W-:Y:S01]  /*2cc0*/  IADD3 R0, R16, 0x8, R6 ;  /* 0x0000000810007810 */ /* 0x000fe20007ffe006 */
[----:B------:R-:W-:Y:S04]  /*2cd0*/  BSSY B0, `(.L_x_1074) ;  /* 0x0000013000007945 */ /* 0x000fe80003800000 */
        /* <DEDUP_REMOVED lines=12> */
.L_x_1075:
[----:B------:R-:W-:-:S06]  /*2da0*/  UISETP.NE.AND UP1, UPT, UR5, 0x1, UPT ;  /* 0x000000010500788c */ /* 0x000fcc000bf25270 */
[----:B------:R-:W-:-:S05]  /*2db0*/  PLOP3.LUT P5, PT, PT, PT, UP1, 0x80, 0x0 ;  /* 0x000000000000781c */ /* 0x000fca0003faf018 */
[----:B------:R-:W-:-:S08]  /*2dc0*/  @UP1 ULDC.64 UR6, c[0x0][0x9e8] ;  /* 0x00027a0000061ab9 */ /* 0x000fd00000000a00 */
[----:B------:R-:W-:Y:S01]  /*2dd0*/  @P5 IMAD.HI.U32 R3, R0, UR6, RZ ;  /* 0x0000000600035c27 */ /* 0x000fe2000f8e00ff */
[----:B------:R-:W-:-:S13]  /*2de0*/  PLOP3.LUT P5, PT, PT, PT, UP1, 0x80, 0x0 ;  /* 0x000000000000781c */ /* 0x000fda0003faf018 */
[----:B------:R-:W-:-:S07]  /*2df0*/  @P5 SHF.R.U32.HI R0, RZ, UR7, R3 ;  /* 0x00000007ff005c19 */ /* 0x000fce0008011603 */
.L_x_1076:
[----:B------:R-:W-:Y:S05]  /*2e00*/  BSYNC B0 ;  /* 0x0000000000007941 */ /* 0x000fea0003800000 */
.L_x_1074:
[----:B------:R-:W-:-:S05]  /*2e10*/  IMAD R3, R0, UR5, R10 ;  /* 0x0000000500037c24 */ /* 0x000fca000f8e020a */
[----:B------:R-:W-:Y:S02]  /*2e20*/  VIMNMX R4, R4, R3, !PT ;  /* 0x0000000304047248 */ /* 0x000fe40007fe0100 */
[----:B------:R-:W-:-:S07]  /*2e30*/  VIADDMNMX R2, R3, UR5, R2, PT ;  /* 0x0000000503027c46 */ /* 0x000fce000b800102 */
.L_x_1073:
[C---:B------:R-:W-:Y:S01]  /*2e40*/  ISETP.GT.AND P1, PT, R4.reuse, 0x1, !P1 ;  /* 0x000000010400780c */ /* 0x040fe20004f24270 */
[----:B------:R-:W-:Y:S01]  /*2e50*/  ULDC UR6, c[0x0][0x988] ;  /* 0x0002620000067ab9 */ /* 0x000fe20000000800 */
[----:B------:R-:W-:Y:S02]  /*2e60*/  ISETP.GT.AND P2, PT, R4, 0x8, !P2 ;  /* 0x000000080400780c */ /* 0x000fe40005744270 */
        /* <DEDUP_REMOVED lines=64> */
[----:B------:R-:W0:Y:S01]  /*3270*/  SHFL.BFLY PT, R5, R10, 0x2, 0x1f ;  /* 0x0c401f000a057f89 */ /* 0x000e2200000e0000 */
        /* <DEDUP_REMOVED lines=13> */
[----:B0-----:R-:W-:Y:S02]  /*3350*/  FMNMX.FTZ R12, R10, R5, !PT ;  /* 0x000000050a0c7209 */ /* 0x001fe40007810000 */
[----:B------:R-:W-:Y:S02]  /*3360*/  FMNMX.FTZ R10, R7, R27, !PT ;  /* 0x0000001b070a7209 */ /* 0x000fe40007810000 */
[----:B------:R-:W-:Y:S01]  /*3370*/  FSEL R51, R51, -INF , !P1 ;  /* 0xff80000033337808 */ /* 0x000fe20004800000 */
[----:B------:R-:W0:Y:S01]  /*3380*/  SHFL.BFLY PT, R5, R12, 0x1, 0x1f ;  /* 0x0c201f000c057f89 */ /* 0x000e2200000e0000 */
        /* <DEDUP_REMOVED lines=21> */
[----:B0-----:R-:W-:Y:S02]  /*34e0*/  FMNMX.FTZ R5, R12, R5, !PT ;  /* 0x000000050c057209 */ /* 0x001fe40007810000 */
        /* <DEDUP_REMOVED lines=25> */
[----:B------:R0:W-:Y:S01]  /*3680*/  MUFU.EX2 R57, R14 ;  /* 0x0000000e00397308 */ /* 0x0001e20000000800 */
        /* <DEDUP_REMOVED lines=9> */
[--C-:B0-----:R-:W-:Y:S01]  /*3720*/  FFMA.FTZ R14, R76, R0, -R53.reuse ;  /* 0x000000004c0e7223 */ /* 0x101fe20000010835 */
[----:B------:R-:W-:Y:S01]  /*3730*/  FMNMX.FTZ R10, R37, R10, !PT ;  /* 0x0000000a250a7209 */ /* 0x000fe20007810000 */
[-CC-:B------:R-:W-:Y:S01]  /*3740*/  FFMA.FTZ R34, R56, R0.reuse, -R53.reuse ;  /* 0x0000000038227223 */ /* 0x180fe20000010835 */
[----:B------:R-:W-:Y:S01]  /*3750*/  ISETP.NE.AND P5, PT, R65, RZ, PT ;  /* 0x000000ff4100720c */ /* 0x000fe20003fa5270 */
[----:B------:R-:W-:Y:S01]  /*3760*/  FFMA.FTZ R32, R86, R0, -R53 ;  /* 0x0000000056207223 */ /* 0x000fe20000010835 */
[----:B------:R-:W-:Y:S01]  /*3770*/  ISETP.GT.AND P4, PT, R4, 0x58, !P4 ;  /* 0x000000580400780c */ /* 0x000fe20006784270 */
[----:B------:R0:W1:Y:S01]  /*3780*/  MUFU.EX2 R61, R24 ;  /* 0x00000018003d7308 */ /* 0x0000620000000800 */
[----:B------:R-:W-:-:S02]  /*3790*/  ISETP.LT.OR P3, PT, R2, 0x52, P3 ;  /* 0x000000520200780c */ /* 0x000fc40001f61670 */
[----:B------:R-:W-:Y:S02]  /*37a0*/  FSEL R41, R66, -INF , !P2 ;  /* 0xff80000042297808 */ /* 0x000fe40005000000 */
[----:B------:R-:W-:Y:S02]  /*37b0*/  FMNMX.FTZ R10, R63, R10, !PT ;  /* 0x0000000a3f0a7209 */ /* 0x000fe40007810000 */
        /* <DEDUP_REMOVED lines=8> */
[----:B------:R-:W-:Y:S01]  /*3840*/  ISETP.LT.OR P5, PT, R2, 0x5a, P5 ;  /* 0x0000005a0200780c */ /* 0x000fe20002fa1670 */
[----:B------:R-:W-:Y:S01]  /*3850*/  FFMA.FTZ R2, R44, R0, -R53 ;  /* 0x000000002c027223 */ /* 0x000fe20000010835 */
[----:B------:R-:W-:Y:S01]  /*3860*/  FSEL R45, R70, -INF , !P4 ;  /* 0xff800000462d7808 */ /* 0x000fe20006000000 */
[----:B------:R0:W-:Y:S01]  /*3870*/  MUFU.EX2 R180, R4 ;  /* 0x0000000400b47308 */ /* 0x0001e20000000800 */
[----:B------:R-:W-:-:S02]  /*3880*/  FMNMX.FTZ R10, R67, R10, !PT ;  /* 0x0000000a430a7209 */ /* 0x000fc40007810000 */
[----:B------:R-:W-:Y:S02]  /*3890*/  FSEL R71, R71, -INF , !P5 ;  /* 0xff80000047477808 */ /* 0x000fe40006800000 */
[----:B------:R-:W-:Y:S02]  /*38a0*/  FMNMX.FTZ R10, R45, R10, !PT ;  /* 0x0000000a2d0a7209 */ /* 0x000fe40007810000 */
[----:B-1----:R-:W-:Y:S01]  /*38b0*/  F2FP.F16.F32.PACK_AB R190, R61, R20 ;  /* 0x000000143dbe723e */ /* 0x002fe200000000ff */
[----:B------:R1:W2:Y:S01]  /*38c0*/  MUFU.EX2 R65, R14 ;  /* 0x0000000e00417308 */ /* 0x0002a20000000800 */
[----:B------:R-:W-:Y:S01]  /*38d0*/  FMNMX.FTZ R10, R71, R10, !PT ;  /* 0x0000000a470a7209 */ /* 0x000fe20007810000 */
[----:B0-----:R-:W-:Y:S01]  /*38e0*/  FFMA.FTZ R4, R82, R0, -R53 ;  /* 0x0000000052047223 */ /* 0x001fe20000010835 */
[----:B------:R-:W-:-:S03]  /*38f0*/  F2FP.F16.F32.PACK_AB R188, R57, R12 ;  /* 0x0000000c39bc723e */ /* 0x000fc600000000ff */
[----:B------:R-:W0:Y:S02]  /*3900*/  SHFL.BFLY PT, R49, R10, 0x2, 0x1f ;  /* 0x0c401f000a317f89 */ /* 0x000e2400000e0000 */
[----:B------:R3:W-:Y:S01]  /*3910*/  MUFU.EX2 R75, R4 ;  /* 0x00000004004b7308 */ /* 0x0007e20000000800 */
[----:B-1----:R-:W-:-:S07]  /*3920*/  FFMA.FTZ R14, R80, R0, -R53 ;  /* 0x00000000500e7223 */ /* 0x002fce0000010835 */
[----:B------:R-:W-:Y:S01]  /*3930*/  MUFU.EX2 R83, R36 ;  /* 0x0000002400537308 */ /* 0x000fe20000000800 */
[----:B--2---:R-:W-:-:S07]  /*3940*/  F2FP.F16.F32.PACK_AB R184, R65, R26 ;  /* 0x0000001a41b8723e */ /* 0x004fce00000000ff */
[----:B------:R-:W-:Y:S01]  /*3950*/  MUFU.EX2 R28, R28 ;  /* 0x0000001c001c7308 */ /* 0x000fe20000000800 */
[----:B0-----:R-:W-:Y:S01]  /*3960*/  FMNMX.FTZ R49, R10, R49, !PT ;  /* 0x000000310a317209 */ /* 0x001fe20007810000 */
[----:B------:R-:W-:-:S06]  /*3970*/  FFMA.FTZ R10, R88, R0, -R53 ;  /* 0x00000000580a7223 */ /* 0x000fcc0000010835 */
[----:B------:R0:W1:Y:S01]  /*3980*/  MUFU.EX2 R69, R24 ;  /* 0x0000001800457308 */ /* 0x0000620000000800 */
[----:B---3--:R-:W2:Y:S07]  /*3990*/  SHFL.BFLY PT, R4, R49, 0x1, 0x1f ;  /* 0x0c201f0031047f89 */ /* 0x008eae00000e0000 */
[----:B------:R3:W-:Y:S01]  /*39a0*/  MUFU.EX2 R81, R10 ;  /* 0x0000000a00517308 */ /* 0x0007e20000000800 */
[----:B0-----:R-:W-:-:S07]  /*39b0*/  FFMA.FTZ R24, R48, R0, -R53 ;  /* 0x0000000030187223 */ /* 0x001fce0000010835 */
[----:B------:R-:W-:Y:S01]  /*39c0*/  MUFU.EX2 R85, R38 ;  /* 0x0000002600557308 */ /* 0x000fe20000000800 */
[----:B-1----:R-:W-:-:S07]  /*39d0*/  F2FP.F16.F32.PACK_AB R186, R69, R28 ;  /* 0x0000001c45ba723e */ /* 0x002fce00000000ff */
[----:B------:R0:W-:Y:S01]  /*39e0*/  MUFU.EX2 R73, R14 ;  /* 0x0000000e00497308 */ /* 0x0001e20000000800 */
[----:B--2---:R-:W-:-:S04]  /*39f0*/  FMNMX.FTZ R4, R49, R4, !PT ;  /* 0x0000000431047209 */ /* 0x004fc80007810000 */
[C---:B------:R-:W-:Y:S01]  /*3a00*/  FSETP.NEU.FTZ.AND P1, PT, R4.reuse, -INF , PT ;  /* 0xff8000000400780b */ /* 0x040fe20003f3d000 */
[-C--:B---3--:R-:W-:Y:S02]  /*3a10*/  FMUL.FTZ R10, R4, R0.reuse ;  /* 0x00000000040a7220 */ /* 0x088fe40000410000 */
[----:B------:R-:W1:Y:S01]  /*3a20*/  MUFU.EX2 R2, R2 ;  /* 0x0000000200027308 */ /* 0x000e620000000800 */
[----:B0-----:R-:W-:Y:S02]  /*3a30*/  FFMA.FTZ R14, R84, R0, -R53 ;  /* 0x00000000540e7223 */ /* 0x001fe40000010835 */
[----:B------:R-:W-:Y:S02]  /*3a40*/  FSEL R10, R10, RZ, P1 ;  /* 0x000000ff0a0a7208 */ /* 0x000fe40000800000 */
[----:B------:R-:W-:-:S03]  /*3a50*/  PLOP3.LUT P1, PT, PT, PT, UP0, 0x40, 0x0 ;  /* 0x000000000000781c */ /* 0x000fc60003f2e808 */
        /* <DEDUP_REMOVED lines=17> */
[----:B0-----:R-:W-:Y:S01]  /*3b70*/  FADD.FTZ R13, R12, R57 ;  /* 0x000000390c0d7221 */ /* 0x001fe20000010000 */
[-CC-:B------:R-:W-:Y:S01]  /*3b80*/  FFMA.FTZ R33, R33, R0.reuse, -R10.reuse ;  /* 0x0000000021217223 */ /* 0x180fe2000001080a */
[-CC-:B------:R-:W-:Y:S01]  /*3b90*/  FFMA.FTZ R55, R55, R0.reuse, -R10.reuse ;  /* 0x0000000037377223 */ /* 0x180fe2000001080a */
[-CC-:B------:R-:W-:Y:S01]  /*3ba0*/  FFMA.FTZ R3, R3, R0.reuse, -R10.reuse ;  /* 0x0000000003037223 */ /* 0x180fe2000001080a */
[----:B------:R-:W-:Y:S01]  /*3bb0*/  FADD.FTZ R50, R20, R13 ;  /* 0x0000000d14327221 */ /* 0x000fe20000010000 */
[-CC-:B------:R-:W-:Y:S01]  /*3bc0*/  FFMA.FTZ R59, R59, R0.reuse, -R10.reuse ;  /* 0x000000003b3b7223 */ /* 0x180fe2000001080a */
[-C--:B------:R-:W-:Y:S01]  /*3bd0*/  FFMA.FTZ R37, R37, R0.reuse, -R10 ;  /* 0x0000000025257223 */ /* 0x080fe2000001080a */
[----:B------:R-:W0:Y:S01]  /*3be0*/  MUFU.EX2 R36, R27 ;  /* 0x0000001b00247308 */ /* 0x000e220000000800 */
[----:B------:R-:W-:Y:S01]  /*3bf0*/  FADD.FTZ R13, R61, R50 ;  /* 0x000000323d0d7221 */ /* 0x000fe20000010000 */
[-CC-:B------:R-:W-:Y:S01]  /*3c00*/  FFMA.FTZ R63, R63, R0.reuse, -R10.reuse ;  /* 0x000000003f3f7223 */ /* 0x180fe2000001080a */
[-CC-:B------:R-:W-:Y:S01]  /*3c10*/  FFMA.FTZ R41, R41, R0.reuse, -R10.reuse ;  /* 0x0000000029297223 */ /* 0x180fe2000001080a */
[-CC-:B------:R-:W-:Y:S01]  /*3c20*/  FFMA.FTZ R67, R67, R0.reuse, -R10.reuse ;  /* 0x0000000043437223 */ /* 0x180fe2000001080a */
[----:B------:R-:W-:Y:S01]  /*3c30*/  FADD.FTZ R52, R26, R13 ;  /* 0x0000000d1a347221 */ /* 0x000fe20000010000 */
[-CC-:B------:R-:W-:Y:S01]  /*3c40*/  FFMA.FTZ R45, R45, R0.reuse, -R10.reuse ;  /* 0x000000002d2d7223 */ /* 0x180fe2000001080a */
[----:B------:R-:W-:Y:S01]  /*3c50*/  FFMA.FTZ R71, R71, R0, -R10 ;  /* 0x0000000047477223 */ /* 0x000fe2000001080a */
[----:B------:R-:W2:Y:S01]  /*3c60*/  MUFU.EX2 R11, R11 ;  /* 0x0000000b000b7308 */ /* 0x000ea20000000800 */
[----:B------:R-:W-:Y:S01]  /*3c70*/  FADD.FTZ R13, R65, R52 ;  /* 0x00000034410d7221 */ /* 0x000fe20000010000 */
[----:B-1----:R-:W-:-:S03]  /*3c80*/  F2FP.F16.F32.PACK_AB R182, R75, R2 ;  /* 0x000000024bb6723e */ /* 0x002fc600000000ff */
[----:B------:R-:W-:-:S03]  /*3c90*/  FADD.FTZ R54, R28, R13 ;  /* 0x0000000d1c367221 */ /* 0x000fc60000010000 */
[----:B------:R-:W1:Y:S01]  /*3ca0*/  MUFU.EX2 R38, R31 ;  /* 0x0000001f00267308 */ /* 0x000e620000000800 */
[----:B0-----:R-:W-:Y:S01]  /*3cb0*/  FADD.FTZ R52, R7, R36 ;  /* 0x0000002407347221 */ /* 0x001fe20000010000 */
[----:B------:R-:W-:Y:S01]  /*3cc0*/  FADD.FTZ R27, R69, R54 ;  /* 0x00000036451b7221 */ /* 0x000fe20000010000 */
[----:B------:R-:W-:-:S03]  /*3cd0*/  F2FP.F16.F32.PACK_AB R189, R36, R7 ;  /* 0x0000000724bd723e */ /* 0x000fc600000000ff */
[----:B------:R-:W-:Y:S01]  /*3ce0*/  FADD.FTZ R56, R180, R27 ;  /* 0x0000001bb4387221 */ /* 0x000fe20000010000 */
[----:B------:R-:W-:Y:S01]  /*3cf0*/  F2FP.F16.F32.PACK_AB R180, R73, R180 ;  /* 0x000000b449b4723e */ /* 0x000fe200000000ff */
[----:B------:R-:W0:Y:S01]  /*3d00*/  MUFU.EX2 R42, R35 ;  /* 0x00000023002a7308 */ /* 0x000e220000000800 */
[----:B--2---:R-:W-:Y:S01]  /*3d10*/  FADD.FTZ R13, R11, R52 ;  /* 0x000000340b0d7221 */ /* 0x004fe20000010000 */
[----:B------:R-:W-:-:S04]  /*3d20*/  FADD.FTZ R27, R73, R56 ;  /* 0x00000038491b7221 */ /* 0x000fc80000010000 */
[----:B------:R-:W-:Y:S02]  /*3d30*/  FADD.FTZ R56, R2, R27 ;  /* 0x0000001b02387221 */ /* 0x000fe40000010000 */
[----:B------:R-:W2:Y:S01]  /*3d40*/  MUFU.EX2 R15, R15 ;  /* 0x0000000f000f7308 */ /* 0x000ea20000000800 */
[C---:B-1----:R-:W-:Y:S01]  /*3d50*/  FADD.FTZ R54, R38.reuse, R13 ;  /* 0x0000000d26367221 */ /* 0x042fe20000010000 */
[----:B------:R-:W-:Y:S01]  /*3d60*/  FADD.FTZ R27, R75, R56 ;  /* 0x000000384b1b7221 */ /* 0x000fe20000010000 */
[----:B------:R-:W-:Y:S01]  /*3d70*/  F2FP.F16.F32.PACK_AB R191, R38, R11 ;  /* 0x0000000b26bf723e */ /* 0x000fe200000000ff */
[----:B------:R-:W-:Y:S02]  /*3d80*/  VIADD R11, R74, 0xfffffffe ;  /* 0xfffffffe4a0b7836 */ /* 0x000fe40000000000 */
[----:B------:R-:W-:Y:S01]  /*3d90*/  FADD.FTZ R13, R185, R54 ;  /* 0x00000036b90d7221 */ /* 0x000fe20000010000 */
[----:B------:R-:W-:Y:S01]  /*3da0*/  FADD.FTZ R58, R24, R27 ;  /* 0x0000001b183a7221 */ /* 0x000fe20000010000 */
[----:B------:R-:W1:Y:S02]  /*3db0*/  MUFU.EX2 R44, R39 ;  /* 0x00000027002c7308 */ /* 0x000e640000000800 */
[C---:B0-----:R-:W-:Y:S01]  /*3dc0*/  FADD.FTZ R54, R42.reuse, R13 ;  /* 0x0000000d2a367221 */ /* 0x041fe20000010000 */
[----:B------:R-:W-:-:S05]  /*3dd0*/  F2FP.F16.F32.PACK_AB R185, R42, R185 ;  /* 0x000000b92ab9723e */ /* 0x000fca00000000ff */
[----:B------:R-:W0:Y:S01]  /*3de0*/  MUFU.EX2 R21, R21 ;  /* 0x0000001500157308 */ /* 0x000e220000000800 */
[----:B--2---:R-:W-:-:S07]  /*3df0*/  FADD.FTZ R13, R15, R54 ;  /* 0x000000360f0d7221 */ /* 0x004fce0000010000 */
[----:B------:R2:W3:Y:S01]  /*3e00*/  MUFU.EX2 R77, R14 ;  /* 0x0000000e004d7308 */ /* 0x0004e20000000800 */
[C---:B-1----:R-:W-:Y:S01]  /*3e10*/  FADD.FTZ R56, R44.reuse, R13 ;  /* 0x0000000d2c387221 */ /* 0x042fe20000010000 */
[----:B------:R-:W-:-:S06]  /*3e20*/  F2FP.F16.F32.PACK_AB R187, R44, R15 ;  /* 0x0000000f2cbb723e */ /* 0x000fcc00000000ff */
[----:B------:R-:W1:Y:S01]  /*3e30*/  MUFU.EX2 R46, R43 ;  /* 0x0000002b002e7308 */ /* 0x000e620000000800 */
[----:B--2---:R-:W-:Y:S01]  /*3e40*/  FFMA.FTZ R14, R60, R0, -R53 ;  /* 0x000000003c0e7223 */ /* 0x004fe20000010835 */
[----:B0-----:R-:W-:-:S06]  /*3e50*/  FADD.FTZ R13, R21, R56 ;  /* 0x00000038150d7221 */ /* 0x001fcc0000010000 */
[----:B------:R-:W0:Y:S01]  /*3e60*/  MUFU.EX2 R30, R30 ;  /* 0x0000001e001e7308 */ /* 0x000e220000000800 */
[C---:B---3--:R-:W-:Y:S01]  /*3e70*/  FADD.FTZ R27, R77.reuse, R58 ;  /* 0x0000003a4d1b7221 */ /* 0x048fe20000010000 */
[----:B------:R-:W-:-:S06]  /*3e80*/  F2FP.F16.F32.PACK_AB R176, R77, R24 ;  /* 0x000000184db0723e */ /* 0x000fcc00000000ff */
[----:B------:R-:W2:Y:S01]  /*3e90*/  MUFU.EX2 R25, R25 ;  /* 0x0000001900197308 */ /* 0x000ea20000000800 */
[C---:B-1----:R-:W-:Y:S01]  /*3ea0*/  FADD.FTZ R10, R46.reuse, R13 ;  /* 0x0000000d2e0a7221 */ /* 0x042fe20000010000 */
[----:B------:R-:W-:-:S06]  /*3eb0*/  F2FP.F16.F32.PACK_AB R181, R46, R21 ;  /* 0x000000152eb5723e */ /* 0x000fcc00000000ff */
[----:B------:R1:W3:Y:S01]  /*3ec0*/  MUFU.EX2 R79, R32 ;  /* 0x00000020004f7308 */ /* 0x0002e20000000800 */
[----:B0-----:R-:W-:-:S07]  /*3ed0*/  FADD.FTZ R56, R30, R27 ;  /* 0x0000001b1e387221 */ /* 0x001fce0000010000 */
[----:B------:R-:W0:Y:S01]  /*3ee0*/  MUFU.EX2 R48, R47 ;  /* 0x0000002f00307308 */ /* 0x000e220000000800 */
[-CC-:B-1----:R-:W-:Y:S01]  /*3ef0*/  FFMA.FTZ R32, R64, R0.reuse, -R53.reuse ;  /* 0x0000000040207223 */ /* 0x182fe20000010835 */
[----:B--2---:R-:W-:Y:S01]  /*3f00*/  FADD.FTZ R13, R25, R10 ;  /* 0x0000000a190d7221 */ /* 0x004fe20000010000 */
[----:B------:R-:W-:-:S05]  /*3f10*/  FFMA.FTZ R53, R94, R0, -R53 ;  /* 0x000000005e357223 */ /* 0x000fca0000010835 */
[----:B------:R-:W1:Y:S01]  /*3f20*/  MUFU.EX2 R34, R34 ;  /* 0x0000002200227308 */ /* 0x000e620000000800 */
[C---:B---3--:R-:W-:Y:S01]  /*3f30*/  FADD.FTZ R27, R79.reuse, R56 ;  /* 0x000000384f1b7221 */ /* 0x048fe20000010000 */
[----:B------:R-:W-:-:S06]  /*3f40*/  F2FP.F16.F32.PACK_AB R178, R79, R30 ;  /* 0x0000001e4fb2723e */ /* 0x000fcc00000000ff */
[----:B------:R-:W2:Y:S01]  /*3f50*/  MUFU.EX2 R29, R29 ;  /* 0x0000001d001d7308 */ /* 0x000ea20000000800 */
[C---:B0-----:R-:W-:Y:S01]  /*3f60*/  FADD.FTZ R10, R48.reuse, R13 ;  /* 0x0000000d300a7221 */ /* 0x041fe20000010000 */
[----:B------:R-:W-:-:S06]  /*3f70*/  F2FP.F16.F32.PACK_AB R183, R48, R25 ;  /* 0x0000001930b7723e */ /* 0x000fcc00000000ff */
[----:B------:R-:W0:Y:S01]  /*3f80*/  MUFU.EX2 R50, R51 ;  /* 0x0000003300327308 */ /* 0x000e220000000800 */
[----:B-1----:R-:W-:Y:S01]  /*3f90*/  FADD.FTZ R20, R34, R27 ;  /* 0x0000001b22147221 */ /* 0x002fe20000010000 */
[----:B------:R-:W-:-:S03]  /*3fa0*/  F2FP.F16.F32.PACK_AB R172, R81, R34 ;  /* 0x0000002251ac723e */ /* 0x000fc600000000ff */
[----:B------:R-:W-:-:S03]  /*3fb0*/  FADD.FTZ R27, R81, R20 ;  /* 0x00000014511b7221 */ /* 0x000fc60000010000 */
[----:B------:R-:W1:Y:S01]  /*3fc0*/  MUFU.EX2 R14, R14 ;  /* 0x0000000e000e7308 */ /* 0x000e620000000800 */
[----:B--2---:R-:W-:-:S07]  /*3fd0*/  FADD.FTZ R13, R29, R10 ;  /* 0x0000000a1d0d7221 */ /* 0x004fce0000010000 */
        /* <DEDUP_REMOVED lines=10> */
[----:B0-----:R-:W-:Y:S01]  /*4080*/  FADD.FTZ R10, R52, R13 ;  /* 0x0000000d340a7221 */ /* 0x001fe20000010000 */
[----:B------:R-:W-:Y:S01]  /*4090*/  IMAD.IADD R13, R16, 0x1, -R17 ;  /* 0x00000001100d7824 */ /* 0x000fe200078e0a11 */
[----:B------:R-:W-:-:S03]  /*40a0*/  F2FP.F16.F32.PACK_AB R179, R52, R33 ;  /* 0x0000002134b3723e */ /* 0x000fc600000000ff */
[----:B------:R-:W-:Y:S02]  /*40b0*/  IMAD R24, R193, 0x80, R13 ;  /* 0x00000080c1187824 */ /* 0x000fe400078e020d */
[----:B------:R-:W0:Y:S01]  /*40c0*/  MUFU.EX2 R54, R59 ;  /* 0x0000003b00367308 */ /* 0x000e220000000800 */
[----:B-1----:R-:W-:Y:S01]  /*40d0*/  FADD.FTZ R20, R32, R27 ;  /* 0x0000001b20147221 */ /* 0x002fe20000010000 */
[C---:B------:R-:W-:Y:S02]  /*40e0*/  F2FP.F16.F32.PACK_AB R168, R85.reuse, R32 ;  /* 0x0000002055a8723e */ /* 0x040fe400000000ff */
[----:B------:R-:W-:Y:S01]  /*40f0*/  R2UR UR6, R24 ;  /* 0x00000000180672ca */ /* 0x000fe200000e0000 */
[----:B------:R-:W-:-:S03]  /*4100*/  FADD.FTZ R31, R85, R20 ;  /* 0x00000014551f7221 */ /* 0x000fc60000010000 */
[----:B------:R-:W1:Y:S01]  /*4110*/  MUFU.EX2 R37, R37 ;  /* 0x0000002500257308 */ /* 0x000e620000000800 */
[----:B--2---:R-:W-:-:S07]  /*4120*/  FADD.FTZ R27, R3, R10 ;  /* 0x0000000a031b7221 */ /* 0x004fce0000010000 */
[----:B------:R-:W2:Y:S01]  /*4130*/  MUFU.EX2 R12, R63 ;  /* 0x0000003f000c7308 */ /* 0x000ea20000000800 */
[C---:B0-----:R-:W-:Y:S01]  /*4140*/  FADD.FTZ R14, R54.reuse, R27 ;  /* 0x0000001b360e7221 */ /* 0x041fe20000010000 */
[----:B------:R-:W-:Y:S01]  /*4150*/  UIADD3 UR4, UR6, UR4, URZ ;  /* 0x0000000406047290 */ /* 0x000fe2000fffe03f */
[----:B------:R-:W-:-:S05]  /*4160*/  F2FP.F16.F32.PACK_AB R173, R54, R3 ;  /* 0x0000000336ad723e */ /* 0x000fca00000000ff */
[----:B------:R-:W0:Y:S01]  /*4170*/  MUFU.EX2 R41, R41 ;  /* 0x0000002900297308 */ /* 0x000e220000000800 */
[----:B-1----:R-:W-:-:S07]  /*4180*/  FADD.FTZ R27, R37, R14 ;  /* 0x0000000e251b7221 */ /* 0x002fce0000010000 */
[----:B------:R-:W1:Y:S01]  /*4190*/  MUFU.EX2 R2, R67 ;  /* 0x0000004300027308 */ /* 0x000e620000000800 */
[C---:B--2---:R-:W-:Y:S01]  /*41a0*/  FADD.FTZ R20, R12.reuse, R27 ;  /* 0x0000001b0c147221 */ /* 0x044fe20000010000 */
[----:B------:R-:W-:-:S06]  /*41b0*/  F2FP.F16.F32.PACK_AB R175, R12, R37 ;  /* 0x000000250caf723e */ /* 0x000fcc00000000ff */
[----:B------:R-:W2:Y:S01]  /*41c0*/  MUFU.EX2 R40, R40 ;  /* 0x0000002800287308 */ /* 0x000ea20000000800 */
[----:B0-----:R-:W-:-:S07]  /*41d0*/  FADD.FTZ R7, R41, R20 ;  /* 0x0000001429077221 */ /* 0x001fce0000010000 */
[----:B------:R-:W0:Y:S01]  /*41e0*/  MUFU.EX2 R45, R45 ;  /* 0x0000002d002d7308 */ /* 0x000e220000000800 */
[C---:B-1----:R-:W-:Y:S01]  /*41f0*/  FADD.FTZ R20, R2.reuse, R7 ;  /* 0x0000000702147221 */ /* 0x042fe20000010000 */
[----:B------:R-:W-:-:S06]  /*4200*/  F2FP.F16.F32.PACK_AB R169, R2, R41 ;  /* 0x0000002902a9723e */ /* 0x000fcc00000000ff */
[----:B------:R-:W1:Y:S01]  /*4210*/  MUFU.EX2 R53, R53 ;  /* 0x0000003500357308 */ /* 0x000e620000000800 */
[----:B--2---:R-:W-:-:S07]  /*4220*/  FADD.FTZ R10, R40, R31 ;  /* 0x0000001f280a7221 */ /* 0x004fce0000010000 */
[----:B------:R-:W2:Y:S01]  /*4230*/  MUFU.EX2 R14, R71 ;  /* 0x00000047000e7308 */ /* 0x000ea20000000800 */
[----:B0-----:R-:W-:Y:S01]  /*4240*/  FADD.FTZ R7, R45, R20 ;  /* 0x000000142d077221 */ /* 0x001fe20000010000 */
[C---:B-1----:R-:W-:Y:S01]  /*4250*/  FADD.FTZ R10, R53.reuse, R10 ;  /* 0x0000000a350a7221 */ /* 0x042fe20000010000 */
[----:B------:R-:W-:Y:S02]  /*4260*/  F2FP.F16.F32.PACK_AB R170, R53, R40 ;  /* 0x0000002835aa723e */ /* 0x000fe400000000ff */
[C---:B--2---:R-:W-:Y:S01]  /*4270*/  FADD.FTZ R7, R14.reuse, R7 ;  /* 0x000000070e077221 */ /* 0x044fe20000010000 */
        /* <DEDUP_REMOVED lines=13> */
.L_x_1078:
[----:B------:R-:W-:-:S11]  /*4350*/  UISETP.NE.AND UP1, UPT, UR5, 0x1, UPT ;  /* 0x000000010500788c */ /* 0x000fd6000bf25270 */
[----:B------:R-:W-:Y:S02]  /*4360*/  @UP1 ULDC.64 UR6, c[0x0][0x9e8] ;  /* 0x00027a0000061ab9 */ /* 0x000fe40000000a00 */
[----:B------:R-:W-:-:S04]  /*4370*/  UIMAD.WIDE.U32 UR14, UR11, UR6, URZ ;  /* 0x000000060b0e72a5 */ /* 0x000fc8000f8e003f */
[----:B------:R-:W-:-:S12]  /*4380*/  @UP1 USHF.R.U32.HI UR11, URZ, UR7, UR15 ;  /* 0x000000073f0b1299 */ /* 0x000fd8000801160f */
.L_x_1079:
[----:B------:R-:W-:-:S04]  /*4390*/  UIMAD UR5, UR11, UR5, UR5 ;  /* 0x000000050b0572a4 */ /* 0x000fc8000f8e0205 */
[----:B------:R-:W-:-:S04]  /*43a0*/  UISETP.LT.AND UP1, UPT, UR4, UR5, UPT ;  /* 0x000000050400728c */ /* 0x000fc8000bf21270 */
[----:B------:R-:W-:-:S12]  /*43b0*/  USEL UR4, UR4, UR5, UP1 ;  /* 0x0000000504047287 */ /* 0x000fd80008800000 */
.L_x_1077:
[----:B------:R-:W-:Y:S01]  /*43c0*/  R2UR UR6, R192 ;  /* 0x00000000c00672ca */ /* 0x000fe200000e0000 */
        /* <DEDUP_REMOVED lines=60> */
[----:B------:R-:W-:Y:S02]  /*4790*/  VIADD R21, R15, 0x8 ;  /* 0x000000080f157836 */ /* 0x000fe40000000000 */
[----:B------:R-:W-:-:S03]  /*47a0*/  IMAD.MOV.U32 R119, RZ, RZ, RZ ;  /* 0x000000ffff777224 */ /* 0x000fc600078e00ff */
[----:B------:R-:W-:-:S07]  /*47b0*/  LOP3.LUT R195, RZ, R21, RZ, 0x33, !PT ;  /* 0x00000015ffc37212 */ /* 0x000fce00078e33ff */
.L_x_1097:
[----:B------:R-:W-:-:S04]  /*47c0*/  UIADD3 UR4, UR36, 0x1, URZ ;  /* 0x0000000124047890 */ /* 0x000fc8000fffe03f */
[----:B------:R-:W-:-:S04]  /*47d0*/  UISETP.NE.AND UP1, UPT, UR4, 0x2, UPT ;  /* 0x000000020400788c */ /* 0x000fc8000bf25270 */
[----:B------:R-:W-:Y:S02]  /*47e0*/  USEL UR7, URZ, 0x1, UP1 ;  /* 0x000000013f077887 */ /* 0x000fe40008800000 */
[----:B------:R-:W-:Y:S02]  /*47f0*/  USEL UR4, UR4, URZ, UP1 ;  /* 0x0000003f04047287 */ /* 0x000fe40008800000 */
[----:B------:R-:W-:Y:S01]  /*4800*/  ULOP3.LUT UR7, UR37, UR7, URZ, 0x3c, !UPT ;  /* 0x0000000725077292 */ /* 0x000fe2000f8e3c3f */
[----:B------:R-:W-:Y:S11]  /*4810*/  @!P0 BRA `(.L_x_1081) ;  /* 0x0000000000048947 */ /* 0x000ff60003800000 */
[----:B------:R-:W-:Y:S01]  /*4820*/  BPT.TRAP 0x1 ;  /* 0x000000040000795c */ /* 0x000fe20000300000 */
.L_x_1081:
[----:B------:R-:W-:Y:S01]  /*4830*/  ULEA UR5, UR4, UR38, 0x3 ;  /* 0x0000002604057291 */ /* 0x000fe2000f8e183f */
[----:B------:R-:W-:-:S05]  /*4840*/  IMAD.U32 R0, RZ, RZ, UR7 ;  /* 0x00000007ff007e24 */ /* 0x000fca000f8e00ff */
[----:B------:R-:W-:-:S04]  /*4850*/  SHF.L.U32 R0, R0, 0x1f, RZ ;  /* 0x0000001f00007819 */ /* 0x000fc800000006ff */
[----:B------:R0:W1:Y:S01]  /*4860*/  SYNCS.PHASECHK.TRANS64.TRYWAIT P1, [UR5+0x30830], R0 ;  /* 0x03083000ff0075a7 */ /* 0x0000620008020145 */
[----:B------:R-:W-:Y:S05]  /*4870*/  @!P0 BRA `(.L_x_1082) ;  /* 0x0000000000048947 */ /* 0x000fea0003800000 */
[----:B------:R-:W-:Y:S01]  /*4880*/  BPT.TRAP 0x1 ;  /* 0x000000040000795c */ /* 0x000fe20000300000 */
.L_x_1082:
[----:B-1----:R-:W-:Y:S05]  /*4890*/  @P1 BRA `(.L_x_1083) ;  /* 0x0000000000081947 */ /* 0x002fea0003800000 */
[----:B------:R-:W1:Y:S02]  /*48a0*/  SYNCS.PHASECHK.TRANS64.TRYWAIT P1, [UR5+0x30830], R0 ;  /* 0x03083000ff0075a7 */ /* 0x000e640008020145 */
[----:B-1----:R-:W-:Y:S05]  /*48b0*/  @!P1 BRA `(.L_x_1084) ;  /* 0x0000010800bc9947 */ /* 0x002fea0003800000 */
.L_x_1083:
[----:B------:R-:W-:Y:S01]  /*48c0*/  R2UR UR52, R8 ;  /* 0x00000000083472ca */ /* 0x000fe200000e0000 */
[----:B------:R-:W-:Y:S01]  /*48d0*/  UIMAD UR6, UR4, 0x900, UR39 ;  /* 0x00000900040678a4 */ /* 0x000fe2000f8e0227 */
[----:B------:R-:W-:Y:S01]  /*48e0*/  R2UR UR53, R9 ;  /* 0x00000000093572ca */ /* 0x000fe200000e0000 */
[----:B-1----:R-:W-:Y:S01]  /*48f0*/  WARPGROUP.ARRIVE ;  /* 0x00000000000079c5 */ /* 0x002fe20000000000 */
        /* <DEDUP_REMOVED lines=35> */
[----:B------:R-:W-:Y:S01]  /*4b30*/  UMOV UR52, UR56 ;  /* 0x0000003800347c82 */ /* 0x000fe20008000000 */
[----:B------:R-:W-:Y:S01]  /*4b40*/  UMOV UR53, UR57 ;  /* 0x0000003900357c82 */ /* 0x000fe20008000000 */
        /* <DEDUP_REMOVED lines=84> */
[-C--:B------:R-:W-:Y:S01]  /*5090*/  FMUL.FTZ R111, R111, R3.reuse ;  /* 0x000000036f6f7220 */ /* 0x080fe20000410000 */
[-C--:B------:R-:W-:Y:S01]  /*50a0*/  FMUL.FTZ R114, R114, R3.reuse ;  /* 0x0000000372727220 */ /* 0x080fe20000410000 */
        /* <DEDUP_REMOVED lines=36> */
.L_x_1085:
[----:B------:R-:W-:Y:S01]  /*52f0*/  ULEA UR14, UR36, UR38, 0x3 ;  /* 0x00000026240e7291 */ /* 0x000fe2000f8e183f */
[----:B0-----:R-:W-:-:S05]  /*5300*/  IMAD.U32 R0, RZ, RZ, UR37 ;  /* 0x00000025ff007e24 */ /* 0x001fca000f8e00ff */
[----:B------:R-:W-:-:S04]  /*5310*/  SHF.L.U32 R0, R0, 0x1f, RZ ;  /* 0x0000001f00007819 */ /* 0x000fc800000006ff */
[----:B------:R0:W1:Y:S01]  /*5320*/  SYNCS.PHASECHK.TRANS64.TRYWAIT P1, [UR14+0x30850], R0 ;  /* 0x03085000ff0075a7 */ /* 0x000062000802014e */
[----:B------:R-:W-:Y:S05]  /*5330*/  @!P0 BRA `(.L_x_1086) ;  /* 0x0000000000048947 */ /* 0x000fea0003800000 */
[----:B------:R-:W-:Y:S01]  /*5340*/  BPT.TRAP 0x1 ;  /* 0x000000040000795c */ /* 0x000fe20000300000 */
.L_x_1086:
[----:B-1----:R-:W-:Y:S05]  /*5350*/  @P1 BRA `(.L_x_1087) ;  /* 0x0000000000081947 */ /* 0x002fea0003800000 */
[----:B------:R-:W1:Y:S02]  /*5360*/  SYNCS.PHASECHK.TRANS64.TRYWAIT P1, [UR14+0x30850], R0 ;  /* 0x03085000ff0075a7 */ /* 0x000e64000802014e */
[----:B-1----:R-:W-:Y:S05]  /*5370*/  @!P1 BRA `(.L_x_1088) ;  /* 0x0000010000249947 */ /* 0x002fea0003800000 */
.L_x_1087:
[----:B------:R-:W-:Y:S01]  /*5380*/  UIADD3 UR6, UR38, 0x400, URZ ;  /* 0x0000040026067890 */ /* 0x000fe2000fffe03f */
[----:B------:R-:W-:Y:S01]  /*5390*/  WARPGROUP.ARRIVE ;  /* 0x00000000000079c5 */ /* 0x000fe20000000000 */
[----:B------:R-:W-:-:S05]  /*53a0*/  UMOV UR11, 0x40000040 ;  /* 0x40000040000b7882 */ /* 0x000fca0000000000 */
[----:B------:R-:W2:Y:S01]  /*53b0*/  S2R R194, SR_TID.X ;  /* 0x0000000000c27919 */ /* 0x000ea20000002100 */
[----:B------:R-:W-:Y:S01]  /*53c0*/  USHF.R.U32.HI UR6, URZ, 0x4, UR6 ;  /* 0x000000043f067899 */ /* 0x000fe20008011606 */
[----:B01----:R-:W-:Y:S01]  /*53d0*/  IMAD.U32 R0, RZ, RZ, UR5 ;  /* 0x00000005ff007e24 */ /* 0x003fe2000f8e00ff */
[----:B------:R-:W-:Y:S01]  /*53e0*/  ULDC UR15, c[0x0][0x9dc] ;  /* 0x00027700000f7ab9 */ /* 0x000fe20000000800 */
[----:B------:R-:W-:Y:S01]  /*53f0*/  IMAD R3, R11, -0x60, RZ ;  /* 0xffffffa00b037824 */ /* 0x000fe200078e02ff */
[----:B------:R-:W-:-:S04]  /*5400*/  ULOP3.LUT UR6, UR6, 0x3fff, URZ, 0xc0, !UPT ;  /* 0x00003fff06067892 */ /* 0x000fc8000f8ec03f */
[----:B------:R-:W-:Y:S01]  /*5410*/  ULOP3.LUT UR6, UR6, 0x3000000, URZ, 0xfc, !UPT ;  /* 0x0300000006067892 */ /* 0x000fe2000f8efc3f */
[----:B------:R-:W-:-:S03]  /*5420*/  IADD3 R2, R3, 0x1, R16 ;  /* 0x0000000103027810 */ /* 0x000fc60007ffe010 */
[----:B------:R-:W-:-:S07]  /*5430*/  UIMAD UR6, UR36, 0x900, UR6 ;  /* 0x00000900240678a4 */ /* 0x000fce000f8e0206 */
[----:B------:R-:W-:Y:S02]  /*5440*/  UMOV UR10, UR6 ;  /* 0x00000006000a7c82 */ /* 0x000fe40008000000 */
[----:B------:R-:W-:Y:S01]  /*5450*/  HGMMA.64x192x16.F32 R24, R188, gdesc[UR8].tnspB, R24, gsb0 ;  /* 0x42e00008bc187df0 */ /* 0x000fe20008000818 */
[----:B------:R-:W-:Y:S01]  /*5460*/  UIADD3 UR10, UR6, 0x80, URZ ;  /* 0x00000080060a7890 */ /* 0x000fe2000fffe03f */
[----:B------:R-:W-:Y:S01]  /*5470*/  UMOV UR11, 0x40000040 ;  /* 0x40000040000b7882 */ /* 0x000fe20000000000 */
[----:B--2---:R-:W-:-:S13]  /*5480*/  LOP3.LUT P1, RZ, R194, 0x7f, RZ, 0xc0, !PT ;  /* 0x0000007fc2ff7812 */ /* 0x004fda000782c0ff */
        /* <DEDUP_REMOVED lines=29> */
[----:B------:R0:W-:Y:S01]  /*5660*/  @!P1 SYNCS.ARRIVE.TRANS64.RED.A1T0 RZ, [R0+URZ], RZ ;  /* 0x000000ff00ff99a7 */ /* 0x0001e2000810043f */
[----:B------:R-:W-:Y:S01]  /*5670*/  PLOP3.LUT P1, PT, PT, PT, UP0, 0x40, 0x0 ;  /* 0x000000000000781c */ /* 0x000fe20003f2e808 */
[----:B------:R-:W-:-:S04]  /*5680*/  IMAD.IADD R169, R2, 0x1, -R17 ;  /* 0x0000000102a97824 */ /* 0x000fc800078e0a11 */
[C---:B------:R-:W-:Y:S02]  /*5690*/  IMAD R169, R18.reuse, -0x2, R169 ;  /* 0xfffffffe12a97824 */ /* 0x040fe400078e02a9 */
[----:B0-----:R-:W-:Y:S02]  /*56a0*/  IMAD R0, R18, -0x2, R3 ;  /* 0xfffffffe12007824 */ /* 0x001fe400078e0203 */
        /* <DEDUP_REMOVED lines=8> */
[----:B------:R-:W-:Y:S02]  /*5730*/  IMAD.U32 R20, RZ, RZ, UR59 ;  /* 0x0000003bff147e24 */ /* 0x000fe4000f8e00ff */
[----:B------:R-:W-:-:S03]  /*5740*/  IMAD.IADD R169, R6, 0x1, R13 ;  /* 0x0000000106a97824 */ /* 0x000fc600078e020d */
[----:B------:R-:W-:Y:S02]  /*5750*/  ISETP.NE.AND P1, PT, R20, 0x1, PT ;  /* 0x000000011400780c */ /* 0x000fe40003f25270 */
[----:B------:R-:W-:-:S11]  /*5760*/  LOP3.LUT R169, RZ, R169, RZ, 0x33, !PT ;  /* 0x000000a9ffa97212 */ /* 0x000fd600078e33ff */
[----:B------:R-:W0:Y:S02]  /*5770*/  @P1 LDC.64 R170, c[0x0][0x9e8] ;  /* 0x00027a00ffaa1b82 */ /* 0x000e240000000a00 */
[----:B0-----:R-:W-:-:S05]  /*5780*/  @P1 IMAD.HI.U32 R14, R169, R170, RZ ;  /* 0x000000aaa90e1227 */ /* 0x001fca00078e00ff */
[----:B------:R-:W-:-:S04]  /*5790*/  @P1 SHF.R.U32.HI R169, RZ, R171, R14 ;  /* 0x000000abffa91219 */ /* 0x000fc8000001160e */
[----:B------:R-:W-:Y:S01]  /*57a0*/  LOP3.LUT R169, RZ, R169, RZ, 0x33, !PT ;  /* 0x000000a9ffa97212 */ /* 0x000fe200078e33ff */
[----:B------:R-:W-:Y:S06]  /*57b0*/  BRA `(.L_x_1092) ;  /* 0x0000000000187947 */ /* 0x000fec0003800000 */
.L_x_1091:
[----:B------:R-:W-:Y:S02]  /*57c0*/  IMAD.U32 R20, RZ, RZ, UR59 ;  /* 0x0000003bff147e24 */ /* 0x000fe4000f8e00ff */
[----:B------:R-:W-:-:S03]  /*57d0*/  IMAD.MOV.U32 R169, RZ, RZ, R15 ;  /* 0x000000ffffa97224 */ /* 0x000fc600078e000f */
[----:B------:R-:W-:-:S13]  /*57e0*/  ISETP.NE.AND P1, PT, R20, 0x1, PT ;  /* 0x000000011400780c */ /* 0x000fda0003f25270 */
[----:B------:R-:W0:Y:S02]  /*57f0*/  @P1 LDC.64 R170, c[0x0][0x9e8] ;  /* 0x00027a00ffaa1b82 */ /* 0x000e240000000a00 */
[----:B0-----:R-:W-:-:S05]  /*5800*/  @P1 IMAD.HI.U32 R14, R15, R170, RZ ;  /* 0x000000aa0f0e1227 */ /* 0x001fca00078e00ff */
[----:B------:R-:W-:-:S07]  /*5810*/  @P1 SHF.R.U32.HI R169, RZ, R171, R14 ;  /* 0x000000abffa91219 */ /* 0x000fce000001160e */
.L_x_1092:
[----:B------:R-:W-:Y:S05]  /*5820*/  BSYNC B0 ;  /* 0x0000000000007941 */ /* 0x000fea0003800000 */
.L_x_1090:
[----:B------:R-:W-:-:S05]  /*5830*/  IMAD R169, R169, R20, R0 ;  /* 0x00000014a9a97224 */ /* 0x000fca00078e0200 */
[----:B------:R-:W-:Y:S02]  /*5840*/  VIADDMNMX R2, R169, R20, R2, PT ;  /* 0x00000014a9027246 */ /* 0x000fe40003800102 */
[----:B------:R-:W-:-:S07]  /*5850*/  VIMNMX R12, R12, R169, !PT ;  /* 0x000000a90c0c7248 */ /* 0x000fce0007fe0100 */
.L_x_1089:
        /* <DEDUP_REMOVED lines=93> */
[----:B------:R-:W-:Y:S02]  /*5e30*/  ISETP.GE.AND P3, PT, R3, 0x51, PT ;  /* 0x000000510300780c */ /* 0x000fe40003f66270 */
[----:B------:R-:W-:Y:S02]  /*5e40*/  IADD3 R14, R207, 0x8, R6 ;  /* 0x00000008cf0e7810 */ /* 0x000fe40007ffe006 */
        /* <DEDUP_REMOVED lines=15> */
[----:B------:R-:W-:Y:S02]  /*5f40*/  FSEL R120, R120, -INF , !P6 ;  /* 0xff80000078787808 */ /* 0x000fe40007000000 */
[----:B------:R-:W-:-:S04]  /*5f50*/  ISETP.GE.AND P6, PT, R3, 0x5a, PT ;  /* 0x0000005a0300780c */ /* 0x000fc80003fc6270 */
[----:B------:R-:W-:Y:S02]  /*5f60*/  P2R R124, PR, RZ, 0x40 ;  /* 0x00000040ff7c7803 */ /* 0x000fe40000000000 */
[----:B------:R-:W-:Y:S02]  /*5f70*/  ISETP.GT.AND P6, PT, R12, 0x59, !P6 ;  /* 0x000000590c00780c */ /* 0x000fe400077c4270 */
[----:B------:R-:W-:Y:S02]  /*5f80*/  IADD3 R12, R209, 0x8, R6 ;  /* 0x00000008d10c7810 */ /* 0x000fe40007ffe006 */
[----:B------:R-:W-:-:S04]  /*5f90*/  ISETP.LT.OR P6, PT, R2, 0x5a, P6 ;  /* 0x0000005a0200780c */ /* 0x000fc800037c1670 */
[----:B------:R-:W-:Y:S02]  /*5fa0*/  FSEL R165, R165, -INF , !P6 ;  /* 0xff800000a5a57808 */ /* 0x000fe40007000000 */
[----:B------:R-:W-:-:S13]  /*5fb0*/  PLOP3.LUT P6, PT, PT, PT, UP0, 0x40, 0x0 ;  /* 0x000000000000781c */ /* 0x000fda0003fce808 */
[----:B------:R-:W-:Y:S05]  /*5fc0*/  @P6 BRA `(.L_x_1093) ;  /* 0x0000000000546947 */ /* 0x000fea0003800000 */
[----:B------:R-:W-:Y:S01]  /*5fd0*/  ISETP.GT.AND P6, PT, R21, -0x1, PT ;  /* 0xffffffff1500780c */ /* 0x000fe20003fc4270 */
[----:B------:R-:W-:-:S12]  /*5fe0*/  BSSY B0, `(.L_x_1094) ;  /* 0x0000010000007945 */ /* 0x000fd80003800000 */
[----:B------:R-:W-:Y:S05]  /*5ff0*/  @P6 BRA `(.L_x_1095) ;  /* 0x0000000000206947 */ /* 0x000fea0003800000 */
[----:B------:R-:W-:-:S05]  /*6000*/  IMAD.U32 R128, RZ, RZ, UR59 ;  /* 0x0000003bff807e24 */ /* 0x000fca000f8e00ff */
[----:B------:R-:W-:-:S13]  /*6010*/  ISETP.NE.AND P6, PT, R128, 0x1, PT ;  /* 0x000000018000780c */ /* 0x000fda0003fc5270 */
[----:B------:R-:W0:Y:S02]  /*6020*/  @P6 LDC.64 R2, c[0x0][0x9e8] ;  /* 0x00027a00ff026b82 */ /* 0x000e240000000a00 */
[----:B0-----:R-:W-:-:S04]  /*6030*/  @P6 IMAD.HI.U32 R20, R195, R2, RZ ;  /* 0x00000002c3146227 */ /* 0x001fc800078e00ff */
[----:B------:R-:W-:Y:S01]  /*6040*/  IMAD.MOV.U32 R2, RZ, RZ, R195 ;  /* 0x000000ffff027224 */ /* 0x000fe200078e00c3 */
[----:B------:R-:W-:-:S04]  /*6050*/  @P6 SHF.R.U32.HI R2, RZ, R3, R20 ;  /* 0x00000003ff026219 */ /* 0x000fc80000011614 */
[----:B------:R-:W-:Y:S01]  /*6060*/  LOP3.LUT R121, RZ, R2, RZ, 0x33, !PT ;  /* 0x00000002ff797212 */ /* 0x000fe200078e33ff */
[----:B------:R-:W-:Y:S06]  /*6070*/  BRA `(.L_x_1096) ;  /* 0x0000000000187947 */ /* 0x000fec0003800000 */
.L_x_1095:
[----:B------:R-:W-:Y:S02]  /*6080*/  IMAD.U32 R128, RZ, RZ, UR59 ;  /* 0x0000003bff807e24 */ /* 0x000fe4000f8e00ff */
[----:B------:R-:W-:-:S03]  /*6090*/  IMAD.MOV.U32 R121, RZ, RZ, R21 ;  /* 0x000000ffff797224 */ /* 0x000fc600078e0015 */
[----:B------:R-:W-:-:S13]  /*60a0*/  ISETP.NE.AND P6, PT, R128, 0x1, PT ;  /* 0x000000018000780c */ /* 0x000fda0003fc5270 */
[----:B------:R-:W0:Y:S02]  /*60b0*/  @P6 LDC.64 R2, c[0x0][0x9e8] ;  /* 0x00027a00ff026b82 */ /* 0x000e240000000a00 */
[----:B0-----:R-:W-:-:S05]  /*60c0*/  @P6 IMAD.HI.U32 R2, R21, R2, RZ ;  /* 0x0000000215026227 */ /* 0x001fca00078e00ff */
[----:B------:R-:W-:-:S07]  /*60d0*/  @P6 SHF.R.U32.HI R121, RZ, R3, R2 ;  /* 0x00000003ff796219 */ /* 0x000fce0000011602 */
.L_x_1096:
[----:B------:R-:W-:Y:S05]  /*60e0*/  BSYNC B0 ;  /* 0x0000000000007941 */ /* 0x000fea0003800000 */
.L_x_1094:
[----:B------:R-:W-:-:S05]  /*60f0*/  IMAD R3, R121, R128, R0 ;  /* 0x0000008079037224 */ /* 0x000fca00078e0200 */
[----:B------:R-:W-:Y:S02]  /*6100*/  VIADDMNMX R12, R3, R128, R12, PT ;  /* 0x00000080030c7246 */ /* 0x000fe4000380010c */
[----:B------:R-:W-:-:S07]  /*6110*/  VIMNMX R14, R14, R3, !PT ;  /* 0x000000030e0e7248 */ /* 0x000fce0007fe0100 */
.L_x_1093:
        /* <DEDUP_REMOVED lines=44> */
[----:B------:R-:W-:Y:S02]  /*63e0*/  FSEL R209, R138, -INF , !P1 ;  /* 0xff8000008ad17808 */ /* 0x000fe40004800000 */
[----:B------:R-:W-:Y:S01]  /*63f0*/  ISETP.NE.AND P1, PT, R132, RZ, PT ;  /* 0x000000ff8400720c */ /* 0x000fe20003f25270 */
[----:B------:R-:W-:Y:S01]  /*6400*/  IMAD.U32 R132, RZ, RZ, UR14 ;  /* 0x0000000eff847e24 */ /* 0x000fe2000f8e00ff */
        /* <DEDUP_REMOVED lines=27> */
[----:B------:R-:W0:Y:S01]  /*65c0*/  LDC R0, c[0x0][0x988] ;  /* 0x00026200ff007b82 */ /* 0x000e220000000800 */
[----:B------:R-:W-:Y:S01]  /*65d0*/  ISETP.NE.AND P1, PT, R144, RZ, PT ;  /* 0x000000ff9000720c */ /* 0x000fe20003f25270 */
[----:B------:R-:W1:Y:S01]  /*65e0*/  SHFL.BFLY PT, R121, R20, 0x2, 0x1f ;  /* 0x0c401f0014797f89 */ /* 0x000e6200000e0000 */
        /* <DEDUP_REMOVED lines=14> */
[----:B-1----:R-:W-:Y:S02]  /*66d0*/  FMNMX.FTZ R126, R20, R121, !PT ;  /* 0x00000079147e7209 */ /* 0x002fe40007810000 */
[----:B------:R-:W-:Y:S02]  /*66e0*/  ISETP.GT.AND P1, PT, R14, 0x39, !P1 ;  /* 0x000000390e00780c */ /* 0x000fe40004f24270 */
[C---:B------:R-:W-:Y:S01]  /*66f0*/  ISETP.LT.OR P5, PT, R12.reuse, 0x59, P5 ;  /* 0x000000590c00780c */ /* 0x040fe20002fa1670 */
[----:B------:R-:W1:Y:S01]  /*6700*/  SHFL.BFLY PT, R121, R126, 0x1, 0x1f ;  /* 0x0c201f007e797f89 */ /* 0x000e6200000e0000 */
[----:B------:R-:W-:-:S04]  /*6710*/  ISETP.LT.OR P1, PT, R12, 0x3a, P1 ;  /* 0x0000003a0c00780c */ /* 0x000fc80000f21670 */
[----:B------:R-:W-:Y:S02]  /*6720*/  FSEL R151, R151, -INF , !P1 ;  /* 0xff80000097977808 */ /* 0x000fe40004800000 */
[----:B------:R-:W-:-:S04]  /*6730*/  ISETP.NE.AND P1, PT, R180, RZ, PT ;  /* 0x000000ffb400720c */ /* 0x000fc80003f25270 */
[----:B------:R-:W-:-:S04]  /*6740*/  ISETP.GT.AND P1, PT, R14, 0x40, !P1 ;  /* 0x000000400e00780c */ /* 0x000fc80004f24270 */
[----:B------:R-:W-:-:S04]  /*6750*/  ISETP.LT.OR P1, PT, R12, 0x41, P1 ;  /* 0x000000410c00780c */ /* 0x000fc80000f21670 */
[----:B------:R-:W-:Y:S02]  /*6760*/  FSEL R127, R154, -INF , !P1 ;  /* 0xff8000009a7f7808 */ /* 0x000fe40004800000 */
[----:B------:R-:W-:Y:S02]  /*6770*/  ISETP.NE.AND P1, PT, R152, RZ, PT ;  /* 0x000000ff9800720c */ /* 0x000fe40003f25270 */
[----:B-1----:R-:W-:Y:S02]  /*6780*/  FMNMX.FTZ R121, R126, R121, !PT ;  /* 0x000000797e797209 */ /* 0x002fe40007810000 */
[----:B------:R-:W-:-:S03]  /*6790*/  ISETP.GT.AND P1, PT, R14, 0x41, !P1 ;  /* 0x000000410e00780c */ /* 0x000fc60004f24270 */
[----:B0-----:R-:W-:Y:S01]  /*67a0*/  FMUL.FTZ R2, R121, R0 ;  /* 0x0000000079027220 */ /* 0x001fe20000410000 */
        /* <DEDUP_REMOVED lines=29> */
[--C-:B------:R-:W-:Y:S01]  /*6980*/  FFMA.FTZ R172, R133, R0, -R2.reuse ;  /* 0x0000000085ac7223 */ /* 0x100fe20000010802 */
[----:B------:R-:W-:Y:S01]  /*6990*/  FSEL R185, R166, -INF , !P5 ;  /* 0xff800000a6b97808 */ /* 0x000fe20006800000 */
[----:B------:R0:W-:Y:S01]  /*69a0*/  MUFU.EX2 R163, R14 ;  /* 0x0000000e00a37308 */ /* 0x0001e20000000800 */
[----:B------:R-:W-:Y:S01]  /*69b0*/  FMNMX.FTZ R20, R217, R20, !PT ;  /* 0x00000014d9147209 */ /* 0x000fe20007810000 */
[-CC-:B------:R-:W-:Y:S01]  /*69c0*/  FFMA.FTZ R176, R125, R0.reuse, -R2.reuse ;  /* 0x000000007db07223 */ /* 0x180fe20000010802 */
[----:B------:R-:W-:Y:S01]  /*69d0*/  FSEL R167, R167, -INF , !P2 ;  /* 0xff800000a7a77808 */ /* 0x000fe20005000000 */
[--C-:B------:R-:W-:Y:S01]  /*69e0*/  FFMA.FTZ R223, R120, R0, -R2.reuse ;  /* 0x0000000078df7223 */ /* 0x100fe20000010802 */
[----:B------:R-:W-:Y:S01]  /*69f0*/  FMNMX.FTZ R20, R207, R20, !PT ;  /* 0x00000014cf147209 */ /* 0x000fe20007810000 */
[-CC-:B------:R-:W-:Y:S01]  /*6a00*/  FFMA.FTZ R125, R145, R0.reuse, -R2.reuse ;  /* 0x00000000917d7223 */ /* 0x180fe20000010802 */
[-CC-:B------:R-:W-:Y:S01]  /*6a10*/  FFMA.FTZ R145, R153, R0.reuse, -R2.reuse ;  /* 0x0000000099917223 */ /* 0x180fe20000010802 */
[--C-:B------:R-:W-:Y:S01]  /*6a20*/  FFMA.FTZ R188, R177, R0, -R2.reuse ;  /* 0x00000000b1bc7223 */ /* 0x100fe20000010802 */
[----:B------:R-:W-:Y:S01]  /*6a30*/  FMNMX.FTZ R20, R215, R20, !PT ;  /* 0x00000014d7147209 */ /* 0x000fe20007810000 */
[-CC-:B------:R-:W-:Y:S01]  /*6a40*/  FFMA.FTZ R178, R129, R0.reuse, -R2.reuse ;  /* 0x0000000081b27223 */ /* 0x180fe20000010802 */
[----:B0-----:R-:W-:Y:S01]  /*6a50*/  FSEL R14, R121, RZ, P1 ;  /* 0x000000ff790e7208 */ /* 0x001fe20000800000 */
[--C-:B------:R-:W-:Y:S01]  /*6a60*/  FFMA.FTZ R177, R181, R0, -R2.reuse ;  /* 0x00000000b5b17223 */ /* 0x100fe20000010802 */
[----:B------:R-:W-:Y:S01]  /*6a70*/  FMNMX.FTZ R20, R209, R20, !PT ;  /* 0x00000014d1147209 */ /* 0x000fe20007810000 */
[-CC-:B------:R-:W-:Y:S01]  /*6a80*/  FFMA.FTZ R129, R149, R0.reuse, -R2.reuse ;  /* 0x0000000095817223 */ /* 0x180fe20000010802 */
[--C-:B------:R-:W-:Y:S01]  /*6a90*/  FFMA.FTZ R174, R137, R0, -R2.reuse ;  /* 0x0000000089ae7223 */ /* 0x100fe20000010802 */
[----:B------:R-:W-:Y:S01]  /*6aa0*/  FADD.FTZ R153, -R14, R5 ;  /* 0x000000050e997221 */ /* 0x000fe20000010100 */
[----:B------:R-:W-:Y:S01]  /*6ab0*/  FMNMX.FTZ R20, R213, R20, !PT ;  /* 0x00000014d5147209 */ /* 0x000fe20007810000 */
[-CC-:B------:R-:W-:Y:S01]  /*6ac0*/  FFMA.FTZ R186, R187, R0.reuse, -R2.reuse ;  /* 0x00000000bbba7223 */ /* 0x180fe20000010802 */
[-CC-:B------:R-:W-:Y:S01]  /*6ad0*/  FFMA.FTZ R181, R189, R0.reuse, -R2.reuse ;  /* 0x00000000bdb57223 */ /* 0x180fe20000010802 */
[----:B------:R-:W-:Y:S01]  /*6ae0*/  FMUL.FTZ R153, R153, R0 ;  /* 0x0000000099997220 */ /* 0x000fe20000410000 */
        /* <DEDUP_REMOVED lines=14> */
[----:B------:R-:W0:Y:S03]  /*6bd0*/  MUFU.EX2 R2, R153 ;  /* 0x0000009900027308 */ /* 0x000e260000000800 */
[----:B------:R-:W-:-:S04]  /*6be0*/  FMNMX.FTZ R20, R151, R20, !PT ;  /* 0x0000001497147209 */ /* 0x000fc80007810000 */
[----:B------:R-:W-:Y:S01]  /*6bf0*/  FMNMX.FTZ R20, R127, R20, !PT ;  /* 0x000000147f147209 */ /* 0x000fe20007810000 */
[----:B------:R-:W1:Y:S03]  /*6c00*/  MUFU.EX2 R188, R188 ;  /* 0x000000bc00bc7308 */ /* 0x000e660000000800 */
[----:B------:R-:W-:-:S04]  /*6c10*/  FMNMX.FTZ R20, R155, R20, !PT ;  /* 0x000000149b147209 */ /* 0x000fc80007810000 */
[----:B------:R-:W-:Y:S01]  /*6c20*/  FMNMX.FTZ R20, R123, R20, !PT ;  /* 0x000000147b147209 */ /* 0x000fe20007810000 */
[----:B------:R-:W2:Y:S03]  /*6c30*/  MUFU.EX2 R190, R190 ;  /* 0x000000be00be7308 */ /* 0x000ea60000000800 */
[----:B------:R-:W-:-:S04]  /*6c40*/  FMNMX.FTZ R20, R159, R20, !PT ;  /* 0x000000149f147209 */ /* 0x000fc80007810000 */
[----:B------:R-:W-:Y:S01]  /*6c50*/  FMNMX.FTZ R20, R183, R20, !PT ;  /* 0x00000014b7147209 */ /* 0x000fe20007810000 */
[----:B------:R-:W3:Y:S03]  /*6c60*/  MUFU.EX2 R177, R177 ;  /* 0x000000b100b17308 */ /* 0x000ee60000000800 */
[----:B------:R-:W-:-:S04]  /*6c70*/  FMNMX.FTZ R20, R175, R20, !PT ;  /* 0x00000014af147209 */ /* 0x000fc80007810000 */
[----:B------:R-:W-:Y:S01]  /*6c80*/  FMNMX.FTZ R20, R185, R20, !PT ;  /* 0x00000014b9147209 */ /* 0x000fe20007810000 */
[----:B------:R-:W4:Y:S03]  /*6c90*/  MUFU.EX2 R184, R184 ;  /* 0x000000b800b87308 */ /* 0x000f260000000800 */
[----:B------:R-:W-:-:S05]  /*6ca0*/  FMNMX.FTZ R20, R167, R20, !PT ;  /* 0x00000014a7147209 */ /* 0x000fca0007810000 */
[----:B------:R-:W5:Y:S01]  /*6cb0*/  SHFL.BFLY PT, R173, R20, 0x2, 0x1f ;  /* 0x0c401f0014ad7f89 */ /* 0x000f6200000e0000 */
[----:B------:R-:W4:Y:S08]  /*6cc0*/  MUFU.EX2 R179, R179 ;  /* 0x000000b300b37308 */ /* 0x000f300000000800 */
[----:B------:R-:W4:Y:S08]  /*6cd0*/  MUFU.EX2 R186, R186 ;  /* 0x000000ba00ba7308 */ /* 0x000f300000000800 */
[----:B------:R-:W-:Y:S01]  /*6ce0*/  MUFU.EX2 R181, R181 ;  /* 0x000000b500b57308 */ /* 0x000fe20000000800 */
[----:B-----5:R-:W-:-:S07]  /*6cf0*/  FMNMX.FTZ R173, R20, R173, !PT ;  /* 0x000000ad14ad7209 */ /* 0x020fce0007810000 */
[----:B------:R-:W-:Y:S01]  /*6d00*/  MUFU.EX2 R180, R180 ;  /* 0x000000b400b47308 */ /* 0x000fe20000000800 */
[----:B------:R-:W5:Y:S07]  /*6d10*/  SHFL.BFLY PT, R12, R173, 0x1, 0x1f ;  /* 0x0c201f00ad0c7f89 */ /* 0x000f6e00000e0000 */
[----:B------:R-:W-:Y:S08]  /*6d20*/  MUFU.EX2 R182, R182 ;  /* 0x000000b600b67308 */ /* 0x000ff00000000800 */
[----:B------:R-:W-:Y:S08]  /*6d30*/  MUFU.EX2 R141, R141 ;  /* 0x0000008d008d7308 */ /* 0x000ff00000000800 */
[----:B------:R-:W-:Y:S01]  /*6d40*/  MUFU.EX2 R176, R176 ;  /* 0x000000b000b07308 */ /* 0x000fe20000000800 */
[----:B-----5:R-:W-:-:S04]  /*6d50*/  FMNMX.FTZ R133, R173, R12, !PT ;  /* 0x0000000cad857209 */ /* 0x020fc80007810000 */
[C---:B------:R-:W-:Y:S01]  /*6d60*/  FSETP.NEU.FTZ.AND P1, PT, R133.reuse, -INF , PT ;  /* 0xff8000008500780b */ /* 0x040fe20003f3d000 */
[----:B------:R-:W-:Y:S02]  /*6d70*/  FMUL.FTZ R120, R133, R0 ;  /* 0x0000000085787220 */ /* 0x000fe40000410000 */
[----:B------:R-:W-:Y:S03]  /*6d80*/  MUFU.EX2 R125, R125 ;  /* 0x0000007d007d7308 */ /* 0x000fe60000000800 */
[----:B------:R-:W-:-:S05]  /*6d90*/  FSEL R120, R120, RZ, P1 ;  /* 0x000000ff78787208 */ /* 0x000fca0000800000 */
[----:B------:R-:W-:Y:S01]  /*6da0*/  MUFU.EX2 R178, R178 ;  /* 0x000000b200b27308 */ /* 0x000fe20000000800 */
[-CC-:B------:R-:W-:Y:S01]  /*6db0*/  FFMA.FTZ R191, R3, R0.reuse, -R120.reuse ;  /* 0x0000000003bf7223 */ /* 0x180fe20000010878 */
[----:B------:R-:W-:Y:S01]  /*6dc0*/  FSEL R3, R133, RZ, P1 ;  /* 0x000000ff85037208 */ /* 0x000fe20000800000 */
[-CC-:B------:R-:W-:Y:S01]  /*6dd0*/  FFMA.FTZ R12, R225, R0.reuse, -R120.reuse ;  /* 0x00000000e10c7223 */ /* 0x180fe20000010878 */
[-CC-:B------:R-:W-:Y:S01]  /*6de0*/  FFMA.FTZ R189, R221, R0.reuse, -R120.reuse ;  /* 0x00000000ddbd7223 */ /* 0x180fe20000010878 */
[-CC-:B------:R-:W-:Y:S01]  /*6df0*/  FFMA.FTZ R126, R139, R0.reuse, -R120.reuse ;  /* 0x000000008b7e7223 */ /* 0x180fe20000010878 */
[----:B------:R-:W-:Y:S01]  /*6e00*/  FFMA.FTZ R139, R143, R0, -R120 ;  /* 0x000000008f8b7223 */ /* 0x000fe20000010878 */
[----:B------:R-:W-:Y:S01]  /*6e10*/  FADD.FTZ R3, -R3, R4 ;  /* 0x0000000403037221 */ /* 0x000fe20000010100 */
[----:B0-----:R-:W-:Y:S01]  /*6e20*/  FFMA.FTZ R143, R2, R10, R223 ;  /* 0x0000000a028f7223 */ /* 0x001fe200000100df */
[----:B------:R-:W-:Y:S01]  /*6e30*/  MUFU.EX2 R12, R12 ;  /* 0x0000000c000c7308 */ /* 0x000fe20000000800 */
[-CC-:B------:R-:W-:Y:S01]  /*6e40*/  FFMA.FTZ R14, R219, R0.reuse, -R120.reuse ;  /* 0x00000000db0e7223 */ /* 0x180fe20000010878 */
[-C--:B------:R-:W-:Y:S01]  /*6e50*/  FMUL.FTZ R3, R3, R0.reuse ;  /* 0x0000000003037220 */ /* 0x080fe20000410000 */
[----:B-1----:R-:W-:Y:S01]  /*6e60*/  FADD.FTZ R143, R188, R143 ;  /* 0x0000008fbc8f7221 */ /* 0x002fe20000010000 */
[-CC-:B------:R-:W-:Y:S01]  /*6e70*/  FFMA.FTZ R20, R211, R0.reuse, -R120.reuse ;  /* 0x00000000d3147223 */ /* 0x180fe20000010878 */
[-CC-:B------:R-:W-:Y:S01]  /*6e80*/  FFMA.FTZ R153, R217, R0.reuse, -R120.reuse ;  /* 0x00000000d9997223 */ /* 0x180fe20000010878 */
[-CC-:B------:R-:W-:Y:S01]  /*6e90*/  FFMA.FTZ R187, R207, R0.reuse, -R120.reuse ;  /* 0x00000000cfbb7223 */ /* 0x180fe20000010878 */
[----:B--2---:R-:W-:Y:S01]  /*6ea0*/  FADD.FTZ R10, R190, R143 ;  /* 0x0000008fbe0a7221 */ /* 0x004fe20000010000 */
[----:B------:R-:W0:Y:S01]  /*6eb0*/  MUFU.EX2 R3, R3 ;  /* 0x0000000300037308 */ /* 0x000e220000000800 */
[-CC-:B------:R-:W-:Y:S01]  /*6ec0*/  FFMA.FTZ R122, R215, R0.reuse, -R120.reuse ;  /* 0x00000000d77a7223 */ /* 0x180fe20000010878 */
[-C--:B------:R-:W-:Y:S01]  /*6ed0*/  FFMA.FTZ R124, R209, R0.reuse, -R120 ;  /* 0x00000000d17c7223 */ /* 0x080fe20000010878 */
[----:B---3--:R-:W-:Y:S01]  /*6ee0*/  FADD.FTZ R143, R177, R10 ;  /* 0x0000000ab18f7221 */ /* 0x008fe20000010000 */
[-CC-:B------:R-:W-:Y:S01]  /*6ef0*/  FFMA.FTZ R4, R135, R0.reuse, -R120.reuse ;  /* 0x0000000087047223 */ /* 0x180fe20000010878 */
[-CC-:B------:R-:W-:Y:S01]  /*6f00*/  FFMA.FTZ R135, R147, R0.reuse, -R120.reuse ;  /* 0x0000000093877223 */ /* 0x180fe20000010878 */
[-CC-:B------:R-:W-:Y:S01]  /*6f10*/  FFMA.FTZ R157, R213, R0.reuse, -R120.reuse ;  /* 0x00000000d59d7223 */ /* 0x180fe20000010878 */
[----:B----4-:R-:W-:Y:S01]  /*6f20*/  FADD.FTZ R128, R184, R143 ;  /* 0x0000008fb8807221 */ /* 0x010fe20000010000 */
[----:B------:R-:W1:Y:S01]  /*6f30*/  MUFU.EX2 R189, R189 ;  /* 0x000000bd00bd7308 */ /* 0x000e620000000800 */
[-CC-:B------:R-:W-:Y:S01]  /*6f40*/  FFMA.FTZ R173, R127, R0.reuse, -R120.reuse ;  /* 0x000000007fad7223 */ /* 0x180fe20000010878 */
[-C--:B------:R-:W-:Y:S01]  /*6f50*/  FFMA.FTZ R131, R131, R0.reuse, -R120 ;  /* 0x0000000083837223 */ /* 0x080fe20000010878 */
[----:B------:R-:W-:Y:S01]  /*6f60*/  FADD.FTZ R143, R179, R128 ;  /* 0x00000080b38f7221 */ /* 0x000fe20000010000 */
[-CC-:B------:R-:W-:Y:S01]  /*6f70*/  FFMA.FTZ R128, R151, R0.reuse, -R120.reuse ;  /* 0x0000000097807223 */ /* 0x180fe20000010878 */
[-CC-:B------:R-:W-:Y:S01]  /*6f80*/  FFMA.FTZ R123, R123, R0.reuse, -R120.reuse ;  /* 0x000000007b7b7223 */ /* 0x180fe20000010878 */
[-C--:B------:R-:W-:Y:S01]  /*6f90*/  FFMA.FTZ R159, R159, R0.reuse, -R120 ;  /* 0x000000009f9f7223 */ /* 0x080fe20000010878 */
[----:B------:R-:W-:Y:S01]  /*6fa0*/  FADD.FTZ R130, R186, R143 ;  /* 0x0000008fba827221 */ /* 0x000fe20000010000 */
[----:B------:R-:W2:Y:S01]  /*6fb0*/  MUFU.EX2 R191, R191 ;  /* 0x000000bf00bf7308 */ /* 0x000ea20000000800 */
[----:B0-----:R-:W-:Y:S01]  /*6fc0*/  FFMA.FTZ R10, R3, R7, R12 ;  /* 0x00000007030a7223 */ /* 0x001fe2000001000c */
[-C--:B------:R-:W-:Y:S01]  /*6fd0*/  FFMA.FTZ R183, R183, R0.reuse, -R120 ;  /* 0x00000000b7b77223 */ /* 0x080fe20000010878 */
[----:B------:R-:W-:Y:S01]  /*6fe0*/  FADD.FTZ R147, R181, R130 ;  /* 0x00000082b5937221 */ /* 0x000fe20000010000 */
[-CC-:B------:R-:W-:Y:S01]  /*6ff0*/  FFMA.FTZ R175, R175, R0.reuse, -R120.reuse ;  /* 0x00000000afaf7223 */ /* 0x180fe20000010878 */
[----:B------:R-:W-:Y:S01]  /*7000*/  FFMA.FTZ R185, R185, R0, -R120 ;  /* 0x00000000b9b97223 */ /* 0x000fe20000010878 */
[----:B------:R-:W-:Y:S01]  /*7010*/  ISETP.GT.AND P1, PT, R11, UR58, PT ;  /* 0x0000003a0b007c0c */ /* 0x000fe2000bf24270 */
[----:B------:R-:W-:Y:S01]  /*7020*/  FADD.FTZ R130, R180, R147 ;  /* 0x00000093b4827221 */ /* 0x000fe20000010000 */
[----:B------:R-:W0:Y:S01]  /*7030*/  MUFU.EX2 R14, R14 ;  /* 0x0000000e000e7308 */ /* 0x000e220000000800 */
[----:B-1----:R-:W-:Y:S01]  /*7040*/  FADD.FTZ R10, R189, R10 ;  /* 0x0000000abd0a7221 */ /* 0x002fe20000010000 */
[----:B------:R-:W-:Y:S01]  /*7050*/  F2FP.F16.F32.PACK_AB R190, R177, R190 ;  /* 0x000000beb1be723e */ /* 0x000fe200000000ff */
[----:B------:R-:W-:Y:S01]  /*7060*/  FADD.FTZ R127, R163, R130 ;  /* 0x00000082a37f7221 */ /* 0x000fe20000010000 */
[----:B------:R-:W-:Y:S01]  /*7070*/  @!P6 VIADD R130, R132, 0x30860 ;  /* 0x000308608482e836 */ /* 0x000fe20000000000 */
[----:B------:R-:W-:Y:S01]  /*7080*/  F2FP.F16.F32.PACK_AB R184, R179, R184 ;  /* 0x000000b8b3b8723e */ /* 0x000fe200000000ff */
[----:B------:R-:W-:-:S02]  /*7090*/  VIADD R11, R11, 0xffffffff ;  /* 0xffffffff0b0b7836 */ /* 0x000fc40000000000 */
[----:B------:R-:W-:Y:S01]  /*70a0*/  FADD.FTZ R132, R182, R127 ;  /* 0x0000007fb6847221 */ /* 0x000fe20000010000 */
[----:B------:R-:W1:Y:S01]  /*70b0*/  MUFU.EX2 R20, R20 ;  /* 0x0000001400147308 */ /* 0x000e620000000800 */
[----:B--2---:R-:W-:Y:S01]  /*70c0*/  FADD.FTZ R143, R191, R10 ;  /* 0x0000000abf8f7221 */ /* 0x004fe20000010000 */
[----:B------:R-:W-:Y:S01]  /*70d0*/  @!P6 PRMT R134, RZ, 0x654, R130 ;  /* 0x00000654ff86e816 */ /* 0x000fe20000000082 */
[-CC-:B------:R-:W-:Y:S01]  /*70e0*/  FFMA.FTZ R130, R155, R0.reuse, -R120.reuse ;  /* 0x000000009b827223 */ /* 0x180fe20000010878 */
[----:B------:R-:W-:Y:S01]  /*70f0*/  FFMA.FTZ R120, R167, R0, -R120 ;  /* 0x00000000a7787223 */ /* 0x000fe20000010878 */
[----:B------:R-:W-:Y:S01]  /*7100*/  F2FP.F16.F32.PACK_AB R186, R181, R186 ;  /* 0x000000bab5ba723e */ /* 0x000fe200000000ff */
[----:B------:R2:W-:Y:S01]  /*7110*/  @!P6 SYNCS.ARRIVE.TRANS64.RED.A1T0 RZ, [R134+URZ], RZ ;  /* 0x000000ff86ffe9a7 */ /* 0x0005e2000810043f */
[----:B------:R-:W-:Y:S01]  /*7120*/  F2FP.F16.F32.PACK_AB R188, R188, R223 ;  /* 0x000000dfbcbc723e */ /* 0x000fe200000000ff */
[----:B------:R-:W3:Y:S01]  /*7130*/  MUFU.EX2 R153, R153 ;  /* 0x0000009900997308 */ /* 0x000ee20000000800 */
[----:B0-----:R-:W-:Y:S01]  /*7140*/  FADD.FTZ R143, R14, R143 ;  /* 0x0000008f0e8f7221 */ /* 0x001fe20000010000 */
[----:B------:R-:W-:-:S02]  /*7150*/  F2FP.F16.F32.PACK_AB R180, R163, R180 ;  /* 0x000000b4a3b4723e */ /* 0x000fc400000000ff */
[----:B------:R-:W-:Y:S02]  /*7160*/  F2FP.F16.F32.PACK_AB R182, R141, R182 ;  /* 0x000000b68db6723e */ /* 0x000fe400000000ff */
[----:B------:R-:W-:Y:S02]  /*7170*/  F2FP.F16.F32.PACK_AB R189, R189, R12 ;  /* 0x0000000cbdbd723e */ /* 0x000fe400000000ff */
[----:B------:R-:W0:Y:S01]  /*7180*/  MUFU.EX2 R187, R187 ;  /* 0x000000bb00bb7308 */ /* 0x000e220000000800 */
[----:B-1----:R-:W-:Y:S01]  /*7190*/  FADD.FTZ R10, R20, R143 ;  /* 0x0000008f140a7221 */ /* 0x002fe20000010000 */
[----:B------:R-:W-:-:S06]  /*71a0*/  F2FP.F16.F32.PACK_AB R191, R14, R191 ;  /* 0x000000bf0ebf723e */ /* 0x000fcc00000000ff */
[----:B------:R-:W1:Y:S01]  /*71b0*/  MUFU.EX2 R122, R122 ;  /* 0x0000007a007a7308 */ /* 0x000e620000000800 */
[----:B---3--:R-:W-:-:S07]  /*71c0*/  FADD.FTZ R10, R153, R10 ;  /* 0x0000000a990a7221 */ /* 0x008fce0000010000 */
[----:B------:R-:W3:Y:S01]  /*71d0*/  MUFU.EX2 R124, R124 ;  /* 0x0000007c007c7308 */ /* 0x000ee20000000800 */
[----:B0-----:R-:W-:-:S07]  /*71e0*/  FADD.FTZ R127, R187, R10 ;  /* 0x0000000abb7f7221 */ /* 0x001fce0000010000 */
[----:B------:R-:W0:Y:S01]  /*71f0*/  MUFU.EX2 R157, R157 ;  /* 0x0000009d009d7308 */ /* 0x000e220000000800 */
[C---:B-1----:R-:W-:Y:S01]  /*7200*/  FADD.FTZ R127, R122.reuse, R127 ;  /* 0x0000007f7a7f7221 */ /* 0x042fe20000010000 */
[----:B------:R-:W-:-:S06]  /*7210*/  F2FP.F16.F32.PACK_AB R187, R122, R187 ;  /* 0x000000bb7abb723e */ /* 0x000fcc00000000ff */
[----:B------:R-:W1:Y:S01]  /*7220*/  MUFU.EX2 R126, R126 ;  /* 0x0000007e007e7308 */ /* 0x000e620000000800 */
[----:B---3--:R-:W-:-:S07]  /*7230*/  FADD.FTZ R10, R124, R127 ;  /* 0x0000007f7c0a7221 */ /* 0x008fce0000010000 */
[----:B------:R-:W3:Y:S01]  /*7240*/  MUFU.EX2 R129, R129 ;  /* 0x0000008100817308 */ /* 0x000ee20000000800 */
[C---:B0-----:R-:W-:Y:S01]  /*7250*/  FADD.FTZ R127, R157.reuse, R10 ;  /* 0x0000000a9d7f7221 */ /* 0x041fe20000010000 */
[----:B------:R-:W-:-:S06]  /*7260*/  F2FP.F16.F32.PACK_AB R181, R157, R124 ;  /* 0x0000007c9db5723e */ /* 0x000fcc00000000ff */
[----:B------:R0:W-:Y:S01]  /*7270*/  MUFU.EX2 R7, R131 ;  /* 0x0000008300077308 */ /* 0x0001e20000000800 */
[----:B-1----:R-:W-:-:S07]  /*7280*/  FADD.FTZ R10, R126, R127 ;  /* 0x0000007f7e0a7221 */ /* 0x002fce0000010000 */
[----:B------:R-:W1:Y:S01]  /*7290*/  MUFU.EX2 R139, R139 ;  /* 0x0000008b008b7308 */ /* 0x000e620000000800 */
[----:B0-----:R-:W-:-:S04]  /*72a0*/  FADD.FTZ R131, R141, R132 ;  /* 0x000000848d837221 */ /* 0x001fc80000010000 */
[----:B------:R-:W-:Y:S01]  /*72b0*/  FADD.FTZ R132, R176, R131 ;  /* 0x00000083b0847221 */ /* 0x000fe20000010000 */
[C---:B------:R-:W-:Y:S02]  /*72c0*/  F2FP.F16.F32.PACK_AB R176, R125.reuse, R176 ;  /* 0x000000b07db0723e */ /* 0x040fe400000000ff */
[----:B------:R-:W0:Y:S01]  /*72d0*/  MUFU.EX2 R172, R172 ;  /* 0x000000ac00ac7308 */ /* 0x000e220000000800 */
[----:B------:R-:W-:-:S04]  /*72e0*/  FADD.FTZ R131, R125, R132 ;  /* 0x000000847d837221 */ /* 0x000fc80000010000 */
[----:B------:R-:W-:Y:S01]  /*72f0*/  FADD.FTZ R132, R178, R131 ;  /* 0x00000083b2847221 */ /* 0x000fe20000010000 */
[C---:B---3--:R-:W-:Y:S02]  /*7300*/  F2FP.F16.F32.PACK_AB R178, R129.reuse, R178 ;  /* 0x000000b281b2723e */ /* 0x048fe400000000ff */
[----:B------:R-:W3:Y:S01]  /*7310*/  MUFU.EX2 R4, R4 ;  /* 0x0000000400047308 */ /* 0x000ee20000000800 */
[----:B------:R-:W-:Y:S01]  /*7320*/  FADD.FTZ R131, R129, R132 ;  /* 0x0000008481837221 */ /* 0x000fe20000010000 */
[----:B-1----:R-:W-:-:S06]  /*7330*/  FADD.FTZ R127, R139, R10 ;  /* 0x0000000a8b7f7221 */ /* 0x002fcc0000010000 */
[----:B------:R-:W1:Y:S01]  /*7340*/  MUFU.EX2 R145, R145 ;  /* 0x0000009100917308 */ /* 0x000e620000000800 */
[----:B0-----:R-:W-:-:S07]  /*7350*/  FADD.FTZ R132, R172, R131 ;  /* 0x00000083ac847221 */ /* 0x001fce0000010000 */
[----:B------:R-:W0:Y:S01]  /*7360*/  MUFU.EX2 R135, R135 ;  /* 0x0000008700877308 */ /* 0x000e220000000800 */
[----:B---3--:R-:W-:-:S07]  /*7370*/  FADD.FTZ R10, R4, R127 ;  /* 0x0000007f040a7221 */ /* 0x008fce0000010000 */
[----:B------:R-:W-:Y:S01]  /*7380*/  MUFU.EX2 R174, R174 ;  /* 0x000000ae00ae7308 */ /* 0x000fe20000000800 */
[----:B-1----:R-:W-:-:S07]  /*7390*/  F2FP.F16.F32.PACK_AB R172, R145, R172 ;  /* 0x000000ac91ac723e */ /* 0x002fce00000000ff */
[----:B------:R-:W1:Y:S01]  /*73a0*/  MUFU.EX2 R128, R128 ;  /* 0x0000008000807308 */ /* 0x000e620000000800 */
[C---:B0-----:R-:W-:Y:S01]  /*73b0*/  FADD.FTZ R10, R135.reuse, R10 ;  /* 0x0000000a870a7221 */ /* 0x041fe20000010000 */
[----:B------:R-:W-:Y:S01]  /*73c0*/  F2FP.F16.F32.PACK_AB R177, R135, R4 ;  /* 0x0000000487b1723e */ /* 0x000fe200000000ff */
[----:B------:R-:W-:-:S05]  /*73d0*/  IMAD.MOV.U32 R4, RZ, RZ, R133 ;  /* 0x000000ffff047224 */ /* 0x000fca00078e0085 */
[----:B------:R-:W0:Y:S08]  /*73e0*/  MUFU.EX2 R137, R137 ;  /* 0x0000008900897308 */ /* 0x000e300000000800 */
[----:B------:R-:W-:Y:S01]  /*73f0*/  MUFU.EX2 R173, R173 ;  /* 0x000000ad00ad7308 */ /* 0x000fe20000000800 */
[----:B-1----:R-:W-:-:S07]  /*7400*/  F2FP.F16.F32.PACK_AB R179, R128, R7 ;  /* 0x0000000780b3723e */ /* 0x002fce00000000ff */
[----:B------:R-:W1:Y:S08]  /*7410*/  MUFU.EX2 R168, R168 ;  /* 0x000000a800a87308 */ /* 0x000e700000000800 */
[----:B--2---:R2:W-:Y:S08]  /*7420*/  MUFU.EX2 R134, R123 ;  /* 0x0000007b00867308 */ /* 0x0045f00000000800 */
[----:B------:R-:W3:Y:S01]  /*7430*/  MUFU.EX2 R130, R130 ;  /* 0x0000008200827308 */ /* 0x000ee20000000800 */
[----:B--2---:R-:W-:-:S04]  /*7440*/  FADD.FTZ R123, R145, R132 ;  /* 0x00000084917b7221 */ /* 0x004fc80000010000 */
[----:B------:R-:W-:Y:S01]  /*7450*/  FADD.FTZ R132, R174, R123 ;  /* 0x0000007bae847221 */ /* 0x000fe20000010000 */
[----:B------:R-:W-:Y:S01]  /*7460*/  FADD.FTZ R123, R7, R10 ;  /* 0x0000000a077b7221 */ /* 0x000fe20000010000 */
[C---:B0-----:R-:W-:Y:S01]  /*7470*/  F2FP.F16.F32.PACK_AB R174, R137.reuse, R174 ;  /* 0x000000ae89ae723e */ /* 0x041fe200000000ff */
[----:B------:R-:W0:Y:S01]  /*7480*/  MUFU.EX2 R149, R149 ;  /* 0x0000009500957308 */ /* 0x000e220000000800 */
[----:B------:R-:W-:Y:S01]  /*7490*/  FADD.FTZ R127, R137, R132 ;  /* 0x00000084897f7221 */ /* 0x000fe20000010000 */
[----:B------:R-:W-:-:S03]  /*74a0*/  FADD.FTZ R10, R128, R123 ;  /* 0x0000007b800a7221 */ /* 0x000fc60000010000 */
[----:B-1----:R-:W-:Y:S01]  /*74b0*/  FADD.FTZ R132, R168, R127 ;  /* 0x0000007fa8847221 */ /* 0x002fe20000010000 */
[----:B------:R-:W-:Y:S02]  /*74c0*/  FADD.FTZ R123, R173, R10 ;  /* 0x0000000aad7b7221 */ /* 0x000fe40000010000 */
[----:B------:R-:W1:Y:S01]  /*74d0*/  MUFU.EX2 R159, R159 ;  /* 0x0000009f009f7308 */ /* 0x000e620000000800 */
[C---:B---3--:R-:W-:Y:S01]  /*74e0*/  F2FP.F16.F32.PACK_AB R173, R130.reuse, R173 ;  /* 0x000000ad82ad723e */ /* 0x048fe200000000ff */
[----:B------:R-:W-:-:S04]  /*74f0*/  FADD.FTZ R123, R130, R123 ;  /* 0x0000007b827b7221 */ /* 0x000fc80000010000 */
[----:B------:R-:W-:Y:S02]  /*7500*/  FADD.FTZ R123, R134, R123 ;  /* 0x0000007b867b7221 */ /* 0x000fe40000010000 */
[----:B------:R2:W3:Y:S01]  /*7510*/  MUFU.EX2 R136, R183 ;  /* 0x000000b700887308 */ /* 0x0004e20000000800 */
[C---:B0-----:R-:W-:Y:S01]  /*7520*/  FADD.FTZ R125, R149.reuse, R132 ;  /* 0x00000084957d7221 */ /* 0x041fe20000010000 */
[----:B------:R-:W-:-:S06]  /*7530*/  F2FP.F16.F32.PACK_AB R168, R149, R168 ;  /* 0x000000a895a8723e */ /* 0x000fcc00000000ff */
[----:B------:R0:W4:Y:S01]  /*7540*/  MUFU.EX2 R169, R175 ;  /* 0x000000af00a97308 */ /* 0x0001220000000800 */
[----:B-1----:R-:W-:Y:S01]  /*7550*/  FADD.FTZ R123, R159, R123 ;  /* 0x0000007b9f7b7221 */ /* 0x002fe20000010000 */
[----:B--2---:R-:W-:-:S06]  /*7560*/  F2FP.F16.F32.PACK_AB R183, R139, R126 ;  /* 0x0000007e8bb7723e */ /* 0x004fcc00000000ff */
[----:B------:R-:W1:Y:S01]  /*7570*/  MUFU.EX2 R170, R170 ;  /* 0x000000aa00aa7308 */ /* 0x000e620000000800 */
[----:B---3--:R-:W-:Y:S01]  /*7580*/  FADD.FTZ R123, R136, R123 ;  /* 0x0000007b887b7221 */ /* 0x008fe20000010000 */
[----:B0-----:R-:W-:-:S06]  /*7590*/  F2FP.F16.F32.PACK_AB R175, R159, R134 ;  /* 0x000000869faf723e */ /* 0x001fcc00000000ff */
[----:B------:R0:W2:Y:S01]  /*75a0*/  MUFU.EX2 R132, R185 ;  /* 0x000000b900847308 */ /* 0x0000a20000000800 */
[C---:B----4-:R-:W-:Y:S01]  /*75b0*/  FADD.FTZ R123, R169.reuse, R123 ;  /* 0x0000007ba97b7221 */ /* 0x050fe20000010000 */
[----:B------:R-:W-:-:S06]  /*75c0*/  F2FP.F16.F32.PACK_AB R169, R169, R136 ;  /* 0x00000088a9a9723e */ /* 0x000fcc00000000ff */
[----:B------:R-:W3:Y:S01]  /*75d0*/  MUFU.EX2 R5, R5 ;  /* 0x0000000500057308 */ /* 0x000ee20000000800 */
[----:B-1----:R-:W-:Y:S01]  /*75e0*/  FADD.FTZ R10, R170, R125 ;  /* 0x0000007daa0a7221 */ /* 0x002fe20000010000 */
[----:B0-----:R-:W-:-:S06]  /*75f0*/  F2FP.F16.F32.PACK_AB R185, R153, R20 ;  /* 0x0000001499b9723e */ /* 0x001fcc00000000ff */
[----:B------:R-:W0:Y:S01]  /*7600*/  MUFU.EX2 R120, R120 ;  /* 0x0000007800787308 */ /* 0x000e220000000800 */
[----:B--2---:R-:W-:Y:S01]  /*7610*/  FADD.FTZ R123, R132, R123 ;  /* 0x0000007b847b7221 */ /* 0x004fe20000010000 */
[C---:B---3--:R-:W-:Y:S01]  /*7620*/  FADD.FTZ R10, R5.reuse, R10 ;  /* 0x0000000a050a7221 */ /* 0x048fe20000010000 */
[----:B------:R-:W-:Y:S01]  /*7630*/  F2FP.F16.F32.PACK_AB R170, R5, R170 ;  /* 0x000000aa05aa723e */ /* 0x000fe200000000ff */
[----:B------:R-:W-:Y:S02]  /*7640*/  IMAD.MOV.U32 R5, RZ, RZ, R121 ;  /* 0x000000ffff057224 */ /* 0x000fe400078e0079 */
[C---:B0-----:R-:W-:Y:S01]  /*7650*/  FADD.FTZ R7, R120.reuse, R123 ;  /* 0x0000007b78077221 */ /* 0x041fe20000010000 */
[----:B------:R-:W-:Y:S01]  /*7660*/  F2FP.F16.F32.PACK_AB R171, R120, R132 ;  /* 0x0000008478ab723e */ /* 0x000fe200000000ff */
[----:B------:R-:W-:Y:S06]  /*7670*/  @P1 BRA `(.L_x_1097) ;  /* 0xffffffd000501947 */ /* 0x000fec000383ffff */
[----:B------:R-:W-:Y:S01]  /*7680*/  IMAD.MOV.U32 R4, RZ, RZ, R133 ;  /* 0x000000ffff047224 */ /* 0x000fe200078e0085 */
[----:B------:R-:W-:Y:S01]  /*7690*/  UMOV UR36, UR4 ;  /* 0x0000000400247c82 */ /* 0x000fe20008000000 */
[----:B------:R-:W-:Y:S01]  /*76a0*/  IMAD.MOV.U32 R5, RZ, RZ, R121 ;  /* 0x000000ffff057224 */ /* 0x000fe200078e0079 */
[----:B------:R-:W-:-:S06]  /*76b0*/  UMOV UR37, UR7 ;  /* 0x0000000700257c82 */ /* 0x000fcc0008000000 */
.L_x_1080:
[----:B------:R-:W-:Y:S01]  /*76c0*/  IADD3 R12, R16, 0x80, -R17 ;  /* 0x00000080100c7810 */ /* 0x000fe20007ffe811 */
[----:B------:R-:W-:Y:S02]  /*76d0*/  ULDC UR7, c[0x0][0x9e4] ;  /* 0x0002790000077ab9 */ /* 0x000fe40000000800 */
[----:B------:R-:W-:Y:S02]  /*76e0*/  UISETP.GE.AND UP0, UPT, UR7, 0x1, UPT ;  /* 0x000000010700788c */ /* 0x000fe4000bf06270 */
[----:B------:R-:W-:-:S04]  /*76f0*/  IMAD R12, R193, 0x80, R12 ;  /* 0x00000080c10c7824 */ /* 0x000fc800078e020c */
[----:B------:R-:W-:Y:S02]  /*7700*/  PLOP3.LUT P1, PT, PT, PT, UP0, 0x40, 0x0 ;  /* 0x000000000000781c */ /* 0x000fe40003f2e808 */
[----:B------:R-:W-:-:S13]  /*7710*/  R2UR UR6, R12 ;  /* 0x000000000c0672ca */ /* 0x000fda00000e0000 */
[----:B------:R-:W-:Y:S01]  /*7720*/  UIADD3 UR10, UR6, -UR10, URZ ;  /* 0x8000000a060a7290 */ /* 0x000fe2000fffe03f */
[----:B------:R-:W-:Y:S11]  /*7730*/  @P1 BRA `(.L_x_1098) ;  /* 0x0000000000441947 */ /* 0x000ff60003800000 */
        /* <DEDUP_REMOVED lines=10> */
.L_x_1099:
[----:B------:R-:W-:-:S11]  /*77e0*/  UISETP.NE.AND UP1, UPT, UR7, 0x1, UPT ;  /* 0x000000010700788c */ /* 0x000fd6000bf25270 */
[----:B------:R-:W-:Y:S02]  /*77f0*/  @UP1 ULDC.64 UR14, c[0x0][0x9e8] ;  /* 0x00027a00000e1ab9 */ /* 0x000fe40000000a00 */
[----:B------:R-:W-:-:S04]  /*7800*/  UIMAD.WIDE.U32 UR4, UR6, UR14, URZ ;  /* 0x0000000e060472a5 */ /* 0x000fc8000f8e003f */
[----:B------:R-:W-:-:S12]  /*7810*/  @UP1 USHF.R.U32.HI UR6, URZ, UR15, UR5 ;  /* 0x0000000f3f061299 */ /* 0x000fd80008011605 */
.L_x_1100:
[----:B------:R-:W-:-:S04]  /*7820*/  UIMAD UR6, UR6, UR7, URZ ;  /* 0x00000007060672a4 */ /* 0x000fc8000f8e023f */
[----:B------:R-:W-:-:S04]  /*7830*/  UISETP.LT.AND UP1, UPT, UR10, UR6, UPT ;  /* 0x000000060a00728c */ /* 0x000fc8000bf21270 */
[----:B------:R-:W-:-:S12]  /*7840*/  USEL UR10, UR10, UR6, !UP1 ;  /* 0x000000060a0a7287 */ /* 0x000fd8000c800000 */
.L_x_1098:
[----:B------:R-:W-:Y:S01]  /*7850*/  UIADD3 UR4, UR10, 0x5f, URZ ;  /* 0x0000005f0a047890 */ /* 0x000fe2000fffe03f */
[----:B------:R-:W-:-:S03]  /*7860*/  R2UR UR6, R192 ;  /* 0x00000000c00672ca */ /* 0x000fc600000e0000 */
        /* <DEDUP_REMOVED lines=11> */
.L_x_1110:
[----:B------:R-:W-:-:S04]  /*7920*/  UIADD3 UR5, UR4, 0x1, URZ ;  /* 0x0000000104057890 */ /* 0x000fc8000fffe03f */
[----:B------:R-:W-:-:S04]  /*7930*/  UISETP.NE.AND UP1, UPT, UR5, 0x2, UPT ;  /* 0x000000020500788c */ /* 0x000fc8000bf25270 */
[----:B------:R-:W-:Y:S02]  /*7940*/  USEL UR37, URZ, 0x1, UP1 ;  /* 0x000000013f257887 */ /* 0x000fe40008800000 */
[----:B------:R-:W-:Y:S02]  /*7950*/  USEL UR36, UR5, URZ, UP1 ;  /* 0x0000003f05247287 */ /* 0x000fe40008800000 */
[----:B------:R-:W-:Y:S01]  /*7960*/  ULOP3.LUT UR37, UR7, UR37, URZ, 0x3c, !UPT ;  /* 0x0000002507257292 */ /* 0x000fe2000f8e3c3f */
[----:B------:R-:W-:Y:S11]  /*7970*/  @!P0 BRA `(.L_x_1102) ;  /* 0x0000000000048947 */ /* 0x000ff60003800000 */
[----:B------:R-:W-:Y:S01]  /*7980*/  BPT.TRAP 0x1 ;  /* 0x000000040000795c */ /* 0x000fe20000300000 */
.L_x_1102:
[----:B------:R-:W-:Y:S01]  /*7990*/  ULEA UR5, UR36, UR38, 0x3 ;  /* 0x0000002624057291 */ /* 0x000fe2000f8e183f */
[----:B------:R-:W-:-:S05]  /*79a0*/  IMAD.U32 R0, RZ, RZ, UR37 ;  /* 0x00000025ff007e24 */ /* 0x000fca000f8e00ff */
[----:B------:R-:W-:-:S04]  /*79b0*/  SHF.L.U32 R0, R0, 0x1f, RZ ;  /* 0x0000001f00007819 */ /* 0x000fc800000006ff */
[----:B------:R0:W1:Y:S01]  /*79c0*/  SYNCS.PHASECHK.TRANS64.TRYWAIT P1, [UR5+0x30830], R0 ;  /* 0x03083000ff0075a7 */ /* 0x0000620008020145 */
[----:B------:R-:W-:Y:S05]  /*79d0*/  @!P0 BRA `(.L_x_1103) ;  /* 0x0000000000048947 */ /* 0x000fea0003800000 */
[----:B------:R-:W-:Y:S01]  /*79e0*/  BPT.TRAP 0x1 ;  /* 0x000000040000795c */ /* 0x000fe20000300000 */
.L_x_1103:
[----:B-1----:R-:W-:Y:S05]  /*79f0*/  @P1 BRA `(.L_x_1104) ;  /* 0x0000000000081947 */ /* 0x002fea0003800000 */
[----:B------:R-:W1:Y:S02]  /*7a00*/  SYNCS.PHASECHK.TRANS64.TRYWAIT P1, [UR5+0x30830], R0 ;  /* 0x03083000ff0075a7 */ /* 0x000e640008020145 */
[----:B-1----:R-:W-:Y:S05]  /*7a10*/  @!P1 BRA `(.L_x_1105) ;  /* 0x000000d800949947 */ /* 0x002fea0003800000 */
.L_x_1104:
        /* <DEDUP_REMOVED lines=163> */
.L_x_1106:
[----:B------:R-:W-:Y:S01]  /*8450*/  ULEA UR10, UR4, UR38, 0x3 ;  /* 0x00000026040a7291 */ /* 0x000fe2000f8e183f */
[----:B01----:R-:W-:-:S05]  /*8460*/  IMAD.U32 R0, RZ, RZ, UR7 ;  /* 0x00000007ff007e24 */ /* 0x003fca000f8e00ff */
[----:B------:R-:W-:-:S04]  /*8470*/  SHF.L.U32 R0, R0, 0x1f, RZ ;  /* 0x0000001f00007819 */ /* 0x000fc800000006ff */
[----:B------:R0:W1:Y:S01]  /*8480*/  SYNCS.PHASECHK.TRANS64.TRYWAIT P1, [UR10+0x30850], R0 ;  /* 0x03085000ff0075a7 */ /* 0x000062000802014a */
[----:B------:R-:W-:Y:S05]  /*8490*/  @!P0 BRA `(.L_x_1107) ;  /* 0x0000000000048947 */ /* 0x000fea0003800000 */
[----:B------:R-:W-:Y:S01]  /*84a0*/  BPT.TRAP 0x1 ;  /* 0x000000040000795c */ /* 0x000fe20000300000 */
.L_x_1107:
[----:B-1----:R-:W-:Y:S05]  /*84b0*/  @P1 BRA `(.L_x_1108) ;  /* 0x0000000000081947 */ /* 0x002fea0003800000 */
[----:B------:R-:W1:Y:S02]  /*84c0*/  SYNCS.PHASECHK.TRANS64.TRYWAIT P1, [UR10+0x30850], R0 ;  /* 0x03085000ff0075a7 */ /* 0x000e64000802014a */
[----:B-1----:R-:W-:Y:S05]  /*84d0*/  @!P1 BRA `(.L_x_1109) ;  /* 0x000000cc00fc9947 */ /* 0x002fea0003800000 */
.L_x_1108:
[----:B------:R-:W-:Y:S01]  /*84e0*/  UIADD3 UR6, UR38, 0x400, URZ ;  /* 0x0000040026067890 */ /* 0x000fe2000fffe03f */
[----:B------:R-:W-:Y:S01]  /*84f0*/  WARPGROUP.ARRIVE ;  /* 0x00000000000079c5 */ /* 0x000fe20000000000 */
[----:B------:R-:W-:Y:S01]  /*8500*/  UMOV UR7, 0x40000040 ;  /* 0x4000004000077882 */ /* 0x000fe20000000000 */
[----:B01----:R-:W-:Y:S01]  /*8510*/  FMNMX.FTZ R0, R120, R12, !PT ;  /* 0x0000000c78007209 */ /* 0x003fe20007810000 */
[----:B------:R-:W-:Y:S01]  /*8520*/  USHF.R.U32.HI UR6, URZ, 0x4, UR6 ;  /* 0x000000043f067899 */ /* 0x000fe20008011606 */
[----:B------:R-:W-:Y:S02]  /*8530*/  FMNMX.FTZ R4, R122, R13, !PT ;  /* 0x0000000d7a047209 */ /* 0x000fe40007810000 */
[----:B------:R-:W0:Y:S01]  /*8540*/  S2R R193, SR_TID.X ;  /* 0x0000000000c17919 */ /* 0x000e220000002100 */
[----:B------:R-:W-:Y:S01]  /*8550*/  FMNMX.FTZ R3, R121, R0, !PT ;  /* 0x0000000079037209 */ /* 0x000fe20007810000 */
[----:B------:R-:W-:Y:S01]  /*8560*/  ULOP3.LUT UR6, UR6, 0x3fff, URZ, 0xc0, !UPT ;  /* 0x00003fff06067892 */ /* 0x000fe2000f8ec03f */
[----:B------:R-:W-:-:S02]  /*8570*/  FMNMX.FTZ R21, R123, R4, !PT ;  /* 0x000000047b157209 */ /* 0x000fc40007810000 */
[----:B------:R-:W-:Y:S01]  /*8580*/  FMNMX.FTZ R0, R124, R3, !PT ;  /* 0x000000037c007209 */ /* 0x000fe20007810000 */
[----:B------:R-:W-:Y:S01]  /*8590*/  ULOP3.LUT UR6, UR6, 0x3000000, URZ, 0xfc, !UPT ;  /* 0x0300000006067892 */ /* 0x000fe2000f8efc3f */
[----:B------:R-:W-:Y:S02]  /*85a0*/  FMNMX.FTZ R4, R126, R21, !PT ;  /* 0x000000157e047209 */ /* 0x000fe40007810000 */
[----:B------:R-:W-:Y:S01]  /*85b0*/  FMNMX.FTZ R3, R125, R0, !PT ;  /* 0x000000007d037209 */ /* 0x000fe20007810000 */
[----:B------:R-:W-:Y:S01]  /*85c0*/  UIMAD UR4, UR4, 0x900, UR6 ;  /* 0x00000900040478a4 */ /* 0x000fe2000f8e0206 */
[----:B------:R-:W-:Y:S02]  /*85d0*/  FMNMX.FTZ R21, R127, R4, !PT ;  /* 0x000000047f157209 */ /* 0x000fe40007810000 */
[----:B------:R-:W-:Y:S02]  /*85e0*/  FMNMX.FTZ R0, R128, R3, !PT ;  /* 0x0000000380007209 */ /* 0x000fe40007810000 */
[----:B------:R-:W-:-:S02]  /*85f0*/  FMNMX.FTZ R4, R130, R21, !PT ;  /* 0x0000001582047209 */ /* 0x000fc40007810000 */
[----:B------:R-:W-:Y:S01]  /*8600*/  UMOV UR6, UR4 ;  /* 0x0000000400067c82 */ /* 0x000fe20008000000 */
[----:B------:R-:W-:Y:S01]  /*8610*/  FMNMX.FTZ R3, R129, R0, !PT ;  /* 0x0000000081037209 */ /* 0x000fe20007810000 */
[----:B------:R-:W-:Y:S01]  /*8620*/  HGMMA.64x192x16.F32 R24, R188, gdesc[UR4].tnspB, R24, gsb0 ;  /* 0x42e00004bc187df0 */ /* 0x000fe20008000818 */
[----:B------:R-:W-:Y:S01]  /*8630*/  UIADD3 UR6, UR4, 0x80, URZ ;  /* 0x0000008004067890 */ /* 0x000fe2000fffe03f */
[----:B------:R-:W-:Y:S01]  /*8640*/  FMNMX.FTZ R21, R131, R4, !PT ;  /* 0x0000000483157209 */ /* 0x000fe20007810000 */
[----:B------:R-:W-:Y:S01]  /*8650*/  UMOV UR7, 0x40000040 ;  /* 0x4000004000077882 */ /* 0x000fe20000000000 */
[----:B------:R-:W-:Y:S02]  /*8660*/  FMNMX.FTZ R0, R132, R3, !PT ;  /* 0x0000000384007209 */ /* 0x000fe40007810000 */
[----:B------:R-:W-:Y:S02]  /*8670*/  FMNMX.FTZ R4, R134, R21, !PT ;  /* 0x0000001586047209 */ /* 0x000fe40007810000 */
[----:B------:R-:W-:-:S04]  /*8680*/  FMNMX.FTZ R3, R133, R0, !PT ;  /* 0x0000000085037209 */ /* 0x000fc80007810000 */
[----:B------:R-:W-:Y:S02]  /*8690*/  FMNMX.FTZ R0, R136, R3, !PT ;  /* 0x0000000388007209 */ /* 0x000fe40007810000 */
[----:B0-----:R-:W-:Y:S02]  /*86a0*/  LOP3.LUT P1, RZ, R193, 0x7f, RZ, 0xc0, !PT ;  /* 0x0000007fc1ff7812 */ /* 0x001fe4000782c0ff */
        /* <DEDUP_REMOVED lines=17> */
[----:B-1----:R-:W-:-:S05]  /*87c0*/  FMNMX.FTZ R14, R2, R3, !PT ;  /* 0x00000003020e7209 */ /* 0x002fca0007810000 */
[----:B------:R-:W1:Y:S02]  /*87d0*/  SHFL.BFLY PT, R5, R14, 0x1, 0x1f ;  /* 0x0c201f000e057f89 */ /* 0x000e6400000e0000 */
[----:B-1----:R-:W-:-:S05]  /*87e0*/  FMNMX.FTZ R5, R14, R5, !PT ;  /* 0x000000050e057209 */ /* 0x002fca0007810000 */
[----:B------:R-:W-:-:S04]  /*87f0*/  FADD.FTZ R3, -R5, R12 ;  /* 0x0000000c05037221 */ /* 0x000fc80000010100 */
[-C--:B0-----:R-:W-:Y:S01]  /*8800*/  FMUL.FTZ R12, R3, R0.reuse ;  /* 0x00000000030c7220 */ /* 0x081fe20000410000 */
[----:B------:R-:W-:-:S03]  /*8810*/  FMUL.FTZ R3, R5, R0 ;  /* 0x0000000005037220 */ /* 0x000fc60000410000 */
[----:B------:R0:W-:Y:S01]  /*8820*/  MUFU.EX2 R2, R12 ;  /* 0x0000000c00027308 */ /* 0x0001e20000000800 */
[-CC-:B------:R-:W-:Y:S01]  /*8830*/  FFMA.FTZ R21, R125, R0.reuse, -R3.reuse ;  /* 0x000000007d157223 */ /* 0x180fe20000010803 */
[-CC-:B------:R-:W-:Y:S01]  /*8840*/  FFMA.FTZ R15, R120, R0.reuse, -R3.reuse ;  /* 0x00000000780f7223 */ /* 0x180fe20000010803 */
[-CC-:B------:R-:W-:Y:S01]  /*8850*/  FFMA.FTZ R14, R164, R0.reuse, -R3.reuse ;  /* 0x00000000a40e7223 */ /* 0x180fe20000010803 */
[----:B------:R-:W-:-:S04]  /*8860*/  FFMA.FTZ R165, R165, R0, -R3 ;  /* 0x00000000a5a57223 */ /* 0x000fc80000010803 */
[----:B------:R-:W-:Y:S01]  /*8870*/  MUFU.EX2 R15, R15 ;  /* 0x0000000f000f7308 */ /* 0x000fe20000000800 */
[----:B0-----:R-:W-:-:S07]  /*8880*/  FFMA.FTZ R12, R160, R0, -R3 ;  /* 0x00000000a00c7223 */ /* 0x001fce0000010803 */
[----:B------:R-:W-:Y:S08]  /*8890*/  MUFU.EX2 R21, R21 ;  /* 0x0000001500157308 */ /* 0x000ff00000000800 */
[----:B------:R-:W-:Y:S08]  /*88a0*/  MUFU.EX2 R12, R12 ;  /* 0x0000000c000c7308 */ /* 0x000ff00000000800 */
[----:B------:R-:W-:Y:S01]  /*88b0*/  MUFU.EX2 R14, R14 ;  /* 0x0000000e000e7308 */ /* 0x000fe20000000800 */
[----:B------:R-:W-:-:S02]  /*88c0*/  WARPGROUP.DEPBAR.LE gsb0, 0x0 ;  /* 0x00008000000079c5 */ /* 0x000fc40000010000 */
[----:B------:R-:W-:Y:S01]  /*88d0*/  WARPGROUP.ARRIVE ;  /* 0x00000000000079c5 */ /* 0x000fe20000000000 */
[--C-:B------:R-:W-:Y:S01]  /*88e0*/  FFMA.FTZ R188, R121, R0, -R3.reuse ;  /* 0x0000000079bc7223 */ /* 0x100fe20000010803 */
[----:B------:R-:W-:Y:S01]  /*88f0*/  FMNMX.FTZ R121, R135, R4, !PT ;  /* 0x0000000487797209 */ /* 0x000fe20007810000 */
[----:B------:R-:W-:-:S03]  /*8900*/  FFMA.FTZ R190, R124, R0, -R3 ;  /* 0x000000007cbe7223 */ /* 0x000fc60000010803 */
[----:B------:R-:W-:Y:S01]  /*8910*/  HGMMA.64x192x16.F32 R24, R184, gdesc[UR4].tnspB, R24, gsb0 ;  /* 0x42e00004b8187df0 */ /* 0x000fe20008000818 */
[----:B------:R-:W-:Y:S01]  /*8920*/  UIADD3 UR6, UR4, 0x100, URZ ;  /* 0x0000010004067890 */ /* 0x000fe2000fffe03f */
[----:B------:R-:W-:Y:S01]  /*8930*/  FMNMX.FTZ R4, R138, R121, !PT ;  /* 0x000000798a047209 */ /* 0x000fe20007810000 */
[----:B------:R-:W-:Y:S01]  /*8940*/  UMOV UR7, 0x40000040 ;  /* 0x4000004000077882 */ /* 0x000fe20000000000 */
[----:B------:R-:W-:Y:S02]  /*8950*/  MUFU.EX2 R188, R188 ;  /* 0x000000bc00bc7308 */ /* 0x000fe40000000800 */
[----:B------:R-:W-:-:S04]  /*8960*/  FMNMX.FTZ R121, R139, R4, !PT ;  /* 0x000000048b797209 */ /* 0x000fc80007810000 */
[----:B------:R-:W-:Y:S01]  /*8970*/  FMNMX.FTZ R4, R142, R121, !PT ;  /* 0x000000798e047209 */ /* 0x000fe20007810000 */
[----:B------:R-:W-:Y:S01]  /*8980*/  FFMA.FTZ R121, R129, R0, -R3 ;  /* 0x0000000081797223 */ /* 0x000fe20000010803 */
[----:B------:R-:W-:Y:S02]  /*8990*/  MUFU.EX2 R190, R190 ;  /* 0x000000be00be7308 */ /* 0x000fe40000000800 */
[----:B------:R-:W-:-:S04]  /*89a0*/  FMNMX.FTZ R125, R143, R4, !PT ;  /* 0x000000048f7d7209 */ /* 0x000fc80007810000 */
[----:B------:R-:W-:Y:S02]  /*89b0*/  FMNMX.FTZ R4, R146, R125, !PT ;  /* 0x0000007d92047209 */ /* 0x000fe40007810000 */
[----:B------:R-:W-:Y:S02]  /*89c0*/  MUFU.EX2 R121, R121 ;  /* 0x0000007900797308 */ /* 0x000fe40000000800 */
[----:B------:R-:W-:-:S04]  /*89d0*/  FMNMX.FTZ R125, R147, R4, !PT ;  /* 0x00000004937d7209 */ /* 0x000fc80007810000 */
[----:B------:R-:W-:Y:S01]  /*89e0*/  FMNMX.FTZ R4, R150, R125, !PT ;  /* 0x0000007d96047209 */ /* 0x000fe20007810000 */
[----:B------:R-:W-:-:S03]  /*89f0*/  FFMA.FTZ R125, R133, R0, -R3 ;  /* 0x00000000857d7223 */ /* 0x000fc60000010803 */
[----:B------:R-:W-:-:S03]  /*8a00*/  FMNMX.FTZ R129, R151, R4, !PT ;  /* 0x0000000497817209 */ /* 0x000fc60007810000 */
[----:B------:R-:W-:Y:S01]  /*8a10*/  MUFU.EX2 R125, R125 ;  /* 0x0000007d007d7308 */ /* 0x000fe20000000800 */
[----:B------:R-:W-:-:S04]  /*8a20*/  FMNMX.FTZ R4, R154, R129, !PT ;  /* 0x000000819a047209 */ /* 0x000fc80007810000 */
[----:B------:R-:W-:-:S04]  /*8a30*/  FMNMX.FTZ R129, R155, R4, !PT ;  /* 0x000000049b817209 */ /* 0x000fc80007810000 */
[----:B------:R-:W-:Y:S01]  /*8a40*/  FMNMX.FTZ R4, R158, R129, !PT ;  /* 0x000000819e047209 */ /* 0x000fe20007810000 */
[-CC-:B------:R-:W-:Y:S01]  /*8a50*/  FFMA.FTZ R129, R137, R0.reuse, -R3.reuse ;  /* 0x0000000089817223 */ /* 0x180fe20000010803 */
[-CC-:B------:R-:W-:Y:S01]  /*8a60*/  FFMA.FTZ R137, R145, R0.reuse, -R3.reuse ;  /* 0x0000000091897223 */ /* 0x180fe20000010803 */
[--C-:B------:R-:W-:Y:S01]  /*8a70*/  FFMA.FTZ R145, R153, R0, -R3.reuse ;  /* 0x0000000099917223 */ /* 0x100fe20000010803 */
[----:B------:R-:W-:Y:S01]  /*8a80*/  FMNMX.FTZ R133, R159, R4, !PT ;  /* 0x000000049f857209 */ /* 0x000fe20007810000 */
[----:B------:R-:W-:Y:S02]  /*8a90*/  FFMA.FTZ R153, R161, R0, -R3 ;  /* 0x00000000a1997223 */ /* 0x000fe40000010803 */
[----:B------:R-:W-:Y:S01]  /*8aa0*/  MUFU.EX2 R129, R129 ;  /* 0x0000008100817308 */ /* 0x000fe20000000800 */
[----:B------:R-:W-:-:S04]  /*8ab0*/  FMNMX.FTZ R4, R162, R133, !PT ;  /* 0x00000085a2047209 */ /* 0x000fc80007810000 */
[----:B------:R-:W-:-:S03]  /*8ac0*/  FMNMX.FTZ R133, R163, R4, !PT ;  /* 0x00000004a3857209 */ /* 0x000fc60007810000 */
[----:B------:R-:W-:Y:S01]  /*8ad0*/  MUFU.EX2 R137, R137 ;  /* 0x0000008900897308 */ /* 0x000fe20000000800 */
[----:B------:R-:W-:Y:S01]  /*8ae0*/  FMNMX.FTZ R4, R166, R133, !PT ;  /* 0x00000085a6047209 */ /* 0x000fe20007810000 */
[-CC-:B------:R-:W-:Y:S01]  /*8af0*/  FFMA.FTZ R133, R141, R0.reuse, -R3.reuse ;  /* 0x000000008d857223 */ /* 0x180fe20000010803 */
[-CC-:B------:R-:W-:Y:S01]  /*8b00*/  FFMA.FTZ R141, R149, R0.reuse, -R3.reuse ;  /* 0x00000000958d7223 */ /* 0x180fe20000010803 */
[----:B------:R-:W-:Y:S01]  /*8b10*/  FFMA.FTZ R149, R157, R0, -R3 ;  /* 0x000000009d957223 */ /* 0x000fe20000010803 */
[----:B------:R-:W-:-:S03]  /*8b20*/  FMNMX.FTZ R4, R167, R4, !PT ;  /* 0x00000004a7047209 */ /* 0x000fc60007810000 */
[----:B------:R-:W-:Y:S08]  /*8b30*/  MUFU.EX2 R133, R133 ;  /* 0x0000008500857308 */ /* 0x000ff00000000800 */
[----:B------:R-:W-:Y:S08]  /*8b40*/  MUFU.EX2 R141, R141 ;  /* 0x0000008d008d7308 */ /* 0x000ff00000000800 */
[----:B------:R-:W-:Y:S08]  /*8b50*/  MUFU.EX2 R145, R145 ;  /* 0x0000009100917308 */ /* 0x000ff00000000800 */
[----:B------:R-:W-:Y:S08]  /*8b60*/  MUFU.EX2 R149, R149 ;  /* 0x0000009500957308 */ /* 0x000ff00000000800 */
[----:B------:R-:W0:Y:S01]  /*8b70*/  MUFU.EX2 R153, R153 ;  /* 0x0000009900997308 */ /* 0x000e220000000800 */
[----:B------:R-:W-:-:S02]  /*8b80*/  WARPGROUP.DEPBAR.LE gsb0, 0x0 ;  /* 0x00008000000079c5 */ /* 0x000fc40000010000 */
[----:B------:R-:W-:Y:S01]  /*8b90*/  WARPGROUP.ARRIVE ;  /* 0x00000000000079c5 */ /* 0x000fe20000000000 */
[-CC-:B------:R-:W-:Y:S01]  /*8ba0*/  FFMA.FTZ R184, R128, R0.reuse, -R3.reuse ;  /* 0x0000000080b87223 */ /* 0x180fe20000010803 */
[----:B------:R-:W-:-:S04]  /*8bb0*/  FFMA.FTZ R186, R132, R0, -R3 ;  /* 0x0000000084ba7223 */ /* 0x000fc80000010803 */
[----:B------:R-:W-:Y:S01]  /*8bc0*/  HGMMA.64x192x16.F32 R24, R180, gdesc[UR4].tnspB, R24, gsb0 ;  /* 0x42e00004b4187df0 */ /* 0x000fe20008000818 */
[----:B------:R-:W-:Y:S01]  /*8bd0*/  UIADD3 UR6, UR4, 0x180, URZ ;  /* 0x0000018004067890 */ /* 0x000fe2000fffe03f */
[----:B------:R-:W-:Y:S01]  /*8be0*/  MUFU.EX2 R184, R184 ;  /* 0x000000b800b87308 */ /* 0x000fe20000000800 */
[----:B------:R-:W-:-:S07]  /*8bf0*/  UMOV UR7, 0x40000040 ;  /* 0x4000004000077882 */ /* 0x000fce0000000000 */
[----:B------:R-:W-:Y:S01]  /*8c00*/  MUFU.EX2 R186, R186 ;  /* 0x000000ba00ba7308 */ /* 0x000fe20000000800 */
[----:B------:R-:W-:Y:S02]  /*8c10*/  WARPGROUP.DEPBAR.LE gsb0, 0x0 ;  /* 0x00008000000079c5 */ /* 0x000fe40000010000 */
[----:B------:R-:W-:Y:S01]  /*8c20*/  WARPGROUP.ARRIVE ;  /* 0x00000000000079c5 */ /* 0x000fe20000000000 */
[-CC-:B------:R-:W-:Y:S01]  /*8c30*/  FFMA.FTZ R180, R136, R0.reuse, -R3.reuse ;  /* 0x0000000088b47223 */ /* 0x180fe20000010803 */
[----:B------:R-:W-:-:S05]  /*8c40*/  FFMA.FTZ R182, R140, R0, -R3 ;  /* 0x000000008cb67223 */ /* 0x000fca0000010803 */
        /* <DEDUP_REMOVED lines=12> */
[----:B------:R-:W-:Y:S01]  /*8d10*/  UMOV UR7, 0x40000040 ;  /* 0x4000004000077882 */ /* 0x000fe20000000000 */
[----:B------:R-:W-:-:S06]  /*8d20*/  UMOV UR4, UR36 ;  /* 0x0000002400047c82 */ /* 0x000fcc0008000000 */
[----:B------:R-:W-:Y:S01]  /*8d30*/  MUFU.EX2 R178, R178 ;  /* 0x000000b200b27308 */ /* 0x000fe20000000800 */
[----:B------:R-:W-:Y:S02]  /*8d40*/  WARPGROUP.DEPBAR.LE gsb0, 0x0 ;  /* 0x00008000000079c5 */ /* 0x000fe40000010000 */
[----:B------:R-:W-:Y:S01]  /*8d50*/  WARPGROUP.ARRIVE ;  /* 0x00000000000079c5 */ /* 0x000fe20000000000 */
[----:B------:R-:W1:Y:S01]  /*8d60*/  SHFL.BFLY PT, R173, R4, 0x2, 0x1f ;  /* 0x0c401f0004ad7f89 */ /* 0x000e6200000e0000 */
[-CC-:B------:R-:W-:Y:S01]  /*8d70*/  FFMA.FTZ R172, R152, R0.reuse, -R3.reuse ;  /* 0x0000000098ac7223 */ /* 0x180fe20000010803 */
[----:B------:R-:W-:-:S04]  /*8d80*/  FFMA.FTZ R174, R156, R0, -R3 ;  /* 0x000000009cae7223 */ /* 0x000fc80000010803 */
        /* <DEDUP_REMOVED lines=9> */
[----:B------:R-:W1:Y:S02]  /*8e20*/  MUFU.EX2 R13, R165 ;  /* 0x000000a5000d7308 */ /* 0x000e640000000800 */
[-C--:B------:R-:W-:Y:S01]  /*8e30*/  FMUL.FTZ R3, R3, R0.reuse ;  /* 0x0000000003037220 */ /* 0x080fe20000410000 */
[-CC-:B------:R-:W-:Y:S01]  /*8e40*/  FFMA.FTZ R20, R122, R0.reuse, -R157.reuse ;  /* 0x000000007a147223 */ /* 0x180fe2000001089d */
[-CC-:B------:R-:W-:Y:S01]  /*8e50*/  FFMA.FTZ R189, R123, R0.reuse, -R157.reuse ;  /* 0x000000007bbd7223 */ /* 0x180fe2000001089d */
[-CC-:B------:R-:W-:Y:S01]  /*8e60*/  FFMA.FTZ R191, R126, R0.reuse, -R157.reuse ;  /* 0x000000007ebf7223 */ /* 0x180fe2000001089d */
[----:B------:R-:W-:Y:S02]  /*8e70*/  IMAD.U32 R123, RZ, RZ, UR5 ;  /* 0x00000005ff7b7e24 */ /* 0x000fe4000f8e00ff */
[-CC-:B------:R-:W-:Y:S01]  /*8e80*/  FFMA.FTZ R120, R127, R0.reuse, -R157.reuse ;  /* 0x000000007f787223 */ /* 0x180fe2000001089d */
[----:B------:R-:W-:Y:S01]  /*8e90*/  MUFU.EX2 R3, R3 ;  /* 0x0000000300037308 */ /* 0x000fe20000000800 */
[----:B------:R-:W-:Y:S01]  /*8ea0*/  FFMA.FTZ R185, R130, R0, -R157 ;  /* 0x0000000082b97223 */ /* 0x000fe2000001089d */
[----:B------:R-:W-:-:S02]  /*8eb0*/  @!P1 VIADD R123, R123, 0x30840 ;  /* 0x000308407b7b9836 */ /* 0x000fc40000000000 */
[-CC-:B------:R-:W-:Y:S01]  /*8ec0*/  FFMA.FTZ R122, R131, R0.reuse, -R157.reuse ;  /* 0x00000000837a7223 */ /* 0x180fe2000001089d */
[-CC-:B------:R-:W-:Y:S01]  /*8ed0*/  FFMA.FTZ R187, R134, R0.reuse, -R157.reuse ;  /* 0x0000000086bb7223 */ /* 0x180fe2000001089d */
[-CC-:B------:R-:W-:Y:S01]  /*8ee0*/  FFMA.FTZ R124, R135, R0.reuse, -R157.reuse ;  /* 0x00000000877c7223 */ /* 0x180fe2000001089d */
[-C--:B------:R-:W-:Y:S01]  /*8ef0*/  FFMA.FTZ R181, R138, R0.reuse, -R157 ;  /* 0x000000008ab57223 */ /* 0x080fe2000001089d */
[----:B------:R-:W-:Y:S01]  /*8f00*/  @!P1 PRMT R123, RZ, 0x654, R123 ;  /* 0x00000654ff7b9816 */ /* 0x000fe2000000007b */
        /* <DEDUP_REMOVED lines=9> */
[-CC-:B------:R-:W-:Y:S01]  /*8fa0*/  FFMA.FTZ R154, R154, R0.reuse, -R157.reuse ;  /* 0x000000009a9a7223 */ /* 0x180fe2000001089d */
[-CC-:B------:R-:W-:Y:S01]  /*8fb0*/  FFMA.FTZ R155, R155, R0.reuse, -R157.reuse ;  /* 0x000000009b9b7223 */ /* 0x180fe2000001089d */
[-CC-:B------:R-:W-:Y:S01]  /*8fc0*/  FFMA.FTZ R158, R158, R0.reuse, -R157.reuse ;  /* 0x000000009e9e7223 */ /* 0x180fe2000001089d */
[-CC-:B------:R-:W-:Y:S01]  /*8fd0*/  FFMA.FTZ R159, R159, R0.reuse, -R157.reuse ;  /* 0x000000009f9f7223 */ /* 0x180fe2000001089d */
[-CC-:B------:R-:W-:Y:S01]  /*8fe0*/  FFMA.FTZ R162, R162, R0.reuse, -R157.reuse ;  /* 0x00000000a2a27223 */ /* 0x180fe2000001089d */
[-CC-:B------:R-:W-:Y:S01]  /*8ff0*/  FFMA.FTZ R163, R163, R0.reuse, -R157.reuse ;  /* 0x00000000a3a37223 */ /* 0x180fe2000001089d */
[----:B------:R-:W-:Y:S01]  /*9000*/  IMAD.U32 R127, RZ, RZ, UR10 ;  /* 0x0000000aff7f7e24 */ /* 0x000fe2000f8e00ff */
[----:B------:R-:W4:Y:S01]  /*9010*/  MUFU.EX2 R191, R191 ;  /* 0x000000bf00bf7308 */ /* 0x000f220000000800 */
[-CC-:B------:R-:W-:Y:S01]  /*9020*/  FFMA.FTZ R166, R166, R0.reuse, -R157.reuse ;  /* 0x00000000a6a67223 */ /* 0x180fe2000001089d */
[----:B------:R-:W-:Y:S01]  /*9030*/  FFMA.FTZ R157, R167, R0, -R157 ;  /* 0x00000000a79d7223 */ /* 0x000fe2000001089d */
[----:B------:R-:W-:-:S05]  /*9040*/  @!P1 VIADD R127, R127, 0x30860 ;  /* 0x000308607f7f9836 */ /* 0x000fca0000000000 */
[----:B------:R-:W5:Y:S01]  /*9050*/  MUFU.EX2 R120, R120 ;  /* 0x0000007800787308 */ /* 0x000f620000000800 */
[----:B------:R-:W-:-:S07]  /*9060*/  @!P1 PRMT R127, RZ, 0x654, R127 ;  /* 0x00000654ff7f9816 */ /* 0x000fce000000007f */
[----:B------:R-:W5:Y:S08]  /*9070*/  MUFU.EX2 R185, R185 ;  /* 0x000000b900b97308 */ /* 0x000f700000000800 */
        /* <DEDUP_REMOVED lines=11> */
[----:B------:R-:W5:Y:S01]  /*9130*/  MUFU.EX2 R173, R154 ;  /* 0x0000009a00ad7308 */ /* 0x000f620000000800 */
[----:B------:R-:W-:-:S02]  /*9140*/  WARPGROUP.DEPBAR.LE gsb0, 0x0 ;  /* 0x00008000000079c5 */ /* 0x000fc40000010000 */
[----:B------:R2:W-:Y:S05]  /*9150*/  @!P1 SYNCS.ARRIVE.TRANS64.RED.A1T0 RZ, [R123+URZ], RZ ;  /* 0x000000ff7bff99a7 */ /* 0x0005ea000810043f */
[----:B------:R-:W5:Y:S01]  /*9160*/  MUFU.EX2 R155, R155 ;  /* 0x0000009b009b7308 */ /* 0x000f620000000800 */
[----:B0-----:R-:W-:Y:S02]  /*9170*/  F2FP.F16.F32.PACK_AB R168, R153, R12 ;  /* 0x0000000c99a8723e */ /* 0x001fe400000000ff */
[----:B-1----:R-:W-:Y:S01]  /*9180*/  F2FP.F16.F32.PACK_AB R170, R13, R14 ;  /* 0x0000000e0daa723e */ /* 0x002fe200000000ff */
[----:B--2---:R-:W-:Y:S01]  /*9190*/  FFMA.FTZ R123, R2, R10, R15 ;  /* 0x0000000a027b7223 */ /* 0x004fe2000001000f */
[----:B------:R-:W-:-:S03]  /*91a0*/  FFMA.FTZ R10, R3, R7, R20 ;  /* 0x00000007030a7223 */ /* 0x000fc60000010014 */
[----:B------:R-:W0:Y:S01]  /*91b0*/  MUFU.EX2 R175, R158 ;  /* 0x0000009e00af7308 */ /* 0x000e220000000800 */
[----:B------:R1:W-:Y:S01]  /*91c0*/  @!P1 SYNCS.ARRIVE.TRANS64.RED.A1T0 RZ, [R127+URZ], RZ ;  /* 0x000000ff7fff99a7 */ /* 0x0003e2000810043f */
[C---:B------:R-:W-:Y:S01]  /*91d0*/  FADD.FTZ R123, R188.reuse, R123 ;  /* 0x0000007bbc7b7221 */ /* 0x040fe20000010000 */
[----:B---3--:R-:W-:Y:S01]  /*91e0*/  FADD.FTZ R10, R189, R10 ;  /* 0x0000000abd0a7221 */ /* 0x008fe20000010000 */
[----:B------:R-:W-:Y:S02]  /*91f0*/  F2FP.F16.F32.PACK_AB R188, R188, R15 ;  /* 0x0000000fbcbc723e */ /* 0x000fe400000000ff */
[----:B------:R-:W-:Y:S01]  /*9200*/  FADD.FTZ R132, R190, R123 ;  /* 0x0000007bbe847221 */ /* 0x000fe20000010000 */
[----:B----4-:R-:W-:Y:S01]  /*9210*/  FADD.FTZ R7, R191, R10 ;  /* 0x0000000abf077221 */ /* 0x010fe20000010000 */
[----:B------:R-:W-:Y:S01]  /*9220*/  F2FP.F16.F32.PACK_AB R189, R189, R20 ;  /* 0x00000014bdbd723e */ /* 0x000fe200000000ff */
[----:B------:R-:W2:Y:S01]  /*9230*/  MUFU.EX2 R159, R159 ;  /* 0x0000009f009f7308 */ /* 0x000ea20000000800 */
[----:B------:R-:W-:Y:S01]  /*9240*/  FADD.FTZ R123, R21, R132 ;  /* 0x00000084157b7221 */ /* 0x000fe20000010000 */
[C---:B-----5:R-:W-:Y:S01]  /*9250*/  FADD.FTZ R10, R120.reuse, R7 ;  /* 0x00000007780a7221 */ /* 0x060fe20000010000 */
[----:B------:R-:W-:-:S02]  /*9260*/  F2FP.F16.F32.PACK_AB R191, R120, R191 ;  /* 0x000000bf78bf723e */ /* 0x000fc400000000ff */
[----:B------:R-:W-:Y:S01]  /*9270*/  FADD.FTZ R132, R184, R123 ;  /* 0x0000007bb8847221 */ /* 0x000fe20000010000 */
[----:B------:R-:W-:Y:S01]  /*9280*/  FADD.FTZ R7, R185, R10 ;  /* 0x0000000ab9077221 */ /* 0x000fe20000010000 */
[----:B------:R-:W-:Y:S01]  /*9290*/  ISETP.GT.AND P1, PT, R11, UR58, PT ;  /* 0x0000003a0b007c0c */ /* 0x000fe2000bf24270 */
[----:B------:R-:W3:Y:S01]  /*92a0*/  MUFU.EX2 R169, R162 ;  /* 0x000000a200a97308 */ /* 0x000ee20000000800 */
[----:B------:R-:W-:Y:S01]  /*92b0*/  FADD.FTZ R123, R121, R132 ;  /* 0x00000084797b7221 */ /* 0x000fe20000010000 */
[----:B------:R-:W-:Y:S01]  /*92c0*/  FADD.FTZ R10, R122, R7 ;  /* 0x000000077a0a7221 */ /* 0x000fe20000010000 */
[----:B------:R-:W-:Y:S01]  /*92d0*/  F2FP.F16.F32.PACK_AB R190, R21, R190 ;  /* 0x000000be15be723e */ /* 0x000fe200000000ff */
[----:B------:R-:W-:Y:S02]  /*92e0*/  VIADD R11, R11, 0xffffffff ;  /* 0xffffffff0b0b7836 */ /* 0x000fe40000000000 */
[----:B------:R-:W-:Y:S01]  /*92f0*/  FADD.FTZ R132, R186, R123 ;  /* 0x0000007bba847221 */ /* 0x000fe20000010000 */
[----:B------:R-:W-:Y:S01]  /*9300*/  FADD.FTZ R7, R187, R10 ;  /* 0x0000000abb077221 */ /* 0x000fe20000010000 */
[----:B------:R-:W-:Y:S01]  /*9310*/  F2FP.F16.F32.PACK_AB R184, R121, R184 ;  /* 0x000000b879b8723e */ /* 0x000fe200000000ff */
[----:B------:R-:W4:Y:S01]  /*9320*/  MUFU.EX2 R163, R163 ;  /* 0x000000a300a37308 */ /* 0x000f220000000800 */
[----:B------:R-:W-:Y:S01]  /*9330*/  FADD.FTZ R123, R125, R132 ;  /* 0x000000847d7b7221 */ /* 0x000fe20000010000 */
[----:B------:R-:W-:Y:S01]  /*9340*/  FADD.FTZ R10, R124, R7 ;  /* 0x000000077c0a7221 */ /* 0x000fe20000010000 */
[----:B------:R-:W-:-:S02]  /*9350*/  F2FP.F16.F32.PACK_AB R185, R122, R185 ;  /* 0x000000b97ab9723e */ /* 0x000fc400000000ff */
[----:B------:R-:W-:Y:S01]  /*9360*/  FADD.FTZ R132, R180, R123 ;  /* 0x0000007bb4847221 */ /* 0x000fe20000010000 */
[----:B------:R-:W-:Y:S01]  /*9370*/  FADD.FTZ R7, R181, R10 ;  /* 0x0000000ab5077221 */ /* 0x000fe20000010000 */
[----:B------:R-:W-:Y:S01]  /*9380*/  F2FP.F16.F32.PACK_AB R186, R125, R186 ;  /* 0x000000ba7dba723e */ /* 0x000fe200000000ff */
[----:B------:R-:W5:Y:S01]  /*9390*/  MUFU.EX2 R171, R166 ;  /* 0x000000a600ab7308 */ /* 0x000f620000000800 */
[----:B------:R-:W-:Y:S01]  /*93a0*/  FADD.FTZ R15, R129, R132 ;  /* 0x00000084810f7221 */ /* 0x000fe20000010000 */
[----:B------:R-:W-:Y:S01]  /*93b0*/  FADD.FTZ R10, R126, R7 ;  /* 0x000000077e0a7221 */ /* 0x000fe20000010000 */
[----:B------:R-:W-:Y:S02]  /*93c0*/  F2FP.F16.F32.PACK_AB R187, R124, R187 ;  /* 0x000000bb7cbb723e */ /* 0x000fe400000000ff */
[----:B------:R-:W-:Y:S01]  /*93d0*/  FADD.FTZ R132, R182, R15 ;  /* 0x0000000fb6847221 */ /* 0x000fe20000010000 */
[----:B------:R-:W-:Y:S01]  /*93e0*/  FADD.FTZ R7, R183, R10 ;  /* 0x0000000ab7077221 */ /* 0x000fe20000010000 */
[----:B------:R-:W-:Y:S01]  /*93f0*/  F2FP.F16.F32.PACK_AB R180, R129, R180 ;  /* 0x000000b481b4723e */ /* 0x000fe200000000ff */
[----:B------:R-:W1:Y:S01]  /*9400*/  MUFU.EX2 R120, R157 ;  /* 0x0000009d00787308 */ /* 0x000e620000000800 */
        /* <DEDUP_REMOVED lines=22> */
[----:B0-----:R-:W-:Y:S01]  /*9570*/  FADD.FTZ R10, R175, R10 ;  /* 0x0000000aaf0a7221 */ /* 0x001fe20000010000 */
[----:B------:R-:W-:Y:S02]  /*9580*/  F2FP.F16.F32.PACK_AB R172, R145, R172 ;  /* 0x000000ac91ac723e */ /* 0x000fe400000000ff */
[----:B------:R-:W-:Y:S01]  /*9590*/  FADD.FTZ R7, R149, R20 ;  /* 0x0000001495077221 */ /* 0x000fe20000010000 */
[----:B--2---:R-:W-:Y:S01]  /*95a0*/  FADD.FTZ R10, R159, R10 ;  /* 0x0000000a9f0a7221 */ /* 0x004fe20000010000 */
[----:B------:R-:W-:Y:S02]  /*95b0*/  F2FP.F16.F32.PACK_AB R173, R155, R173 ;  /* 0x000000ad9bad723e */ /* 0x000fe400000000ff */
[----:B------:R-:W-:Y:S01]  /*95c0*/  FADD.FTZ R20, R12, R7 ;  /* 0x000000070c147221 */ /* 0x000fe20000010000 */
[----:B---3--:R-:W-:Y:S01]  /*95d0*/  FADD.FTZ R10, R169, R10 ;  /* 0x0000000aa90a7221 */ /* 0x008fe20000010000 */
[----:B------:R-:W-:-:S02]  /*95e0*/  F2FP.F16.F32.PACK_AB R174, R149, R174 ;  /* 0x000000ae95ae723e */ /* 0x000fc400000000ff */
[----:B------:R-:W-:Y:S01]  /*95f0*/  FADD.FTZ R7, R153, R20 ;  /* 0x0000001499077221 */ /* 0x000fe20000010000 */
[----:B----4-:R-:W-:Y:S01]  /*9600*/  FADD.FTZ R10, R163, R10 ;  /* 0x0000000aa30a7221 */ /* 0x010fe20000010000 */
[----:B------:R-:W-:Y:S02]  /*9610*/  F2FP.F16.F32.PACK_AB R175, R159, R175 ;  /* 0x000000af9faf723e */ /* 0x000fe400000000ff */
[----:B------:R-:W-:Y:S01]  /*9620*/  FADD.FTZ R12, R14, R7 ;  /* 0x000000070e0c7221 */ /* 0x000fe20000010000 */
[----:B-----5:R-:W-:Y:S01]  /*9630*/  FADD.FTZ R7, R171, R10 ;  /* 0x0000000aab077221 */ /* 0x020fe20000010000 */
[----:B------:R-:W-:Y:S02]  /*9640*/  F2FP.F16.F32.PACK_AB R169, R163, R169 ;  /* 0x000000a9a3a9723e */ /* 0x000fe400000000ff */
[----:B------:R-:W-:Y:S01]  /*9650*/  FADD.FTZ R10, R13, R12 ;  /* 0x0000000c0d0a7221 */ /* 0x000fe20000010000 */
[C---:B-1----:R-:W-:Y:S01]  /*9660*/  FADD.FTZ R7, R120.reuse, R7 ;  /* 0x0000000778077221 */ /* 0x042fe20000010000 */
[----:B------:R-:W-:Y:S01]  /*9670*/  F2FP.F16.F32.PACK_AB R171, R120, R171 ;  /* 0x000000ab78ab723e */ /* 0x000fe200000000ff */
[----:B------:R-:W-:-:S02]  /*9680*/  IMAD.MOV.U32 R13, RZ, RZ, R4 ;  /* 0x000000ffff0d7224 */ /* 0x000fc400078e0004 */
[----:B------:R-:W-:Y:S01]  /*9690*/  IMAD.MOV.U32 R12, RZ, RZ, R5 ;  /* 0x000000ffff0c7224 */ /* 0x000fe200078e0005 */
[----:B------:R-:W-:Y:S06]  /*96a0*/  @P1 BRA `(.L_x_1110) ;  /* 0xffffffe0009c1947 */ /* 0x000fec000383ffff */
.L_x_1101:
[----:B------:R-:W-:-:S13]  /*96b0*/  R2UR UR4, R192 ;  /* 0x00000000c00472ca */ /* 0x000fda00000e0000 */
[----:B------:R-:W-:-:S13]  /*96c0*/  ISETP.GE.AND P1, PT, R11, UR4, PT ;  /* 0x000000040b007c0c */ /* 0x000fda000bf26270 */
[----:B------:R-:W-:Y:S05]  /*96d0*/  @!P1 BRA `(.L_x_1111) ;  /* 0x0000002c00d49947 */ /* 0x000fea0003800000 */
[----:B------:R-:W-:Y:S01]  /*96e0*/  IMAD.IADD R13, R16, 0x1, -R17 ;  /* 0x00000001100d7824 */ /* 0x000fe200078e0a11 */
[----:B------:R-:W-:Y:S01]  /*96f0*/  UMOV UR7, UR37 ;  /* 0x0000002500077c82 */ /* 0x000fe20008000000 */
[----:B------:R-:W-:Y:S01]  /*9700*/  IMAD.MOV.U32 R12, RZ, RZ, R4 ;  /* 0x000000ffff0c7224 */ /* 0x000fe200078e0004 */
[----:B------:R-:W-:Y:S01]  /*9710*/  UMOV UR4, UR36 ;  /* 0x0000002400047c82 */ /* 0x000fe20008000000 */
[----:B------:R-:W-:Y:S01]  /*9720*/  IMAD.MOV.U32 R14, RZ, RZ, R5 ;  /* 0x000000ffff0e7224 */ /* 0x000fe200078e0005 */
[----:B------:R-:W-:Y:S01]  /*9730*/  IADD3 R21, R13, 0x8, R6 ;  /* 0x000000080d157810 */ /* 0x000fe20007ffe006 */
[----:B------:R-:W-:Y:S01]  /*9740*/  IMAD.IADD R13, R6, 0x1, R13 ;  /* 0x00000001060d7824 */ /* 0x000fe200078e020d */
[----:B------:R-:W-:Y:S01]  /*9750*/  ULDC UR58, c[0x0][0x9e4] ;  /* 0x00027900003a7ab9 */ /* 0x000fe20000000800 */
[----:B------:R-:W-:Y:S01]  /*9760*/  ULDC UR59, c[0x0][0x9dc] ;  /* 0x00027700003b7ab9 */ /* 0x000fe20000000800 */
[----:B------:R-:W-:-:S07]  /*9770*/  LOP3.LUT R15, RZ, R21, RZ, 0x33, !PT ;  /* 0x00000015ff0f7212 */ /* 0x000fce00078e33ff */
.L_x_1128:
[----:B------:R-:W-:-:S04]  /*9780*/  UIADD3 UR5, UR4, 0x1, URZ ;  /* 0x0000000104057890 */ /* 0x000fc8000fffe03f */
[----:B------:R-:W-:-:S04]  /*9790*/  UISETP.NE.AND UP1, UPT, UR5, 0x2, UPT ;  /* 0x000000020500788c */ /* 0x000fc8000bf25270 */
[----:B------:R-:W-:Y:S02]  /*97a0*/  USEL UR37, URZ, 0x1, UP1 ;  /* 0x000000013f257887 */ /* 0x000fe40008800000 */
[----:B------:R-:W-:Y:S02]  /*97b0*/  USEL UR36, UR5, URZ, UP1 ;  /* 0x0000003f05247287 */ /* 0x000fe40008800000 */
[----:B------:R-:W-:Y:S01]  /*97c0*/  ULOP3.LUT UR37, UR7, UR37, URZ, 0x3c, !UPT ;  /* 0x0000002507257292 */ /* 0x000fe2000f8e3c3f */
[----:B------:R-:W-:Y:S11]  /*97d0*/  @!P0 BRA `(.L_x_1112) ;  /* 0x0000000000048947 */ /* 0x000ff60003800000 */
[----:B------:R-:W-:Y:S01]  /*97e0*/  BPT.TRAP 0x1 ;  /* 0x000000040000795c */ /* 0x000fe20000300000 */
.L_x_1112:
[----:B------:R-:W-:Y:S01]  /*97f0*/  ULEA UR5, UR36, UR38, 0x3 ;  /* 0x0000002624057291 */ /* 0x000fe2000f8e183f */
[----:B------:R-:W-:-:S05]  /*9800*/  IMAD.U32 R0, RZ, RZ, UR37 ;  /* 0x00000025ff007e24 */ /* 0x000fca000f8e00ff */
[----:B------:R-:W-:-:S04]  /*9810*/  SHF.L.U32 R0, R0, 0x1f, RZ ;  /* 0x0000001f00007819 */ /* 0x000fc800000006ff */
[----:B------:R0:W1:Y:S01]  /*9820*/  SYNCS.PHASECHK.TRANS64.TRYWAIT P1, [UR5+0x30830], R0 ;  /* 0x03083000ff0075a7 */ /* 0x0000620008020145 */
[----:B------:R-:W-:Y:S05]  /*9830*/  @!P0 BRA `(.L_x_1113) ;  /* 0x0000000000048947 */ /* 0x000fea0003800000 */
[----:B------:R-:W-:Y:S01]  /*9840*/  BPT.TRAP 0x1 ;  /* 0x000000040000795c */ /* 0x000fe20000300000 */
.L_x_1113:
[----:B-1----:R-:W-:Y:S05]  /*9850*/  @P1 BRA `(.L_x_1114) ;  /* 0x0000000000081947 */ /* 0x002fea0003800000 */
[----:B------:R-:W1:Y:S02]  /*9860*/  SYNCS.PHASECHK.TRANS64.TRYWAIT P1, [UR5+0x30830], R0 ;  /* 0x03083000ff0075a7 */ /* 0x000e640008020145 */
[----:B-1----:R-:W-:Y:S05]  /*9870*/  @!P1 BRA `(.L_x_1115) ;  /* 0x000000bc002c9947 */ /* 0x002fea0003800000 */
.L_x_1114:
        /* <DEDUP_REMOVED lines=163> */
.L_x_1116:
[----:B------:R-:W-:Y:S01]  /*a2b0*/  ULEA UR10, UR4, UR38, 0x3 ;  /* 0x00000026040a7291 */ /* 0x000fe2000f8e183f */
[----:B01----:R-:W-:-:S05]  /*a2c0*/  IMAD.U32 R0, RZ, RZ, UR7 ;  /* 0x00000007ff007e24 */ /* 0x003fca000f8e00ff */
[----:B------:R-:W-:-:S04]  /*a2d0*/  SHF.L.U32 R0, R0, 0x1f, RZ ;  /* 0x0000001f00007819 */ /* 0x000fc800000006ff */
[----:B------:R0:W1:Y:S01]  /*a2e0*/  SYNCS.PHASECHK.TRANS64.TRYWAIT P1, [UR10+0x30850], R0 ;  /* 0x03085000ff0075a7 */ /* 0x000062000802014a */
[----:B------:R-:W-:Y:S05]  /*a2f0*/  @!P0 BRA `(.L_x_1117) ;  /* 0x0000000000048947 */ /* 0x000fea0003800000 */
[----:B------:R-:W-:Y:S01]  /*a300*/  BPT.TRAP 0x1 ;  /* 0x000000040000795c */ /* 0x000fe20000300000 */
.L_x_1117:
[----:B-1----:R-:W-:Y:S05]  /*a310*/  @P1 BRA `(.L_x_1118) ;  /* 0x0000000000081947 */ /* 0x002fea0003800000 */
[----:B------:R-:W1:Y:S02]  /*a320*/  SYNCS.PHASECHK.TRANS64.TRYWAIT P1, [UR10+0x30850], R0 ;  /* 0x03085000ff0075a7 */ /* 0x000e64000802014a */
[----:B-1----:R-:W-:Y:S05]  /*a330*/  @!P1 BRA `(.L_x_1119) ;  /* 0x000000b000949947 */ /* 0x002fea0003800000 */
.L_x_1118:
        /* <DEDUP_REMOVED lines=11> */
[----:B------:R-:W-:Y:S02]  /*a3f0*/  UIMAD UR4, UR4, 0x900, UR6 ;  /* 0x00000900040478a4 */ /* 0x000fe4000f8e0206 */
[----:B------:R-:W-:-:S04]  /*a400*/  IMAD.IADD R3, R2, 0x1, -R17 ;  /* 0x0000000102037824 */ /* 0x000fc800078e0a11 */
[----:B------:R-:W-:Y:S01]  /*a410*/  IMAD R3, R18, -0x2, R3 ;  /* 0xfffffffe12037824 */ /* 0x000fe200078e0203 */
        /* <DEDUP_REMOVED lines=8> */
[----:B------:R-:W-:Y:S01]  /*a4a0*/  WARPGROUP.ARRIVE ;  /* 0x00000000000079c5 */ /* 0x000fe20000000000 */
[----:B------:R-:W-:-:S04]  /*a4b0*/  VIADD R189, R3, UR11 ;  /* 0x0000000b03bd7c36 */ /* 0x000fc80008000000 */
[----:B------:R-:W-:Y:S01]  /*a4c0*/  IMAD.IADD R2, R6, 0x1, R189 ;  /* 0x0000000106027824 */ /* 0x000fe200078e02bd */
        /* <DEDUP_REMOVED lines=18> */
[----:B------:R-:W-:-:S06]  /*a5f0*/  ULOP3.LUT UR4, URZ, UR59, URZ, 0x33, !UPT ;  /* 0x0000003b3f047292 */ /* 0x000fcc000f8e333f */
[----:B------:R-:W-:-:S04]  /*a600*/  VIADD R191, R3, UR4 ;  /* 0x0000000403bf7c36 */ /* 0x000fc80008000000 */
[----:B------:R-:W-:Y:S01]  /*a610*/  IMAD.IADD R4, R6, 0x1, R191 ;  /* 0x0000000106047824 */ /* 0x000fe200078e02bf */
[----:B------:R-:W-:Y:S02]  /*a620*/  WARPGROUP.DEPBAR.LE gsb0, 0x0 ;  /* 0x00008000000079c5 */ /* 0x000fe40000010000 */
[----:B------:R-:W-:-:S06]  /*a630*/  WARPGROUP.ARRIVE ;  /* 0x00000000000079c5 */ /* 0x000fcc0000000000 */
[----:B------:R-:W-:Y:S03]  /*a640*/  HGMMA.64x192x16.F32 R24, R168, gdesc[UR4].tnspB, R24, gsb0 ;  /* 0x42e00004a8187df0 */ /* 0x000fe60008000818 */
[----:B------:R-:W-:Y:S02]  /*a650*/  WARPGROUP.DEPBAR.LE gsb0, 0x0 ;  /* 0x00008000000079c5 */ /* 0x000fe40000010000 */
[----:B------:R0:W-:Y:S01]  /*a660*/  @!P1 SYNCS.ARRIVE.TRANS64.RED.A1T0 RZ, [R0+URZ], RZ ;  /* 0x000000ff00ff99a7 */ /* 0x0001e2000810043f */
[----:B------:R-:W-:Y:S01]  /*a670*/  PLOP3.LUT P1, PT, PT, PT, UP0, 0x40, 0x0 ;  /* 0x000000000000781c */ /* 0x000fe20003f2e808 */
[----:B0-----:R-:W-:-:S12]  /*a680*/  IMAD R0, R18, -0x2, R5 ;  /* 0xfffffffe12007824 */ /* 0x001fd800078e0205 */
[----:B------:R-:W-:Y:S05]  /*a690*/  @P1 BRA `(.L_x_1120) ;  /* 0x0000000000581947 */ /* 0x000fea0003800000 */
[----:B------:R-:W-:Y:S01]  /*a6a0*/  ISETP.GT.AND P1, PT, R13, -0x1, PT ;  /* 0xffffffff0d00780c */ /* 0x000fe20003f24270 */
[----:B------:R-:W-:-:S12]  /*a6b0*/  BSSY B0, `(.L_x_1121) ;  /* 0x0000011000007945 */ /* 0x000fd80003800000 */
[----:B------:R-:W-:Y:S05]  /*a6c0*/  @P1 BRA `(.L_x_1122) ;  /* 0x0000000000241947 */ /* 0x000fea0003800000 */
[----:B------:R-:W-:Y:S01]  /*a6d0*/  IMAD.U32 R168, RZ, RZ, UR58 ;  /* 0x0000003affa87e24 */ /* 0x000fe2000f8e00ff */
[----:B------:R-:W-:-:S04]  /*a6e0*/  IADD3 R3, R6, R16, -R17 ;  /* 0x0000001006037210 */ /* 0x000fc80007ffe811 */
[----:B------:R-:W-:Y:S02]  /*a6f0*/  ISETP.NE.AND P1, PT, R168, 0x1, PT ;  /* 0x00000001a800780c */ /* 0x000fe40003f25270 */
[----:B------:R-:W-:-:S11]  /*a700*/  LOP3.LUT R3, RZ, R3, RZ, 0x33, !PT ;  /* 0x00000003ff037212 */ /* 0x000fd600078e33ff */
[----:B------:R-:W0:Y:S02]  /*a710*/  @P1 LDC.64 R170, c[0x0][0x9e8] ;  /* 0x00027a00ffaa1b82 */ /* 0x000e240000000a00 */
[----:B0-----:R-:W-:-:S05]  /*a720*/  @P1 IMAD.HI.U32 R20, R3, R170, RZ ;  /* 0x000000aa03141227 */ /* 0x001fca00078e00ff */
[----:B------:R-:W-:-:S04]  /*a730*/  @P1 SHF.R.U32.HI R3, RZ, R171, R20 ;  /* 0x000000abff031219 */ /* 0x000fc80000011614 */
[----:B------:R-:W-:Y:S01]  /*a740*/  LOP3.LUT R3, RZ, R3, RZ, 0x33, !PT ;  /* 0x00000003ff037212 */ /* 0x000fe200078e33ff */
[----:B------:R-:W-:Y:S06]  /*a750*/  BRA `(.L_x_1123) ;  /* 0x0000000000187947 */ /* 0x000fec0003800000 */
.L_x_1122:
[----:B------:R-:W-:Y:S02]  /*a760*/  IMAD.U32 R168, RZ, RZ, UR58 ;  /* 0x0000003affa87e24 */ /* 0x000fe4000f8e00ff */
[----:B------:R-:W-:-:S03]  /*a770*/  IMAD.MOV.U32 R3, RZ, RZ, R13 ;  /* 0x000000ffff037224 */ /* 0x000fc600078e000d */
[----:B------:R-:W-:-:S13]  /*a780*/  ISETP.NE.AND P1, PT, R168, 0x1, PT ;  /* 0x00000001a800780c */ /* 0x000fda0003f25270 */
[----:B------:R-:W0:Y:S02]  /*a790*/  @P1 LDC.64 R170, c[0x0][0x9e8] ;  /* 0x00027a00ffaa1b82 */ /* 0x000e240000000a00 */
[----:B0-----:R-:W-:-:S05]  /*a7a0*/  @P1 IMAD.HI.U32 R20, R13, R170, RZ ;  /* 0x000000aa0d141227 */ /* 0x001fca00078e00ff */
[----:B------:R-:W-:-:S07]  /*a7b0*/  @P1 SHF.R.U32.HI R3, RZ, R171, R20 ;  /* 0x000000abff031219 */ /* 0x000fce0000011614 */
.L_x_1123:
[----:B------:R-:W-:Y:S05]  /*a7c0*/  BSYNC B0 ;  /* 0x0000000000007941 */ /* 0x000fea0003800000 */
.L_x_1121:
[----:B------:R-:W-:-:S05]  /*a7d0*/  IMAD R3, R3, R168, R0 ;  /* 0x000000a803037224 */ /* 0x000fca00078e0200 */
[----:B------:R-:W-:Y:S02]  /*a7e0*/  VIADDMNMX R2, R3, R168, R2, PT ;  /* 0x000000a803027246 */ /* 0x000fe40003800102 */
[----:B------:R-:W-:-:S07]  /*a7f0*/  VIMNMX R4, R4, R3, !PT ;  /* 0x0000000304047248 */ /* 0x000fce0007fe0100 */
.L_x_1120:
        /* <DEDUP_REMOVED lines=113> */
[----:B------:R-:W-:-:S04]  /*af10*/  ISETP.GT.AND P6, PT, R4, 0x59, !P6 ;  /* 0x000000590400780c */ /* 0x000fc800077c4270 */
[----:B------:R-:W-:Y:S02]  /*af20*/  ISETP.LT.OR P6, PT, R2, 0x5a, P6 ;  /* 0x0000005a0200780c */ /* 0x000fe400037c1670 */
[----:B------:R-:W-:Y:S02]  /*af30*/  IADD3 R2, R189, 0x8, R6 ;  /* 0x00000008bd027810 */ /* 0x000fe40007ffe006 */
        /* <DEDUP_REMOVED lines=14> */
.L_x_1126:
[----:B------:R-:W-:Y:S02]  /*b020*/  IMAD.U32 R124, RZ, RZ, UR58 ;  /* 0x0000003aff7c7e24 */ /* 0x000fe4000f8e00ff */
[----:B------:R-:W-:-:S03]  /*b030*/  IMAD.MOV.U32 R189, RZ, RZ, R21 ;  /* 0x000000ffffbd7224 */ /* 0x000fc600078e0015 */
[----:B------:R-:W-:-:S13]  /*b040*/  ISETP.NE.AND P6, PT, R124, 0x1, PT ;  /* 0x000000017c00780c */ /* 0x000fda0003fc5270 */
[----:B------:R-:W0:Y:S02]  /*b050*/  @P6 LDC.64 R4, c[0x0][0x9e8] ;  /* 0x00027a00ff046b82 */ /* 0x000e240000000a00 */
[----:B0-----:R-:W-:-:S05]  /*b060*/  @P6 IMAD.HI.U32 R4, R21, R4, RZ ;  /* 0x0000000415046227 */ /* 0x001fca00078e00ff */
[----:B------:R-:W-:-:S07]  /*b070*/  @P6 SHF.R.U32.HI R189, RZ, R5, R4 ;  /* 0x00000005ffbd6219 */ /* 0x000fce0000011604 */
.L_x_1127:
[----:B------:R-:W-:Y:S05]  /*b080*/  BSYNC B0 ;  /* 0x0000000000007941 */ /* 0x000fea0003800000 */
.L_x_1125:
[----:B------:R-:W-:-:S05]  /*b090*/  IMAD R5, R189, R124, R0 ;  /* 0x0000007cbd057224 */ /* 0x000fca00078e0200 */
[----:B------:R-:W-:Y:S02]  /*b0a0*/  VIADDMNMX R2, R5, R124, R2, PT ;  /* 0x0000007c05027246 */ /* 0x000fe40003800102 */
[----:B------:R-:W-:-:S07]  /*b0b0*/  VIMNMX R20, R20, R5, !PT ;  /* 0x0000000514147248 */ /* 0x000fce0007fe0100 */
.L_x_1124:
[C---:B------:R-:W-:Y:S01]  /*b0c0*/  ISETP.GT.AND P1, PT, R20.reuse, 0x1, !P1 ;  /* 0x000000011400780c */ /* 0x040fe20004f24270 */
[----:B------:R-:W-:Y:S01]  /*b0d0*/  UMOV UR7, UR37 ;  /* 0x0000002500077c82 */ /* 0x000fe20008000000 */
[----:B------:R-:W-:Y:S02]  /*b0e0*/  ISETP.GT.AND P2, PT, R20, 0x8, !P2 ;  /* 0x000000081400780c */ /* 0x000fe40005744270 */
        /* <DEDUP_REMOVED lines=30> */
[----:B------:R-:W-:Y:S01]  /*b2d0*/  FSEL R191, R134, -INF , !P1 ;  /* 0xff80000086bf7808 */ /* 0x000fe20004800000 */
[----:B------:R-:W-:Y:S01]  /*b2e0*/  IMAD.U32 R134, RZ, RZ, UR10 ;  /* 0x0000000aff867e24 */ /* 0x000fe2000f8e00ff */
        /* <DEDUP_REMOVED lines=59> */
[----:B------:R-:W-:Y:S02]  /*b6a0*/  ISETP.LT.OR P1, PT, R2, 0x3a, P1 ;  /* 0x0000003a0200780c */ /* 0x000fe40000f21670 */
[----:B------:R-:W-:-:S02]  /*b6b0*/  R2UR UR4, R192 ;  /* 0x00000000c00472ca */ /* 0x000fc400000e0000 */
        /* <DEDUP_REMOVED lines=44> */
[----:B------:R-:W-:Y:S01]  /*b980*/  MUFU.EX2 R188, R188 ;  /* 0x000000bc00bc7308 */ /* 0x000fe20000000800 */
[----:B------:R-:W-:Y:S01]  /*b990*/  FMNMX.FTZ R4, R191, R4, !PT ;  /* 0x00000004bf047209 */ /* 0x000fe20007810000 */
[-CC-:B------:R-:W-:Y:S01]  /*b9a0*/  FFMA.FTZ R173, R173, R0.reuse, -R120.reuse ;  /* 0x00000000adad7223 */ /* 0x180fe20000010878 */
[----:B------:R-:W-:Y:S01]  /*b9b0*/  FSEL R149, R5, RZ, P1 ;  /* 0x000000ff05957208 */ /* 0x000fe20000800000 */
[--C-:B------:R-:W-:Y:S01]  /*b9c0*/  FFMA.FTZ R184, R183, R0, -R120.reuse ;  /* 0x00000000b7b87223 */ /* 0x100fe20000010878 */
[----:B------:R-:W-:Y:S01]  /*b9d0*/  FMNMX.FTZ R4, R209, R4, !PT ;  /* 0x00000004d1047209 */ /* 0x000fe20007810000 */
[-CC-:B------:R-:W-:Y:S01]  /*b9e0*/  FFMA.FTZ R175, R175, R0.reuse, -R120.reuse ;  /* 0x00000000afaf7223 */ /* 0x180fe20000010878 */
[----:B------:R-:W-:Y:S01]  /*b9f0*/  FFMA.FTZ R172, R125, R0, -R120 ;  /* 0x000000007dac7223 */ /* 0x000fe20000010878 */
[----:B------:R-:W-:Y:S01]  /*ba00*/  FADD.FTZ R149, -R149, R14 ;  /* 0x0000000e95957221 */ /* 0x000fe20000010100 */
[----:B------:R-:W-:Y:S01]  /*ba10*/  FMNMX.FTZ R4, R193, R4, !PT ;  /* 0x00000004c1047209 */ /* 0x000fe20007810000 */
[----:B------:R-:W-:Y:S01]  /*ba20*/  MUFU.EX2 R217, R217 ;  /* 0x000000d900d97308 */ /* 0x000fe20000000800 */
[-CC-:B------:R-:W-:Y:S01]  /*ba30*/  FFMA.FTZ R177, R177, R0.reuse, -R120.reuse ;  /* 0x00000000b1b17223 */ /* 0x180fe20000010878 */
[----:B------:R-:W-:Y:S01]  /*ba40*/  FMUL.FTZ R2, R149, R0 ;  /* 0x0000000095027220 */ /* 0x000fe20000410000 */
        /* <DEDUP_REMOVED lines=13> */
[----:B------:R-:W1:Y:S01]  /*bb20*/  MUFU.EX2 R190, R190 ;  /* 0x000000be00be7308 */ /* 0x000e620000000800 */
[-CC-:B------:R-:W-:Y:S01]  /*bb30*/  FFMA.FTZ R129, R157, R0.reuse, -R120.reuse ;  /* 0x000000009d817223 */ /* 0x180fe20000010878 */
[--C-:B------:R-:W-:Y:S01]  /*bb40*/  FFMA.FTZ R133, R161, R0, -R120.reuse ;  /* 0x00000000a1857223 */ /* 0x100fe20000010878 */
[----:B------:R-:W-:Y:S01]  /*bb50*/  FMNMX.FTZ R4, R147, R4, !PT ;  /* 0x0000000493047209 */ /* 0x000fe20007810000 */
[----:B------:R-:W-:Y:S01]  /*bb60*/  FFMA.FTZ R137, R165, R0, -R120 ;  /* 0x00000000a5897223 */ /* 0x000fe20000010878 */
[----:B------:R-:W-:-:S02]  /*bb70*/  LOP3.LUT P6, RZ, R194, 0x7f, RZ, 0xc0, !PT ;  /* 0x0000007fc2ff7812 */ /* 0x000fc400078cc0ff */
[----:B------:R-:W-:Y:S01]  /*bb80*/  FMNMX.FTZ R4, R131, R4, !PT ;  /* 0x0000000483047209 */ /* 0x000fe20007810000 */
[----:B------:R-:W2:Y:S03]  /*bb90*/  MUFU.EX2 R173, R173 ;  /* 0x000000ad00ad7308 */ /* 0x000ea60000000800 */
[----:B------:R-:W-:-:S04]  /*bba0*/  FMNMX.FTZ R4, R151, R4, !PT ;  /* 0x0000000497047209 */ /* 0x000fc80007810000 */
[----:B------:R-:W-:Y:S01]  /*bbb0*/  FMNMX.FTZ R4, R127, R4, !PT ;  /* 0x000000047f047209 */ /* 0x000fe20007810000 */
[----:B------:R-:W3:Y:S03]  /*bbc0*/  MUFU.EX2 R184, R184 ;  /* 0x000000b800b87308 */ /* 0x000ee60000000800 */
[----:B------:R-:W-:-:S04]  /*bbd0*/  FMNMX.FTZ R4, R155, R4, !PT ;  /* 0x000000049b047209 */ /* 0x000fc80007810000 */
[----:B------:R-:W-:Y:S01]  /*bbe0*/  FMNMX.FTZ R4, R123, R4, !PT ;  /* 0x000000047b047209 */ /* 0x000fe20007810000 */
[----:B------:R4:W-:Y:S03]  /*bbf0*/  MUFU.EX2 R163, R20 ;  /* 0x0000001400a37308 */ /* 0x0009e60000000800 */
[----:B------:R-:W-:-:S04]  /*bc00*/  FMNMX.FTZ R4, R159, R4, !PT ;  /* 0x000000049f047209 */ /* 0x000fc80007810000 */
[----:B------:R-:W-:Y:S01]  /*bc10*/  FMNMX.FTZ R4, R179, R4, !PT ;  /* 0x00000004b3047209 */ /* 0x000fe20007810000 */
[----:B------:R-:W-:Y:S03]  /*bc20*/  MUFU.EX2 R175, R175 ;  /* 0x000000af00af7308 */ /* 0x000fe60000000800 */
[----:B------:R-:W-:-:S04]  /*bc30*/  FMNMX.FTZ R4, R171, R4, !PT ;  /* 0x00000004ab047209 */ /* 0x000fc80007810000 */
[----:B------:R-:W-:Y:S01]  /*bc40*/  FMNMX.FTZ R4, R181, R4, !PT ;  /* 0x00000004b5047209 */ /* 0x000fe20007810000 */
[----:B------:R-:W-:Y:S03]  /*bc50*/  MUFU.EX2 R186, R186 ;  /* 0x000000ba00ba7308 */ /* 0x000fe60000000800 */
[----:B------:R-:W-:-:S05]  /*bc60*/  FMNMX.FTZ R4, R167, R4, !PT ;  /* 0x00000004a7047209 */ /* 0x000fca0007810000 */
[----:B------:R-:W5:Y:S01]  /*bc70*/  SHFL.BFLY PT, R3, R4, 0x2, 0x1f ;  /* 0x0c401f0004037f89 */ /* 0x000f6200000e0000 */
[----:B------:R-:W-:Y:S08]  /*bc80*/  MUFU.EX2 R177, R177 ;  /* 0x000000b100b17308 */ /* 0x000ff00000000800 */
[----:B------:R-:W-:Y:S08]  /*bc90*/  MUFU.EX2 R180, R180 ;  /* 0x000000b400b47308 */ /* 0x000ff00000000800 */
        /* <DEDUP_REMOVED lines=9> */
[CC--:B------:R-:W-:Y:S02]  /*bd30*/  FMUL.FTZ R122, R4.reuse, R0.reuse ;  /* 0x00000000047a7220 */ /* 0x0c0fe40000410000 */
[----:B------:R-:W-:Y:S01]  /*bd40*/  MUFU.EX2 R121, R121 ;  /* 0x0000007900797308 */ /* 0x000fe20000000800 */
[----:B------:R-:W-:Y:S02]  /*bd50*/  FSEL R3, R4, RZ, P1 ;  /* 0x000000ff04037208 */ /* 0x000fe40000800000 */
[----:B------:R-:W-:Y:S02]  /*bd60*/  FSEL R122, R122, RZ, P1 ;  /* 0x000000ff7a7a7208 */ /* 0x000fe40000800000 */
[----:B------:R-:W-:Y:S01]  /*bd70*/  ISETP.GT.AND P1, PT, R11, UR4, PT ;  /* 0x000000040b007c0c */ /* 0x000fe2000bf24270 */
[----:B------:R-:W-:Y:S02]  /*bd80*/  FADD.FTZ R3, -R3, R12 ;  /* 0x0000000c03037221 */ /* 0x000fe40000010100 */
[----:B------:R-:W-:Y:S01]  /*bd90*/  MUFU.EX2 R172, R172 ;  /* 0x000000ac00ac7308 */ /* 0x000fe20000000800 */
[-CC-:B------:R-:W-:Y:S01]  /*bda0*/  FFMA.FTZ R14, R219, R0.reuse, -R122.reuse ;  /* 0x00000000db0e7223 */ /* 0x180fe2000001087a */
[-CC-:B------:R-:W-:Y:S01]  /*bdb0*/  FFMA.FTZ R149, R215, R0.reuse, -R122.reuse ;  /* 0x00000000d7957223 */ /* 0x180fe2000001087a */
[-C--:B------:R-:W-:Y:S01]  /*bdc0*/  FMUL.FTZ R3, R3, R0.reuse ;  /* 0x0000000003037220 */ /* 0x080fe20000410000 */
[--C-:B------:R-:W-:Y:S01]  /*bdd0*/  FFMA.FTZ R183, R139, R0, -R122.reuse ;  /* 0x000000008bb77223 */ /* 0x100fe2000001087a */
[----:B0-----:R-:W-:Y:S01]  /*bde0*/  FFMA.FTZ R139, R2, R10, R217 ;  /* 0x0000000a028b7223 */ /* 0x001fe200000100d9 */
[-CC-:B----4-:R-:W-:Y:S01]  /*bdf0*/  FFMA.FTZ R20, R189, R0.reuse, -R122.reuse ;  /* 0x00000000bd147223 */ /* 0x190fe2000001087a */
[-CC-:B------:R-:W-:Y:S01]  /*be00*/  FFMA.FTZ R153, R213, R0.reuse, -R122.reuse ;  /* 0x00000000d5997223 */ /* 0x180fe2000001087a */
[----:B------:R-:W-:Y:S01]  /*be10*/  MUFU.EX2 R14, R14 ;  /* 0x0000000e000e7308 */ /* 0x000fe20000000800 */
[----:B------:R-:W-:Y:S01]  /*be20*/  FADD.FTZ R139, R188, R139 ;  /* 0x0000008bbc8b7221 */ /* 0x000fe20000010000 */
[-CC-:B------:R-:W-:Y:S01]  /*be30*/  FFMA.FTZ R185, R195, R0.reuse, -R122.reuse ;  /* 0x00000000c3b97223 */ /* 0x180fe2000001087a */
[-CC-:B------:R-:W-:Y:S01]  /*be40*/  FFMA.FTZ R120, R211, R0.reuse, -R122.reuse ;  /* 0x00000000d3787223 */ /* 0x180fe2000001087a */
[-CC-:B------:R-:W-:Y:S01]  /*be50*/  FFMA.FTZ R143, R143, R0.reuse, -R122.reuse ;  /* 0x000000008f8f7223 */ /* 0x180fe2000001087a */
[----:B-1----:R-:W-:Y:S01]  /*be60*/  FADD.FTZ R10, R190, R139 ;  /* 0x0000008bbe0a7221 */ /* 0x002fe20000010000 */
[-CC-:B------:R-:W-:Y:S01]  /*be70*/  FFMA.FTZ R187, R191, R0.reuse, -R122.reuse ;  /* 0x00000000bfbb7223 */ /* 0x180fe2000001087a */
[-C--:B------:R-:W-:Y:S01]  /*be80*/  FFMA.FTZ R124, R209, R0.reuse, -R122 ;  /* 0x00000000d17c7223 */ /* 0x080fe2000001087a */
[----:B------:R-:W0:Y:S01]  /*be90*/  MUFU.EX2 R3, R3 ;  /* 0x0000000300037308 */ /* 0x000e220000000800 */
[----:B--2---:R-:W-:Y:S01]  /*bea0*/  FADD.FTZ R139, R173, R10 ;  /* 0x0000000aad8b7221 */ /* 0x004fe20000010000 */
[-CC-:B------:R-:W-:Y:S01]  /*beb0*/  FFMA.FTZ R126, R193, R0.reuse, -R122.reuse ;  /* 0x00000000c17e7223 */ /* 0x180fe2000001087a */
[-CC-:B------:R-:W-:Y:S01]  /*bec0*/  FFMA.FTZ R131, R131, R0.reuse, -R122.reuse ;  /* 0x0000000083837223 */ /* 0x180fe2000001087a */
[-CC-:B------:R-:W-:Y:S01]  /*bed0*/  FFMA.FTZ R157, R207, R0.reuse, -R122.reuse ;  /* 0x00000000cf9d7223 */ /* 0x180fe2000001087a */
[----:B---3--:R-:W-:Y:S01]  /*bee0*/  FADD.FTZ R130, R184, R139 ;  /* 0x0000008bb8827221 */ /* 0x008fe20000010000 */
[-CC-:B------:R-:W-:Y:S01]  /*bef0*/  FFMA.FTZ R128, R135, R0.reuse, -R122.reuse ;  /* 0x0000000087807223 */ /* 0x180fe2000001087a */
[-CC-:B------:R-:W-:Y:S01]  /*bf00*/  FFMA.FTZ R135, R147, R0.reuse, -R122.reuse ;  /* 0x0000000093877223 */ /* 0x180fe2000001087a */
[----:B------:R-:W1:Y:S01]  /*bf10*/  MUFU.EX2 R149, R149 ;  /* 0x0000009500957308 */ /* 0x000e620000000800 */
[-CC-:B------:R-:W-:Y:S01]  /*bf20*/  FFMA.FTZ R127, R127, R0.reuse, -R122.reuse ;  /* 0x000000007f7f7223 */ /* 0x180fe2000001087a */
[-CC-:B------:R-:W-:Y:S01]  /*bf30*/  FFMA.FTZ R123, R123, R0.reuse, -R122.reuse ;  /* 0x000000007b7b7223 */ /* 0x180fe2000001087a */
[-CC-:B------:R-:W-:Y:S01]  /*bf40*/  FFMA.FTZ R159, R159, R0.reuse, -R122.reuse ;  /* 0x000000009f9f7223 */ /* 0x180fe2000001087a */
[-CC-:B------:R-:W-:Y:S01]  /*bf50*/  FFMA.FTZ R179, R179, R0.reuse, -R122.reuse ;  /* 0x00000000b3b37223 */ /* 0x180fe2000001087a */
[-CC-:B------:R-:W-:Y:S01]  /*bf60*/  FFMA.FTZ R171, R171, R0.reuse, -R122.reuse ;  /* 0x00000000abab7223 */ /* 0x180fe2000001087a */
[----:B------:R-:W-:Y:S01]  /*bf70*/  FFMA.FTZ R181, R181, R0, -R122 ;  /* 0x00000000b5b57223 */ /* 0x000fe2000001087a */
[----:B------:R-:W-:Y:S01]  /*bf80*/  UMOV UR4, UR36 ;  /* 0x0000002400047c82 */ /* 0x000fe20008000000 */
[----:B------:R-:W2:Y:S01]  /*bf90*/  MUFU.EX2 R20, R20 ;  /* 0x0000001400147308 */ /* 0x000ea20000000800 */
[----:B0-----:R-:W-:Y:S01]  /*bfa0*/  FFMA.FTZ R10, R3, R7, R14 ;  /* 0x00000007030a7223 */ /* 0x001fe2000001000e */
[----:B------:R-:W-:Y:S01]  /*bfb0*/  F2FP.F16.F32.PACK_AB R190, R173, R190 ;  /* 0x000000beadbe723e */ /* 0x000fe200000000ff */
[----:B------:R-:W-:Y:S01]  /*bfc0*/  VIADD R11, R11, 0xffffffff ;  /* 0xffffffff0b0b7836 */ /* 0x000fe20000000000 */
[----:B------:R-:W-:-:S02]  /*bfd0*/  F2FP.F16.F32.PACK_AB R184, R175, R184 ;  /* 0x000000b8afb8723e */ /* 0x000fc400000000ff */
[----:B------:R-:W-:Y:S02]  /*bfe0*/  F2FP.F16.F32.PACK_AB R188, R188, R217 ;  /* 0x000000d9bcbc723e */ /* 0x000fe400000000ff */
[----:B------:R-:W0:Y:S01]  /*bff0*/  MUFU.EX2 R153, R153 ;  /* 0x0000009900997308 */ /* 0x000e220000000800 */
[C---:B-1----:R-:W-:Y:S01]  /*c000*/  FADD.FTZ R139, R149.reuse, R10 ;  /* 0x0000000a958b7221 */ /* 0x042fe20000010000 */
[----:B------:R-:W-:Y:S01]  /*c010*/  F2FP.F16.F32.PACK_AB R189, R149, R14 ;  /* 0x0000000e95bd723e */ /* 0x000fe200000000ff */
[----:B------:R-:W-:-:S05]  /*c020*/  IMAD.MOV.U32 R14, RZ, RZ, R5 ;  /* 0x000000ffff0e7224 */ /* 0x000fca00078e0005 */
[----:B------:R-:W1:Y:S01]  /*c030*/  MUFU.EX2 R185, R185 ;  /* 0x000000b900b97308 */ /* 0x000e620000000800 */
[----:B--2---:R-:W-:-:S07]  /*c040*/  FADD.FTZ R10, R20, R139 ;  /* 0x0000008b140a7221 */ /* 0x004fce0000010000 */
[----:B------:R2:W-:Y:S01]  /*c050*/  MUFU.EX2 R12, R143 ;  /* 0x0000008f000c7308 */ /* 0x0005e20000000800 */
[C---:B0-----:R-:W-:Y:S01]  /*c060*/  FADD.FTZ R10, R153.reuse, R10 ;  /* 0x0000000a990a7221 */ /* 0x041fe20000010000 */
[----:B------:R-:W-:-:S06]  /*c070*/  F2FP.F16.F32.PACK_AB R191, R153, R20 ;  /* 0x0000001499bf723e */ /* 0x000fcc00000000ff */
[----:B------:R-:W0:Y:S01]  /*c080*/  MUFU.EX2 R120, R120 ;  /* 0x0000007800787308 */ /* 0x000e220000000800 */
[----:B--2---:R-:W-:Y:S01]  /*c090*/  FADD.FTZ R143, R175, R130 ;  /* 0x00000082af8f7221 */ /* 0x004fe20000010000 */
[----:B------:R-:W-:-:S03]  /*c0a0*/  FFMA.FTZ R130, R151, R0, -R122 ;  /* 0x0000000097827223 */ /* 0x000fc6000001087a */
[----:B------:R-:W-:Y:S01]  /*c0b0*/  FADD.FTZ R132, R186, R143 ;  /* 0x0000008fba847221 */ /* 0x000fe20000010000 */
[C---:B------:R-:W-:Y:S02]  /*c0c0*/  F2FP.F16.F32.PACK_AB R186, R177.reuse, R186 ;  /* 0x000000bab1ba723e */ /* 0x040fe400000000ff */
[----:B------:R-:W2:Y:S01]  /*c0d0*/  MUFU.EX2 R187, R187 ;  /* 0x000000bb00bb7308 */ /* 0x000ea20000000800 */
[----:B------:R-:W-:-:S04]  /*c0e0*/  FADD.FTZ R139, R177, R132 ;  /* 0x00000084b18b7221 */ /* 0x000fc80000010000 */
[----:B------:R-:W-:Y:S01]  /*c0f0*/  FADD.FTZ R132, R180, R139 ;  /* 0x0000008bb4847221 */ /* 0x000fe20000010000 */
[C---:B------:R-:W-:Y:S02]  /*c100*/  F2FP.F16.F32.PACK_AB R180, R163.reuse, R180 ;  /* 0x000000b4a3b4723e */ /* 0x040fe400000000ff */
[----:B------:R-:W3:Y:S01]  /*c110*/  MUFU.EX2 R124, R124 ;  /* 0x0000007c007c7308 */ /* 0x000ee20000000800 */
[----:B------:R-:W-:Y:S01]  /*c120*/  FADD.FTZ R139, R163, R132 ;  /* 0x00000084a38b7221 */ /* 0x000fe20000010000 */
[----:B------:R-:W-:-:S03]  /*c130*/  @!P6 VIADD R132, R134, 0x30860 ;  /* 0x000308608684e836 */ /* 0x000fc60000000000 */
[----:B------:R-:W-:Y:S01]  /*c140*/  FADD.FTZ R134, R182, R139 ;  /* 0x0000008bb6867221 */ /* 0x000fe20000010000 */
[C---:B------:R-:W-:Y:S02]  /*c150*/  F2FP.F16.F32.PACK_AB R182, R141.reuse, R182 ;  /* 0x000000b68db6723e */ /* 0x040fe400000000ff */
[----:B------:R-:W4:Y:S01]  /*c160*/  MUFU.EX2 R126, R126 ;  /* 0x0000007e007e7308 */ /* 0x000f220000000800 */
[----:B------:R-:W-:Y:S01]  /*c170*/  FADD.FTZ R139, R141, R134 ;  /* 0x000000868d8b7221 */ /* 0x000fe20000010000 */
[----:B------:R-:W-:Y:S01]  /*c180*/  @!P6 PRMT R136, RZ, 0x654, R132 ;  /* 0x00000654ff88e816 */ /* 0x000fe20000000084 */
[-CC-:B------:R-:W-:Y:S01]  /*c190*/  FFMA.FTZ R132, R155, R0.reuse, -R122.reuse ;  /* 0x000000009b847223 */ /* 0x180fe2000001087a */
[----:B------:R-:W-:Y:S01]  /*c1a0*/  FFMA.FTZ R122, R167, R0, -R122 ;  /* 0x00000000a77a7223 */ /* 0x000fe2000001087a */
[----:B------:R-:W-:Y:S01]  /*c1b0*/  FADD.FTZ R134, R176, R139 ;  /* 0x0000008bb0867221 */ /* 0x000fe20000010000 */
[----:B------:R5:W-:Y:S01]  /*c1c0*/  @!P6 SYNCS.ARRIVE.TRANS64.RED.A1T0 RZ, [R136+URZ], RZ ;  /* 0x000000ff88ffe9a7 */ /* 0x000be2000810043f */
[----:B------:R-:W-:Y:S01]  /*c1d0*/  F2FP.F16.F32.PACK_AB R176, R145, R176 ;  /* 0x000000b091b0723e */ /* 0x000fe200000000ff */
[----:B------:R1:W-:Y:S08]  /*c1e0*/  MUFU.EX2 R7, R131 ;  /* 0x0000008300077308 */ /* 0x0003f00000000800 */
[----:B------:R-:W5:Y:S01]  /*c1f0*/  MUFU.EX2 R157, R157 ;  /* 0x0000009d009d7308 */ /* 0x000f620000000800 */
[----:B-1----:R-:W-:Y:S01]  /*c200*/  FADD.FTZ R131, R185, R10 ;  /* 0x0000000ab9837221 */ /* 0x002fe20000010000 */
[----:B0-----:R-:W-:-:S03]  /*c210*/  F2FP.F16.F32.PACK_AB R185, R120, R185 ;  /* 0x000000b978b9723e */ /* 0x001fc600000000ff */
[----:B------:R-:W-:-:S03]  /*c220*/  FADD.FTZ R10, R120, R131 ;  /* 0x00000083780a7221 */ /* 0x000fc60000010000 */
[----:B------:R-:W0:Y:S01]  /*c230*/  MUFU.EX2 R183, R183 ;  /* 0x000000b700b77308 */ /* 0x000e220000000800 */
[----:B--2---:R-:W-:Y:S01]  /*c240*/  FADD.FTZ R131, R187, R10 ;  /* 0x0000000abb837221 */ /* 0x004fe20000010000 */
[----:B---3--:R-:W-:-:S03]  /*c250*/  F2FP.F16.F32.PACK_AB R187, R124, R187 ;  /* 0x000000bb7cbb723e */ /* 0x008fc600000000ff */
[----:B------:R-:W-:-:S03]  /*c260*/  FADD.FTZ R131, R124, R131 ;  /* 0x000000837c837221 */ /* 0x000fc60000010000 */
[----:B------:R-:W1:Y:S01]  /*c270*/  MUFU.EX2 R128, R128 ;  /* 0x0000008000807308 */ /* 0x000e620000000800 */
[----:B----4-:R-:W-:Y:S01]  /*c280*/  FADD.FTZ R10, R126, R131 ;  /* 0x000000837e0a7221 */ /* 0x010fe20000010000 */
[----:B------:R-:W-:-:S03]  /*c290*/  FADD.FTZ R131, R145, R134 ;  /* 0x0000008691837221 */ /* 0x000fc60000010000 */
[----:B-----5:R-:W-:Y:S01]  /*c2a0*/  FADD.FTZ R10, R157, R10 ;  /* 0x0000000a9d0a7221 */ /* 0x020fe20000010000 */
[----:B------:R-:W-:Y:S01]  /*c2b0*/  FADD.FTZ R134, R178, R131 ;  /* 0x00000083b2867221 */ /* 0x000fe20000010000 */
[----:B------:R-:W-:Y:S01]  /*c2c0*/  F2FP.F16.F32.PACK_AB R178, R121, R178 ;  /* 0x000000b279b2723e */ /* 0x000fe200000000ff */
[----:B------:R-:W2:Y:S01]  /*c2d0*/  MUFU.EX2 R125, R125 ;  /* 0x0000007d007d7308 */ /* 0x000ea20000000800 */
[----:B0-----:R-:W-:Y:S01]  /*c2e0*/  FADD.FTZ R131, R183, R10 ;  /* 0x0000000ab7837221 */ /* 0x001fe20000010000 */
[----:B------:R-:W-:Y:S01]  /*c2f0*/  FADD.FTZ R139, R121, R134 ;  /* 0x00000086798b7221 */ /* 0x000fe20000010000 */
[C---:B------:R-:W-:Y:S02]  /*c300*/  F2FP.F16.F32.PACK_AB R183, R12.reuse, R183 ;  /* 0x000000b70cb7723e */ /* 0x040fe400000000ff */
[----:B------:R-:W-:Y:S01]  /*c310*/  FADD.FTZ R131, R12, R131 ;  /* 0x000000830c837221 */ /* 0x000fe20000010000 */
[----:B------:R-:W-:Y:S01]  /*c320*/  FADD.FTZ R134, R172, R139 ;  /* 0x0000008bac867221 */ /* 0x000fe20000010000 */
[----:B------:R-:W-:Y:S01]  /*c330*/  IMAD.MOV.U32 R12, RZ, RZ, R4 ;  /* 0x000000ffff0c7224 */ /* 0x000fe200078e0004 */
[----:B------:R-:W0:Y:S01]  /*c340*/  MUFU.EX2 R135, R135 ;  /* 0x0000008700877308 */ /* 0x000e220000000800 */
[----:B-1----:R-:W-:-:S07]  /*c350*/  FADD.FTZ R10, R128, R131 ;  /* 0x00000083800a7221 */ /* 0x002fce0000010000 */
[----:B------:R-:W1:Y:S01]  /*c360*/  MUFU.EX2 R174, R174 ;  /* 0x000000ae00ae7308 */ /* 0x000e620000000800 */
[----:B--2---:R-:W-:-:S07]  /*c370*/  F2FP.F16.F32.PACK_AB R172, R125, R172 ;  /* 0x000000ac7dac723e */ /* 0x004fce00000000ff */
[----:B------:R-:W-:Y:S01]  /*c380*/  MUFU.EX2 R130, R130 ;  /* 0x0000008200827308 */ /* 0x000fe20000000800 */
[C---:B0-----:R-:W-:Y:S01]  /*c390*/  FADD.FTZ R10, R135.reuse, R10 ;  /* 0x0000000a870a7221 */ /* 0x041fe20000010000 */
[----:B------:R-:W-:-:S06]  /*c3a0*/  F2FP.F16.F32.PACK_AB R177, R135, R128 ;  /* 0x0000008087b1723e */ /* 0x000fcc00000000ff */
[----:B------:R-:W0:Y:S08]  /*c3b0*/  MUFU.EX2 R129, R129 ;  /* 0x0000008100817308 */ /* 0x000e300000000800 */
[----:B------:R-:W-:Y:S08]  /*c3c0*/  MUFU.EX2 R127, R127 ;  /* 0x0000007f007f7308 */ /* 0x000ff00000000800 */
[----:B------:R-:W2:Y:S08]  /*c3d0*/  MUFU.EX2 R168, R168 ;  /* 0x000000a800a87308 */ /* 0x000eb00000000800 */
[----:B------:R3:W-:Y:S08]  /*c3e0*/  MUFU.EX2 R136, R123 ;  /* 0x0000007b00887308 */ /* 0x0007f00000000800 */
[----:B------:R-:W4:Y:S01]  /*c3f0*/  MUFU.EX2 R132, R132 ;  /* 0x0000008400847308 */ /* 0x000f220000000800 */
[----:B---3--:R-:W-:-:S04]  /*c400*/  FADD.FTZ R123, R125, R134 ;  /* 0x000000867d7b7221 */ /* 0x008fc80000010000 */
[----:B-1----:R-:W-:Y:S01]  /*c410*/  FADD.FTZ R134, R174, R123 ;  /* 0x0000007bae867221 */ /* 0x002fe20000010000 */
[----:B------:R-:W-:Y:S01]  /*c420*/  FADD.FTZ R123, R7, R10 ;  /* 0x0000000a077b7221 */ /* 0x000fe20000010000 */
[C---:B0-----:R-:W-:Y:S01]  /*c430*/  F2FP.F16.F32.PACK_AB R174, R129.reuse, R174 ;  /* 0x000000ae81ae723e */ /* 0x041fe200000000ff */
[----:B------:R-:W0:Y:S01]  /*c440*/  MUFU.EX2 R133, R133 ;  /* 0x0000008500857308 */ /* 0x000e220000000800 */
[----:B------:R-:W-:Y:S01]  /*c450*/  FADD.FTZ R131, R129, R134 ;  /* 0x0000008681837221 */ /* 0x000fe20000010000 */
[----:B------:R-:W-:-:S03]  /*c460*/  FADD.FTZ R10, R130, R123 ;  /* 0x0000007b820a7221 */ /* 0x000fc60000010000 */
[----:B--2---:R-:W-:Y:S01]  /*c470*/  FADD.FTZ R134, R168, R131 ;  /* 0x00000083a8867221 */ /* 0x004fe20000010000 */
[----:B------:R-:W-:Y:S02]  /*c480*/  FADD.FTZ R121, R127, R10 ;  /* 0x0000000a7f797221 */ /* 0x000fe40000010000 */
[----:B------:R-:W1:Y:S01]  /*c490*/  MUFU.EX2 R159, R159 ;  /* 0x0000009f009f7308 */ /* 0x000e620000000800 */
[C---:B----4-:R-:W-:Y:S01]  /*c4a0*/  F2FP.F16.F32.PACK_AB R173, R132.reuse, R127 ;  /* 0x0000007f84ad723e */ /* 0x050fe200000000ff */
[----:B------:R-:W-:-:S04]  /*c4b0*/  FADD.FTZ R121, R132, R121 ;  /* 0x0000007984797221 */ /* 0x000fc80000010000 */
[----:B------:R-:W-:Y:S02]  /*c4c0*/  FADD.FTZ R121, R136, R121 ;  /* 0x0000007988797221 */ /* 0x000fe40000010000 */
[----:B------:R2:W3:Y:S01]  /*c4d0*/  MUFU.EX2 R138, R179 ;  /* 0x000000b3008a7308 */ /* 0x0004e20000000800 */
[C---:B0-----:R-:W-:Y:S01]  /*c4e0*/  FADD.FTZ R123, R133.reuse, R134 ;  /* 0x00000086857b7221 */ /* 0x041fe20000010000 */
[----:B------:R-:W-:-:S06]  /*c4f0*/  F2FP.F16.F32.PACK_AB R168, R133, R168 ;  /* 0x000000a885a8723e */ /* 0x000fcc00000000ff */
[----:B------:R-:W0:Y:S01]  /*c500*/  MUFU.EX2 R169, R171 ;  /* 0x000000ab00a97308 */ /* 0x000e220000000800 */
[C---:B-1----:R-:W-:Y:S01]  /*c510*/  FADD.FTZ R121, R159.reuse, R121 ;  /* 0x000000799f797221 */ /* 0x042fe20000010000 */
[----:B--2---:R-:W-:Y:S02]  /*c520*/  F2FP.F16.F32.PACK_AB R179, R130, R7 ;  /* 0x0000000782b3723e */ /* 0x004fe400000000ff */
[----:B------:R-:W-:-:S04]  /*c530*/  F2FP.F16.F32.PACK_AB R175, R159, R136 ;  /* 0x000000889faf723e */ /* 0x000fc800000000ff */
[----:B------:R-:W1:Y:S01]  /*c540*/  MUFU.EX2 R170, R170 ;  /* 0x000000aa00aa7308 */ /* 0x000e620000000800 */
[----:B---3--:R-:W-:-:S07]  /*c550*/  FADD.FTZ R121, R138, R121 ;  /* 0x000000798a797221 */ /* 0x008fce0000010000 */
[----:B------:R2:W3:Y:S01]  /*c560*/  MUFU.EX2 R134, R181 ;  /* 0x000000b500867308 */ /* 0x0004e20000000800 */
[C---:B0-----:R-:W-:Y:S01]  /*c570*/  FADD.FTZ R121, R169.reuse, R121 ;  /* 0x00000079a9797221 */ /* 0x041fe20000010000 */
[----:B------:R-:W-:-:S06]  /*c580*/  F2FP.F16.F32.PACK_AB R169, R169, R138 ;  /* 0x0000008aa9a9723e */ /* 0x000fcc00000000ff */
[----:B------:R-:W0:Y:S01]  /*c590*/  MUFU.EX2 R137, R137 ;  /* 0x0000008900897308 */ /* 0x000e220000000800 */
[----:B-1----:R-:W-:Y:S01]  /*c5a0*/  FADD.FTZ R10, R170, R123 ;  /* 0x0000007baa0a7221 */ /* 0x002fe20000010000 */
[----:B--2---:R-:W-:-:S06]  /*c5b0*/  F2FP.F16.F32.PACK_AB R181, R157, R126 ;  /* 0x0000007e9db5723e */ /* 0x004fcc00000000ff */
[----:B------:R-:W1:Y:S01]  /*c5c0*/  MUFU.EX2 R122, R122 ;  /* 0x0000007a007a7308 */ /* 0x000e620000000800 */
[----:B---3--:R-:W-:Y:S01]  /*c5d0*/  FADD.FTZ R121, R134, R121 ;  /* 0x0000007986797221 */ /* 0x008fe20000010000 */
[C---:B0-----:R-:W-:Y:S01]  /*c5e0*/  FADD.FTZ R10, R137.reuse, R10 ;  /* 0x0000000a890a7221 */ /* 0x041fe20000010000 */
[----:B------:R-:W-:Y:S02]  /*c5f0*/  F2FP.F16.F32.PACK_AB R170, R137, R170 ;  /* 0x000000aa89aa723e */ /* 0x000fe400000000ff */
[C---:B-1----:R-:W-:Y:S01]  /*c600*/  FADD.FTZ R7, R122.reuse, R121 ;  /* 0x000000797a077221 */ /* 0x042fe20000010000 */
[----:B------:R-:W-:Y:S01]  /*c610*/  F2FP.F16.F32.PACK_AB R171, R122, R134 ;  /* 0x000000867aab723e */ /* 0x000fe200000000ff */
[----:B------:R-:W-:Y:S06]  /*c620*/  @P1 BRA `(.L_x_1128) ;  /* 0xffffffd000541947 */ /* 0x000fec000383ffff */
.L_x_1111:
        /* <DEDUP_REMOVED lines=99> */
.L_x_1129:
[----:B------:R-:W-:Y:S01]  /*cc60*/  ULEA UR5, UR36, UR38, 0x3 ;  /* 0x0000002624057291 */ /* 0x000fe2000f8e183f */
[----:B------:R-:W-:-:S05]  /*cc70*/  IMAD.U32 R2, RZ, RZ, UR37 ;  /* 0x00000025ff027e24 */ /* 0x000fca000f8e00ff */
[----:B------:R-:W-:-:S04]  /*cc80*/  SHF.L.U32 R2, R2, 0x1f, RZ ;  /* 0x0000001f02027819 */ /* 0x000fc800000006ff */
[----:B------:R0:W1:Y:S01]  /*cc90*/  SYNCS.PHASECHK.TRANS64.TRYWAIT P1, [UR5+0x30850], R2 ;  /* 0x03085002ff0075a7 */ /* 0x0000620008020145 */
[----:B------:R-:W-:Y:S05]  /*cca0*/  @!P0 BRA `(.L_x_1130) ;  /* 0x0000000000048947 */ /* 0x000fea0003800000 */
[----:B------:R-:W-:Y:S01]  /*ccb0*/  BPT.TRAP 0x1 ;  /* 0x000000040000795c */ /* 0x000fe20000300000 */
.L_x_1130:
[----:B-1----:R-:W-:Y:S05]  /*ccc0*/  @P1 BRA `(.L_x_1131) ;  /* 0x0000000000081947 */ /* 0x002fea0003800000 */
[----:B------:R-:W1:Y:S02]  /*ccd0*/  SYNCS.PHASECHK.TRANS64.TRYWAIT P0, [UR5+0x30850], R2 ;  /* 0x03085002ff0075a7 */ /* 0x000e640008000145 */
[----:B-1----:R-:W-:Y:S05]  /*cce0*/  @!P0 BRA `(.L_x_1132) ;  /* 0x0000008800408947 */ /* 0x002fea0003800000 */
.L_x_1131:
[----:B------:R-:W-:Y:S01]  /*ccf0*/  UIADD3 UR38, UR38, 0x400, URZ ;  /* 0x0000040026267890 */ /* 0x000fe2000fffe03f */
[----:B------:R-:W-:Y:S01]  /*cd00*/  WARPGROUP.ARRIVE ;  /* 0x00000000000079c5 */ /* 0x000fe20000000000 */
[----:B------:R-:W-:Y:S01]  /*cd10*/  UMOV UR7, 0x40000040 ;  /* 0x4000004000077882 */ /* 0x000fe20000000000 */
[----:B01----:R-:W0:Y:S01]  /*cd20*/  SHFL.BFLY PT, R2, R7, 0x2, 0x1f ;  /* 0x0c401f0007027f89 */ /* 0x003e2200000e0000 */
[----:B------:R-:W-:Y:S01]  /*cd30*/  USHF.R.U32.HI UR38, URZ, 0x4, UR38 ;  /* 0x000000043f267899 */ /* 0x000fe20008011626 */
[----:B------:R-:W-:Y:S01]  /*cd40*/  IMAD.MOV.U32 R8, RZ, RZ, RZ ;  /* 0x000000ffff087224 */ /* 0x000fe200078e00ff */
[----:B------:R-:W-:Y:S01]  /*cd50*/  R2UR UR8, R199 ;  /* 0x00000000c70872ca */ /* 0x000fe200000e0000 */
[----:B------:R-:W1:Y:S01]  /*cd60*/  SHFL.BFLY PT, R3, R10, 0x2, 0x1f ;  /* 0x0c401f000a037f89 */ /* 0x000e6200000e0000 */
[----:B------:R-:W-:Y:S01]  /*cd70*/  ULOP3.LUT UR38, UR38, 0x3fff, URZ, 0xc0, !UPT ;  /* 0x00003fff26267892 */ /* 0x000fe2000f8ec03f */
[----:B------:R-:W2:Y:S03]  /*cd80*/  S2R R14, SR_TID.X ;  /* 0x00000000000e7919 */ /* 0x000ea60000002100 */
        /* <DEDUP_REMOVED lines=8> */
[----:B0-----:R-:W-:Y:S01]  /*ce10*/  FADD.FTZ R6, R2, R7 ;  /* 0x0000000702067221 */ /* 0x001fe20000010000 */
[----:B------:R-:W-:Y:S01]  /*ce20*/  UMOV UR7, 0x40000040 ;  /* 0x4000004000077882 */ /* 0x000fe20000000000 */
[----:B------:R-:W-:-:S02]  /*ce30*/  IMAD.U32 R7, RZ, RZ, UR5 ;  /* 0x00000005ff077e24 */ /* 0x000fc4000f8e00ff */
[----:B-1----:R-:W-:Y:S01]  /*ce40*/  FADD.FTZ R3, R3, R10 ;  /* 0x0000000a03037221 */ /* 0x002fe20000010000 */
[----:B------:R-:W-:Y:S01]  /*ce50*/  IMAD.MOV.U32 R10, RZ, RZ, RZ ;  /* 0x000000ffff0a7224 */ /* 0x000fe200078e00ff */
[----:B------:R-:W0:Y:S01]  /*ce60*/  SHFL.BFLY PT, R9, R6, 0x1, 0x1f ;  /* 0x0c201f0006097f89 */ /* 0x000e2200000e0000 */
[----:B------:R-:W-:Y:S01]  /*ce70*/  IMAD.U32 R199, RZ, RZ, UR8 ;  /* 0x00000008ffc77e24 */ /* 0x000fe2000f8e00ff */
[----:B------:R-:W-:Y:S02]  /*ce80*/  USEL UR36, UR36, URZ, UP0 ;  /* 0x0000003f24247287 */ /* 0x000fe40008000000 */
[----:B------:R-:W1:Y:S01]  /*ce90*/  SHFL.BFLY PT, R2, R3, 0x1, 0x1f ;  /* 0x0c201f0003027f89 */ /* 0x000e6200000e0000 */
[----:B--2---:R-:W-:Y:S01]  /*cea0*/  LOP3.LUT P2, RZ, R14, 0x7f, RZ, 0xc0, !PT ;  /* 0x0000007f0eff7812 */ /* 0x004fe2000784c0ff */
[----:B0-----:R-:W-:Y:S01]  /*ceb0*/  FADD.FTZ R13, R6, R9 ;  /* 0x00000009060d7221 */ /* 0x001fe20000010000 */
[----:B-1----:R-:W-:-:S04]  /*cec0*/  FADD.FTZ R12, R3, R2 ;  /* 0x00000002030c7221 */ /* 0x002fc80000010000 */
[----:B------:R-:W-:Y:S01]  /*ced0*/  FSETP.NE.FTZ.AND P1, PT, R13, RZ, PT ;  /* 0x000000ff0d00720b */ /* 0x000fe20003f35000 */
[----:B------:R-:W-:Y:S02]  /*cee0*/  IMAD.MOV.U32 R2, RZ, RZ, -0x800000 ;  /* 0xff800000ff027424 */ /* 0x000fe400078e00ff */
[----:B------:R-:W-:Y:S01]  /*cef0*/  IMAD.MOV.U32 R3, RZ, RZ, -0x800000 ;  /* 0xff800000ff037424 */ /* 0x000fe200078e00ff */
[----:B------:R-:W-:-:S09]  /*cf00*/  FSETP.NE.FTZ.AND P0, PT, R12, RZ, PT ;  /* 0x000000ff0c00720b */ /* 0x000fd20003f15000 */
[----:B------:R-:W0:Y:S01]  /*cf10*/  @P1 MUFU.LG2 R11, R13 ;  /* 0x0000000d000b1308 */ /* 0x000e220000000c00 */
[----:B------:R-:W-:-:S03]  /*cf20*/  @P1 FMUL.FTZ R14, R0, 0.69314718246459960938 ;  /* 0x3f317218000e1820 */ /* 0x000fc60000410000 */
[----:B------:R-:W-:Y:S01]  /*cf30*/  @P0 FMUL.FTZ R6, R0, 0.69314718246459960938 ;  /* 0x3f31721800060820 */ /* 0x000fe20000410000 */
[----:B------:R-:W-:-:S03]  /*cf40*/  @!P2 VIADD R0, R7, 0x30860 ;  /* 0x000308600700a836 */ /* 0x000fc60000000000 */
[----:B------:R-:W1:Y:S08]  /*cf50*/  @P0 MUFU.LG2 R9, R12 ;  /* 0x0000000c00090308 */ /* 0x000e700000000c00 */
[----:B------:R-:W2:Y:S01]  /*cf60*/  @P1 MUFU.RCP R10, R13 ;  /* 0x0000000d000a1308 */ /* 0x000ea20000001000 */
[----:B0-----:R-:W-:-:S04]  /*cf70*/  @P1 FMUL.FTZ R11, R11, 0.69314718246459960938 ;  /* 0x3f3172180b0b1820 */ /* 0x001fc80000410000 */
[----:B------:R-:W-:Y:S01]  /*cf80*/  @P1 FFMA.FTZ R2, R14, R4, R11 ;  /* 0x000000040e021223 */ /* 0x000fe2000001000b */
[----:B------:R-:W-:Y:S02]  /*cf90*/  @!P2 PRMT R4, RZ, 0x654, R0 ;  /* 0x00000654ff04a816 */ /* 0x000fe40000000000 */
[----:B------:R-:W0:Y:S01]  /*cfa0*/  @P0 MUFU.RCP R8, R12 ;  /* 0x0000000c00080308 */ /* 0x000e220000001000 */
[----:B-1----:R-:W-:-:S04]  /*cfb0*/  @P0 FMUL.FTZ R9, R9, 0.69314718246459960938 ;  /* 0x3f31721809090820 */ /* 0x002fc80000410000 */
        /* <DEDUP_REMOVED lines=30> */
[----:B--2---:R-:W-:Y:S01]  /*d1a0*/  FMUL.FTZ R127, R43, R10 ;  /* 0x0000000a2b7f7220 */ /* 0x004fe20000410000 */
[----:B0-----:R-:W-:Y:S01]  /*d1b0*/  FMUL.FTZ R0, R32, R8 ;  /* 0x0000000820007220 */ /* 0x001fe20000410000 */
        /* <DEDUP_REMOVED lines=94> */
.L_x_1062:
[----:B------:R-:W0:Y:S01]  /*d7a0*/  S2R R5, SR_CgaCtaId ;  /* 0x0000000000057919 */ /* 0x000e220000008800 */
[----:B------:R-:W-:Y:S01]  /*d7b0*/  MOV R38, 0x400 ;  /* 0x0000040000267802 */ /* 0x000fe20000000f00 */
[----:B------:R-:W-:Y:S01]  /*d7c0*/  BSSY B0, `(.L_x_1133) ;  /* 0x0000251000007945 */ /* 0x000fe20003800000 */
[----:B------:R-:W-:Y:S02]  /*d7d0*/  BAR.SYNC.DEFER_BLOCKING 0x5, 0x120 ;  /* 0x0144800000007b1d */ /* 0x000fe40000010000 */
[----:B0-----:R-:W-:-:S05]  /*d7e0*/  LEA R38, R5, R38, 0x18 ;  /* 0x0000002605267211 */ /* 0x001fca00078ec0ff */
[----:B------:R-:W0:Y:S02]  /*d7f0*/  LDS.128 R192, [R38+0x308d0] ;  /* 0x0308d00026c07984 */ /* 0x000e240000000c00 */
[----:B0-----:R-:W-:Y:S02]  /*d800*/  R2UR UR6, R194 ;  /* 0x00000000c20672ca */ /* 0x001fe400000e0000 */
[----:B------:R-:W-:Y:S01]  /*d810*/  R2UR UR5, R195 ;  /* 0x00000000c30572ca */ /* 0x000fe200000e0000 */
[----:B------:R-:W-:Y:S06]  /*d820*/  BAR.ARV 0x4, 0x120 ;  /* 0x0104800000007b1d */ /* 0x000fec0000002000 */
[----:B------:R-:W-:Y:S08]  /*d830*/  @P0 BRA `(.L_x_1134) ;  /* 0x00000018003c0947 */ /* 0x000ff00003800000 */
[----:B------:R-:W0:Y:S01]  /*d840*/  S2R R5, SR_SWINHI ;  /* 0x0000000000057919 */ /* 0x000e220000002f00 */
[----:B------:R-:W-:Y:S01]  /*d850*/  F2FP.F16.F32.PACK_AB R6, R123, R6 ;  /* 0x000000067b06723e */ /* 0x000fe200000000ff */
[----:B------:R-:W-:Y:S01]  /*d860*/  ULDC.64 UR8, c[0x0][0xbd8] ;  /* 0x0002f60000087ab9 */ /* 0x000fe20000000a00 */
[----:B------:R-:W-:Y:S01]  /*d870*/  R2UR UR4, R198 ;  /* 0x00000000c60472ca */ /* 0x000fe200000e0000 */
[----:B------:R-:W-:Y:S01]  /*d880*/  UISETP.NE.U32.AND UP0, UPT, UR8, URZ, UPT ;  /* 0x0000003f0800728c */ /* 0x000fe2000bf05070 */
[----:B------:R-:W-:Y:S02]  /*d890*/  F2FP.F16.F32.PACK_AB R88, R89, R88 ;  /* 0x000000585958723e */ /* 0x000fe400000000ff */
[----:B------:R-:W-:Y:S01]  /*d8a0*/  F2FP.F16.F32.PACK_AB R89, R43, R90 ;  /* 0x0000005a2b59723e */ /* 0x000fe200000000ff */
[----:B------:R-:W-:Y:S01]  /*d8b0*/  UISETP.NE.AND.EX UP0, UPT, UR9, URZ, UPT, UP0 ;  /* 0x0000003f0900728c */ /* 0x000fe2000bf05300 */
[----:B------:R-:W-:Y:S02]  /*d8c0*/  F2FP.F16.F32.PACK_AB R96, R97, R96 ;  /* 0x000000606160723e */ /* 0x000fe400000000ff */
[----:B------:R-:W-:Y:S01]  /*d8d0*/  F2FP.F16.F32.PACK_AB R90, R93, R92 ;  /* 0x0000005c5d5a723e */ /* 0x000fe200000000ff */
[----:B------:R-:W-:Y:S01]  /*d8e0*/  ULDC.64 UR8, c[0x0][0xbd8] ;  /* 0x0002f60000087ab9 */ /* 0x000fe20000000a00 */
[----:B------:R-:W-:-:S02]  /*d8f0*/  F2FP.F16.F32.PACK_AB R91, R42, R91 ;  /* 0x0000005b2a5b723e */ /* 0x000fc400000000ff */
[----:B------:R-:W-:Y:S01]  /*d900*/  F2FP.F16.F32.PACK_AB R97, R99, R98 ;  /* 0x000000626361723e */ /* 0x000fe200000000ff */
[----:B------:R-:W-:Y:S01]  /*d910*/  UIMAD.WIDE UR8, UR4, 0x4, UR8 ;  /* 0x00000004040878a5 */ /* 0x000fe2000f8e0208 */
        /* <DEDUP_REMOVED lines=8> */
[----:B------:R-:W-:Y:S02]  /*d9a0*/  MOV R16, R38 ;  /* 0x0000002600107202 */ /* 0x000fe40000000f00 */
[----:B0-----:R-:W-:Y:S02]  /*d9b0*/  MOV R17, R5 ;  /* 0x0000000500117202 */ /* 0x001fe40000000f00 */
[----:B------:R-:W-:-:S02]  /*d9c0*/  F2FP.F16.F32.PACK_AB R114, R117, R116 ;  /* 0x000000747572723e */ /* 0x000fc400000000ff */
[----:B------:R-:W-:Y:S01]  /*d9d0*/  F2FP.F16.F32.PACK_AB R115, R119, R118 ;  /* 0x000000767773723e */ /* 0x000fe200000000ff */
[----:B------:R-:W-:-:S03]  /*d9e0*/  IMAD.WIDE R4, R203, 0x2, R16 ;  /* 0x00000002cb047825 */ /* 0x000fc600078e0210 */
[C---:B------:R-:W-:Y:S02]  /*d9f0*/  LOP3.LUT R21, R4.reuse, 0x380, RZ, 0xc0, !PT ;  /* 0x0000038004157812 */ /* 0x040fe400078ec0ff */
[C---:B------:R-:W-:Y:S02]  /*da00*/  IADD3 R75, P2, R4.reuse, 0x20, RZ ;  /* 0x00000020044b7810 */ /* 0x040fe40007f5e0ff */
[C---:B------:R-:W-:Y:S02]  /*da10*/  IADD3 R95, P1, R4.reuse, 0x40, RZ ;  /* 0x00000040045f7810 */ /* 0x040fe40007f3e0ff */
[C---:B------:R-:W-:Y:S01]  /*da20*/  IADD3 R135, P6, R4.reuse, 0x60, RZ ;  /* 0x0000006004877810 */ /* 0x040fe20007fde0ff */
[--C-:B------:R-:W-:Y:S01]  /*da30*/  IMAD.X R9, RZ, RZ, R5.reuse, P2 ;  /* 0x000000ffff097224 */ /* 0x100fe200010e0605 */
[C---:B------:R-:W-:Y:S01]  /*da40*/  IADD3 R137, P5, R4.reuse, 0x4000, RZ ;  /* 0x0000400004897810 */ /* 0x040fe20007fbe0ff */
[--C-:B------:R-:W-:Y:S01]  /*da50*/  IMAD.X R11, RZ, RZ, R5.reuse, P1 ;  /* 0x000000ffff0b7224 */ /* 0x100fe200008e0605 */
[----:B------:R-:W-:Y:S01]  /*da60*/  SHF.R.U64 R21, R21, 0x3, RZ ;  /* 0x0000000315157819 */ /* 0x000fe200000012ff */
[--C-:B------:R-:W-:Y:S01]  /*da70*/  IMAD.X R13, RZ, RZ, R5.reuse, P6 ;  /* 0x000000ffff0d7224 */ /* 0x100fe200030e0605 */
[C---:B------:R-:W-:Y:S01]  /*da80*/  IADD3 R139, P0, R4.reuse, 0x4020, RZ ;  /* 0x00004020048b7810 */ /* 0x040fe20007f1e0ff */
[----:B------:R-:W-:Y:S01]  /*da90*/  IMAD.X R15, RZ, RZ, R5, P5 ;  /* 0x000000ffff0f7224 */ /* 0x000fe200028e0605 */
[----:B------:R-:W-:-:S02]  /*daa0*/  IADD3 R141, P4, R4, 0x4040, RZ ;  /* 0x00004040048d7810 */ /* 0x000fc40007f9e0ff */
[C---:B------:R-:W-:Y:S01]  /*dab0*/  IADD3 R143, P3, R4.reuse, 0x4060, RZ ;  /* 0x00004060048f7810 */ /* 0x040fe20007f7e0ff */
[--C-:B------:R-:W-:Y:S01]  /*dac0*/  IMAD.X R25, RZ, RZ, R5.reuse, P0 ;  /* 0x000000ffff197224 */ /* 0x100fe200000e0605 */
[C---:B------:R-:W-:Y:S01]  /*dad0*/  IADD3 R145, P2, R4.reuse, 0x8000, RZ ;  /* 0x0000800004917810 */ /* 0x040fe20007f5e0ff */
[--C-:B------:R-:W-:Y:S01]  /*dae0*/  IMAD.X R27, RZ, RZ, R5.reuse, P4 ;  /* 0x000000ffff1b7224 */ /* 0x100fe200020e0605 */
[C---:B------:R-:W-:Y:S01]  /*daf0*/  IADD3 R147, P1, R4.reuse, 0x8020, RZ ;  /* 0x0000802004937810 */ /* 0x040fe20007f3e0ff */
[--C-:B------:R-:W-:Y:S01]  /*db00*/  IMAD.X R29, RZ, RZ, R5.reuse, P3 ;  /* 0x000000ffff1d7224 */ /* 0x100fe200018e0605 */
[C---:B------:R-:W-:Y:S01]  /*db10*/  IADD3 R149, P6, R4.reuse, 0x8040, RZ ;  /* 0x0000804004957810 */ /* 0x040fe20007fde0ff */
[--C-:B------:R-:W-:Y:S01]  /*db20*/  IMAD.X R31, RZ, RZ, R5.reuse, P2 ;  /* 0x000000ffff1f7224 */ /* 0x100fe200010e0605 */
[----:B------:R-:W-:Y:S01]  /*db30*/  IADD3 R151, P5, R4, 0x8060, RZ ;  /* 0x0000806004977810 */ /* 0x000fe20007fbe0ff */
[--C-:B------:R-:W-:Y:S01]  /*db40*/  IMAD.X R33, RZ, RZ, R5.reuse, P1 ;  /* 0x000000ffff217224 */ /* 0x100fe200008e0605 */
[----:B------:R-:W-:Y:S01]  /*db50*/  LOP3.LUT R4, R21, R4, RZ, 0x3c, !PT ;  /* 0x0000000415047212 */ /* 0x000fe200078e3cff */
[--C-:B------:R-:W-:Y:S01]  /*db60*/  IMAD.X R35, RZ, RZ, R5.reuse, P6 ;  /* 0x000000ffff237224 */ /* 0x100fe200030e0605 */
[----:B------:R-:W-:Y:S01]  /*db70*/  LOP3.LUT R8, R75, 0x380, RZ, 0xc0, !PT ;  /* 0x000003804b087812 */ /* 0x000fe200078ec0ff */
[----:B------:R-:W-:Y:S01]  /*db80*/  IMAD.X R21, RZ, RZ, R5, P5 ;  /* 0x000000ffff157224 */ /* 0x000fe200028e0605 */
[----:B------:R-:W-:-:S02]  /*db90*/  LOP3.LUT R10, R95, 0x380, RZ, 0xc0, !PT ;  /* 0x000003805f0a7812 */ /* 0x000fc400078ec0ff */
[----:B------:R-:W-:Y:S02]  /*dba0*/  LOP3.LUT R12, R135, 0x380, RZ, 0xc0, !PT ;  /* 0x00000380870c7812 */ /* 0x000fe400078ec0ff */
[----:B------:R-:W-:Y:S02]  /*dbb0*/  LOP3.LUT R14, R137, 0x380, RZ, 0xc0, !PT ;  /* 0x00000380890e7812 */ /* 0x000fe400078ec0ff */
[----:B------:R-:W-:Y:S02]  /*dbc0*/  LOP3.LUT R24, R139, 0x380, RZ, 0xc0, !PT ;  /* 0x000003808b187812 */ /* 0x000fe400078ec0ff */
[----:B------:R-:W-:Y:S02]  /*dbd0*/  LOP3.LUT R26, R141, 0x380, RZ, 0xc0, !PT ;  /* 0x000003808d1a7812 */ /* 0x000fe400078ec0ff */
[----:B------:R-:W-:Y:S02]  /*dbe0*/  SHF.R.U64 R8, R8, 0x3, RZ ;  /* 0x0000000308087819 */ /* 0x000fe400000012ff */
[----:B------:R-:W-:-:S02]  /*dbf0*/  SHF.R.U64 R10, R10, 0x3, RZ ;  /* 0x000000030a0a7819 */ /* 0x000fc400000012ff */
[----:B------:R-:W-:Y:S02]  /*dc00*/  LOP3.LUT R28, R143, 0x380, RZ, 0xc0, !PT ;  /* 0x000003808f1c7812 */ /* 0x000fe400078ec0ff */
[----:B------:R-:W-:Y:S02]  /*dc10*/  LOP3.LUT R30, R145, 0x380, RZ, 0xc0, !PT ;  /* 0x00000380911e7812 */ /* 0x000fe400078ec0ff */
[----:B------:R-:W-:Y:S02]  /*dc20*/  MOV R132, R4 ;  /* 0x0000000400847202 */ /* 0x000fe40000000f00 */
[----:B------:R-:W-:Y:S02]  /*dc30*/  F2FP.F16.F32.PACK_AB R4, R20, R7 ;  /* 0x000000071404723e */ /* 0x000fe400000000ff */
[----:B------:R-:W-:Y:S02]  /*dc40*/  SHF.R.U64 R12, R12, 0x3, RZ ;  /* 0x000000030c0c7819 */ /* 0x000fe400000012ff */
[----:B------:R-:W-:-:S02]  /*dc50*/  SHF.R.U64 R14, R14, 0x3, RZ ;  /* 0x000000030e0e7819 */ /* 0x000fc400000012ff */
[----:B------:R-:W-:Y:S02]  /*dc60*/  F2FP.F16.F32.PACK_AB R5, R128, R133 ;  /* 0x000000858005723e */ /* 0x000fe400000000ff */
[----:B------:R-:W-:Y:S02]  /*dc70*/  LOP3.LUT R20, R147, 0x380, RZ, 0xc0, !PT ;  /* 0x0000038093147812 */ /* 0x000fe400078ec0ff */
[----:B------:R-:W-:Y:S01]  /*dc80*/  F2FP.F16.F32.PACK_AB R7, R131, R32 ;  /* 0x000000208307723e */ /* 0x000fe200000000ff */
[----:B------:R-:W-:Y:S01]  /*dc90*/  BAR.SYNC.DEFER_BLOCKING 0x1, 0x100 ;  /* 0x0044000000007b1d */ /* 0x000fe20000010000 */
[----:B------:R-:W-:Y:S02]  /*dca0*/  SHF.R.U64 R24, R24, 0x3, RZ ;  /* 0x0000000318187819 */ /* 0x000fe400000012ff */
[----:B------:R-:W-:Y:S02]  /*dcb0*/  SHF.R.U64 R26, R26, 0x3, RZ ;  /* 0x000000031a1a7819 */ /* 0x000fe400000012ff */
[----:B------:R-:W-:-:S02]  /*dcc0*/  LOP3.LUT R74, R151, 0x380, RZ, 0xc0, !PT ;  /* 0x00000380974a7812 */ /* 0x000fc400078ec0ff */
[----:B------:R-:W-:Y:S02]  /*dcd0*/  LOP3.LUT R8, R8, R75, RZ, 0x3c, !PT ;  /* 0x0000004b08087212 */ /* 0x000fe400078e3cff */
[----:B------:R-:W-:Y:S02]  /*dce0*/  LOP3.LUT R10, R10, R95, RZ, 0x3c, !PT ;  /* 0x0000005f0a0a7212 */ /* 0x000fe400078e3cff */
[----:B------:R-:W-:Y:S02]  /*dcf0*/  SHF.R.U64 R28, R28, 0x3, RZ ;  /* 0x000000031c1c7819 */ /* 0x000fe400000012ff */
[----:B------:R-:W-:Y:S02]  /*dd00*/  SHF.R.U64 R30, R30, 0x3, RZ ;  /* 0x000000031e1e7819 */ /* 0x000fe400000012ff */
[----:B------:R-:W-:Y:S02]  /*dd10*/  LOP3.LUT R12, R12, R135, RZ, 0x3c, !PT ;  /* 0x000000870c0c7212 */ /* 0x000fe400078e3cff */
[----:B------:R-:W-:-:S02]  /*dd20*/  LOP3.LUT R14, R14, R137, RZ, 0x3c, !PT ;  /* 0x000000890e0e7212 */ /* 0x000fc400078e3cff */
[----:B------:R-:W-:Y:S02]  /*dd30*/  LOP3.LUT R34, R149, 0x380, RZ, 0xc0, !PT ;  /* 0x0000038095227812 */ /* 0x000fe400078ec0ff */
[----:B------:R-:W-:Y:S02]  /*dd40*/  SHF.R.U64 R20, R20, 0x3, RZ ;  /* 0x0000000314147819 */ /* 0x000fe400000012ff */
[----:B------:R-:W-:Y:S01]  /*dd50*/  LOP3.LUT R24, R24, R139, RZ, 0x3c, !PT ;  /* 0x0000008b18187212 */ /* 0x000fe200078e3cff */
[----:B------:R0:W-:Y:S01]  /*dd60*/  STSM.16.M88.4 [R132], R4 ;  /* 0x0000000484007844 */ /* 0x0001e20000000200 */
[----:B------:R-:W-:Y:S02]  /*dd70*/  LOP3.LUT R26, R26, R141, RZ, 0x3c, !PT ;  /* 0x0000008d1a1a7212 */ /* 0x000fe400078e3cff */
[----:B------:R-:W-:Y:S02]  /*dd80*/  SHF.R.U64 R74, R74, 0x3, RZ ;  /* 0x000000034a4a7819 */ /* 0x000fe400000012ff */
[----:B------:R-:W-:-:S02]  /*dd90*/  LOP3.LUT R28, R28, R143, RZ, 0x3c, !PT ;  /* 0x0000008f1c1c7212 */ /* 0x000fc400078e3cff */
[----:B------:R-:W-:Y:S02]  /*dda0*/  LOP3.LUT R30, R30, R145, RZ, 0x3c, !PT ;  /* 0x000000911e1e7212 */ /* 0x000fe400078e3cff */
[----:B------:R-:W-:Y:S02]  /*ddb0*/  MOV R131, R8 ;  /* 0x0000000800837202 */ /* 0x000fe40000000f00 */
[----:B------:R-:W-:Y:S02]  /*ddc0*/  MOV R130, R10 ;  /* 0x0000000a00827202 */ /* 0x000fe40000000f00 */
[----:B------:R-:W-:Y:S02]  /*ddd0*/  F2FP.F16.F32.PACK_AB R8, R41, R40 ;  /* 0x000000282908723e */ /* 0x000fe400000000ff */
[----:B------:R-:W-:Y:S02]  /*dde0*/  F2FP.F16.F32.PACK_AB R9, R127, R122 ;  /* 0x0000007a7f09723e */ /* 0x000fe400000000ff */
[----:B0-----:R-:W-:-:S02]  /*ddf0*/  F2FP.F16.F32.PACK_AB R4, R121, R0 ;  /* 0x000000007904723e */ /* 0x001fc400000000ff */
[----:B------:R-:W-:Y:S02]  /*de00*/  F2FP.F16.F32.PACK_AB R5, R126, R125 ;  /* 0x0000007d7e05723e */ /* 0x000fe400000000ff */
[----:B------:R-:W-:Y:S02]  /*de10*/  F2FP.F16.F32.PACK_AB R6, R37, R36 ;  /* 0x000000242506723e */ /* 0x000fe400000000ff */
[----:B------:R-:W-:Y:S02]  /*de20*/  F2FP.F16.F32.PACK_AB R7, R129, R124 ;  /* 0x0000007c8107723e */ /* 0x000fe400000000ff */
[----:B------:R-:W-:Y:S02]  /*de30*/  F2FP.F16.F32.PACK_AB R10, R45, R44 ;  /* 0x0000002c2d0a723e */ /* 0x000fe400000000ff */
[----:B------:R-:W-:Y:S01]  /*de40*/  F2FP.F16.F32.PACK_AB R11, R47, R120 ;  /* 0x000000782f0b723e */ /* 0x000fe200000000ff */
[----:B------:R0:W-:Y:S01]  /*de50*/  STSM.16.M88.4 [R131], R4 ;  /* 0x0000000483007844 */ /* 0x0001e20000000200 */
[----:B------:R-:W-:-:S02]  /*de60*/  SHF.R.U64 R34, R34, 0x3, RZ ;  /* 0x0000000322227819 */ /* 0x000fc400000012ff */
[----:B------:R-:W-:Y:S01]  /*de70*/  LOP3.LUT R32, R20, R147, RZ, 0x3c, !PT ;  /* 0x0000009314207212 */ /* 0x000fe200078e3cff */
[----:B------:R1:W-:Y:S01]  /*de80*/  STSM.16.M88.4 [R130], R8 ;  /* 0x0000000882007844 */ /* 0x0003e20000000200 */
[----:B------:R-:W-:Y:S02]  /*de90*/  MOV R128, R12 ;  /* 0x0000000c00807202 */ /* 0x000fe40000000f00 */
[----:B------:R-:W-:Y:S02]  /*dea0*/  MOV R123, R14 ;  /* 0x0000000e007b7202 */ /* 0x000fe40000000f00 */
[----:B------:R-:W-:Y:S02]  /*deb0*/  LOP3.LUT R20, R74, R151, RZ, 0x3c, !PT ;  /* 0x000000974a147212 */ /* 0x000fe400078e3cff */
[----:B------:R-:W-:Y:S02]  /*dec0*/  MOV R95, R24 ;  /* 0x00000018005f7202 */ /* 0x000fe40000000f00 */
[----:B------:R-:W-:-:S02]  /*ded0*/  MOV R94, R26 ;  /* 0x0000001a005e7202 */ /* 0x000fc40000000f00 */
[----:B------:R-:W-:Y:S02]  /*dee0*/  F2FP.F16.F32.PACK_AB R12, R49, R48 ;  /* 0x00000030310c723e */ /* 0x000fe400000000ff */
[----:B------:R-:W-:Y:S02]  /*def0*/  F2FP.F16.F32.PACK_AB R13, R51, R50 ;  /* 0x00000032330d723e */ /* 0x000fe400000000ff */
[----:B------:R-:W-:Y:S02]  /*df00*/  F2FP.F16.F32.PACK_AB R14, R53, R52 ;  /* 0x00000034350e723e */ /* 0x000fe400000000ff */
[----:B------:R-:W-:Y:S02]  /*df10*/  F2FP.F16.F32.PACK_AB R15, R55, R54 ;  /* 0x00000036370f723e */ /* 0x000fe400000000ff */
[----:B------:R-:W-:Y:S02]  /*df20*/  MOV R75, R28 ;  /* 0x0000001c004b7202 */ /* 0x000fe40000000f00 */
[----:B------:R-:W-:Y:S01]  /*df30*/  MOV R74, R30 ;  /* 0x0000001e004a7202 */ /* 0x000fe20000000f00 */
[----:B------:R-:W-:Y:S01]  /*df40*/  STSM.16.M88.4 [R128], R12 ;  /* 0x0000000c80007844 */ /* 0x000fe20000000200 */
[----:B------:R-:W-:-:S02]  /*df50*/  F2FP.F16.F32.PACK_AB R24, R57, R56 ;  /* 0x000000383918723e */ /* 0x000fc400000000ff */
        /* <DEDUP_REMOVED lines=8> */
[----:B------:R-:W-:Y:S02]  /*dfe0*/  LOP3.LUT R34, R34, R149, RZ, 0x3c, !PT ;  /* 0x0000009522227212 */ /* 0x000fe400078e3cff */
[----:B0-----:R-:W-:Y:S01]  /*dff0*/  F2FP.F16.F32.PACK_AB R4, R73, R72 ;  /* 0x000000484904723e */ /* 0x001fe200000000ff */
[----:B------:R-:W-:Y:S01]  /*e000*/  STSM.16.M88.4 [R95], R28 ;  /* 0x0000001c5f007844 */ /* 0x000fe20000000200 */
[----:B------:R-:W-:Y:S02]  /*e010*/  F2FP.F16.F32.PACK_AB R5, R46, R39 ;  /* 0x000000272e05723e */ /* 0x000fe400000000ff */
[----:B------:R-:W-:Y:S02]  /*e020*/  F2FP.F16.F32.PACK_AB R6, R77, R76 ;  /* 0x0000004c4d06723e */ /* 0x000fe400000000ff */
[----:B------:R-:W-:-:S02]  /*e030*/  F2FP.F16.F32.PACK_AB R7, R79, R78 ;  /* 0x0000004e4f07723e */ /* 0x000fc400000000ff */
[----:B-1----:R-:W-:Y:S02]  /*e040*/  F2FP.F16.F32.PACK_AB R8, R81, R80 ;  /* 0x000000505108723e */ /* 0x002fe400000000ff */
[----:B------:R-:W-:Y:S01]  /*e050*/  F2FP.F16.F32.PACK_AB R9, R83, R82 ;  /* 0x000000525309723e */ /* 0x000fe200000000ff */
[----:B------:R0:W-:Y:S01]  /*e060*/  STSM.16.M88.4 [R94], R4 ;  /* 0x000000045e007844 */ /* 0x0001e20000000200 */
[----:B------:R-:W-:Y:S02]  /*e070*/  F2FP.F16.F32.PACK_AB R10, R85, R84 ;  /* 0x00000054550a723e */ /* 0x000fe400000000ff */
[----:B------:R-:W-:Y:S02]  /*e080*/  F2FP.F16.F32.PACK_AB R11, R87, R86 ;  /* 0x00000056570b723e */ /* 0x000fe400000000ff */
[----:B------:R-:W-:Y:S02]  /*e090*/  MOV R32, R32 ;  /* 0x0000002000207202 */ /* 0x000fe40000000f00 */
[----:B------:R-:W-:Y:S01]  /*e0a0*/  MOV R34, R34 ;  /* 0x0000002200227202 */ /* 0x000fe20000000f00 */
[----:B------:R1:W-:Y:S01]  /*e0b0*/  STSM.16.M88.4 [R75], R8 ;  /* 0x000000084b007844 */ /* 0x0003e20000000200 */
[----:B------:R-:W-:-:S02]  /*e0c0*/  MOV R20, R20 ;  /* 0x0000001400147202 */ /* 0x000fc40000000f00 */
[----:B------:R-:W-:Y:S01]  /*e0d0*/  PLOP3.LUT P0, PT, PT, PT, UP0, 0x80, 0x0 ;  /* 0x000000000000781c */ /* 0x000fe20003f0f008 */
[----:B------:R1:W-:Y:S04]  /*e0e0*/  STSM.16.M88.4 [R74], R88 ;  /* 0x000000584a007844 */ /* 0x0003e80000000200 */
[----:B------:R1:W-:Y:S01]  /*e0f0*/  STSM.16.M88.4 [R32], R96 ;  /* 0x0000006020007844 */ /* 0x0003e20000000200 */
[----:B0-----:R-:W-:Y:S02]  /*e100*/  IMAD.U32 R4, RZ, RZ, UR8 ;  /* 0x00000008ff047e24 */ /* 0x001fe4000f8e00ff */
[----:B------:R-:W-:Y:S01]  /*e110*/  IMAD.U32 R5, RZ, RZ, UR9 ;  /* 0x00000009ff057e24 */ /* 0x000fe2000f8e00ff */
[----:B------:R1:W-:Y:S01]  /*e120*/  STSM.16.M88.4 [R34], R104 ;  /* 0x0000006822007844 */ /* 0x0003e20000000200 */
[----:B------:R-:W-:-:S03]  /*e130*/  ULDC.64 UR8, c[0x0][0xbe0] ;  /* 0x0002f80000087ab9 */ /* 0x000fc60000000a00 */
[----:B------:R1:W-:Y:S01]  /*e140*/  STSM.16.M88.4 [R20], R112 ;  /* 0x0000007014007844 */ /* 0x0003e20000000200 */
[----:B------:R-:W-:Y:S01]  /*e150*/  UISETP.NE.U32.AND UP1, UPT, UR8, URZ, UPT ;  /* 0x0000003f0800728c */ /* 0x000fe2000bf25070 */
[----:B------:R-:W-:Y:S03]  /*e160*/  BAR.SYNC.DEFER_BLOCKING 0x1, 0x100 ;  /* 0x0044000000007b1d */ /* 0x000fe60000010000 */
[----:B------:R-:W-:-:S05]  /*e170*/  UISETP.NE.AND.EX UP1, UPT, UR9, URZ, UPT, UP1 ;  /* 0x0000003f0900728c */ /* 0x000fca000bf25310 */
[----:B------:R-:W0:Y:S01]  /*e180*/  LDC R37, c[0x0][0xa88] ;  /* 0x0002a200ff257b82 */ /* 0x000e220000000800 */
[----:B------:R-:W-:Y:S01]  /*e190*/  PLOP3.LUT P1, PT, PT, PT, UP1, 0x80, 0x0 ;  /* 0x000000000000781c */ /* 0x000fe20003f2f018 */
[----:B------:R-:W-:-:S04]  /*e1a0*/  IMAD R7, R22, 0x40, R19 ;  /* 0x0000004016077824 */ /* 0x000fc800078e0213 */
[----:B------:R-:W-:Y:S02]  /*e1b0*/  @UP1 ULDC.64 UR8, c[0x0][0xbe0] ;  /* 0x0002f80000081ab9 */ /* 0x000fe40000000a00 */
[----:B------:R-:W-:Y:S01]  /*e1c0*/  @UP1 UIMAD.WIDE UR8, UR4, 0x4, UR8 ;  /* 0x00000004040818a5 */ /* 0x000fe2000f8e0208 */
[----:B------:R-:W-:-:S05]  /*e1d0*/  IMAD.WIDE R16, R7, 0x2, R16 ;  /* 0x0000000207107825 */ /* 0x000fca00078e0210 */
[----:B------:R-:W-:Y:S02]  /*e1e0*/  IMAD.U32 R6, RZ, RZ, UR8 ;  /* 0x00000008ff067e24 */ /* 0x000fe4000f8e00ff */
[----:B------:R-:W-:Y:S01]  /*e1f0*/  IMAD.U32 R7, RZ, RZ, UR9 ;  /* 0x00000009ff077e24 */ /* 0x000fe2000f8e00ff */
[----:B------:R-:W2:Y:S01]  /*e200*/  @P0 LDG.E R0, desc[UR60][R4.64] ;  /* 0x0000003c04000981 */ /* 0x000ea2000c1e1900 */
[----:B------:R-:W-:Y:S01]  /*e210*/  UMOV UR4, URZ ;  /* 0x0000003f00047c82 */ /* 0x000fe20008000000 */
[----:B------:R-:W-:Y:S02]  /*e220*/  IADD3 R33, P5, R16, 0x1000, RZ ;  /* 0x0000100010217810 */ /* 0x000fe40007fbe0ff */
[----:B0-----:R1:W5:Y:S01]  /*e230*/  @P1 LDG.E R37, desc[UR60][R6.64] ;  /* 0x0000003c06251981 */ /* 0x001362000c1e1900 */
[----:B--2---:R-:W-:Y:S01]  /*e240*/  @P0 R2UR UR4, R0 ;  /* 0x00000000000402ca */ /* 0x004fe200000e0000 */
[----:B-1----:R-:W-:-:S14]  /*e250*/  @P1 BRA `(.L_x_1135) ;  /* 0x0000000000101947 */ /* 0x002fdc0003800000 */
[----:B------:R-:W-:Y:S05]  /*e260*/  @!P0 BRA `(.L_x_1135) ;  /* 0x00000000000c8947 */ /* 0x000fea0003800000 */
[----:B------:R-:W2:Y:S04]  /*e270*/  LDG.E R0, desc[UR60][R4.64] ;  /* 0x0000003c04007981 */ /* 0x000ea8000c1e1900 */
[----:B-----5:R-:W2:Y:S02]  /*e280*/  LDG.E R37, desc[UR60][R4.64+0x4] ;  /* 0x0000043c04257981 */ /* 0x020ea4000c1e1900 */
[----:B--2---:R-:W-:-:S07]  /*e290*/  IMAD.IADD R37, R37, 0x1, -R0 ;  /* 0x0000000125257824 */ /* 0x004fce00078e0a00 */
.L_x_1135:
[----:B------:R-:W-:Y:S01]  /*e2a0*/  R2UR UR17, R197 ;  /* 0x00000000c51172ca */ /* 0x000fe200000e0000 */
[----:B------:R-:W-:Y:S01]  /*e2b0*/  ULDC.64 UR12, c[0x0][0xb70] ;  /* 0x0002dc00000c7ab9 */ /* 0x000fe20000000a00 */
[----:B------:R-:W-:Y:S01]  /*e2c0*/  R2UR UR15, R198 ;  /* 0x00000000c60f72ca */ /* 0x000fe200000e0000 */
[----:B------:R-:W-:Y:S01]  /*e2d0*/  USHF.R.S32.HI UR11, URZ, 0x1f, UR4 ;  /* 0x0000001f3f0b7899 */ /* 0x000fe20008011404 */
[----:B------:R-:W-:Y:S01]  /*e2e0*/  IADD3 R5, P3, R16, 0x3000, RZ ;  /* 0x0000300010057810 */ /* 0x000fe20007f7e0ff */
[----:B------:R-:W-:Y:S01]  /*e2f0*/  UMOV UR10, UR4 ;  /* 0x00000004000a7c82 */ /* 0x000fe20008000000 */
[----:B------:R-:W-:Y:S01]  /*e300*/  IMAD R6, R196, 0x80, R201 ;  /* 0x00000080c4067824 */ /* 0x000fe200078e02c9 */
[----:B------:R-:W-:Y:S02]  /*e310*/  IADD3 R57, P0, R16, 0x4000, RZ ;  /* 0x0000400010397810 */ /* 0x000fe40007f1e0ff */
[----:B------:R-:W-:Y:S02]  /*e320*/  LOP3.LUT R4, R5, 0x380, RZ, 0xc0, !PT ;  /* 0x0000038005047812 */ /* 0x000fe400078ec0ff */
[----:B------:R-:W-:-:S02]  /*e330*/  SHF.R.S32.HI R0, RZ, 0x1f, R6 ;  /* 0x0000001fff007819 */ /* 0x000fc40000011406 */
[----:B------:R-:W-:Y:S01]  /*e340*/  USHF.R.S32.HI UR14, URZ, 0x1f, UR17 ;  /* 0x0000001f3f0e7899 */ /* 0x000fe20008011411 */
[----:B------:R-:W-:Y:S01]  /*e350*/  SHF.R.U64 R4, R4, 0x3, RZ ;  /* 0x0000000304047819 */ /* 0x000fe200000012ff */
[----:B------:R-:W-:Y:S01]  /*e360*/  UIMAD.WIDE.U32 UR8, UR17, UR12, UR10 ;  /* 0x0000000c110872a5 */ /* 0x000fe2000f8e000a */
[----:B------:R-:W-:Y:S01]  /*e370*/  IADD3 R9, P4, R16, 0x2000, RZ ;  /* 0x0000200010097810 */ /* 0x000fe20007f9e0ff */
[----:B------:R-:W-:Y:S01]  /*e380*/  UIMAD UR7, UR14, UR12, URZ ;  /* 0x0000000c0e0772a4 */ /* 0x000fe2000f8e023f */
[----:B------:R-:W-:Y:S02]  /*e390*/  LOP3.LUT R4, R4, R5, RZ, 0x3c, !PT ;  /* 0x0000000504047212 */ /* 0x000fe400078e3cff */
[C---:B------:R-:W-:Y:S01]  /*e3a0*/  IADD3 R45, P1, R16.reuse, 0x5000, RZ ;  /* 0x00005000102d7810 */ /* 0x040fe20007f3e0ff */
[----:B------:R-:W-:Y:S01]  /*e3b0*/  UIMAD UR10, UR17, UR13, UR7 ;  /* 0x0000000d110a72a4 */ /* 0x000fe2000f8e0207 */
[----:B------:R-:W-:Y:S01]  /*e3c0*/  IADD3 R29, P2, R16, 0x6000, RZ ;  /* 0x00006000101d7810 */ /* 0x000fe20007f5e0ff */
[----:B------:R-:W-:Y:S01]  /*e3d0*/  USHF.R.S32.HI UR7, URZ, 0x1f, UR15 ;  /* 0x0000001f3f077899 */ /* 0x000fe2000801140f */
[----:B------:R-:W-:Y:S01]  /*e3e0*/  LOP3.LUT R56, R57, 0x380, RZ, 0xc0, !PT ;  /* 0x0000038039387812 */ /* 0x000fe200078ec0ff */
[----:B------:R-:W-:Y:S01]  /*e3f0*/  ULDC.64 UR12, c[0x0][0xb78] ;  /* 0x0002de00000c7ab9 */ /* 0x000fe20000000a00 */
[----:B------:R-:W-:Y:S01]  /*e400*/  USEL UR15, UR15, URZ, !UP0 ;  /* 0x0000003f0f0f7287 */ /* 0x000fe2000c000000 */
[----:B------:R-:W-:Y:S01]  /*e410*/  LOP3.LUT R32, R33, 0x380, RZ, 0xc0, !PT ;  /* 0x0000038021207812 */ /* 0x000fe200078ec0ff */
[----:B------:R-:W-:Y:S01]  /*e420*/  USEL UR16, UR7, URZ, !UP0 ;  /* 0x0000003f07107287 */ /* 0x000fe2000c000000 */
[----:B------:R-:W-:Y:S01]  /*e430*/  LOP3.LUT R8, R9, 0x380, RZ, 0xc0, !PT ;  /* 0x0000038009087812 */ /* 0x000fe200078ec0ff */
[----:B------:R-:W-:Y:S01]  /*e440*/  UIADD3 UR9, UR9, UR10, URZ ;  /* 0x0000000a09097290 */ /* 0x000fe2000fffe03f */
[----:B------:R-:W-:Y:S01]  /*e450*/  LOP3.LUT R44, R45, 0x380, RZ, 0xc0, !PT ;  /* 0x000003802d2c7812 */ /* 0x000fe200078ec0ff */
[----:B------:R-:W-:Y:S01]  /*e460*/  UIMAD UR7, UR16, UR12, URZ ;  /* 0x0000000c100772a4 */ /* 0x000fe2000f8e023f */
[----:B------:R-:W-:Y:S01]  /*e470*/  LOP3.LUT R28, R29, 0x380, RZ, 0xc0, !PT ;  /* 0x000003801d1c7812 */ /* 0x000fe200078ec0ff */
[----:B------:R-:W-:Y:S01]  /*e480*/  UIMAD.WIDE.U32 UR8, UR15, UR12, UR8 ;  /* 0x0000000c0f0872a5 */ /* 0x000fe2000f8e0008 */
[----:B------:R-:W-:Y:S01]  /*e490*/  SHF.R.U64 R56, R56, 0x3, RZ ;  /* 0x0000000338387819 */ /* 0x000fe200000012ff */
[----:B------:R-:W-:Y:S01]  /*e4a0*/  UIMAD UR7, UR15, UR13, UR7 ;  /* 0x0000000d0f0772a4 */ /* 0x000fe2000f8e0207 */
[----:B------:R-:W-:-:S02]  /*e4b0*/  SHF.R.U64 R32, R32, 0x3, RZ ;  /* 0x0000000320207819 */ /* 0x000fc400000012ff */
[----:B------:R-:W-:Y:S02]  /*e4c0*/  SHF.R.U64 R8, R8, 0x3, RZ ;  /* 0x0000000308087819 */ /* 0x000fe400000012ff */
[----:B------:R-:W-:Y:S01]  /*e4d0*/  IADD3 R5, P6, R6, UR8, RZ ;  /* 0x0000000806057c10 */ /* 0x000fe2000ffde0ff */
[----:B------:R-:W-:Y:S01]  /*e4e0*/  IMAD.U32 R7, RZ, RZ, UR7 ;  /* 0x00000007ff077e24 */ /* 0x000fe2000f8e00ff */
[----:B------:R-:W-:Y:S02]  /*e4f0*/  SHF.R.U64 R44, R44, 0x3, RZ ;  /* 0x000000032c2c7819 */ /* 0x000fe400000012ff */
[----:B------:R-:W-:Y:S02]  /*e500*/  SHF.R.U64 R28, R28, 0x3, RZ ;  /* 0x000000031c1c7819 */ /* 0x000fe400000012ff */
[----:B------:R-:W-:Y:S01]  /*e510*/  IADD3.X R0, R0, UR9, R7, P6, !PT ;  /* 0x0000000900007c10 */ /* 0x000fe2000b7fe407 */
[----:B------:R-:W-:Y:S01]  /*e520*/  ULDC.64 UR8, c[0x0][0xb40] ;  /* 0x0002d00000087ab9 */ /* 0x000fe20000000a00 */
[----:B------:R-:W-:Y:S01]  /*e530*/  LOP3.LUT R56, R56, R57, RZ, 0x3c, !PT ;  /* 0x0000003938387212 */ /* 0x000fe200078e3cff */
[----:B------:R-:W-:Y:S01]  /*e540*/  IMAD.X R57, RZ, RZ, R17, P0 ;  /* 0x000000ffff397224 */ /* 0x000fe200000e0611 */
[----:B------:R-:W-:-:S02]  /*e550*/  LEA R20, P6, R5, UR8, 0x2 ;  /* 0x0000000805147c11 */ /* 0x000fc4000f8c10ff */
[----:B------:R-:W-:Y:S02]  /*e560*/  LOP3.LUT P0, RZ, R200, 0x3, RZ, 0xc0, !PT ;  /* 0x00000003c8ff7812 */ /* 0x000fe4000780c0ff */
[----:B------:R-:W-:Y:S01]  /*e570*/  LEA.HI.X R21, R5, UR9, R0, 0x2, P6 ;  /* 0x0000000905157c11 */ /* 0x000fe2000b0f1400 */
[----:B------:R-:W-:Y:S01]  /*e580*/  VIADD R0, R6, 0x8 ;  /* 0x0000000806007836 */ /* 0x000fe20000000000 */
        /* <DEDUP_REMOVED lines=8> */
[C---:B------:R-:W-:Y:S01]  /*e610*/  IADD3 R13, P6, R16.reuse, 0x7000, RZ ;  /* 0x00007000100d7810 */ /* 0x040fe20007fde0ff */
[----:B------:R-:W-:Y:S01]  /*e620*/  IMAD.X R29, RZ, RZ, R17, P2 ;  /* 0x000000ffff1d7224 */ /* 0x000fe200010e0611 */
[C---:B------:R-:W-:Y:S01]  /*e630*/  IADD3 R61, P5, R16.reuse, 0x8000, RZ ;  /* 0x00008000103d7810 */ /* 0x040fe20007fbe0ff */
[----:B------:R-:W-:Y:S01]  /*e640*/  ULDC.64 UR8, c[0x0][0xaa0] ;  /* 0x0002a80000087ab9 */ /* 0x000fe20000000a00 */
[----:B------:R-:W-:-:S02]  /*e650*/  IADD3 R53, P4, R16, 0x9000, RZ ;  /* 0x0000900010357810 */ /* 0x000fc40007f9e0ff */
[----:B------:R-:W-:Y:S02]  /*e660*/  IADD3 R41, P3, R16, 0xa000, RZ ;  /* 0x0000a00010297810 */ /* 0x000fe40007f7e0ff */
[-C--:B-----5:R-:W-:Y:S02]  /*e670*/  ISETP.GE.OR P1, PT, R6, R37.reuse, P0 ;  /* 0x000000250600720c */ /* 0x0a0fe40000726670 */
[----:B------:R-:W-:Y:S02]  /*e680*/  IADD3 R7, P2, R16, 0xb000, RZ ;  /* 0x0000b00010077810 */ /* 0x000fe40007f5e0ff */
[----:B------:R-:W-:Y:S02]  /*e690*/  ISETP.GE.OR P0, PT, R0, R37, P0 ;  /* 0x000000250000720c */ /* 0x000fe40000706670 */
[----:B------:R-:W-:Y:S01]  /*e6a0*/  LOP3.LUT R11, R16, 0x380, RZ, 0xc0, !PT ;  /* 0x00000380100b7812 */ /* 0x000fe200078ec0ff */
[----:B------:R-:W-:Y:S01]  /*e6b0*/  IMAD.X R25, RZ, RZ, R17, P2 ;  /* 0x000000ffff197224 */ /* 0x000fe200010e0611 */
[----:B------:R-:W-:-:S02]  /*e6c0*/  LOP3.LUT R12, R13, 0x380, RZ, 0xc0, !PT ;  /* 0x000003800d0c7812 */ /* 0x000fc400078ec0ff */
[----:B------:R-:W-:Y:S02]  /*e6d0*/  LOP3.LUT R60, R61, 0x380, RZ, 0xc0, !PT ;  /* 0x000003803d3c7812 */ /* 0x000fe400078ec0ff */
[----:B------:R-:W-:Y:S01]  /*e6e0*/  LOP3.LUT R52, R53, 0x380, RZ, 0xc0, !PT ;  /* 0x0000038035347812 */ /* 0x000fe200078ec0ff */
[----:B------:R-:W-:Y:S01]  /*e6f0*/  @!P1 STG.E desc[UR60][R20.64], R3 ;  /* 0x0000000314009986 */ /* 0x000fe2000c10193c */
[----:B------:R-:W-:Y:S02]  /*e700*/  LOP3.LUT R40, R41, 0x380, RZ, 0xc0, !PT ;  /* 0x0000038029287812 */ /* 0x000fe400078ec0ff */
[----:B------:R-:W-:Y:S01]  /*e710*/  LOP3.LUT R0, R7, 0x380, RZ, 0xc0, !PT ;  /* 0x0000038007007812 */ /* 0x000fe200078ec0ff */
[----:B------:R0:W-:Y:S01]  /*e720*/  @!P0 STG.E desc[UR60][R20.64+0x20], R2 ;  /* 0x0000200214008986 */ /* 0x0001e2000c10193c */
[----:B------:R-:W-:Y:S02]  /*e730*/  SHF.R.U64 R11, R11, 0x3, RZ ;  /* 0x000000030b0b7819 */ /* 0x000fe400000012ff */
[----:B------:R-:W-:Y:S01]  /*e740*/  SHF.R.U64 R12, R12, 0x3, RZ ;  /* 0x000000030c0c7819 */ /* 0x000fe200000012ff */
[----:B------:R-:W-:Y:S01]  /*e750*/  UIMAD UR7, UR11, UR8, URZ ;  /* 0x000000080b0772a4 */ /* 0x000fe2000f8e023f */
[----:B------:R-:W-:Y:S01]  /*e760*/  SHF.R.U64 R60, R60, 0x3, RZ ;  /* 0x000000033c3c7819 */ /* 0x000fe200000012ff */
[----:B------:R-:W5:Y:S01]  /*e770*/  LD.E.128 R32, desc[UR60][R32.64] ;  /* 0x0000003c20207980 */ /* 0x000f62000c101d00 */
[----:B------:R-:W-:-:S02]  /*e780*/  SHF.R.U64 R52, R52, 0x3, RZ ;  /* 0x0000000334347819 */ /* 0x000fc400000012ff */
[----:B------:R-:W-:Y:S01]  /*e790*/  SHF.R.U64 R40, R40, 0x3, RZ ;  /* 0x0000000328287819 */ /* 0x000fe200000012ff */
[----:B------:R-:W5:Y:S01]  /*e7a0*/  LD.E.128 R56, desc[UR60][R56.64] ;  /* 0x0000003c38387980 */ /* 0x000f62000c101d00 */
[----:B------:R-:W-:Y:S02]  /*e7b0*/  SHF.R.U64 R0, R0, 0x3, RZ ;  /* 0x0000000300007819 */ /* 0x000fe400000012ff */
[----:B------:R-:W-:Y:S01]  /*e7c0*/  LOP3.LUT R16, R11, R16, RZ, 0x3c, !PT ;  /* 0x000000100b107212 */ /* 0x000fe200078e3cff */
[----:B0-----:R-:W-:Y:S01]  /*e7d0*/  IMAD.MOV.U32 R2, RZ, RZ, R19 ;  /* 0x000000ffff027224 */ /* 0x001fe200078e0013 */
[----:B------:R-:W-:Y:S01]  /*e7e0*/  LOP3.LUT R12, R12, R13, RZ, 0x3c, !PT ;  /* 0x0000000d0c0c7212 */ /* 0x000fe200078e3cff */
[--C-:B------:R-:W-:Y:S01]  /*e7f0*/  IMAD.X R13, RZ, RZ, R17.reuse, P6 ;  /* 0x000000ffff0d7224 */ /* 0x100fe200030e0611 */
[----:B------:R-:W-:Y:S01]  /*e800*/  LOP3.LUT R60, R60, R61, RZ, 0x3c, !PT ;  /* 0x0000003d3c3c7212 */ /* 0x000fe200078e3cff */
[--C-:B------:R-:W-:Y:S01]  /*e810*/  IMAD.X R61, RZ, RZ, R17.reuse, P5 ;  /* 0x000000ffff3d7224 */ /* 0x100fe200028e0611 */
[----:B------:R-:W-:Y:S01]  /*e820*/  LOP3.LUT R52, R52, R53, RZ, 0x3c, !PT ;  /* 0x0000003534347212 */ /* 0x000fe200078e3cff */
[--C-:B------:R-:W-:Y:S01]  /*e830*/  IMAD.X R53, RZ, RZ, R17.reuse, P4 ;  /* 0x000000ffff357224 */ /* 0x100fe200020e0611 */
[----:B------:R-:W-:Y:S01]  /*e840*/  LOP3.LUT R40, R40, R41, RZ, 0x3c, !PT ;  /* 0x0000002928287212 */ /* 0x000fe200078e3cff */
[----:B------:R-:W-:Y:S01]  /*e850*/  IMAD.X R41, RZ, RZ, R17, P3 ;  /* 0x000000ffff297224 */ /* 0x000fe200018e0611 */
[----:B------:R-:W-:Y:S01]  /*e860*/  LOP3.LUT R24, R0, R7, RZ, 0x3c, !PT ;  /* 0x0000000700187212 */ /* 0x000fe200078e3cff */
[----:B------:R0:W5:Y:S01]  /*e870*/  LD.E.128 R48, desc[UR60][R16.64] ;  /* 0x0000003c10307980 */ /* 0x000162000c101d00 */
[----:B------:R-:W-:Y:S01]  /*e880*/  SHF.R.S32.HI R3, RZ, 0x1f, R19 ;  /* 0x0000001fff037819 */ /* 0x000fe20000011413 */
[----:B------:R-:W-:-:S02]  /*e890*/  UIMAD UR7, UR4, UR9, UR7 ;  /* 0x00000009040772a4 */ /* 0x000fc4000f8e0207 */
[----:B------:R-:W5:Y:S04]  /*e8a0*/  LD.E.128 R8, desc[UR60][R8.64] ;  /* 0x0000003c08087980 */ /* 0x000f68000c101d00 */
[----:B------:R-:W5:Y:S01]  /*e8b0*/  LD.E.128 R4, desc[UR60][R4.64] ;  /* 0x0000003c04047980 */ /* 0x000f62000c101d00 */
[----:B0-----:R-:W-:Y:S01]  /*e8c0*/  IMAD.U32 R17, RZ, RZ, UR8 ;  /* 0x00000008ff117e24 */ /* 0x001fe2000f8e00ff */
[----:B------:R-:W-:Y:S02]  /*e8d0*/  ULDC.64 UR8, c[0x0][0xae0] ;  /* 0x0002b80000087ab9 */ /* 0x000fe40000000a00 */
[----:B------:R-:W5:Y:S01]  /*e8e0*/  LD.E.128 R44, desc[UR60][R44.64] ;  /* 0x0000003c2c2c7980 */ /* 0x000f62000c101d00 */
[----:B------:R-:W-:-:S03]  /*e8f0*/  IMAD.WIDE.U32 R2, R17, UR4, R2 ;  /* 0x0000000411027c25 */ /* 0x000fc6000f8e0002 */
[----:B------:R-:W5:Y:S04]  /*e900*/  LD.E.128 R28, desc[UR60][R28.64] ;  /* 0x0000003c1c1c7980 */ /* 0x000f68000c101d00 */
[----:B------:R-:W5:Y:S04]  /*e910*/  LD.E.128 R12, desc[UR60][R12.64] ;  /* 0x0000003c0c0c7980 */ /* 0x000f68000c101d00 */
[----:B------:R-:W5:Y:S04]  /*e920*/  LD.E.128 R60, desc[UR60][R60.64] ;  /* 0x0000003c3c3c7980 */ /* 0x000f68000c101d00 */
[----:B------:R-:W5:Y:S04]  /*e930*/  LD.E.128 R52, desc[UR60][R52.64] ;  /* 0x0000003c34347980 */ /* 0x000f68000c101d00 */
[----:B------:R-:W5:Y:S04]  /*e940*/  LD.E.128 R40, desc[UR60][R40.64] ;  /* 0x0000003c28287980 */ /* 0x000f68000c101d00 */
[----:B------:R-:W5:Y:S01]  /*e950*/  LD.E.128 R24, desc[UR60][R24.64] ;  /* 0x0000003c18187980 */ /* 0x000f62000c101d00 */
[----:B------:R-:W-:Y:S01]  /*e960*/  UIMAD UR4, UR14, UR8, URZ ;  /* 0x000000080e0472a4 */ /* 0x000fe2000f8e023f */
[----:B------:R-:W-:Y:S01]  /*e970*/  @!PT LDS RZ, [RZ] ;  /* 0x00000000fffff984 */ /* 0x000fe20000000800 */
[----:B------:R-:W-:Y:S01]  /*e980*/  @!PT LDS RZ, [RZ] ;  /* 0x00000000fffff984 */ /* 0x000fe20000000800 */
[----:B------:R-:W-:Y:S01]  /*e990*/  @!PT LDS RZ, [RZ] ;  /* 0x00000000fffff984 */ /* 0x000fe20000000800 */
[----:B------:R-:W-:Y:S01]  /*e9a0*/  @!PT LDS RZ, [RZ] ;  /* 0x00000000fffff984 */ /* 0x000fe20000000800 */
[----:B------:R0:W-:Y:S06]  /*e9b0*/  MEMBAR.ALL.CTA ;  /* 0x0000000000007992 */ /* 0x0001ec0000008000 */
[----:B0-----:R-:W0:Y:S01]  /*e9c0*/  FENCE.VIEW.ASYNC.S ;  /* 0x00000000000073c6 */ /* 0x001e220000000000 */
[----:B------:R-:W-:-:S02]  /*e9d0*/  VIADD R3, R3, UR7 ;  /* 0x0000000703037c36 */ /* 0x000fc40008000000 */
[----:B------:R-:W-:Y:S01]  /*e9e0*/  IMAD.U32 R17, RZ, RZ, UR8 ;  /* 0x00000008ff117e24 */ /* 0x000fe2000f8e00ff */
[----:B------:R-:W-:Y:S01]  /*e9f0*/  UIMAD UR4, UR17, UR9, UR4 ;  /* 0x00000009110472a4 */ /* 0x000fe2000f8e0204 */
[----:B------:R-:W-:Y:S02]  /*ea00*/  IMAD R37, R196, -0x80, R37 ;  /* 0xffffff80c4257824 */ /* 0x000fe400078e0225 */
[----:B------:R-:W-:Y:S01]  /*ea10*/  IMAD.WIDE.U32 R2, R17, UR17, R2 ;  /* 0x0000001111027c25 */ /* 0x000fe2000f8e0002 */
[----:B------:R-:W-:Y:S02]  /*ea20*/  ULDC.64 UR8, c[0x0][0xae8] ;  /* 0x0002ba0000087ab9 */ /* 0x000fe40000000a00 */
[----:B------:R-:W-:Y:S01]  /*ea30*/  ISETP.GE.AND P3, PT, R22, R37, PT ;  /* 0x000000251600720c */ /* 0x000fe20003f66270 */
[----:B------:R-:W-:Y:S01]  /*ea40*/  VIADD R3, R3, UR4 ;  /* 0x0000000403037c36 */ /* 0x000fe20008000000 */
[----:B------:R-:W-:Y:S01]  /*ea50*/  UIMAD UR4, UR16, UR8, URZ ;  /* 0x00000008100472a4 */ /* 0x000fe2000f8e023f */
[----:B------:R-:W-:-:S02]  /*ea60*/  VIADD R38, R38, 0x30820 ;  /* 0x0003082026267836 */ /* 0x000fc40000000000 */
[C---:B------:R-:W-:Y:S02]  /*ea70*/  VIADD R0, R22.reuse, 0x20 ;  /* 0x0000002016007836 */ /* 0x040fe40000000000 */
[----:B------:R-:W-:Y:S01]  /*ea80*/  IMAD.U32 R21, RZ, RZ, UR8 ;  /* 0x00000008ff157e24 */ /* 0x000fe2000f8e00ff */
[----:B------:R-:W-:Y:S01]  /*ea90*/  UIMAD UR4, UR15, UR9, UR4 ;  /* 0x000000090f0472a4 */ /* 0x000fe2000f8e0204 */
[----:B------:R-:W-:Y:S01]  /*eaa0*/  PRMT R38, RZ, 0x654, R38 ;  /* 0x00000654ff267816 */ /* 0x000fe20000000026 */
[----:B------:R-:W-:Y:S01]  /*eab0*/  VIADD R16, R22, 0x60 ;  /* 0x0000006016107836 */ /* 0x000fe20000000000 */
[-C--:B------:R-:W-:Y:S01]  /*eac0*/  ISETP.GE.AND P0, PT, R0, R37.reuse, PT ;  /* 0x000000250000720c */ /* 0x080fe20003f06270 */
[----:B------:R-:W-:Y:S01]  /*ead0*/  IMAD.WIDE.U32 R20, R21, UR15, R2 ;  /* 0x0000000f15147c25 */ /* 0x000fe2000f8e0002 */
[--C-:B------:R-:W-:Y:S01]  /*eae0*/  SHF.R.S32.HI R23, RZ, 0x1f, R22.reuse ;  /* 0x0000001fff177819 */ /* 0x100fe20000011416 */
[----:B0-----:R0:W-:Y:S02]  /*eaf0*/  SYNCS.ARRIVE.TRANS64.RED.A1T0 RZ, [R38+URZ], RZ ;  /* 0x000000ff26ff79a7 */ /* 0x0011e4000810043f */
[----:B------:R-:W-:Y:S01]  /*eb00*/  VIADD R0, R22, 0x40 ;  /* 0x0000004016007836 */ /* 0x000fe20000000000 */
[----:B------:R-:W-:Y:S01]  /*eb10*/  BSSY B1, `(.L_x_1136) ;  /* 0x0000019000017945 */ /* 0x000fe20003800000 */
[----:B------:R-:W-:Y:S01]  /*eb20*/  VIADD R39, R21, UR4 ;  /* 0x0000000415277c36 */ /* 0x000fe20008000000 */
[-C--:B------:R-:W-:Y:S01]  /*eb30*/  ISETP.GE.AND P2, PT, R16, R37.reuse, PT ;  /* 0x000000251000720c */ /* 0x080fe20003f46270 */
[----:B------:R-:W-:Y:S01]  /*eb40*/  IMAD.WIDE R16, R196, 0x80, R22 ;  /* 0x00000080c4107825 */ /* 0x000fe200078e0216 */
[----:B------:R-:W-:Y:S01]  /*eb50*/  ISETP.GE.AND P1, PT, R0, R37, PT ;  /* 0x000000250000720c */ /* 0x000fe20003f26270 */
[----:B0-----:R-:W-:-:S12]  /*eb60*/  @P3 BRA `(.L_x_1137) ;  /* 0x00000000004c3947 */ /* 0x001fd80003800000 */
        /* <DEDUP_REMOVED lines=19> */
.L_x_1137:
[----:B------:R-:W-:Y:S05]  /*eca0*/  BSYNC B1 ;  /* 0x0000000000017941 */ /* 0x000fea0003800000 */
.L_x_1136:
[----:B------:R-:W-:Y:S04]  /*ecb0*/  BSSY B1, `(.L_x_1138) ;  /* 0x0000017000017945 */ /* 0x000fe80003800000 */
[----:B------:R-:W-:Y:S05]  /*ecc0*/  @P0 BRA `(.L_x_1139) ;  /* 0x0000000000540947 */ /* 0x000fea0003800000 */
[----:B0-----:R-:W-:Y:S01]  /*ecd0*/  IADD3 R37, P0, R16, 0x20, RZ ;  /* 0x0000002010257810 */ /* 0x001fe20007f1e0ff */
[C---:B------:R-:W-:Y:S01]  /*ece0*/  VIADD R2, R19.reuse, 0x40 ;  /* 0x0000004013027836 */ /* 0x040fe20000000000 */
[----:B------:R-:W-:Y:S01]  /*ecf0*/  ULDC UR4, c[0x0][0xa8c] ;  /* 0x0002a30000047ab9 */ /* 0x000fe20000000800 */
[----:B------:R-:W-:Y:S01]  /*ed00*/  ULDC.64 UR8, c[0x0][0xad8] ;  /* 0x0002b60000087ab9 */ /* 0x000fe20000000a00 */
[----:B------:R-:W-:Y:S01]  /*ed10*/  IMAD.MOV.U32 R3, RZ, RZ, R39 ;  /* 0x000000ffff037224 */ /* 0x000fe200078e0027 */
[C---:B------:R-:W-:Y:S01]  /*ed20*/  ISETP.GE.AND P3, PT, R19.reuse, UR4, PT ;  /* 0x0000000413007c0c */ /* 0x040fe2000bf66270 */
        /* <DEDUP_REMOVED lines=15> */
.L_x_1139:
[----:B------:R-:W-:Y:S05]  /*ee20*/  BSYNC B1 ;  /* 0x0000000000017941 */ /* 0x000fea0003800000 */
.L_x_1138:
[----:B------:R-:W-:Y:S04]  /*ee30*/  BSSY B1, `(.L_x_1140) ;  /* 0x0000017000017945 */ /* 0x000fe80003800000 */
[----:B------:R-:W-:Y:S05]  /*ee40*/  @P1 BRA `(.L_x_1141) ;  /* 0x0000000000541947 */ /* 0x000fea0003800000 */
[----:B-1---5:R-:W-:Y:S01]  /*ee50*/  IADD3 R33, P0, R16, 0x40, RZ ;  /* 0x0000004010217810 */ /* 0x022fe20007f1e0ff */
        /* <DEDUP_REMOVED lines=20> */
.L_x_1141:
[----:B------:R-:W-:Y:S05]  /*efa0*/  BSYNC B1 ;  /* 0x0000000000017941 */ /* 0x000fea0003800000 */
.L_x_1140:
[----:B------:R-:W-:Y:S05]  /*efb0*/  @P2 BRA `(.L_x_1142) ;  /* 0x0000000c00442947 */ /* 0x000fea0003800000 */
[----:B--2--5:R-:W-:Y:S01]  /*efc0*/  IADD3 R9, P0, R16, 0x60, RZ ;  /* 0x0000006010097810 */ /* 0x024fe20007f1e0ff */
[----:B------:R-:W-:Y:S01]  /*efd0*/  ULDC.64 UR8, c[0x0][0xad8] ;  /* 0x0002b60000087ab9 */ /* 0x000fe20000000a00 */
[----:B------:R-:W-:Y:S01]  /*efe0*/  IMAD.MOV.U32 R2, RZ, RZ, R20 ;  /* 0x000000ffff027224 */ /* 0x000fe200078e0014 */
[----:B------:R-:W-:Y:S01]  /*eff0*/  ULDC UR4, c[0x0][0xa8c] ;  /* 0x0002a30000047ab9 */ /* 0x000fe20000000800 */
[----:B------:R-:W-:Y:S01]  /*f000*/  IMAD.MOV.U32 R3, RZ, RZ, R39 ;  /* 0x000000ffff037224 */ /* 0x000fe200078e0027 */
[C---:B------:R-:W-:Y:S01]  /*f010*/  ISETP.GE.AND P1, PT, R19.reuse, UR4, PT ;  /* 0x0000000413007c0c */ /* 0x040fe2000bf26270 */
[----:B------:R-:W-:Y:S02]  /*f020*/  IMAD.X R16, RZ, RZ, R17, P0 ;  /* 0x000000ffff107224 */ /* 0x000fe400000e0611 */
[----:B------:R-:W-:Y:S02]  /*f030*/  VIADD R0, R19, 0x40 ;  /* 0x0000004013007836 */ /* 0x000fe40000000000 */
[----:B------:R-:W-:-:S02]  /*f040*/  IMAD R16, R16, UR8, RZ ;  /* 0x0000000810107c24 */ /* 0x000fc4000f8e02ff */
[----:B------:R-:W-:Y:S01]  /*f050*/  IMAD.WIDE.U32 R2, R9, UR8, R2 ;  /* 0x0000000809027c25 */ /* 0x000fe2000f8e0002 */
[----:B------:R-:W-:-:S03]  /*f060*/  ISETP.GE.AND P2, PT, R0, UR4, PT ;  /* 0x0000000400007c0c */ /* 0x000fc6000bf46270 */
[----:B------:R-:W-:Y:S01]  /*f070*/  IMAD R9, R9, UR9, R16 ;  /* 0x0000000909097c24 */ /* 0x000fe2000f8e0210 */
[----:B------:R-:W-:Y:S01]  /*f080*/  ULDC.64 UR8, c[0x0][0xa80] ;  /* 0x0002a00000087ab9 */ /* 0x000fe20000000a00 */
        /* <DEDUP_REMOVED lines=10> */
.L_x_1134:
[----:B------:R-:W-:Y:S01]  /*f130*/  R2UR UR7, R198 ;  /* 0x00000000c60772ca */ /* 0x000fe200000e0000 */
[----:B------:R-:W-:Y:S01]  /*f140*/  ULDC.64 UR8, c[0x0][0xbd8] ;  /* 0x0002f60000087ab9 */ /* 0x000fe20000000a00 */
[----:B------:R-:W-:Y:S01]  /*f150*/  IMAD.MOV.U32 R9, RZ, RZ, RZ ;  /* 0x000000ffff097224 */ /* 0x000fe200078e00ff */
[----:B------:R-:W-:Y:S01]  /*f160*/  UISETP.NE.U32.AND UP0, UPT, UR8, URZ, UPT ;  /* 0x0000003f0800728c */ /* 0x000fe2000bf05070 */
[----:B------:R-:W-:-:S03]  /*f170*/  R2UR UR4, R197 ;  /* 0x00000000c50472ca */ /* 0x000fc600000e0000 */
[----:B------:R-:W-:-:S03]  /*f180*/  UISETP.NE.AND.EX UP0, UPT, UR9, URZ, UPT, UP0 ;  /* 0x0000003f0900728c */ /* 0x000fc6000bf05300 */
[----:B------:R-:W-:-:S03]  /*f190*/  ULDC.64 UR8, c[0x0][0xbd8] ;  /* 0x0002f60000087ab9 */ /* 0x000fc60000000a00 */
[----:B------:R-:W-:Y:S01]  /*f1a0*/  UIMAD.WIDE UR8, UR7, 0x4, UR8 ;  /* 0x00000004070878a5 */ /* 0x000fe2000f8e0208 */
[----:B------:R-:W0:Y:S01]  /*f1b0*/  LDC R7, c[0x0][0xa88] ;  /* 0x0002a200ff077b82 */ /* 0x000e220000000800 */
[----:B------:R-:W-:-:S04]  /*f1c0*/  PLOP3.LUT P1, PT, PT, PT, UP0, 0x80, 0x0 ;  /* 0x000000000000781c */ /* 0x000fc80003f2f008 */
[----:B------:R-:W-:Y:S02]  /*f1d0*/  IMAD.U32 R2, RZ, RZ, UR8 ;  /* 0x00000008ff027e24 */ /* 0x000fe4000f8e00ff */
[----:B------:R-:W-:Y:S01]  /*f1e0*/  IMAD.U32 R3, RZ, RZ, UR9 ;  /* 0x00000009ff037e24 */ /* 0x000fe2000f8e00ff */
[----:B------:R-:W-:Y:S02]  /*f1f0*/  ULDC.64 UR8, c[0x0][0xbe0] ;  /* 0x0002f80000087ab9 */ /* 0x000fe40000000a00 */
[----:B------:R-:W-:-:S04]  /*f200*/  UISETP.NE.U32.AND UP1, UPT, UR8, URZ, UPT ;  /* 0x0000003f0800728c */ /* 0x000fc8000bf25070 */
[----:B------:R-:W-:Y:S01]  /*f210*/  UISETP.NE.AND.EX UP1, UPT, UR9, URZ, UPT, UP1 ;  /* 0x0000003f0900728c */ /* 0x000fe2000bf25310 */
[----:B------:R1:W5:Y:S05]  /*f220*/  @P1 LDG.E R9, desc[UR60][R2.64] ;  /* 0x0000003c02091981 */ /* 0x00036a000c1e1900 */
[----:B------:R-:W-:-:S05]  /*f230*/  PLOP3.LUT P2, PT, PT, PT, UP1, 0x80, 0x0 ;  /* 0x000000000000781c */ /* 0x000fca0003f4f018 */
[----:B------:R-:W-:Y:S02]  /*f240*/  @UP1 ULDC.64 UR8, c[0x0][0xbe0] ;  /* 0x0002f80000081ab9 */ /* 0x000fe40000000a00 */
[----:B------:R-:W-:-:S06]  /*f250*/  @UP1 UIMAD.WIDE UR8, UR7, 0x4, UR8 ;  /* 0x00000004070818a5 */ /* 0x000fcc000f8e0208 */
[----:B------:R-:W-:Y:S02]  /*f260*/  IMAD.U32 R4, RZ, RZ, UR8 ;  /* 0x00000008ff047e24 */ /* 0x000fe4000f8e00ff */
[----:B------:R-:W-:-:S05]  /*f270*/  IMAD.U32 R5, RZ, RZ, UR9 ;  /* 0x00000009ff057e24 */ /* 0x000fca000f8e00ff */
[----:B0-----:R1:W5:Y:S01]  /*f280*/  @P2 LDG.E R7, desc[UR60][R4.64] ;  /* 0x0000003c04072981 */ /* 0x001362000c1e1900 */
[----:B------:R-:W-:Y:S01]  /*f290*/  USHF.R.S32.HI UR8, URZ, 0x1f, UR4 ;  /* 0x0000001f3f087899 */ /* 0x000fe20008011404 */
[----:B------:R-:W-:Y:S01]  /*f2a0*/  ISETP.GT.AND P0, PT, R205, 0x7f, PT ;  /* 0x0000007fcd00780c */ /* 0x000fe20003f04270 */
[----:B------:R-:W-:-:S12]  /*f2b0*/  @P2 BRA `(.L_x_1143) ;  /* 0x0000000000102947 */ /* 0x000fd80003800000 */
[----:B------:R-:W-:Y:S05]  /*f2c0*/  @!P1 BRA `(.L_x_1143) ;  /* 0x00000000000c9947 */ /* 0x000fea0003800000 */
[----:B------:R-:W2:Y:S04]  /*f2d0*/  LDG.E R0, desc[UR60][R2.64] ;  /* 0x0000003c02007981 */ /* 0x000ea8000c1e1900 */
[----:B-----5:R-:W2:Y:S02]  /*f2e0*/  LDG.E R7, desc[UR60][R2.64+0x4] ;  /* 0x0000043c02077981 */ /* 0x020ea4000c1e1900 */
[----:B--2---:R-:W-:-:S07]  /*f2f0*/  IMAD.IADD R7, R7, 0x1, -R0 ;  /* 0x0000000107077824 */ /* 0x004fce00078e0a00 */
.L_x_1143:
[----:B------:R-:W-:Y:S01]  /*f300*/  R2UR UR7, R198 ;  /* 0x00000000c60772ca */ /* 0x000fe200000e0000 */
[----:B------:R-:W-:Y:S01]  /*f310*/  BSSY B1, `(.L_x_1144) ;  /* 0x0000020000017945 */ /* 0x000fe20003800000 */
[----:B------:R-:W-:Y:S02]  /*f320*/  SHF.R.S32.HI R8, RZ, 0x1f, R19 ;  /* 0x0000001fff087819 */ /* 0x000fe40000011413 */
[----:B-----5:R-:W-:-:S09]  /*f330*/  SHF.R.S32.HI R6, RZ, 0x1f, R9 ;  /* 0x0000001fff067819 */ /* 0x020fd20000011409 */
[----:B------:R-:W-:Y:S02]  /*f340*/  USHF.R.S32.HI UR4, URZ, 0x1f, UR7 ;  /* 0x0000001f3f047899 */ /* 0x000fe40008011407 */
[----:B------:R-:W-:Y:S02]  /*f350*/  USEL UR10, UR7, URZ, !UP0 ;  /* 0x0000003f070a7287 */ /* 0x000fe4000c000000 */
[----:B------:R-:W-:Y:S01]  /*f360*/  USEL UR9, UR4, URZ, !UP0 ;  /* 0x0000003f04097287 */ /* 0x000fe2000c000000 */
[----:B------:R-:W-:Y:S11]  /*f370*/  @P0 BRA `(.L_x_1145) ;  /* 0x0000000000640947 */ /* 0x000ff60003800000 */
[----:B------:R-:W0:Y:S02]  /*f380*/  S2R R0, SR_TID.X ;  /* 0x0000000000007919 */ /* 0x000e240000002100 */
[----:B0-----:R-:W-:-:S04]  /*f390*/  IMAD R0, R196, 0x80, R0 ;  /* 0x00000080c4007824 */ /* 0x001fc800078e0200 */
[----:B------:R-:W-:-:S05]  /*f3a0*/  VIADD R0, R0, 0xffffff80 ;  /* 0xffffff8000007836 */ /* 0x000fca0000000000 */
[----:B------:R-:W-:-:S13]  /*f3b0*/  ISETP.GE.AND P0, PT, R0, R7, PT ;  /* 0x000000070000720c */ /* 0x000fda0003f06270 */
[----:B------:R-:W-:Y:S05]  /*f3c0*/  @P0 BRA `(.L_x_1145) ;  /* 0x0000000000500947 */ /* 0x000fea0003800000 */
[----:B------:R-:W-:Y:S01]  /*f3d0*/  R2UR UR7, R197 ;  /* 0x00000000c50772ca */ /* 0x000fe200000e0000 */
[----:B------:R-:W-:Y:S01]  /*f3e0*/  ULDC.64 UR12, c[0x0][0xb70] ;  /* 0x0002dc00000c7ab9 */ /* 0x000fe20000000a00 */
[C---:B-1----:R-:W-:Y:S01]  /*f3f0*/  IADD3 R2, P0, R0.reuse, R9, RZ ;  /* 0x0000000900027210 */ /* 0x042fe20007f1e0ff */
[----:B------:R-:W-:Y:S02]  /*f400*/  UIMAD UR4, UR8, UR12, URZ ;  /* 0x0000000c080472a4 */ /* 0x000fe4000f8e023f */
[----:B------:R-:W-:Y:S01]  /*f410*/  IMAD.U32 R5, RZ, RZ, UR12 ;  /* 0x0000000cff057e24 */ /* 0x000fe2000f8e00ff */
[----:B------:R-:W-:-:S07]  /*f420*/  LEA.HI.X.SX32 R3, R0, R6, 0x1, P0 ;  /* 0x0000000600037211 */ /* 0x000fce00000f0eff */
[----:B------:R-:W-:Y:S02]  /*f430*/  UIMAD UR4, UR7, UR13, UR4 ;  /* 0x0000000d070472a4 */ /* 0x000fe4000f8e0204 */
[----:B------:R-:W-:Y:S01]  /*f440*/  IMAD.WIDE.U32 R2, R5, UR7, R2 ;  /* 0x0000000705027c25 */ /* 0x000fe2000f8e0002 */
[----:B------:R-:W-:Y:S02]  /*f450*/  ULDC.64 UR12, c[0x0][0xb78] ;  /* 0x0002de00000c7ab9 */ /* 0x000fe40000000a00 */
[----:B------:R-:W-:Y:S01]  /*f460*/  UIMAD UR7, UR9, UR12, URZ ;  /* 0x0000000c090772a4 */ /* 0x000fe2000f8e023f */
[----:B------:R-:W-:Y:S02]  /*f470*/  VIADD R3, R3, UR4 ;  /* 0x0000000403037c36 */ /* 0x000fe40008000000 */
[----:B------:R-:W-:Y:S01]  /*f480*/  IMAD.U32 R5, RZ, RZ, UR12 ;  /* 0x0000000cff057e24 */ /* 0x000fe2000f8e00ff */
[----:B------:R-:W-:-:S03]  /*f490*/  UIMAD UR7, UR10, UR13, UR7 ;  /* 0x0000000d0a0772a4 */ /* 0x000fc6000f8e0207 */
[----:B------:R-:W-:Y:S01]  /*f4a0*/  IMAD.WIDE.U32 R2, R5, UR10, R2 ;  /* 0x0000000a05027c25 */ /* 0x000fe2000f8e0002 */
[----:B------:R-:W-:-:S03]  /*f4b0*/  ULDC.64 UR12, c[0x0][0xb40] ;  /* 0x0002d000000c7ab9 */ /* 0x000fc60000000a00 */
[----:B------:R-:W-:Y:S01]  /*f4c0*/  VIADD R3, R3, UR7 ;  /* 0x0000000703037c36 */ /* 0x000fe20008000000 */
[----:B------:R-:W-:-:S04]  /*f4d0*/  LEA R4, P0, R2, UR12, 0x2 ;  /* 0x0000000c02047c11 */ /* 0x000fc8000f8010ff */
[----:B------:R-:W-:Y:S01]  /*f4e0*/  LEA.HI.X R5, R2, UR13, R3, 0x2, P0 ;  /* 0x0000000d02057c11 */ /* 0x000fe200080f1403 */
[----:B------:R-:W-:-:S05]  /*f4f0*/  IMAD.MOV.U32 R3, RZ, RZ, -0x800000 ;  /* 0xff800000ff037424 */ /* 0x000fca00078e00ff */
[----:B------:R0:W-:Y:S03]  /*f500*/  STG.E desc[UR60][R4.64], R3 ;  /* 0x0000000304007986 */ /* 0x0001e6000c10193c */
.L_x_1145:
[----:B------:R-:W-:Y:S05]  /*f510*/  BSYNC B1 ;  /* 0x0000000000017941 */ /* 0x000fea0003800000 */
.L_x_1144:
[----:B------:R-:W-:Y:S01]  /*f520*/  R2UR UR7, R197 ;  /* 0x00000000c50772ca */ /* 0x000fe200000e0000 */
[----:B------:R-:W-:Y:S01]  /*f530*/  ULDC.64 UR12, c[0x0][0xaa0] ;  /* 0x0002a800000c7ab9 */ /* 0x000fe20000000a00 */
[----:B-1----:R-:W-:Y:S01]  /*f540*/  IMAD.MOV.U32 R2, RZ, RZ, R19 ;  /* 0x000000ffff027224 */ /* 0x002fe200078e0013 */
[----:B------:R-:W-:Y:S01]  /*f550*/  BSSY B1, `(.L_x_1146) ;  /* 0x0000031000017945 */ /* 0x000fe20003800000 */
[----:B0-----:R-:W-:Y:S02]  /*f560*/  IMAD.MOV.U32 R3, RZ, RZ, R8 ;  /* 0x000000ffff037224 */ /* 0x001fe400078e0008 */
[----:B------:R-:W-:Y:S02]  /*f570*/  IMAD R0, R6, UR12, RZ ;  /* 0x0000000c06007c24 */ /* 0x000fe4000f8e02ff */
[----:B------:R-:W-:-:S04]  /*f580*/  IMAD.WIDE.U32 R2, R9, UR12, R2 ;  /* 0x0000000c09027c25 */ /* 0x000fc8000f8e0002 */
[----:B------:R-:W-:Y:S01]  /*f590*/  IMAD R9, R9, UR13, R0 ;  /* 0x0000000d09097c24 */ /* 0x000fe2000f8e0200 */
[----:B------:R-:W-:Y:S01]  /*f5a0*/  ULDC.64 UR12, c[0x0][0xae0] ;  /* 0x0002b800000c7ab9 */ /* 0x000fe20000000a00 */
[----:B------:R-:W-:Y:S01]  /*f5b0*/  IMAD R7, R196, -0x80, R7 ;  /* 0xffffff80c4077824 */ /* 0x000fe200078e0207 */
[----:B------:R-:W-:Y:S01]  /*f5c0*/  UIMAD UR4, UR8, UR12, URZ ;  /* 0x0000000c080472a4 */ /* 0x000fe2000f8e023f */
[----:B------:R-:W-:Y:S02]  /*f5d0*/  IMAD.IADD R3, R3, 0x1, R9 ;  /* 0x0000000103037824 */ /* 0x000fe400078e0209 */
[----:B------:R-:W-:Y:S01]  /*f5e0*/  IMAD.U32 R5, RZ, RZ, UR12 ;  /* 0x0000000cff057e24 */ /* 0x000fe2000f8e00ff */
[----:B------:R-:W-:Y:S01]  /*f5f0*/  UIMAD UR4, UR7, UR13, UR4 ;  /* 0x0000000d070472a4 */ /* 0x000fe2000f8e0204 */
[C---:B------:R-:W-:Y:S01]  /*f600*/  VIADD R0, R22.reuse, 0x20 ;  /* 0x0000002016007836 */ /* 0x040fe20000000000 */
[----:B------:R-:W-:Y:S01]  /*f610*/  ISETP.GE.AND P3, PT, R22, R7, PT ;  /* 0x000000071600720c */ /* 0x000fe20003f66270 */
[----:B------:R-:W-:Y:S01]  /*f620*/  IMAD.WIDE.U32 R2, R5, UR7, R2 ;  /* 0x0000000705027c25 */ /* 0x000fe2000f8e0002 */
[----:B------:R-:W-:-:S02]  /*f630*/  ULDC.64 UR12, c[0x0][0xae8] ;  /* 0x0002ba00000c7ab9 */ /* 0x000fc40000000a00 */
[-C--:B------:R-:W-:Y:S01]  /*f640*/  ISETP.GE.AND P2, PT, R0, R7.reuse, PT ;  /* 0x000000070000720c */ /* 0x080fe20003f46270 */
[----:B------:R-:W-:Y:S01]  /*f650*/  VIADD R3, R3, UR4 ;  /* 0x0000000403037c36 */ /* 0x000fe20008000000 */
[----:B------:R-:W-:Y:S01]  /*f660*/  UIMAD UR4, UR9, UR12, URZ ;  /* 0x0000000c090472a4 */ /* 0x000fe2000f8e023f */
[C---:B------:R-:W-:Y:S02]  /*f670*/  VIADD R4, R22.reuse, 0x40 ;  /* 0x0000004016047836 */ /* 0x040fe40000000000 */
[----:B------:R-:W-:Y:S01]  /*f680*/  VIADD R0, R22, 0x60 ;  /* 0x0000006016007836 */ /* 0x000fe20000000000 */
[----:B------:R-:W-:Y:S01]  /*f690*/  UIMAD UR4, UR10, UR13, UR4 ;  /* 0x0000000d0a0472a4 */ /* 0x000fe2000f8e0204 */
[----:B------:R-:W-:Y:S01]  /*f6a0*/  IMAD.U32 R5, RZ, RZ, UR12 ;  /* 0x0000000cff057e24 */ /* 0x000fe2000f8e00ff */
[-C--:B------:R-:W-:Y:S01]  /*f6b0*/  ISETP.GE.AND P1, PT, R4, R7.reuse, PT ;  /* 0x000000070400720c */ /* 0x080fe20003f26270 */
[----:B------:R-:W-:Y:S01]  /*f6c0*/  IMAD.MOV.U32 R6, RZ, RZ, R22 ;  /* 0x000000ffff067224 */ /* 0x000fe200078e0016 */
[----:B------:R-:W-:Y:S01]  /*f6d0*/  ISETP.GE.AND P0, PT, R0, R7, PT ;  /* 0x000000070000720c */ /* 0x000fe20003f06270 */
[----:B------:R-:W-:Y:S01]  /*f6e0*/  IMAD.WIDE.U32 R4, R5, UR10, R2 ;  /* 0x0000000a05047c25 */ /* 0x000fe2000f8e0002 */
[----:B------:R-:W-:-:S03]  /*f6f0*/  SHF.R.S32.HI R7, RZ, 0x1f, R22 ;  /* 0x0000001fff077819 */ /* 0x000fc60000011416 */
[----:B------:R-:W-:Y:S02]  /*f700*/  VIADD R11, R5, UR4 ;  /* 0x00000004050b7c36 */ /* 0x000fe40008000000 */
        /* <DEDUP_REMOVED lines=21> */
.L_x_1147:
[----:B------:R-:W-:Y:S05]  /*f860*/  BSYNC B1 ;  /* 0x0000000000017941 */ /* 0x000fea0003800000 */
.L_x_1146:
        /* <DEDUP_REMOVED lines=23> */
.L_x_1149:
[----:B------:R-:W-:Y:S05]  /*f9e0*/  BSYNC B1 ;  /* 0x0000000000017941 */ /* 0x000fea0003800000 */
.L_x_1148:
[----:B------:R-:W-:Y:S04]  /*f9f0*/  BSSY B1, `(.L_x_1150) ;  /* 0x0000017000017945 */ /* 0x000fe80003800000 */
[----:B------:R-:W-:Y:S05]  /*fa00*/  @P1 BRA `(.L_x_1151) ;  /* 0x0000000000541947 */ /* 0x000fea0003800000 */
[----:B01----:R-:W-:Y:S01]  /*fa10*/  IADD3 R9, P1, R6, 0x40, RZ ;  /* 0x0000004006097810 */ /* 0x003fe20007f3e0ff */
        /* <DEDUP_REMOVED lines=20> */
.L_x_1151:
[----:B------:R-:W-:Y:S05]  /*fb60*/  BSYNC B1 ;  /* 0x0000000000017941 */ /* 0x000fea0003800000 */
.L_x_1150:
        /* <DEDUP_REMOVED lines=22> */
.L_x_1142:
[----:B------:R-:W-:Y:S05]  /*fcd0*/  BSYNC B0 ;  /* 0x0000000000007941 */ /* 0x000fea0003800000 */
.L_x_1133:
[----:B------:R-:W-:Y:S02]  /*fce0*/  ULDC UR4, c[0x0][0xc14] ;  /* 0x0003050000047ab9 */ /* 0x000fe40000000800 */
[----:B------:R-:W-:-:S06]  /*fcf0*/  UISETP.GE.AND UP0, UPT, UR5, UR4, UPT ;  /* 0x000000040500728c */ /* 0x000fcc000bf06270 */
[----:B------:R-:W-:-:S13]  /*fd00*/  PLOP3.LUT P0, PT, PT, PT, UP0, 0x80, 0x0 ;  /* 0x000000000000781c */ /* 0x000fda0003f0f008 */
[----:B------:R-:W-:Y:S05]  /*fd10*/  @!P0 BRA `(.L_x_1152) ;  /* 0xffffff1000288947 */ /* 0x000fea000383ffff */
[----:B------:R-:W-:Y:S05]  /*fd20*/  EXIT ;  /* 0x000000000000794d */ /* 0x000fea0003800000 */
.L_x_1051:
[----:B------:R-:W-:-:S08]  /*fd30*/  NOP ;  /* 0x0000000000007918 */ /* 0x000fd00000000000 */
[----:B0-----:R-:W0:-:S00]  /*fd40*/  USETMAXREG.DEALLOC.CTAPOOL 0x18 ;  /* 0x00000018000079c8 */ /* 0x001e0000080e0500 */
[----:B0-----:R-:W-:-:S06]  /*fd50*/  LOP3.LUT R0, R0, 0x3, RZ, 0xc0, !PT ;  /* 0x0000000300007812 */ /* 0x001fcc00078ec0ff */
[----:B------:R-:W0:Y:S02]  /*fd60*/  SHFL.IDX PT, R0, R0, RZ, 0x1f ;  /* 0x00001fff00007589 */ /* 0x000e2400000e0000 */
[----:B0-----:R-:W-:-:S13]  /*fd70*/  ISETP.NE.AND P0, PT, R0, RZ, PT ;  /* 0x000000ff0000720c */ /* 0x001fda0003f05270 */
[----:B------:R-:W-:Y:S05]  /*fd80*/  @P0 EXIT ;  /* 0x000000000000094d */ /* 0x000fea0003800000 */
[----:B------:R-:W2:Y:S01]  /*fd90*/  LDL.LU R6, [R1] ;  /* 0x0000000001067983 */ /* 0x000ea20000300800 */
[----:B------:R-:W-:Y:S01]  /*fda0*/  ULDC UR5, c[0x0][0xc14] ;  /* 0x0003050000057ab9 */ /* 0x000fe20000000800 */
[----:B------:R-:W0:Y:S01]  /*fdb0*/  S2R R2, SR_TID.X ;  /* 0x0000000000027919 */ /* 0x000e220000002100 */
[----:B------:R-:W-:Y:S01]  /*fdc0*/  CS2R R16, SRZ ;  /* 0x0000000000107805 */ /* 0x000fe2000001ff00 */
[----:B------:R-:W1:Y:S01]  /*fdd0*/  S2UR UR6, SR_CTAID.X ;  /* 0x00000000000679c3 */ /* 0x000e620000002500 */
[----:B------:R-:W-:Y:S01]  /*fde0*/  ULDC UR4, c[0x0][0xc10] ;  /* 0x0003040000047ab9 */ /* 0x000fe20000000800 */
[----:B0-----:R-:W-:-:S04]  /*fdf0*/  LOP3.LUT R7, R2, 0x1f, RZ, 0xc0, !PT ;  /* 0x0000001f02077812 */ /* 0x001fc800078ec0ff */
[----:B------:R-:W-:Y:S02]  /*fe00*/  ISETP.NE.AND P0, PT, R7, 0x1f, PT ;  /* 0x0000001f0700780c */ /* 0x000fe40003f05270 */
[----:B--2---:R-:W-:-:S11]  /*fe10*/  LOP3.LUT R6, R6, 0xffffffdf, RZ, 0xc0, !PT ;  /* 0xffffffdf06067812 */ /* 0x004fd600078ec0ff */
[----:B------:R-:W-:Y:S02]  /*fe20*/  @P0 LOP3.LUT R6, R6, 0x20, RZ, 0xfc, !PT ;  /* 0x0000002006060812 */ /* 0x000fe400078efcff */
[----:B------:R-:W-:-:S13]  /*fe30*/  ISETP.GE.OR P0, PT, R7, UR5, !P0 ;  /* 0x0000000507007c0c */ /* 0x000fda000c706670 */
[----:B------:R-:W0:Y:S02]  /*fe40*/  @!P0 LDC.64 R2, c[0x0][0xc58] ;  /* 0x00031600ff028b82 */ /* 0x000e240000000a00 */
[----:B0-----:R-:W-:-:S05]  /*fe50*/  @!P0 IMAD.WIDE.U32 R2, R7, 0x4, R2 ;  /* 0x0000000407028825 */ /* 0x001fca00078e0002 */
[----:B------:R-:W2:Y:S01]  /*fe60*/  @!P0 LDG.E R17, desc[UR60][R2.64] ;  /* 0x0000003c02118981 */ /* 0x000ea2000c1e1900 */
[C---:B------:R-:W-:Y:S02]  /*fe70*/  ISETP.NE.AND P1, PT, R7.reuse, RZ, PT ;  /* 0x000000ff0700720c */ /* 0x040fe40003f25270 */
[----:B------:R-:W-:Y:S02]  /*fe80*/  ISETP.GE.U32.AND P0, PT, R7, 0x2, PT ;  /* 0x000000020700780c */ /* 0x000fe40003f06070 */
[----:B------:R-:W-:-:S09]  /*fe90*/  LOP3.LUT R6, R6, 0xfffffffe, RZ, 0xc0, !PT ;  /* 0xfffffffe06067812 */ /* 0x000fd200078ec0ff */
[----:B------:R-:W-:-:S04]  /*fea0*/  @P1 LOP3.LUT R6, R6, 0x1, RZ, 0xfc, !PT ;  /* 0x0000000106061812 */ /* 0x000fc800078efcff */
[----:B------:R-:W-:-:S04]  /*feb0*/  LOP3.LUT R6, R6, 0xffffffef, RZ, 0xc0, !PT ;  /* 0xffffffef06067812 */ /* 0x000fc800078ec0ff */
[----:B------:R-:W-:-:S04]  /*fec0*/  @P0 LOP3.LUT R6, R6, 0x10, RZ, 0xfc, !PT ;  /* 0x0000001006060812 */ /* 0x000fc800078efcff */
[----:B------:R-:W-:Y:S01]  /*fed0*/  LOP3.LUT R6, R6, 0xfffffff7, RZ, 0xc0, !PT ;  /* 0xfffffff706067812 */ /* 0x000fe200078ec0ff */
[----:B------:R-:W-:Y:S01]  /*fee0*/  IMAD.MOV.U32 R19, RZ, RZ, RZ ;  /* 0x000000ffff137224 */ /* 0x000fe200078e00ff */
[----:B--2---:R-:W0:Y:S02]  /*fef0*/  SHFL.UP PT, R0, R17, 0x1, RZ ;  /* 0x0420000011007989 */ /* 0x004e2400000e00ff */
[----:B0-----:R-:W-:-:S05]  /*ff00*/  SEL R0, R0, RZ, P1 ;  /* 0x000000ff00007207 */ /* 0x001fca0000800000 */
[----:B------:R-:W-:-:S05]  /*ff10*/  IMAD.IADD R0, R17, 0x1, R0 ;  /* 0x0000000111007824 */ /* 0x000fca00078e0200 */
[----:B------:R-:W0:Y:S02]  /*ff20*/  SHFL.UP PT, R4, R0, 0x2, RZ ;  /* 0x0440000000047989 */ /* 0x000e2400000e00ff */
[----:B0-----:R-:W-:-:S05]  /*ff30*/  SEL R5, R4, RZ, P0 ;  /* 0x000000ff04057207 */ /* 0x001fca0000000000 */
[----:B------:R-:W-:-:S05]  /*ff40*/  IMAD.IADD R5, R0, 0x1, R5 ;  /* 0x0000000100057824 */ /* 0x000fca00078e0205 */
[----:B------:R-:W0:Y:S01]  /*ff50*/  SHFL.UP PT, R4, R5, 0x4, RZ ;  /* 0x0480000005047989 */ /* 0x000e2200000e00ff */
[----:B------:R-:W-:-:S04]  /*ff60*/  ISETP.GE.U32.AND P0, PT, R7, 0x4, PT ;  /* 0x000000040700780c */ /* 0x000fc80003f06070 */
[----:B0-----:R-:W-:-:S05]  /*ff70*/  SEL R4, R4, RZ, P0 ;  /* 0x000000ff04047207 */ /* 0x001fca0000000000 */
[----:B------:R-:W-:-:S05]  /*ff80*/  IMAD.IADD R4, R5, 0x1, R4 ;  /* 0x0000000105047824 */ /* 0x000fca00078e0204 */
[----:B------:R-:W0:Y:S01]  /*ff90*/  SHFL.UP PT, R2, R4, 0x8, RZ ;  /* 0x0500000004027989 */ /* 0x000e2200000e00ff */
[----:B------:R-:W-:Y:S02]  /*ffa0*/  @P0 LOP3.LUT R6, R6, 0x8, RZ, 0xfc, !PT ;  /* 0x0000000806060812 */ /* 0x000fe400078efcff */
[----:B------:R-:W-:-:S04]  /*ffb0*/  ISETP.GE.U32.AND P0, PT, R7, 0x8, PT ;  /* 0x000000080700780c */ /* 0x000fc80003f06070 */
[----:B0-----:R-:W-:-:S05]  /*ffc0*/  SEL R3, R2, RZ, P0 ;  /* 0x000000ff02037207 */ /* 0x001fca0000000000 */
[----:B------:R-:W-:-:S05]  /*ffd0*/  IMAD.IADD R3, R4, 0x1, R3 ;  /* 0x0000000104037824 */ /* 0x000fca00078e0203 */
[----:B------:R-:W0:Y:S01]  /*ffe0*/  SHFL.UP PT, R0, R3, 0x10, RZ ;  /* 0x0600000003007989 */ /* 0x000e2200000e00ff */
[----:B------:R-:W-:-:S04]  /*fff0*/  LOP3.LUT R6, R6, 0xfffffffb, RZ, 0xc0, !PT ;  /* 0xfffffffb06067812 */ /* 0x000fc800078ec0ff */
[----:B------:R-:W-:Y:S02]  /*10000*/  @P0 LOP3.LUT R6, R6, 0x4, RZ, 0xfc, !PT ;  /* 0x0000000406060812 */ /* 0x000fe400078efcff */
[----:B------:R-:W-:-:S04]  /*10010*/  ISETP.GE.U32.AND P0, PT, R7, 0x10, PT ;  /* 0x000000100700780c */ /* 0x000fc80003f06070 */
[----:B0-----:R-:W-:-:S05]  /*10020*/  SEL R0, R0, RZ, P0 ;  /* 0x000000ff00007207 */ /* 0x001fca0000000000 */
[----:B------:R-:W-:-:S05]  /*10030*/  IMAD.IADD R0, R3, 0x1, R0 ;  /* 0x0000000103007824 */ /* 0x000fca00078e0200 */
[----:B------:R-:W0:Y:S01]  /*10040*/  SHFL.IDX PT, R2, R0, 0x1f, 0x1f ;  /* 0x03e01f0000027f89 */ /* 0x000e2200000e0000 */
[----:B------:R-:W-:-:S04]  /*10050*/  LOP3.LUT R6, R6, 0xfffffffd, RZ, 0xc0, !PT ;  /* 0xfffffffd06067812 */ /* 0x000fc800078ec0ff */
[----:B------:R-:W-:-:S05]  /*10060*/  @P0 LOP3.LUT R6, R6, 0x2, RZ, 0xfc, !PT ;  /* 0x0000000206060812 */ /* 0x000fca00078efcff */
[----:B------:R2:W-:Y:S01]  /*10070*/  STL [R1], R6 ;  /* 0x0000000601007387 */ /* 0x0005e20000100800 */
[----:B0-----:R-:W-:-:S05]  /*10080*/  IMAD R4, R2, UR4, RZ ;  /* 0x0000000402047c24 */ /* 0x001fca000f8e02ff */
[----:B-1----:R-:W-:Y:S01]  /*10090*/  ISETP.GT.AND P0, PT, R4, UR6, PT ;  /* 0x0000000604007c0c */ /* 0x002fe2000bf04270 */
[----:B------:R-:W-:-:S12]  /*100a0*/  IMAD.MOV.U32 R5, RZ, RZ, R4 ;  /* 0x000000ffff057224 */ /* 0x000fd800078e0004 */
[----:B--2---:R-:W-:Y:S05]  /*100b0*/  @P0 BRA `(.L_x_1153) ;  /* 0x0000000000bc0947 */ /* 0x004fea0003800000 */
[----:B------:R-:W-:Y:S01]  /*100c0*/  IMAD.MOV.U32 R4, RZ, RZ, R5 ;  /* 0x000000ffff047224 */ /* 0x000fe200078e0005 */
[----:B------:R-:W-:Y:S01]  /*100d0*/  ULDC UR5, c[0x0][0xc14] ;  /* 0x0003050000057ab9 */ /* 0x000fe20000000800 */
[----:B------:R-:W-:Y:S01]  /*100e0*/  IMAD.MOV.U32 R19, RZ, RZ, RZ ;  /* 0x000000ffff137224 */ /* 0x000fe200078e00ff */
[----:B------:R-:W-:Y:S01]  /*100f0*/  ULDC UR7, c[0x0][0xc14] ;  /* 0x0003050000077ab9 */ /* 0x000fe20000000800 */
[----:B------:R-:W-:-:S05]  /*10100*/  ULDC UR4, c[0x0][0xc10] ;  /* 0x0003040000047ab9 */ /* 0x000fca0000000800 */
.L_x_1157:
        /* <DEDUP_REMOVED lines=16> */
.L_x_1156:
[----:B------:R-:W-:Y:S05]  /*10210*/  BSYNC B0 ;  /* 0x0000000000007941 */ /* 0x000fea0003800000 */
.L_x_1155:
[----:B-----5:R-:W1:Y:S01]  /*10220*/  SHFL.UP PT, R0, R17, 0x1, RZ ;  /* 0x0420000011007989 */ /* 0x020e6200000e00ff */
[C---:B------:R-:W-:Y:S02]  /*10230*/  ISETP.NE.AND P0, PT, R6.reuse, RZ, PT ;  /* 0x000000ff0600720c */ /* 0x040fe40003f05270 */
[----:B------:R-:W-:Y:S02]  /*10240*/  ISETP.GE.U32.AND P1, PT, R6, 0x2, PT ;  /* 0x000000020600780c */ /* 0x000fe40003f26070 */
[----:B-1----:R-:W-:Y:S02]  /*10250*/  SEL R0, R0, RZ, P0 ;  /* 0x000000ff00007207 */ /* 0x002fe40000000000 */
[----:B------:R-:W-:-:S03]  /*10260*/  ISETP.GE.U32.AND P0, PT, R6, 0x4, PT ;  /* 0x000000040600780c */ /* 0x000fc60003f06070 */
[----:B------:R-:W-:-:S05]  /*10270*/  IMAD.IADD R0, R17, 0x1, R0 ;  /* 0x0000000111007824 */ /* 0x000fca00078e0200 */
[----:B0-----:R-:W0:Y:S02]  /*10280*/  SHFL.UP PT, R2, R0, 0x2, RZ ;  /* 0x0440000000027989 */ /* 0x001e2400000e00ff */
        /* <DEDUP_REMOVED lines=18> */
.L_x_1153:
[----:B------:R-:W-:-:S04]  /*103b0*/  IMAD.IADD R5, R4, 0x1, -R5 ;  /* 0x0000000104057824 */ /* 0x000fc800078e0a05 */
[----:B------:R-:W-:-:S05]  /*103c0*/  IMAD R2, R0, UR4, R5 ;  /* 0x0000000400027c24 */ /* 0x000fca000f8e0205 */
[----:B------:R-:W-:Y:S02]  /*103d0*/  ISETP.GT.AND P0, PT, R2, UR6, PT ;  /* 0x0000000602007c0c */ /* 0x000fe4000bf04270 */
[----:B------:R-:W0:Y:S11]  /*103e0*/  LDC.64 R2, c[0x0][0xc68] ;  /* 0x00031a00ff027b82 */ /* 0x000e360000000a00 */
[----:B------:R-:W-:-:S04]  /*103f0*/  VOTE.ANY R7, PT, !P0 ;  /* 0x0000000000077806 */ /* 0x000fc800040e0100 */
[----:B------:R-:W1:Y:S02]  /*10400*/  POPC R4, R7 ;  /* 0x0000000700047309 */ /* 0x000e640000000000 */
[----:B-1----:R-:W-:-:S04]  /*10410*/  IMAD.IADD R19, R4, 0x1, R19 ;  /* 0x0000000104137824 */ /* 0x002fc800078e0213 */
[----:B0-----:R-:W-:-:S05]  /*10420*/  IMAD.WIDE R2, R19, 0x4, R2 ;  /* 0x0000000413027825 */ /* 0x001fca00078e0202 */
[----:B------:R-:W2:Y:S01]  /*10430*/  LDG.E R8, desc[UR60][R2.64] ;  /* 0x0000003c02087981 */ /* 0x000ea2000c1e1900 */
[----:B------:R-:W-:-:S03]  /*10440*/  ISETP.NE.AND P0, PT, R7, RZ, PT ;  /* 0x000000ff0700720c */ /* 0x000fc60003f05270 */
[----:B------:R-:W2:Y:S02]  /*10450*/  SHFL.IDX PT, R17, R17, R4, 0x1f ;  /* 0x00001f0411117589 */ /* 0x000ea400000e0000 */
[----:B--2---:R-:W-:-:S05]  /*10460*/  IMAD R6, R17, R8, RZ ;  /* 0x0000000811067224 */ /* 0x004fca00078e02ff */
[----:B------:R-:W-:-:S04]  /*10470*/  IABS R9, R6 ;  /* 0x0000000600097213 */ /* 0x000fc80000000000 */
[----:B------:R-:W0:Y:S08]  /*10480*/  I2F.RP R10, R9 ;  /* 0x00000009000a7306 */ /* 0x000e300000209400 */
[----:B0-----:R-:W0:Y:S02]  /*10490*/  MUFU.RCP R10, R10 ;  /* 0x0000000a000a7308 */ /* 0x001e240000001000 */
[----:B0-----:R-:W-:-:S06]  /*104a0*/  VIADD R11, R10, 0xffffffe ;  /* 0x0ffffffe0a0b7836 */ /* 0x001fcc0000000000 */
[----:B------:R0:W1:Y:S01]  /*104b0*/  F2I.FTZ.U32.TRUNC.NTZ R3, R11 ;  /* 0x0000000b00037305 */ /* 0x000062000021f000 */
[----:B------:R-:W-:Y:S05]  /*104c0*/  @!P0 BRA `(.L_x_1158) ;  /* 0x0000000000088947 */ /* 0x000fea0003800000 */
[----:B------:R-:W-:-:S05]  /*104d0*/  VIADD R7, R4, 0xffffffff ;  /* 0xffffffff04077836 */ /* 0x000fca0000000000 */
[----:B------:R2:W3:Y:S02]  /*104e0*/  SHFL.IDX PT, R16, R0, R7, 0x1f ;  /* 0x00001f0700107589 */ /* 0x0004e400000e0000 */
.L_x_1158:
[----:B-12---:R-:W-:Y:S02]  /*104f0*/  IMAD.MOV R0, RZ, RZ, -R3 ;  /* 0x000000ffff007224 */ /* 0x006fe400078e0a03 */
[----:B---3--:R-:W-:Y:S02]  /*10500*/  IMAD R16, R16, UR4, R5 ;  /* 0x0000000410107c24 */ /* 0x008fe4000f8e0205 */
[----:B------:R-:W-:Y:S02]  /*10510*/  IMAD R5, R0, R9, RZ ;  /* 0x0000000900057224 */ /* 0x000fe400078e02ff */
[----:B------:R-:W-:-:S04]  /*10520*/  IMAD.MOV.U32 R2, RZ, RZ, RZ ;  /* 0x000000ffff027224 */ /* 0x000fc800078e00ff */
[----:B------:R-:W-:Y:S01]  /*10530*/  IMAD.HI.U32 R2, R3, R5, R2 ;  /* 0x0000000503027227 */ /* 0x000fe200078e0002 */
[----:B------:R-:W-:Y:S02]  /*10540*/  IADD3 R5, -R16, UR6, RZ ;  /* 0x0000000610057c10 */ /* 0x000fe4000fffe1ff */
        /* <DEDUP_REMOVED lines=15> */
[----:B------:R-:W-:Y:S02]  /*10640*/  IMAD R0, R8, R7, RZ ;  /* 0x0000000708007224 */ /* 0x000fe400078e02ff */
[----:B------:R-:W-:Y:S02]  /*10650*/  IMAD.MOV R7, RZ, RZ, -R7 ;  /* 0x000000ffff077224 */ /* 0x000fe400078e0a07 */
[----:B------:R-:W-:Y:S02]  /*10660*/  IMAD.MOV R3, RZ, RZ, -R0 ;  /* 0x000000ffff037224 */ /* 0x000fe400078e0a00 */
[----:B------:R-:W-:-:S03]  /*10670*/  IMAD R5, R6, R7, R5 ;  /* 0x0000000706057224 */ /* 0x000fc600078e0205 */
[----:B------:R-:W-:Y:S01]  /*10680*/  VIADDMNMX R8, R3, UR4, R8, PT ;  /* 0x0000000403087c46 */ /* 0x000fe2000b800108 */
[----:B------:R-:W-:Y:S01]  /*10690*/  IMAD.IADD R0, R5, 0x1, R0 ;  /* 0x0000000105007824 */ /* 0x000fe200078e0200 */
[----:B------:R-:W-:Y:S02]  /*106a0*/  IABS R6, R5 ;  /* 0x0000000500067213 */ /* 0x000fe40000000000 */
[----:B------:R-:W-:-:S04]  /*106b0*/  IABS R4, R8 ;  /* 0x0000000800047213 */ /* 0x000fc80000000000 */
[----:B------:R-:W1:Y:S08]  /*106c0*/  I2F.RP R9, R4 ;  /* 0x0000000400097306 */ /* 0x000e700000209400 */
[----:B-1----:R-:W1:Y:S02]  /*106d0*/  MUFU.RCP R9, R9 ;  /* 0x0000000900097308 */ /* 0x002e640000001000 */
[----:B-1----:R-:W-:-:S06]  /*106e0*/  VIADD R2, R9, 0xffffffe ;  /* 0x0ffffffe09027836 */ /* 0x002fcc0000000000 */
[----:B------:R1:W2:Y:S02]  /*106f0*/  F2I.FTZ.U32.TRUNC.NTZ R3, R2 ;  /* 0x0000000200037305 */ /* 0x0002a4000021f000 */
[----:B-1----:R-:W-:Y:S02]  /*10700*/  IMAD.MOV.U32 R2, RZ, RZ, RZ ;  /* 0x000000ffff027224 */ /* 0x002fe400078e00ff */
[----:B--2---:R-:W-:-:S04]  /*10710*/  IMAD.MOV R7, RZ, RZ, -R3 ;  /* 0x000000ffff077224 */ /* 0x004fc800078e0a03 */
[----:B------:R-:W-:-:S04]  /*10720*/  IMAD R7, R7, R4, RZ ;  /* 0x0000000407077224 */ /* 0x000fc800078e02ff */
[----:B------:R-:W-:Y:S01]  /*10730*/  IMAD.HI.U32 R3, R3, R7, R2 ;  /* 0x0000000703037227 */ /* 0x000fe200078e0002 */
[-C--:B------:R-:W-:Y:S02]  /*10740*/  IABS R7, R8.reuse ;  /* 0x0000000800077213 */ /* 0x080fe40000000000 */
[----:B------:R-:W-:-:S03]  /*10750*/  LOP3.LUT R2, R5, R8, RZ, 0x3c, !PT ;  /* 0x0000000805027212 */ /* 0x000fc600078e3cff */
[----:B------:R-:W-:Y:S02]  /*10760*/  IMAD.MOV R7, RZ, RZ, -R7 ;  /* 0x000000ffff077224 */ /* 0x000fe400078e0a07 */
[----:B------:R-:W-:-:S04]  /*10770*/  IMAD.HI.U32 R3, R3, R6, RZ ;  /* 0x0000000603037227 */ /* 0x000fc800078e00ff */
[----:B------:R-:W-:-:S05]  /*10780*/  IMAD R7, R3, R7, R6 ;  /* 0x0000000703077224 */ /* 0x000fca00078e0206 */
[----:B------:R-:W-:-:S13]  /*10790*/  ISETP.GT.U32.AND P0, PT, R4, R7, PT ;  /* 0x000000070400720c */ /* 0x000fda0003f04070 */
[----:B------:R-:W-:Y:S02]  /*107a0*/  @!P0 IMAD.IADD R7, R7, 0x1, -R4 ;  /* 0x0000000107078824 */ /* 0x000fe400078e0a04 */
[----:B------:R-:W-:-:S03]  /*107b0*/  @!P0 VIADD R3, R3, 0x1 ;  /* 0x0000000103038836 */ /* 0x000fc60000000000 */
[----:B------:R-:W-:-:S13]  /*107c0*/  ISETP.GE.U32.AND P0, PT, R7, R4, PT ;  /* 0x000000040700720c */ /* 0x000fda0003f06070 */
[----:B------:R-:W-:Y:S01]  /*107d0*/  @P0 VIADD R3, R3, 0x1 ;  /* 0x0000000103030836 */ /* 0x000fe20000000000 */
[----:B------:R-:W-:-:S13]  /*107e0*/  ISETP.GE.AND P0, PT, R2, RZ, PT ;  /* 0x000000ff0200720c */ /* 0x000fda0003f06270 */
[----:B------:R-:W-:Y:S01]  /*107f0*/  @!P0 IMAD.MOV R3, RZ, RZ, -R3 ;  /* 0x000000ffff038224 */ /* 0x000fe200078e0a03 */
[----:B------:R-:W-:-:S13]  /*10800*/  ISETP.NE.AND P0, PT, R8, RZ, PT ;  /* 0x000000ff0800720c */ /* 0x000fda0003f05270 */
[----:B------:R-:W-:Y:S01]  /*10810*/  @!P0 LOP3.LUT R3, RZ, R8, RZ, 0x33, !PT ;  /* 0x00000008ff038212 */ /* 0x000fe200078e33ff */
[----:B------:R-:W-:-:S04]  /*10820*/  IMAD.MOV R8, RZ, RZ, -R8 ;  /* 0x000000ffff087224 */ /* 0x000fc800078e0a08 */
[----:B------:R-:W-:Y:S01]  /*10830*/  IMAD R18, R3, R8, R0 ;  /* 0x0000000803127224 */ /* 0x000fe200078e0200 */
[----:B------:R-:W-:-:S05]  /*10840*/  LOP3.LUT R0, RZ, R3, RZ, 0x33, !PT ;  /* 0x00000003ff007212 */ /* 0x000fca00078e33ff */
[----:B------:R-:W-:Y:S01]  /*10850*/  IMAD.IADD R17, R17, 0x1, R0 ;  /* 0x0000000111117824 */ /* 0x000fe200078e0200 */
[----:B------:R-:W-:Y:S06]  /*10860*/  BRA `(.L_x_1159) ;  /* 0x00000000000c7947 */ /* 0x000fec0003800000 */
.L_x_1154:
[----:B------:R-:W-:Y:S02]  /*10870*/  IMAD.MOV.U32 R17, RZ, RZ, RZ ;  /* 0x000000ffff117224 */ /* 0x000fe400078e00ff */
[----:B------:R-:W-:Y:S02]  /*10880*/  IMAD.U32 R16, RZ, RZ, UR6 ;  /* 0x00000006ff107e24 */ /* 0x000fe4000f8e00ff */
[----:B------:R-:W-:-:S07]  /*10890*/  IMAD.MOV.U32 R18, RZ, RZ, RZ ;  /* 0x000000ffff127224 */ /* 0x000fce00078e00ff */
.L_x_1159:
[----:B------:R-:W1:Y:S01]  /*108a0*/  S2R R0, SR_TID.X ;  /* 0x0000000000007919 */ /* 0x000e620000002100 */
[----:B------:R-:W-:Y:S01]  /*108b0*/  STL [R1], RZ ;  /* 0x000000ff01007387 */ /* 0x000fe20000100800 */
[----:B-1----:R-:W-:-:S04]  /*108c0*/  LOP3.LUT R0, R0, 0x1f, RZ, 0xc0, !PT ;  /* 0x0000001f00007812 */ /* 0x002fc800078ec0ff */
[----:B------:R-:W-:-:S13]  /*108d0*/  ISETP.NE.AND P0, PT, R0, RZ, PT ;  /* 0x000000ff0000720c */ /* 0x000fda0003f05270 */
[----:B------:R-:W1:Y:S01]  /*108e0*/  @!P0 S2R R3, SR_CgaCtaId ;  /* 0x0000000000038919 */ /* 0x000e620000008800 */
[----:B------:R-:W-:-:S04]  /*108f0*/  @!P0 MOV R0, 0x400 ;  /* 0x0000040000008802 */ /* 0x000fc80000000f00 */
[----:B-1----:R-:W-:-:S05]  /*10900*/  @!P0 LEA R0, R3, R0, 0x18 ;  /* 0x0000000003008211 */ /* 0x002fca00078ec0ff */
[----:B------:R1:W-:Y:S01]  /*10910*/  @!P0 STS.128 [R0+0x308d0], R16 ;  /* 0x0308d01000008388 */ /* 0x0003e20000000c00 */
[----:B------:R-:W-:Y:S06]  /*10920*/  BAR.ARV 0x5, 0x120 ;  /* 0x0144800000007b1d */ /* 0x000fec0000002000 */
[----:B------:R-:W-:Y:S01]  /*10930*/  ISETP.GE.AND P0, PT, R19, UR5, PT ;  /* 0x0000000513007c0c */ /* 0x000fe2000bf06270 */
[----:B-1----:R-:W-:-:S05]  /*10940*/  IMAD.MOV.U32 R0, RZ, RZ, 0x1 ;  /* 0x00000001ff007424 */ /* 0x002fca00078e00ff */
[----:B------:R1:W-:Y:S04]  /*10950*/  STL [R1+0x8], R0 ;  /* 0x0000080001007387 */ /* 0x0003e80000100800 */
[----:B------:R1:W-:Y:S03]  /*10960*/  STL [R1+0x18], RZ ;  /* 0x000018ff01007387 */ /* 0x0003e60000100800 */
[----:B------:R-:W-:Y:S05]  /*10970*/  @P0 BRA `(.L_x_1160) ;  /* 0x0000004400640947 */ /* 0x000fea0003800000 */
[----:B-1----:R-:W-:Y:S01]  /*10980*/  IMAD.MOV.U32 R0, RZ, RZ, 0x1 ;  /* 0x00000001ff007424 */ /* 0x002fe200078e00ff */
[----:B------:R1:W-:Y:S01]  /*10990*/  STL [R1+0x18], RZ ;  /* 0x000018ff01007387 */ /* 0x0003e20000100800 */
[----:B------:R-:W-:Y:S01]  /*109a0*/  ULDC UR38, c[0x0][0xc] ;  /* 0x0000030000267ab9 */ /* 0x000fe20000000800 */
[----:B------:R-:W-:Y:S02]  /*109b0*/  ULDC.64 UR36, c[0x0][0x198] ;  /* 0x0000660000247ab9 */ /* 0x000fe40000000a00 */
[----:B------:R1:W-:Y:S04]  /*109c0*/  STL [R1+0x8], R0 ;  /* 0x0000080001007387 */ /* 0x0003e80000100800 */
[----:B------:R1:W-:Y:S02]  /*109d0*/  STL [R1], RZ ;  /* 0x000000ff01007387 */ /* 0x0003e40000100800 */
.L_x_1235:
[----:B------:R-:W-:Y:S05]  /*109e0*/  YIELD ;  /* 0x0000000000007946 */ /* 0x000fea0003800000 */
[----:B------:R-:W-:Y:S01]  /*109f0*/  ULDC.64 UR4, c[0x0][0xa28] ;  /* 0x00028a0000047ab9 */ /* 0x000fe20000000a00 */
[----:B------:R-:W-:Y:S01]  /*10a00*/  IMAD.MOV.U32 R4, RZ, RZ, RZ ;  /* 0x000000ffff047224 */ /* 0x000fe200078e00ff */
[----:B------:R-:W-:Y:S01]  /*10a10*/  ISETP.NE.U32.AND P0, PT, RZ, UR4, PT ;  /* 0x00000004ff007c0c */ /* 0x000fe2000bf05070 */
[----:B-1----:R-:W-:Y:S01]  /*10a20*/  IMAD.MOV.U32 R0, RZ, RZ, RZ ;  /* 0x000000ffff007224 */ /* 0x002fe200078e00ff */
[----:B------:R-:W-:Y:S02]  /*10a30*/  ULDC.64 UR6, c[0x0][0xa08] ;  /* 0x0002820000067ab9 */ /* 0x000fe40000000a00 */
[----:B------:R-:W-:Y:S01]  /*10a40*/  ISETP.NE.AND.EX P0, PT, RZ, UR5, PT, P0 ;  /* 0x00000005ff007c0c */ /* 0x000fe2000bf05300 */
[----:B------:R-:W-:-:S12]  /*10a50*/  ULDC.64 UR4, c[0x0][0xa00] ;  /* 0x0002800000047ab9 */ /* 0x000fd80000000a00 */
[----:B--2---:R-:W1:Y:S01]  /*10a60*/  @P0 LDC.64 R2, c[0x0][0xa28] ;  /* 0x00028a00ff020b82 */ /* 0x004e620000000a00 */
[----:B------:R-:W-:Y:S01]  /*10a70*/  ISETP.NE.U32.AND P2, PT, RZ, UR4, PT ;  /* 0x00000004ff007c0c */ /* 0x000fe2000bf45070 */
[----:B-1----:R-:W-:-:S05]  /*10a80*/  @P0 IMAD.WIDE R2, R19, 0x4, R2 ;  /* 0x0000000413020825 */ /* 0x002fca00078e0202 */
[----:B------:R1:W5:Y:S01]  /*10a90*/  @P0 LDG.E R4, desc[UR60][R2.64] ;  /* 0x0000003c02040981 */ /* 0x000362000c1e1900 */
[----:B------:R-:W-:Y:S01]  /*10aa0*/  ISETP.NE.AND.EX P2, PT, RZ, UR5, PT, P2 ;  /* 0x00000005ff007c0c */ /* 0x000fe2000bf45320 */
[----:B------:R-:W-:Y:S01]  /*10ab0*/  ULDC.64 UR4, c[0x0][0xa18] ;  /* 0x0002860000047ab9 */ /* 0x000fe20000000a00 */
[----:B-1----:R-:W1:Y:S02]  /*10ac0*/  LDC.64 R2, c[0x0][0xa00] ;  /* 0x00028000ff027b82 */ /* 0x002e640000000a00 */
[----:B-1----:R-:W-:-:S09]  /*10ad0*/  IMAD.WIDE R2, R19, 0x4, R2 ;  /* 0x0000000413027825 */ /* 0x002fd200078e0202 */
[----:B------:R-:W2:Y:S01]  /*10ae0*/  @P2 LDG.E R0, desc[UR60][R2.64] ;  /* 0x0000003c02002981 */ /* 0x000ea2000c1e1900 */
[----:B------:R-:W-:Y:S01]  /*10af0*/  ISETP.NE.U32.AND P1, PT, RZ, UR4, PT ;  /* 0x00000004ff007c0c */ /* 0x000fe2000bf25070 */
[----:B------:R-:W-:-:S03]  /*10b00*/  ULDC UR4, c[0x0][0x288] ;  /* 0x0000a20000047ab9 */ /* 0x000fc60000000800 */
[----:B------:R-:W-:-:S13]  /*10b10*/  ISETP.NE.AND.EX P1, PT, RZ, UR5, PT, P1 ;  /* 0x00000005ff007c0c */ /* 0x000fda000bf25310 */
[----:B------:R-:W1:Y:S02]  /*10b20*/  @P1 LDC.64 R6, c[0x0][0xa18] ;  /* 0x00028600ff061b82 */ /* 0x000e640000000a00 */
[----:B-1----:R-:W-:Y:S01]  /*10b30*/  @P1 IMAD.WIDE R6, R19, 0x4, R6 ;  /* 0x0000000413061825 */ /* 0x002fe200078e0206 */
[----:B--2---:R1:W-:Y:S03]  /*10b40*/  STL [R1+0x1c], R0 ;  /* 0x00001c0001007387 */ /* 0x0043e60000100800 */
[----:B-1----:R-:W-:Y:S01]  /*10b50*/  IMAD.U32 R0, RZ, RZ, UR4 ;  /* 0x00000004ff007e24 */ /* 0x002fe2000f8e00ff */
[----:B------:R-:W-:-:S05]  /*10b60*/  ULDC.64 UR4, c[0x0][0x3f8] ;  /* 0x0000fe0000047ab9 */ /* 0x000fca0000000a00 */
[----:B------:R1:W5:Y:S01]  /*10b70*/  @P1 LDG.E R0, desc[UR60][R6.64] ;  /* 0x0000003c06001981 */ /* 0x000362000c1e1900 */
[----:B------:R-:W-:Y:S01]  /*10b80*/  UISETP.NE.U32.AND UP0, UPT, UR4, URZ, UPT ;  /* 0x0000003f0400728c */ /* 0x000fe2000bf05070 */
[----:B------:R-:W-:Y:S02]  /*10b90*/  ISETP.NE.U32.AND P0, PT, RZ, UR6, PT ;  /* 0x00000006ff007c0c */ /* 0x000fe4000bf05070 */
[----:B------:R-:W-:Y:S01]  /*10ba0*/  ULDC UR4, c[0x0][0x404] ;  /* 0x0001010000047ab9 */ /* 0x000fe20000000800 */
[----:B------:R-:W-:Y:S01]  /*10bb0*/  UISETP.NE.AND.EX UP0, UPT, UR5, URZ, UPT, UP0 ;  /* 0x0000003f0500728c */ /* 0x000fe2000bf05300 */
[----:B------:R-:W-:Y:S02]  /*10bc0*/  ISETP.NE.AND.EX P0, PT, RZ, UR7, PT, P0 ;  /* 0x00000007ff007c0c */ /* 0x000fe4000bf05300 */
[----:B------:R-:W-:Y:S01]  /*10bd0*/  ULDC UR5, c[0x0][0x2e0] ;  /* 0x0000b80000057ab9 */ /* 0x000fe20000000800 */
[----:B------:R-:W-:-:S04]  /*10be0*/  USEL UR4, UR4, 0x1, UP0 ;  /* 0x0000000104047887 */ /* 0x000fc80008000000 */
[----:B------:R-:W-:-:S06]  /*10bf0*/  UIMAD UR4, UR4, UR5, URZ ;  /* 0x00000005040472a4 */ /* 0x000fcc000f8e023f */
[----:B------:R-:W-:Y:S01]  /*10c00*/  IMAD.U32 R5, RZ, RZ, UR4 ;  /* 0x00000004ff057e24 */ /* 0x000fe2000f8e00ff */
[----:B-1----:R-:W-:Y:S06]  /*10c10*/  @P1 BRA `(.L_x_1161) ;  /* 0x0000000000101947 */ /* 0x002fec0003800000 */
[----:B------:R-:W-:Y:S05]  /*10c20*/  @!P2 BRA `(.L_x_1161) ;  /* 0x00000000000ca947 */ /* 0x000fea0003800000 */
[----:B------:R-:W2:Y:S04]  /*10c30*/  LDG.E R7, desc[UR60][R2.64] ;  /* 0x0000003c02077981 */ /* 0x000ea8000c1e1900 */
[----:B-----5:R-:W2:Y:S02]  /*10c40*/  LDG.E R0, desc[UR60][R2.64+0x4] ;  /* 0x0000043c02007981 */ /* 0x020ea4000c1e1900 */
[----:B--2---:R-:W-:-:S07]  /*10c50*/  IMAD.IADD R0, R0, 0x1, -R7 ;  /* 0x0000000100007824 */ /* 0x004fce00078e0a07 */
.L_x_1161:
[----:B------:R-:W1:Y:S01]  /*10c60*/  LDC.64 R2, c[0x0][0xa08] ;  /* 0x00028200ff027b82 */ /* 0x000e620000000a00 */
[----:B------:R-:W-:Y:S01]  /*10c70*/  IMAD.MOV.U32 R7, RZ, RZ, RZ ;  /* 0x000000ffff077224 */ /* 0x000fe200078e00ff */
[----:B------:R-:W-:Y:S01]  /*10c80*/  ULDC.64 UR4, c[0x0][0xa20] ;  /* 0x0002880000047ab9 */ /* 0x000fe20000000a00 */
[----:B-1----:R-:W-:-:S05]  /*10c90*/  IMAD.WIDE R2, R19, 0x4, R2 ;  /* 0x0000000413027825 */ /* 0x002fca00078e0202 */
[----:B------:R-:W2:Y:S01]  /*10ca0*/  @P0 LDG.E R7, desc[UR60][R2.64] ;  /* 0x0000003c02070981 */ /* 0x000ea2000c1e1900 */
[----:B------:R-:W-:-:S04]  /*10cb0*/  ISETP.NE.U32.AND P1, PT, RZ, UR4, PT ;  /* 0x00000004ff007c0c */ /* 0x000fc8000bf25070 */
[----:B------:R-:W-:Y:S01]  /*10cc0*/  ISETP.NE.AND.EX P1, PT, RZ, UR5, PT, P1 ;  /* 0x00000005ff007c0c */ /* 0x000fe2000bf25310 */
[----:B--2--5:R-:W-:-:S05]  /*10cd0*/  IMAD.IADD R6, R7, 0x1, R4 ;  /* 0x0000000107067824 */ /* 0x024fca00078e0204 */
[----:B------:R1:W-:Y:S07]  /*10ce0*/  STL [R1+0x4], R6 ;  /* 0x0000040601007387 */ /* 0x0003ee0000100800 */
[----:B------:R-:W-:Y:S05]  /*10cf0*/  @!P1 BRA `(.L_x_1162) ;  /* 0x0000000000109947 */ /* 0x000fea0003800000 */
[----:B------:R-:W2:Y:S02]  /*10d00*/  LDC.64 R2, c[0x0][0xa20] ;  /* 0x00028800ff027b82 */ /* 0x000ea40000000a00 */
[----:B--2---:R-:W-:-:S05]  /*10d10*/  IMAD.WIDE R2, R19, 0x4, R2 ;  /* 0x0000000413027825 */ /* 0x004fca00078e0202 */
[----:B------:R2:W5:Y:S01]  /*10d20*/  LDG.E R5, desc[UR60][R2.64] ;  /* 0x0000003c02057981 */ /* 0x000562000c1e1900 */
[----:B------:R-:W-:Y:S05]  /*10d30*/  BRA `(.L_x_1163) ;  /* 0x0000000000107947 */ /* 0x000fea0003800000 */
.L_x_1162:
[----:B------:R-:W-:Y:S05]  /*10d40*/  @!P0 BRA `(.L_x_1163) ;  /* 0x00000000000c8947 */ /* 0x000fea0003800000 */
[----:B-1----:R-:W2:Y:S04]  /*10d50*/  LDG.E R6, desc[UR60][R2.64] ;  /* 0x0000003c02067981 */ /* 0x002ea8000c1e1900 */
[----:B------:R-:W2:Y:S02]  /*10d60*/  LDG.E R5, desc[UR60][R2.64+0x4] ;  /* 0x0000043c02057981 */ /* 0x000ea4000c1e1900 */
[----:B--2---:R-:W-:-:S07]  /*10d70*/  IMAD.IADD R5, R5, 0x1, -R6 ;  /* 0x0000000105057824 */ /* 0x004fce00078e0a06 */
.L_x_1163:
[----:B--2---:R-:W2:Y:S01]  /*10d80*/  LDC.64 R2, c[0x0][0x9e0] ;  /* 0x00027800ff027b82 */ /* 0x004ea20000000a00 */
[----:B-----5:R-:W-:Y:S01]  /*10d90*/  IMAD.IADD R7, R5, 0x1, -R4 ;  /* 0x0000000105077824 */ /* 0x020fe200078e0a04 */
[----:B------:R-:W-:-:S04]  /*10da0*/  LEA R9, R17, 0x80, 0x7 ;  /* 0x0000008011097811 */ /* 0x000fc800078e38ff */
[----:B------:R-:W-:Y:S02]  /*10db0*/  IADD3 R9, R7, R9, -R0 ;  /* 0x0000000907097210 */ /* 0x000fe40007ffe800 */
[----:B--2---:R-:W-:-:S03]  /*10dc0*/  ISETP.GE.AND P0, PT, R3, 0x1, PT ;  /* 0x000000010300780c */ /* 0x004fc60003f06270 */
[----:B------:R-:W-:-:S10]  /*10dd0*/  IMAD.IADD R2, R9, 0x1, R2 ;  /* 0x0000000109027824 */ /* 0x000fd400078e0202 */
[----:B------:R-:W-:Y:S05]  /*10de0*/  @!P0 BRA `(.L_x_1164) ;  /* 0x0000000000488947 */ /* 0x000fea0003800000 */
[C---:B------:R-:W-:Y:S01]  /*10df0*/  ISETP.GT.AND P1, PT, R9.reuse, RZ, PT ;  /* 0x000000ff0900720c */ /* 0x040fe20003f24270 */
[----:B------:R-:W-:Y:S01]  /*10e00*/  BSSY B0, `(.L_x_1165) ;  /* 0x000000e000007945 */ /* 0x000fe20003800000 */
[----:B-1----:R-:W-:-:S11]  /*10e10*/  VIADD R6, R9, 0xffffffff ;  /* 0xffffffff09067836 */ /* 0x002fd60000000000 */
        /* <DEDUP_REMOVED lines=8> */
.L_x_1166:
[----:B------:R-:W-:-:S13]  /*10ea0*/  ISETP.NE.AND P1, PT, R3, 0x1, PT ;  /* 0x000000010300780c */ /* 0x000fda0003f25270 */
[----:B------:R-:W1:Y:S02]  /*10eb0*/  @P1 LDC.64 R4, c[0x0][0x9e8] ;  /* 0x00027a00ff041b82 */ /* 0x000e640000000a00 */
[----:B-1----:R-:W-:-:S05]  /*10ec0*/  @P1 IMAD.HI.U32 R4, R6, R4, RZ ;  /* 0x0000000406041227 */ /* 0x002fca00078e00ff */
[----:B------:R-:W-:-:S07]  /*10ed0*/  @P1 SHF.R.U32.HI R6, RZ, R5, R4 ;  /* 0x00000005ff061219 */ /* 0x000fce0000011604 */
.L_x_1167:
[----:B------:R-:W-:Y:S05]  /*10ee0*/  BSYNC B0 ;  /* 0x0000000000007941 */ /* 0x000fea0003800000 */
.L_x_1165:
[----:B------:R-:W-:-:S05]  /*10ef0*/  IMAD R5, R6, R3, R3 ;  /* 0x0000000306057224 */ /* 0x000fca00078e0203 */
[----:B------:R-:W-:-:S07]  /*10f00*/  VIMNMX R2, R2, R5, PT ;  /* 0x0000000502027248 */ /* 0x000fce0003fe0100 */
.L_x_1164:
[----:B------:R-:W-:Y:S01]  /*10f10*/  VIADD R2, R2, 0x5f ;  /* 0x0000005f02027836 */ /* 0x000fe20000000000 */
[----:B------:R-:W-:Y:S01]  /*10f20*/  ULDC UR4, c[0x0][0x9dc] ;  /* 0x0002770000047ab9 */ /* 0x000fe20000000800 */
[----:B------:R-:W-:Y:S02]  /*10f30*/  IMAD R0, R17, 0x80, -R0 ;  /* 0x0000008011007824 */ /* 0x000fe400078e0a00 */
[----:B------:R-:W-:-:S04]  /*10f40*/  IMAD.HI R5, R2, 0x2aaaaaab, RZ ;  /* 0x2aaaaaab02057827 */ /* 0x000fc800078e02ff */
[C---:B------:R-:W-:Y:S02]  /*10f50*/  VIADD R2, R7.reuse, 0x5f ;  /* 0x0000005f07027836 */ /* 0x040fe40000000000 */
[----:B------:R-:W-:Y:S02]  /*10f60*/  IMAD.IADD R7, R7, 0x1, R0 ;  /* 0x0000000107077824 */ /* 0x000fe400078e0200 */
[----:B------:R-:W-:Y:S01]  /*10f70*/  IMAD.HI R4, R2, 0x2aaaaaab, RZ ;  /* 0x2aaaaaab02047827 */ /* 0x000fe200078e02ff */
[----:B------:R-:W-:-:S03]  /*10f80*/  SHF.R.U32.HI R2, RZ, 0x1f, R5 ;  /* 0x0000001fff027819 */ /* 0x000fc60000011605 */
[----:B------:R-:W-:Y:S01]  /*10f90*/  VIADD R0, R7, -UR4 ;  /* 0x8000000407007c36 */ /* 0x000fe20008000000 */
[----:B------:R-:W-:Y:S02]  /*10fa0*/  LEA.HI.SX32 R2, R5, R2, 0x1c ;  /* 0x0000000205027211 */ /* 0x000fe400078fe2ff */
[----:B------:R-:W-:-:S04]  /*10fb0*/  SHF.R.U32.HI R5, RZ, 0x1f, R4 ;  /* 0x0000001fff057819 */ /* 0x000fc80000011604 */
[----:B------:R-:W-:-:S04]  /*10fc0*/  LEA.HI.SX32 R5, R4, R5, 0x1c ;  /* 0x0000000504057211 */ /* 0x000fc800078fe2ff */
[----:B-1----:R-:W-:-:S05]  /*10fd0*/  VIMNMX R6, R5, R2, PT ;  /* 0x0000000205067248 */ /* 0x002fca0003fe0100 */
[----:B------:R1:W-:Y:S01]  /*10fe0*/  STL [R1+0x14], R6 ;  /* 0x0000140601007387 */ /* 0x0003e20000100800 */
[----:B------:R-:W-:Y:S05]  /*10ff0*/  @!P0 BRA `(.L_x_1168) ;  /* 0x0000000000488947 */ /* 0x000fea0003800000 */
[----:B------:R-:W-:Y:S01]  /*11000*/  IMAD.MOV.U32 R2, RZ, RZ, R7 ;  /* 0x000000ffff027224 */ /* 0x000fe200078e0007 */
[----:B------:R-:W-:Y:S04]  /*11010*/  BSSY B0, `(.L_x_1169) ;  /* 0x000000e000007945 */ /* 0x000fe80003800000 */
[----:B------:R-:W-:-:S13]  /*11020*/  ISETP.GT.AND P0, PT, R2, -0x1, PT ;  /* 0xffffffff0200780c */ /* 0x000fda0003f04270 */
[----:B------:R-:W-:Y:S05]  /*11030*/  @P0 BRA `(.L_x_1170) ;  /* 0x00000000001c0947 */ /* 0x000fea0003800000 */
[----:B------:R-:W-:Y:S02]  /*11040*/  ISETP.NE.AND P0, PT, R3, 0x1, PT ;  /* 0x000000010300780c */ /* 0x000fe40003f05270 */
[----:B------:R-:W-:-:S11]  /*11050*/  LOP3.LUT R7, RZ, R2, RZ, 0x33, !PT ;  /* 0x00000002ff077212 */ /* 0x000fd600078e33ff */
[----:B------:R-:W2:Y:S02]  /*11060*/  @P0 LDC.64 R4, c[0x0][0x9e8] ;  /* 0x00027a00ff040b82 */ /* 0x000ea40000000a00 */
[----:B--2---:R-:W-:-:S05]  /*11070*/  @P0 IMAD.HI.U32 R4, R7, R4, RZ ;  /* 0x0000000407040227 */ /* 0x004fca00078e00ff */
[----:B------:R-:W-:-:S04]  /*11080*/  @P0 SHF.R.U32.HI R7, RZ, R5, R4 ;  /* 0x00000005ff070219 */ /* 0x000fc80000011604 */
[----:B------:R-:W-:Y:S01]  /*11090*/  LOP3.LUT R2, RZ, R7, RZ, 0x33, !PT ;  /* 0x00000007ff027212 */ /* 0x000fe200078e33ff */
[----:B------:R-:W-:Y:S06]  /*110a0*/  BRA `(.L_x_1171) ;  /* 0x0000000000107947 */ /* 0x000fec0003800000 */
.L_x_1170:
[----:B------:R-:W-:-:S13]  /*110b0*/  ISETP.NE.AND P0, PT, R3, 0x1, PT ;  /* 0x000000010300780c */ /* 0x000fda0003f05270 */
[----:B------:R-:W2:Y:S02]  /*110c0*/  @P0 LDC.64 R4, c[0x0][0x9e8] ;  /* 0x00027a00ff040b82 */ /* 0x000ea40000000a00 */
[----:B--2---:R-:W-:-:S05]  /*110d0*/  @P0 IMAD.HI.U32 R4, R2, R4, RZ ;  /* 0x0000000402040227 */ /* 0x004fca00078e00ff */
[----:B------:R-:W-:-:S07]  /*110e0*/  @P0 SHF.R.U32.HI R2, RZ, R5, R4 ;  /* 0x00000005ff020219 */ /* 0x000fce0000011604 */
.L_x_1171:
[----:B------:R-:W-:Y:S05]  /*110f0*/  BSYNC B0 ;  /* 0x0000000000007941 */ /* 0x000fea0003800000 */
.L_x_1169:
[----:B------:R-:W-:-:S05]  /*11100*/  IMAD R3, R2, R3, RZ ;  /* 0x0000000302037224 */ /* 0x000fca00078e02ff */
[----:B------:R-:W-:-:S07]  /*11110*/  VIMNMX R0, R0, R3, !PT ;  /* 0x0000000300007248 */ /* 0x000fce0007fe0100 */
.L_x_1168:
[----:B------:R-:W-:Y:S01]  /*11120*/  IMAD.HI R0, R0, 0x2aaaaaab, RZ ;  /* 0x2aaaaaab00007827 */ /* 0x000fe200078e02ff */
[----:B------:R-:W-:Y:S04]  /*11130*/  BSSY B6, `(.L_x_1172) ;  /* 0x000031c000067945 */ /* 0x000fe80003800000 */
[----:B------:R-:W-:-:S04]  /*11140*/  SHF.R.U32.HI R3, RZ, 0x1f, R0 ;  /* 0x0000001fff037819 */ /* 0x000fc80000011600 */
[----:B------:R-:W-:-:S04]  /*11150*/  LEA.HI.SX32 R3, R0, R3, 0x1c ;  /* 0x0000000300037211 */ /* 0x000fc800078fe2ff */
[----:B------:R-:W-:-:S04]  /*11160*/  VIMNMX R2, RZ, R3, !PT ;  /* 0x00000003ff027248 */ /* 0x000fc80007fe0100 */
[----:B------:R-:W-:Y:S01]  /*11170*/  ISETP.GT.AND P0, PT, R6, R2, PT ;  /* 0x000000020600720c */ /* 0x000fe20003f04270 */
[----:B------:R2:W-:-:S12]  /*11180*/  STL [R1+0x10], R2 ;  /* 0x0000100201007387 */ /* 0x0005d80000100800 */
[----:B--2---:R-:W-:Y:S05]  /*11190*/  @P0 BRA `(.L_x_1173) ;  /* 0x0000000000440947 */ /* 0x004fea0003800000 */
[----:B------:R-:W2:Y:S02]  /*111a0*/  S2R R2, SR_TID.X ;  /* 0x0000000000027919 */ /* 0x000ea40000002100 */
[----:B--2---:R-:W-:-:S04]  /*111b0*/  LOP3.LUT R2, R2, 0x1f, RZ, 0xc0, !PT ;  /* 0x0000001f02027812 */ /* 0x004fc800078ec0ff */
[----:B------:R-:W-:-:S13]  /*111c0*/  ISETP.NE.AND P1, PT, R2, RZ, PT ;  /* 0x000000ff0200720c */ /* 0x000fda0003f25270 */
[----:B------:R-:W-:Y:S05]  /*111d0*/  @P1 BRA `(.L_x_1174) ;  /* 0x0000003000441947 */ /* 0x000fea0003800000 */
[----:B------:R-:W2:Y:S01]  /*111e0*/  S2R R7, SR_LANEID ;  /* 0x0000000000077919 */ /* 0x000ea20000000000 */
[----:B------:R-:W-:Y:S01]  /*111f0*/  VOTEU.ANY UR4, UPT, PT ;  /* 0x0000000000047886 */ /* 0x000fe200038e0100 */
[----:B------:R-:W3:Y:S01]  /*11200*/  LDC.64 R2, c[0x0][0xc38] ;  /* 0x00030e00ff027b82 */ /* 0x000ee20000000a00 */
[----:B------:R-:W2:Y:S08]  /*11210*/  FLO.U32 R0, UR4 ;  /* 0x0000000400007d00 */ /* 0x000eb000080e0000 */
[----:B------:R-:W3:Y:S01]  /*11220*/  POPC R5, UR4 ;  /* 0x0000000400057d09 */ /* 0x000ee20008000000 */
[----:B--2---:R-:W-:-:S13]  /*11230*/  ISETP.EQ.U32.AND P0, PT, R0, R7, PT ;  /* 0x000000070000720c */ /* 0x004fda0003f02070 */
[----:B---3--:R-:W2:Y:S01]  /*11240*/  @P0 ATOMG.E.ADD.STRONG.GPU PT, R3, desc[UR60][R2.64], R5 ;  /* 0x00000005020309a8 */ /* 0x008ea200081ee1fc */
[----:B------:R-:W3:Y:S02]  /*11250*/  S2R R4, SR_LTMASK ;  /* 0x0000000000047919 */ /* 0x000ee40000003900 */
[----:B---3--:R-:W-:-:S04]  /*11260*/  LOP3.LUT R4, R4, UR4, RZ, 0xc0, !PT ;  /* 0x0000000404047c12 */ /* 0x008fc8000f8ec0ff */
[----:B------:R-:W3:Y:S01]  /*11270*/  POPC R7, R4 ;  /* 0x0000000400077309 */ /* 0x000ee20000000000 */
[----:B--2---:R-:W3:Y:S02]  /*11280*/  SHFL.IDX PT, R0, R3, R0, 0x1f ;  /* 0x00001f0003007589 */ /* 0x004ee400000e0000 */
[----:B---3--:R-:W-:Y:S01]  /*11290*/  IADD3 R16, R0, UR38, R7 ;  /* 0x0000002600107c10 */ /* 0x008fe2000fffe007 */
[----:B------:R-:W-:Y:S06]  /*112a0*/  BRA `(.L_x_1174) ;  /* 0x0000003000107947 */ /* 0x000fec0003800000 */
.L_x_1173:
[----:B------:R-:W2:Y:S01]  /*112b0*/  S2R R3, SR_CgaCtaId ;  /* 0x0000000000037919 */ /* 0x000ea20000008800 */
[----:B------:R-:W-:-:S04]  /*112c0*/  MOV R0, 0x400 ;  /* 0x0000040000007802 */ /* 0x000fc80000000f00 */
[----:B--2---:R-:W-:-:S05]  /*112d0*/  LEA R2, R3, R0, 0x18 ;  /* 0x0000000003027211 */ /* 0x004fca00078ec0ff */
[----:B------:R2:W-:Y:S01]  /*112e0*/  STL [R1+0xc], R2 ;  /* 0x00000c0201007387 */ /* 0x0005e20000100800 */
[----:B------:R-:W-:-:S05]  /*112f0*/  VIADD R0, R2, 0x1e400 ;  /* 0x0001e40002007836 */ /* 0x000fca0000000000 */
[----:B------:R-:W-:-:S13]  /*11300*/  LOP3.LUT P0, RZ, R0, 0x3ff, RZ, 0xc0, !PT ;  /* 0x000003ff00ff7812 */ /* 0x000fda000780c0ff */
[----:B--2---:R-:W-:Y:S05]  /*11310*/  @!P0 BRA `(.L_x_1175) ;  /* 0x0000000000408947 */ /* 0x004fea0003800000 */
[----:B------:R-:W-:Y:S01]  /*11320*/  MOV R2, 0x0 ;  /* 0x0000000000027802 */ /* 0x000fe20000000f00 */
[----:B------:R-:W-:Y:S01]  /*11330*/  ULDC.64 UR6, c[0x4][0xa8] ;  /* 0x01002a0000067ab9 */ /* 0x000fe20000000a00 */
[----:B------:R-:W-:Y:S01]  /*11340*/  ULDC.64 UR8, c[0x4][0xb0] ;  /* 0x01002c0000087ab9 */ /* 0x000fe20000000a00 */
[----:B------:R-:W-:Y:S01]  /*11350*/  ULDC.64 UR4, c[0x4][0x30] ;  /* 0x01000c0000047ab9 */ /* 0x000fe20000000a00 */
[----:B------:R-:W-:Y:S02]  /*11360*/  IMAD.U32 R4, RZ, RZ, UR6 ;  /* 0x00000006ff047e24 */ /* 0x000fe4000f8e00ff */
[----:B------:R-:W2:Y:S01]  /*11370*/  LDC.64 R2, c[0x4][R2] ;  /* 0x0100000002027b82 */ /* 0x000ea20000000a00 */
[----:B------:R-:W-:Y:S02]  /*11380*/  IMAD.U32 R5, RZ, RZ, UR7 ;  /* 0x00000007ff057e24 */ /* 0x000fe4000f8e00ff */
[----:B-1----:R-:W-:Y:S02]  /*11390*/  IMAD.U32 R6, RZ, RZ, UR8 ;  /* 0x00000008ff067e24 */ /* 0x002fe4000f8e00ff */
[----:B------:R-:W-:-:S02]  /*113a0*/  IMAD.U32 R7, RZ, RZ, UR9 ;  /* 0x00000009ff077e24 */ /* 0x000fc4000f8e00ff */
[----:B------:R-:W-:Y:S02]  /*113b0*/  IMAD.U32 R10, RZ, RZ, UR4 ;  /* 0x00000004ff0a7e24 */ /* 0x000fe4000f8e00ff */
[----:B0-----:R-:W-:Y:S02]  /*113c0*/  IMAD.U32 R11, RZ, RZ, UR5 ;  /* 0x00000005ff0b7e24 */ /* 0x001fe4000f8e00ff */
[----:B------:R-:W-:Y:S02]  /*113d0*/  IMAD.MOV.U32 R8, RZ, RZ, 0x70 ;  /* 0x00000070ff087424 */ /* 0x000fe400078e00ff */
[----:B------:R-:W-:Y:S02]  /*113e0*/  IMAD.MOV.U32 R12, RZ, RZ, 0x1 ;  /* 0x00000001ff0c7424 */ /* 0x000fe400078e00ff */
[----:B------:R-:W-:-:S07]  /*113f0*/  IMAD.MOV.U32 R13, RZ, RZ, RZ ;  /* 0x000000ffff0d7224 */ /* 0x000fce00078e00ff */
[----:B------:R-:W-:-:S07]  /*11400*/  LEPC R20, `(.L_x_1175) ;  /* 0x000000001014794e */ /* 0x000fce0000000000 */
[----:B--2---:R-:W-:Y:S05]  /*11410*/  CALL.ABS.NOINC R2 ;  /* 0x0000000002007343 */ /* 0x004fea0003c00000 */
.L_x_1175:
        /* <DEDUP_REMOVED lines=8> */
[----:B------:R2:W3:Y:S01]  /*114a0*/  LDC.64 R2, c[0x4][R0] ;  /* 0x0100000000027b82 */ /* 0x0004e20000000a00 */
[----:B------:R-:W-:Y:S02]  /*114b0*/  IMAD.U32 R4, RZ, RZ, UR6 ;  /* 0x00000006ff047e24 */ /* 0x000fe4000f8e00ff */
[----:B------:R-:W-:Y:S02]  /*114c0*/  IMAD.U32 R5, RZ, RZ, UR7 ;  /* 0x00000007ff057e24 */ /* 0x000fe4000f8e00ff */
[----:B-1----:R-:W-:Y:S02]  /*114d0*/  IMAD.U32 R6, RZ, RZ, UR8 ;  /* 0x00000008ff067e24 */ /* 0x002fe4000f8e00ff */
[----:B------:R-:W-:-:S02]  /*114e0*/  IMAD.U32 R7, RZ, RZ, UR9 ;  /* 0x00000009ff077e24 */ /* 0x000fc4000f8e00ff */
[----:B------:R-:W-:Y:S02]  /*114f0*/  IMAD.U32 R10, RZ, RZ, UR4 ;  /* 0x00000004ff0a7e24 */ /* 0x000fe4000f8e00ff */
[----:B0-----:R-:W-:Y:S02]  /*11500*/  IMAD.U32 R11, RZ, RZ, UR5 ;  /* 0x00000005ff0b7e24 */ /* 0x001fe4000f8e00ff */
[----:B------:R-:W-:Y:S02]  /*11510*/  IMAD.MOV.U32 R8, RZ, RZ, 0x70 ;  /* 0x00000070ff087424 */ /* 0x000fe400078e00ff */
[----:B------:R-:W-:Y:S02]  /*11520*/  IMAD.MOV.U32 R12, RZ, RZ, 0x1 ;  /* 0x00000001ff0c7424 */ /* 0x000fe400078e00ff */
[----:B--2---:R-:W-:-:S07]  /*11530*/  IMAD.MOV.U32 R13, RZ, RZ, RZ ;  /* 0x000000ffff0d7224 */ /* 0x004fce00078e00ff */
[----:B------:R-:W-:-:S07]  /*11540*/  LEPC R20, `(.L_x_1177) ;  /* 0x000000001014794e */ /* 0x000fce0000000000 */
[----:B---3--:R-:W-:Y:S05]  /*11550*/  CALL.ABS.NOINC R2 ;  /* 0x0000000002007343 */ /* 0x008fea0003c00000 */
.L_x_1177:
[----:B------:R-:W-:Y:S01]  /*11560*/  MOV R2, 0x0 ;  /* 0x0000000000027802 */ /* 0x000fe20000000f00 */
[----:B------:R-:W-:Y:S01]  /*11570*/  ULDC.64 UR6, c[0x4][0xa8] ;  /* 0x01002a0000067ab9 */ /* 0x000fe20000000a00 */
[----:B------:R-:W-:Y:S01]  /*11580*/  ULDC.64 UR8, c[0x4][0xb0] ;  /* 0x01002c0000087ab9 */ /* 0x000fe20000000a00 */
[----:B------:R-:W-:Y:S01]  /*11590*/  ULDC.64 UR4, c[0x4][0x40] ;  /* 0x0100100000047ab9 */ /* 0x000fe20000000a00 */
[----:B------:R-:W-:Y:S02]  /*115a0*/  IMAD.U32 R4, RZ, RZ, UR6 ;  /* 0x00000006ff047e24 */ /* 0x000fe4000f8e00ff */
[----:B------:R-:W0:Y:S01]  /*115b0*/  LDC.64 R2, c[0x4][R2] ;  /* 0x0100000002027b82 */ /* 0x000e220000000a00 */
        /* <DEDUP_REMOVED lines=9> */
[----:B0-----:R-:W-:Y:S05]  /*11650*/  CALL.ABS.NOINC R2 ;  /* 0x0000000002007343 */ /* 0x001fea0003c00000 */
.L_x_1176:
[----:B-1----:R-:W2:Y:S01]  /*11660*/  LDL.LU R6, [R1+0x1c] ;  /* 0x00001c0001067983 */ /* 0x002ea20000300800 */
[----:B------:R-:W1:Y:S01]  /*11670*/  LDC R0, c[0x0][0x428] ;  /* 0x00010a00ff007b82 */ /* 0x000e620000000800 */
[----:B------:R-:W-:Y:S01]  /*11680*/  IMAD.MOV.U32 R4, RZ, RZ, R18 ;  /* 0x000000ffff047224 */ /* 0x000fe200078e0012 */
[----:B------:R-:W-:Y:S01]  /*11690*/  ULDC.64 UR4, c[0x0][0x9f8] ;  /* 0x00027e0000047ab9 */ /* 0x000fe20000000a00 */
[----:B------:R-:W3:Y:S01]  /*116a0*/  S2R R7, SR_TID.X ;  /* 0x0000000000077919 */ /* 0x000ee20000002100 */
[----:B-1----:R-:W-:Y:S02]  /*116b0*/  ISETP.NE.AND P0, PT, R0, 0x1, PT ;  /* 0x000000010000780c */ /* 0x002fe40003f05270 */
[----:B---3--:R-:W-:-:S11]  /*116c0*/  LOP3.LUT R7, R7, 0x1f, RZ, 0xc0, !PT ;  /* 0x0000001f07077812 */ /* 0x008fd600078ec0ff */
[----:B------:R-:W1:Y:S08]  /*116d0*/  @P0 LDC R3, c[0x0][0x42c] ;  /* 0x00010b00ff030b82 */ /* 0x000e700000000800 */
[----:B------:R-:W3:Y:S01]  /*116e0*/  @P0 LDC R5, c[0x0][0x430] ;  /* 0x00010c00ff050b82 */ /* 0x000ee20000000800 */
[----:B-1----:R-:W-:-:S05]  /*116f0*/  @P0 IMAD.HI.U32 R0, R18, R3, RZ ;  /* 0x0000000312000227 */ /* 0x002fca00078e00ff */
[----:B---3--:R-:W-:Y:S01]  /*11700*/  @P0 SHF.R.U32.HI R4, RZ, R5, R0 ;  /* 0x00000005ff040219 */ /* 0x008fe20000011600 */
[----:B------:R-:W-:Y:S01]  /*11710*/  IMAD.MOV.U32 R0, RZ, RZ, R19 ;  /* 0x000000ffff007224 */ /* 0x000fe200078e0013 */
[----:B------:R-:W-:-:S04]  /*11720*/  ISETP.NE.U32.AND P0, PT, RZ, UR4, PT ;  /* 0x00000004ff007c0c */ /* 0x000fc8000bf05070 */
[----:B------:R-:W-:Y:S01]  /*11730*/  ISETP.NE.AND.EX P0, PT, RZ, UR5, PT, P0 ;  /* 0x00000005ff007c0c */ /* 0x000fe2000bf05300 */
[----:B------:R-:W-:-:S12]  /*11740*/  ULDC.64 UR4, c[0x0][0xa00] ;  /* 0x0002800000047ab9 */ /* 0x000fd80000000a00 */
[----:B------:R-:W1:Y:S01]  /*11750*/  @P0 LDC.64 R2, c[0x0][0x9f8] ;  /* 0x00027e00ff020b82 */ /* 0x000e620000000a00 */
[----:B------:R-:W-:-:S04]  /*11760*/  ISETP.NE.AND P6, PT, R7, RZ, PT ;  /* 0x000000ff0700720c */ /* 0x000fc80003fc5270 */
[----:B------:R-:W-:-:S09]  /*11770*/  PLOP3.LUT P1, PT, P6, PT, PT, 0x8, 0x0 ;  /* 0x000000000000781c */ /* 0x000fd2000372e170 */
[----:B------:R-:W-:Y:S01]  /*11780*/  VOTEU.ALL UP1, P6 ;  /* 0x00000000003f7886 */ /* 0x000fe20003020000 */
[----:B-1----:R-:W-:-:S05]  /*11790*/  @P0 IMAD.WIDE R2, R19, 0x4, R2 ;  /* 0x0000000413020825 */ /* 0x002fca00078e0202 */
[----:B------:R1:W5:Y:S01]  /*117a0*/  @P0 LDG.E R0, desc[UR60][R2.64] ;  /* 0x0000003c02000981 */ /* 0x000362000c1e1900 */
[----:B------:R-:W-:Y:S01]  /*117b0*/  ISETP.NE.U32.AND P0, PT, RZ, UR4, PT ;  /* 0x00000004ff007c0c */ /* 0x000fe2000bf05070 */
[----:B------:R-:W-:-:S03]  /*117c0*/  @!UP1 UIADD3 UR8, UP0, UR36, 0x270, URZ ;  /* 0x0000027024089890 */ /* 0x000fc6000ff1e03f */
[----:B------:R-:W-:Y:S01]  /*117d0*/  ISETP.NE.AND.EX P0, PT, RZ, UR5, PT, P0 ;  /* 0x00000005ff007c0c */ /* 0x000fe2000bf05300 */
[----:B------:R-:W-:-:S03]  /*117e0*/  @!UP1 UIADD3.X UR9, URZ, UR37, URZ, UP0, !UPT ;  /* 0x000000253f099290 */ /* 0x000fc600087fe43f */
[----:B------:R-:W-:Y:S01]  /*117f0*/  SEL R7, R19, RZ, !P0 ;  /* 0x000000ff13077207 */ /* 0x000fe20004000000 */
[----:B------:R-:W-:Y:S01]  /*11800*/  VOTEU.ALL UP0, P6 ;  /* 0x00000000003f7886 */ /* 0x000fe20003000000 */
[----:B-12---:R-:W-:-:S07]  /*11810*/  IMAD R8, R17, 0x80, R6 ;  /* 0x0000008011087824 */ /* 0x006fce00078e0206 */
.L_x_1178:
        /* <DEDUP_REMOVED lines=9> */
[----:B-1----:R-:W-:Y:S05]  /*118b0*/  @P1 BRA.U.ANY `(.L_x_1178) ;  /* 0xfffffffd00d81947 */ /* 0x002fea000393ffff */
[----:B------:R-:W1:Y:S01]  /*118c0*/  S2R R2, SR_TID.X ;  /* 0x0000000000027919 */ /* 0x000e620000002100 */
[----:B------:R-:W-:Y:S01]  /*118d0*/  UMOV UR4, 0x40 ;  /* 0x0000004000047882 */ /* 0x000fe20000000000 */
[----:B-1----:R-:W-:-:S04]  /*118e0*/  LOP3.LUT R2, R2, 0x1f, RZ, 0xc0, !PT ;  /* 0x0000001f02027812 */ /* 0x002fc800078ec0ff */
[----:B------:R-:W-:-:S04]  /*118f0*/  ISETP.NE.AND P2, PT, R2, RZ, PT ;  /* 0x000000ff0200720c */ /* 0x000fc80003f45270 */
[----:B------:R-:W-:-:S09]  /*11900*/  PLOP3.LUT P1, PT, P2, PT, PT, 0x8, 0x0 ;  /* 0x000000000000781c */ /* 0x000fd2000172e170 */
[----:B------:R-:W-:-:S05]  /*11910*/  VOTEU.ALL UP0, P2 ;  /* 0x00000000003f7886 */ /* 0x000fca0001000000 */
.L_x_1179:
        /* <DEDUP_REMOVED lines=15> */
.L_x_1180:
        /* <DEDUP_REMOVED lines=9> */
[----:B------:R-:W2:Y:S01]  /*11aa0*/  LDL R5, [R1+0x14] ;  /* 0x0000140001057983 */ /* 0x000ea20000100800 */
[----:B------:R-:W1:Y:S01]  /*11ab0*/  LDC.64 R2, c[0x0][0x3f8] ;  /* 0x0000fe00ff027b82 */ /* 0x000e620000000a00 */
[----:B------:R-:W-:Y:S02]  /*11ac0*/  ULDC.64 UR4, c[0x0][0xa08] ;  /* 0x0002820000047ab9 */ /* 0x000fe40000000a00 */
[----:B-1----:R-:W-:Y:S01]  /*11ad0*/  LOP3.LUT P0, RZ, R2, UR4, RZ, 0xfc, !PT ;  /* 0x0000000402ff7c12 */ /* 0x002fe2000f80fcff */
[----:B------:R-:W-:-:S03]  /*11ae0*/  UMOV UR4, 0xffffffff ;  /* 0xffffffff00047882 */ /* 0x000fc60000000000 */
[----:B------:R-:W-:-:S04]  /*11af0*/  LOP3.LUT P0, RZ, R3, UR5, RZ, 0xfc, P0 ;  /* 0x0000000503ff7c12 */ /* 0x000fc8000800fcff */
[----:B-----5:R-:W-:Y:S01]  /*11b00*/  SEL R6, R0, RZ, !P0 ;  /* 0x000000ff00067207 */ /* 0x020fe20004000000 */
[----:B--2---:R-:W-:Y:S01]  /*11b10*/  VIADD R5, R5, 0xffffffff ;  /* 0xffffffff05057836 */ /* 0x004fe20000000000 */
[----:B------:R-:W-:Y:S07]  /*11b20*/  BRA.DIV UR4, `(.L_x_1181) ;  /* 0x0000003a04c87947 */ /* 0x000fee000b800000 */
.L_x_1251:
[----:B------:R-:W-:Y:S01]  /*11b30*/  UMOV UR4, 0xffffffff ;  /* 0xffffffff00047882 */ /* 0x000fe20000000000 */
[----:B------:R-:W-:Y:S02]  /*11b40*/  SHF.R.S32.HI R17, RZ, 0x1f, R0 ;  /* 0x0000001fff117819 */ /* 0x000fe40000011400 */
[----:B------:R-:W-:Y:S05]  /*11b50*/  BRA.DIV UR4, `(.L_x_1182) ;  /* 0x0000003a04f07947 */ /* 0x000fea000b800000 */
[----:B------:R-:W-:-:S13]  /*11b60*/  ELECT P6, URZ, PT ;  /* 0x00000000003f782f */ /* 0x000fda00038c0000 */
.L_x_1254:
[----:B------:R-:W-:Y:S05]  /*11b70*/  @!P6 BRA `(.L_x_1183) ;  /* 0x000000040028e947 */ /* 0x000fea0003800000 */
[----:B------:R-:W-:-:S04]  /*11b80*/  ISETP.NE.U32.AND P0, PT, R2, RZ, PT ;  /* 0x000000ff0200720c */ /* 0x000fc80003f05070 */
[----:B------:R-:W-:-:S13]  /*11b90*/  ISETP.NE.AND.EX P0, PT, R3, RZ, PT, P0 ;  /* 0x000000ff0300720c */ /* 0x000fda0003f05300 */
[----:B------:R-:W-:Y:S05]  /*11ba0*/  @!P0 BRA `(.L_x_1184) ;  /* 0x0000000000488947 */ /* 0x000fea0003800000 */
[----:B------:R-:W1:Y:S01]  /*11bb0*/  LDC R12, c[0x0][0x41c] ;  /* 0x00010700ff0c7b82 */ /* 0x000e620000000800 */
[----:B------:R-:W-:Y:S01]  /*11bc0*/  IMAD.MOV.U32 R6, RZ, RZ, R5 ;  /* 0x000000ffff067224 */ /* 0x000fe200078e0005 */
[----:B------:R-:W-:Y:S01]  /*11bd0*/  ULDC.64 UR4, c[0x0][0x408] ;  /* 0x0001020000047ab9 */ /* 0x000fe20000000a00 */
[----:B-1----:R-:W-:-:S13]  /*11be0*/  ISETP.NE.AND P0, PT, R12, 0x1, PT ;  /* 0x000000010c00780c */ /* 0x002fda0003f05270 */
[----:B0-----:R-:W0:Y:S02]  /*11bf0*/  @P0 LDC.64 R10, c[0x0][0x420] ;  /* 0x00010800ff0a0b82 */ /* 0x001e240000000a00 */
[----:B0-----:R-:W-:-:S05]  /*11c00*/  @P0 IMAD.HI.U32 R10, R5, R10, RZ ;  /* 0x0000000a050a0227 */ /* 0x001fca00078e00ff */
        /* <DEDUP_REMOVED lines=12> */
.L_x_1184:
[----:B------:R-:W2:Y:S01]  /*11cd0*/  LDL R9, [R1] ;  /* 0x0000000001097983 */ /* 0x000ea20000100800 */
[----:B0-----:R-:W-:-:S03]  /*11ce0*/  MOV R11, 0x400 ;  /* 0x00000400000b7802 */ /* 0x001fc60000000f00 */
[----:B------:R-:W3:Y:S01]  /*11cf0*/  LDL R10, [R1+0x8] ;  /* 0x00000800010a7983 */ /* 0x000ee20000100800 */
[----:B-1----:R-:W0:Y:S02]  /*11d00*/  S2R R12, SR_CgaCtaId ;  /* 0x00000000000c7919 */ /* 0x002e240000008800 */
[----:B0-----:R-:W-:-:S05]  /*11d10*/  LEA R11, R12, R11, 0x18 ;  /* 0x0000000b0c0b7211 */ /* 0x001fca00078ec0ff */
[----:B--2---:R-:W-:Y:S01]  /*11d20*/  IMAD R9, R9, 0x8, R11 ;  /* 0x0000000809097824 */ /* 0x004fe200078e020b */
[----:B---3--:R-:W-:-:S04]  /*11d30*/  SHF.L.U32 R10, R10, 0x1f, RZ ;  /* 0x0000001f0a0a7819 */ /* 0x008fc800000006ff */
[----:B------:R-:W0:Y:S02]  /*11d40*/  SYNCS.PHASECHK.TRANS64.TRYWAIT P0, [R9+URZ+0x30840], R10 ;  /* 0x0308400a090075a7 */ /* 0x000e24000800017f */
[----:B0-----:R-:W-:Y:S05]  /*11d50*/  @!P0 BRA `(.L_x_1185) ;  /* 0x0000003800908947 */ /* 0x001fea0003800000 */
.L_x_1255:
        /* <DEDUP_REMOVED lines=11> */
.L_x_1186:
[----:B------:R-:W2:Y:S01]  /*11e10*/  LDL R11, [R1] ;  /* 0x00000000010b7983 */ /* 0x000ea20000100800 */
[----:B------:R-:W-:-:S03]  /*11e20*/  MOV R12, 0x400 ;  /* 0x00000400000c7802 */ /* 0x000fc60000000f00 */
[----:B0-----:R-:W3:Y:S01]  /*11e30*/  LDL R10, [R1+0x4] ;  /* 0x00000400010a7983 */ /* 0x001ee20000100800 */
[----:B------:R-:W0:Y:S01]  /*11e40*/  S2R R13, SR_CgaCtaId ;  /* 0x00000000000d7919 */ /* 0x000e220000008800 */
[----:B------:R-:W-:Y:S02]  /*11e50*/  R2UR UR9, R9 ;  /* 0x00000000090972ca */ /* 0x000fe400000e0000 */
[----:B------:R-:W-:Y:S01]  /*11e60*/  R2UR UR11, R5 ;  /* 0x00000000050b72ca */ /* 0x000fe200000e0000 */
[----:B------:R-:W-:Y:S01]  /*11e70*/  UIADD3 UR4, UP0, UR36, 0x370, URZ ;  /* 0x0000037024047890 */ /* 0x000fe2000ff1e03f */
[----:B------:R-:W-:Y:S02]  /*11e80*/  R2UR UR12, R4 ;  /* 0x00000000040c72ca */ /* 0x000fe400000e0000 */
[----:B-----5:R-:W-:Y:S02]  /*11e90*/  R2UR UR13, R6 ;  /* 0x00000000060d72ca */ /* 0x020fe400000e0000 */
[----:B0-----:R-:W-:-:S05]  /*11ea0*/  LEA R12, R13, R12, 0x18 ;  /* 0x0000000c0d0c7211 */ /* 0x001fca00078ec0ff */
[----:B------:R-:W-:Y:S01]  /*11eb0*/  UIADD3 UR9, UR9, 0x30830, URZ ;  /* 0x0003083009097890 */ /* 0x000fe2000fffe03f */
[----:B------:R-:W-:Y:S01]  /*11ec0*/  UMOV UR10, URZ ;  /* 0x0000003f000a7c82 */ /* 0x000fe20008000000 */
[----:B------:R-:W-:Y:S01]  /*11ed0*/  UMOV UR6, 0x0 ;  /* 0x0000000000067882 */ /* 0x000fe20000000000 */
[----:B------:R-:W-:Y:S01]  /*11ee0*/  UMOV UR7, 0x14f00000 ;  /* 0x14f0000000077882 */ /* 0x000fe20000000000 */
[----:B------:R-:W-:Y:S01]  /*11ef0*/  UMOV UR16, 0x40 ;  /* 0x0000004000107882 */ /* 0x000fe20000000000 */
[----:B--2---:R-:W-:Y:S01]  /*11f00*/  IMAD R9, R11, 0x9000, R12 ;  /* 0x000090000b097824 */ /* 0x004fe200078e020c */
[----:B---3--:R-:W-:-:S04]  /*11f10*/  R2UR UR5, R10 ;  /* 0x000000000a0572ca */ /* 0x008fc800000e0000 */
        /* <DEDUP_REMOVED lines=15> */
[----:B-1----:R-:W-:Y:S01]  /*12010*/  NOP ;  /* 0x0000000000007918 */ /* 0x002fe20000000000 */
.L_x_1183:
[----:B------:R-:W2:Y:S01]  /*12020*/  LDL.LU R12, [R1+0x18] ;  /* 0x00001800010c7983 */ /* 0x000ea20000300800 */
[----:B------:R-:W-:Y:S01]  /*12030*/  MOV R10, 0x400 ;  /* 0x00000400000a7802 */ /* 0x000fe20000000f00 */
[----:B------:R-:W-:Y:S05]  /*12040*/  WARPSYNC.ALL ;  /* 0x0000000000007948 */ /* 0x000fea0003800000 */
[----:B0-----:R-:W0:Y:S01]  /*12050*/  S2R R11, SR_CgaCtaId ;  /* 0x00000000000b7919 */ /* 0x001e220000008800 */
[----:B------:R-:W-:-:S13]  /*12060*/  ELECT P0, URZ, PT ;  /* 0x00000000003f782f */ /* 0x000fda0003800000 */
[C---:B------:R-:W-:Y:S01]  /*12070*/  @P0 R2UR UR13, R7.reuse ;  /* 0x00000000070d02ca */ /* 0x040fe200000e0000 */
[----:B------:R-:W-:Y:S01]  /*12080*/  UIADD3 UR4, UP0, UR36, 0x270, URZ ;  /* 0x0000027024047890 */ /* 0x000fe2000ff1e03f */
[----:B------:R-:W-:Y:S01]  /*12090*/  @P0 R2UR UR12, R18 ;  /* 0x00000000120c02ca */ /* 0x000fe200000e0000 */
[----:B------:R-:W-:Y:S01]  /*120a0*/  UMOV UR6, 0x0 ;  /* 0x0000000000067882 */ /* 0x000fe20000000000 */
[----:B------:R-:W-:Y:S01]  /*120b0*/  @P0 R2UR UR11, R8 ;  /* 0x00000000080b02ca */ /* 0x000fe200000e0000 */
        /* <DEDUP_REMOVED lines=29> */
[----:B--2---:R-:W-:-:S05]  /*12290*/  VIADD R12, R12, 0x1 ;  /* 0x000000010c0c7836 */ /* 0x004fca0000000000 */
[----:B------:R-:W-:Y:S01]  /*122a0*/  LEA.HI R7, R12, R12, RZ, 0x1 ;  /* 0x0000000c0c077211 */ /* 0x000fe200078f08ff */
[----:B------:R0:W-:Y:S03]  /*122b0*/  STL [R1+0x18], R12 ;  /* 0x0000180c01007387 */ /* 0x0001e60000100800 */
[----:B------:R-:W-:-:S05]  /*122c0*/  LOP3.LUT R7, R7, 0xfffffffe, RZ, 0xc0, !PT ;  /* 0xfffffffe07077812 */ /* 0x000fca00078ec0ff */
[----:B------:R-:W-:-:S05]  /*122d0*/  IMAD.IADD R7, R12, 0x1, -R7 ;  /* 0x000000010c077824 */ /* 0x000fca00078e0a07 */
[----:B------:R-:W-:-:S04]  /*122e0*/  SHF.L.U32 R7, R7, 0x1f, RZ ;  /* 0x0000001f07077819 */ /* 0x000fc800000006ff */
[----:B------:R-:W1:Y:S02]  /*122f0*/  SYNCS.PHASECHK.TRANS64.TRYWAIT P0, [R10+URZ+0x30820], R7 ;  /* 0x030820070a0075a7 */ /* 0x000e64000800017f */
[----:B01----:R-:W-:Y:S05]  /*12300*/  @!P0 BRA `(.L_x_1188) ;  /* 0x0000003400388947 */ /* 0x003fea0003800000 */
.L_x_1256:
[----:B------:R-:W-:Y:S05]  /*12310*/  BSYNC B0 ;  /* 0x0000000000007941 */ /* 0x000fea0003800000 */
.L_x_1187:
[----:B------:R-:W2:Y:S04]  /*12320*/  LDL R9, [R1+0x14] ;  /* 0x0000140001097983 */ /* 0x000ea80000100800 */
[----:B0-----:R-:W3:Y:S01]  /*12330*/  LDL R8, [R1+0x10] ;  /* 0x0000100001087983 */ /* 0x001ee20000100800 */
[----:B------:R-:W-:Y:S01]  /*12340*/  BSSY B0, `(.L_x_1189) ;  /* 0x00001a7000007945 */ /* 0x000fe20003800000 */
[----:B--2---:R-:W-:-:S05]  /*12350*/  VIADD R7, R9, 0xfffffffe ;  /* 0xfffffffe09077836 */ /* 0x004fca0000000000 */
[----:B---3--:R-:W-:-:S13]  /*12360*/  ISETP.GE.AND P0, PT, R7, R8, PT ;  /* 0x000000080700720c */ /* 0x008fda0003f06270 */
[----:B------:R-:W-:Y:S05]  /*12370*/  @!P0 BRA `(.L_x_1190) ;  /* 0x00000018008c8947 */ /* 0x000fea0003800000 */
[----:B------:R-:W-:Y:S01]  /*12380*/  LOP3.LUT R13, RZ, R8, RZ, 0x33, !PT ;  /* 0x00000008ff0d7212 */ /* 0x000fe200078e33ff */
[----:B------:R-:W-:Y:S01]  /*12390*/  IMAD.MOV R8, RZ, RZ, -R9 ;  /* 0x000000ffff087224 */ /* 0x000fe200078e0a09 */
[----:B------:R-:W-:Y:S04]  /*123a0*/  BSSY B1, `(.L_x_1191) ;  /* 0x0000091000017945 */ /* 0x000fe80003800000 */
[----:B------:R-:W-:-:S05]  /*123b0*/  VIADDMNMX R13, R8, 0x1, R13, !PT ;  /* 0x00000001080d7846 */ /* 0x000fca000780010d */
[----:B------:R-:W-:-:S05]  /*123c0*/  IMAD.IADD R8, R9, 0x1, R13 ;  /* 0x0000000109087824 */ /* 0x000fca00078e020d */
[----:B------:R-:W-:-:S04]  /*123d0*/  LOP3.LUT R8, R8, 0x1, RZ, 0xc0, !PT ;  /* 0x0000000108087812 */ /* 0x000fc800078ec0ff */
[----:B------:R-:W-:-:S13]  /*123e0*/  ISETP.NE.U32.AND P0, PT, R8, 0x1, PT ;  /* 0x000000010800780c */ /* 0x000fda0003f05070 */
        /* <DEDUP_REMOVED lines=31> */
.L_x_1195:
[----:B0-----:R-:W0:Y:S01]  /*125e0*/  S2R R3, SR_CgaCtaId ;  /* 0x0000000000037919 */ /* 0x001e220000008800 */
[----:B------:R-:W-:-:S04]  /*125f0*/  MOV R2, 0x400 ;  /* 0x0000040000027802 */ /* 0x000fc80000000f00 */
[----:B0-----:R-:W-:Y:S02]  /*12600*/  LEA R2, R3, R2, 0x18 ;  /* 0x0000000203027211 */ /* 0x001fe400078ec0ff */
[----:B------:R-:W-:-:S03]  /*12610*/  SHF.L.U32 R3, R14, 0x1f, RZ ;  /* 0x0000001f0e037819 */ /* 0x000fc600000006ff */
[----:B------:R-:W-:-:S04]  /*12620*/  IMAD R2, R12, 0x8, R2 ;  /* 0x000000080c027824 */ /* 0x000fc800078e0202 */
[----:B------:R-:W0:Y:S02]  /*12630*/  SYNCS.PHASECHK.TRANS64.TRYWAIT P0, [R2+URZ+0x30840], R3 ;  /* 0x03084003020075a7 */ /* 0x000e24000800017f */
[----:B0-----:R-:W-:Y:S05]  /*12640*/  @!P0 BRA `(.L_x_1196) ;  /* 0x0000003000888947 */ /* 0x001fea0003800000 */
.L_x_1257:
        /* <DEDUP_REMOVED lines=11> */
.L_x_1197:
        /* <DEDUP_REMOVED lines=37> */
.L_x_1258:
        /* <DEDUP_REMOVED lines=13> */
.L_x_1199:
[----:B01----:R-:W2:Y:S01]  /*12a20*/  LDL.LU R2, [R1] ;  /* 0x0000000001027983 */ /* 0x003ea20000300800 */
[----:B------:R-:W-:-:S03]  /*12a30*/  MOV R10, 0x400 ;  /* 0x00000400000a7802 */ /* 0x000fc60000000f00 */
[----:B------:R-:W3:Y:S01]  /*12a40*/  LDL R3, [R1+0x4] ;  /* 0x0000040001037983 */ /* 0x000ee20000100800 */
[----:B------:R-:W0:Y:S01]  /*12a50*/  S2R R11, SR_CgaCtaId ;  /* 0x00000000000b7919 */ /* 0x000e220000008800 */
[----:B------:R-:W-:Y:S01]  /*12a60*/  R2UR UR11, R5 ;  /* 0x00000000050b72ca */ /* 0x000fe200000e0000 */
[----:B------:R-:W-:Y:S01]  /*12a70*/  UIADD3 UR4, UP0, UR36, 0x470, URZ ;  /* 0x0000047024047890 */ /* 0x000fe2000ff1e03f */
[----:B------:R-:W-:Y:S02]  /*12a80*/  R2UR UR13, R6 ;  /* 0x00000000060d72ca */ /* 0x000fe400000e0000 */
[----:B------:R-:W-:Y:S02]  /*12a90*/  R2UR UR12, R4 ;  /* 0x00000000040c72ca */ /* 0x000fe400000e0000 */
[----:B0-----:R-:W-:Y:S01]  /*12aa0*/  LEA R10, R11, R10, 0x18 ;  /* 0x0000000a0b0a7211 */ /* 0x001fe200078ec0ff */
[----:B------:R-:W-:Y:S01]  /*12ab0*/  UMOV UR10, URZ ;  /* 0x0000003f000a7c82 */ /* 0x000fe20008000000 */
[----:B------:R-:W-:Y:S01]  /*12ac0*/  UMOV UR6, 0x0 ;  /* 0x0000000000067882 */ /* 0x000fe20000000000 */
[----:B------:R-:W-:Y:S01]  /*12ad0*/  UMOV UR7, 0x14f00000 ;  /* 0x14f0000000077882 */ /* 0x000fe20000000000 */
[----:B------:R-:W-:Y:S01]  /*12ae0*/  UMOV UR16, 0x40 ;  /* 0x0000004000107882 */ /* 0x000fe20000000000 */
[----:B------:R-:W-:-:S02]  /*12af0*/  IMAD.MOV.U32 R6, RZ, RZ, R8 ;  /* 0x000000ffff067224 */ /* 0x000fc400078e0008 */
[----:B------:R-:W-:Y:S02]  /*12b00*/  IMAD.MOV.U32 R5, RZ, RZ, R7 ;  /* 0x000000ffff057224 */ /* 0x000fe400078e0007 */
[----:B--2---:R-:W-:-:S04]  /*12b10*/  IMAD.MOV.U32 R9, RZ, RZ, R2 ;  /* 0x000000ffff097224 */ /* 0x004fc800078e0002 */
[----:B------:R-:W-:-:S05]  /*12b20*/  IMAD R2, R9, 0x8, R10 ;  /* 0x0000000809027824 */ /* 0x000fca00078e020a */
[----:B------:R-:W-:Y:S01]  /*12b30*/  R2UR UR9, R2 ;  /* 0x00000000020972ca */ /* 0x000fe200000e0000 */
[----:B------:R-:W-:Y:S01]  /*12b40*/  IMAD R2, R9, 0x9000, R10 ;  /* 0x0000900009027824 */ /* 0x000fe200078e020a */
[----:B---3--:R-:W-:-:S04]  /*12b50*/  R2UR UR5, R3 ;  /* 0x00000000030572ca */ /* 0x008fc800000e0000 */
        /* <DEDUP_REMOVED lines=15> */
[----:B0-----:R-:W-:Y:S01]  /*12c50*/  NOP ;  /* 0x0000000000007918 */ /* 0x001fe20000000000 */
.L_x_1194:
[----:B------:R-:W-:Y:S05]  /*12c60*/  BSYNC B2 ;  /* 0x0000000000027941 */ /* 0x000fea0003800000 */
.L_x_1193:
[----:B------:R-:W2:Y:S04]  /*12c70*/  LDL R2, [R1+0x14] ;  /* 0x0000140001027983 */ /* 0x000ea80000100800 */
[----:B------:R0:W-:Y:S04]  /*12c80*/  STL [R1], R12 ;  /* 0x0000000c01007387 */ /* 0x0001e80000100800 */
[----:B------:R0:W-:Y:S02]  /*12c90*/  STL [R1+0x8], R14 ;  /* 0x0000080e01007387 */ /* 0x0001e40000100800 */
[----:B0-2---:R-:W-:-:S07]  /*12ca0*/  VIADD R7, R2, 0xfffffffd ;  /* 0xfffffffd02077836 */ /* 0x005fce0000000000 */
.L_x_1192:
[----:B------:R-:W-:Y:S05]  /*12cb0*/  BSYNC B1 ;  /* 0x0000000000017941 */ /* 0x000fea0003800000 */
.L_x_1191:
[----:B------:R-:W2:Y:S01]  /*12cc0*/  LDL.LU R2, [R1+0x14] ;  /* 0x0000140001027983 */ /* 0x000ea20000300800 */
[----:B------:R-:W-:Y:S01]  /*12cd0*/  VIADD R13, R13, 0xfffffffe ;  /* 0xfffffffe0d0d7836 */ /* 0x000fe20000000000 */
[----:B--2---:R-:W-:-:S04]  /*12ce0*/  LOP3.LUT R2, RZ, R2, RZ, 0x33, !PT ;  /* 0x00000002ff027212 */ /* 0x004fc800078e33ff */
[----:B------:R-:W-:-:S13]  /*12cf0*/  ISETP.NE.AND P0, PT, R13, R2, PT ;  /* 0x000000020d00720c */ /* 0x000fda0003f05270 */
[----:B------:R-:W-:Y:S05]  /*12d00*/  @!P0 BRA `(.L_x_1190) ;  /* 0x0000001000288947 */ /* 0x000fea0003800000 */
[----:B------:R-:W-:-:S07]  /*12d10*/  IMAD.MOV.U32 R10, RZ, RZ, R6 ;  /* 0x000000ffff0a7224 */ /* 0x000fce00078e0006 */
.L_x_1214:
        /* <DEDUP_REMOVED lines=32> */
.L_x_1202:
[----:B------:R-:W1:Y:S01]  /*12f20*/  S2R R3, SR_CgaCtaId ;  /* 0x0000000000037919 */ /* 0x000e620000008800 */
[----:B------:R-:W-:-:S04]  /*12f30*/  MOV R2, 0x400 ;  /* 0x0000040000027802 */ /* 0x000fc80000000f00 */
[----:B-1----:R-:W-:Y:S02]  /*12f40*/  LEA R2, R3, R2, 0x18 ;  /* 0x0000000203027211 */ /* 0x002fe400078ec0ff */
[----:B------:R-:W-:-:S03]  /*12f50*/  SHF.L.U32 R3, R9, 0x1f, RZ ;  /* 0x0000001f09037819 */ /* 0x000fc600000006ff */
[----:B------:R-:W-:-:S04]  /*12f60*/  IMAD R2, R8, 0x8, R2 ;  /* 0x0000000808027824 */ /* 0x000fc800078e0202 */
[----:B------:R-:W1:Y:S02]  /*12f70*/  SYNCS.PHASECHK.TRANS64.TRYWAIT P0, [R2+URZ+0x30840], R3 ;  /* 0x03084003020075a7 */ /* 0x000e64000800017f */
[----:B-1----:R-:W-:Y:S05]  /*12f80*/  @!P0 BRA `(.L_x_1203) ;  /* 0x0000002800608947 */ /* 0x002fea0003800000 */
.L_x_1259:
        /* <DEDUP_REMOVED lines=11> */
.L_x_1204:
        /* <DEDUP_REMOVED lines=37> */
.L_x_1260:
        /* <DEDUP_REMOVED lines=8> */
.L_x_1206:
[----:B0-----:R-:W2:Y:S01]  /*13310*/  LDL.LU R2, [R1] ;  /* 0x0000000001027983 */ /* 0x001ea20000300800 */
[----:B------:R-:W-:-:S03]  /*13320*/  MOV R13, 0x400 ;  /* 0x00000400000d7802 */ /* 0x000fc60000000f00 */
[----:B------:R-:W3:Y:S01]  /*13330*/  LDL R11, [R1+0x4] ;  /* 0x00000400010b7983 */ /* 0x000ee20000100800 */
[----:B------:R-:W0:Y:S01]  /*13340*/  S2R R14, SR_CgaCtaId ;  /* 0x00000000000e7919 */ /* 0x000e220000008800 */
[----:B------:R-:W-:Y:S02]  /*13350*/  R2UR UR11, R5 ;  /* 0x00000000050b72ca */ /* 0x000fe400000e0000 */
[----:B------:R-:W-:Y:S01]  /*13360*/  R2UR UR9, R3 ;  /* 0x00000000030972ca */ /* 0x000fe200000e0000 */
[----:B------:R-:W-:Y:S01]  /*13370*/  UIADD3 UR4, UP0, UR36, 0x470, URZ ;  /* 0x0000047024047890 */ /* 0x000fe2000ff1e03f */
[----:B------:R-:W-:Y:S02]  /*13380*/  R2UR UR13, R6 ;  /* 0x00000000060d72ca */ /* 0x000fe400000e0000 */
[----:B------:R-:W-:Y:S02]  /*13390*/  R2UR UR12, R4 ;  /* 0x00000000040c72ca */ /* 0x000fe400000e0000 */
[----:B0-----:R-:W-:-:S07]  /*133a0*/  LEA R13, R14, R13, 0x18 ;  /* 0x0000000d0e0d7211 */ /* 0x001fce00078ec0ff */
[----:B------:R-:W-:Y:S01]  /*133b0*/  UIADD3 UR9, UR9, 0x50, URZ ;  /* 0x0000005009097890 */ /* 0x000fe2000fffe03f */
[----:B------:R-:W-:Y:S01]  /*133c0*/  UMOV UR10, URZ ;  /* 0x0000003f000a7c82 */ /* 0x000fe20008000000 */
[----:B------:R-:W-:Y:S01]  /*133d0*/  UMOV UR6, 0x0 ;  /* 0x0000000000067882 */ /* 0x000fe20000000000 */
[----:B------:R-:W-:Y:S01]  /*133e0*/  UMOV UR7, 0x14f00000 ;  /* 0x14f0000000077882 */ /* 0x000fe20000000000 */
[----:B------:R-:W-:Y:S01]  /*133f0*/  UMOV UR17, 0x40 ;  /* 0x0000004000117882 */ /* 0x000fe20000000000 */
[----:B------:R-:W-:Y:S02]  /*13400*/  IMAD.MOV.U32 R5, RZ, RZ, R12 ;  /* 0x000000ffff057224 */ /* 0x000fe400078e000c */
[----:B------:R-:W-:Y:S02]  /*13410*/  IMAD.MOV.U32 R6, RZ, RZ, R10 ;  /* 0x000000ffff067224 */ /* 0x000fe400078e000a */
        /* <DEDUP_REMOVED lines=18> */
.L_x_1201:
[----:B------:R-:W-:Y:S05]  /*13540*/  BSYNC B1 ;  /* 0x0000000000017941 */ /* 0x000fea0003800000 */
.L_x_1200:
[----:B------:R-:W-:Y:S01]  /*13550*/  VIADD R3, R8, 0x1 ;  /* 0x0000000108037836 */ /* 0x000fe20000000000 */
[----:B------:R-:W-:Y:S01]  /*13560*/  BSSY B1, `(.L_x_1207) ;  /* 0x0000080000017945 */ /* 0x000fe20003800000 */
[----:B------:R-:W-:-:S03]  /*13570*/  VIADD R13, R7, 0xffffffff ;  /* 0xffffffff070d7836 */ /* 0x000fc60000000000 */
        /* <DEDUP_REMOVED lines=8> */
[----:B------:R-:W-:Y:S01]  /*13600*/  IMAD.MOV.U32 R12, RZ, RZ, R13 ;  /* 0x000000ffff0c7224 */ /* 0x000fe200078e000d */
        /* <DEDUP_REMOVED lines=20> */
.L_x_1209:
[----:B------:R-:W2:Y:S01]  /*13750*/  S2R R3, SR_CgaCtaId ;  /* 0x0000000000037919 */ /* 0x000ea20000008800 */
[----:B------:R-:W-:-:S04]  /*13760*/  MOV R2, 0x400 ;  /* 0x0000040000027802 */ /* 0x000fc80000000f00 */
[----:B--2---:R-:W-:Y:S02]  /*13770*/  LEA R2, R3, R2, 0x18 ;  /* 0x0000000203027211 */ /* 0x004fe400078ec0ff */
[----:B------:R-:W-:-:S03]  /*13780*/  SHF.L.U32 R3, R14, 0x1f, RZ ;  /* 0x0000001f0e037819 */ /* 0x000fc600000006ff */
[----:B------:R-:W-:-:S04]  /*13790*/  IMAD R2, R15, 0x8, R2 ;  /* 0x000000080f027824 */ /* 0x000fc800078e0202 */
[----:B------:R-:W2:Y:S02]  /*137a0*/  SYNCS.PHASECHK.TRANS64.TRYWAIT P0, [R2+URZ+0x30840], R3 ;  /* 0x03084003020075a7 */ /* 0x000ea4000800017f */
[----:B--2---:R-:W-:Y:S05]  /*137b0*/  @!P0 BRA `(.L_x_1210) ;  /* 0x00000020007c8947 */ /* 0x004fea0003800000 */
.L_x_1261:
        /* <DEDUP_REMOVED lines=11> */
.L_x_1211:
        /* <DEDUP_REMOVED lines=38> */
.L_x_1262:
        /* <DEDUP_REMOVED lines=8> */
.L_x_1213:
[----:B-1----:R-:W2:Y:S01]  /*13b50*/  LDL R3, [R1+0x4] ;  /* 0x0000040001037983 */ /* 0x002ea20000100800 */
[----:B0-----:R-:W-:Y:S01]  /*13b60*/  MOV R9, 0x400 ;  /* 0x0000040000097802 */ /* 0x001fe20000000f00 */
[----:B------:R-:W0:Y:S01]  /*13b70*/  S2R R11, SR_CgaCtaId ;  /* 0x00000000000b7919 */ /* 0x000e220000008800 */
[----:B------:R-:W-:Y:S02]  /*13b80*/  R2UR UR11, R5 ;  /* 0x00000000050b72ca */ /* 0x000fe400000e0000 */
        /* <DEDUP_REMOVED lines=15> */
[----:B------:R-:W-:Y:S02]  /*13c80*/  IMAD.MOV.U32 R5, RZ, RZ, R12 ;  /* 0x000000ffff057224 */ /* 0x000fe400078e000c */
[----:B------:R-:W-:Y:S01]  /*13c90*/  IMAD.MOV.U32 R6, RZ, RZ, R10 ;  /* 0x000000ffff067224 */ /* 0x000fe200078e000a */
[----:B--2---:R-:W-:-:S13]  /*13ca0*/  R2UR UR5, R3 ;  /* 0x00000000030572ca */ /* 0x004fda00000e0000 */
        /* <DEDUP_REMOVED lines=11> */
.L_x_1208:
[----:B------:R-:W-:Y:S05]  /*13d60*/  BSYNC B1 ;  /* 0x0000000000017941 */ /* 0x000fea0003800000 */
.L_x_1207:
[----:B------:R-:W2:Y:S01]  /*13d70*/  LDL R2, [R1+0x10] ;  /* 0x0000100001027983 */ /* 0x000ea20000100800 */
[----:B------:R-:W-:Y:S01]  /*13d80*/  VIADD R7, R7, 0xfffffffe ;  /* 0xfffffffe07077836 */ /* 0x000fe20000000000 */
[----:B--2---:R-:W-:-:S13]  /*13d90*/  ISETP.GT.AND P0, PT, R13, R2, PT ;  /* 0x000000020d00720c */ /* 0x004fda0003f04270 */
[----:B------:R-:W-:Y:S05]  /*13da0*/  @P0 BRA `(.L_x_1214) ;  /* 0xffffffec00dc0947 */ /* 0x000fea000383ffff */
.L_x_1190:
[----:B------:R-:W-:Y:S05]  /*13db0*/  BSYNC B0 ;  /* 0x0000000000007941 */ /* 0x000fea0003800000 */
.L_x_1189:
        /* <DEDUP_REMOVED lines=17> */
.L_x_1216:
[----:B------:R-:W-:Y:S05]  /*13ed0*/  BSYNC B0 ;  /* 0x0000000000007941 */ /* 0x000fea0003800000 */
.L_x_1215:
        /* <DEDUP_REMOVED lines=11> */
.L_x_1263:
        /* <DEDUP_REMOVED lines=11> */
.L_x_1220:
[----:B-1----:R-:W2:Y:S01]  /*14040*/  LDL R0, [R1] ;  /* 0x0000000001007983 */ /* 0x002ea20000100800 */
[----:B------:R-:W-:-:S03]  /*14050*/  MOV R7, 0x400 ;  /* 0x0000040000077802 */ /* 0x000fc60000000f00 */
[----:B------:R-:W3:Y:S01]  /*14060*/  LDL.LU R2, [R1+0x4] ;  /* 0x0000040001027983 */ /* 0x000ee20000300800 */
[----:B------:R-:W1:Y:S01]  /*14070*/  S2R R8, SR_CgaCtaId ;  /* 0x0000000000087919 */ /* 0x000e620000008800 */
[----:B------:R-:W-:Y:S02]  /*14080*/  R2UR UR11, R5 ;  /* 0x00000000050b72ca */ /* 0x000fe400000e0000 */
[----:B------:R-:W-:Y:S01]  /*14090*/  R2UR UR9, R3 ;  /* 0x00000000030972ca */ /* 0x000fe200000e0000 */
[----:B------:R-:W-:Y:S01]  /*140a0*/  UIADD3 UR4, UP0, UR36, 0x470, URZ ;  /* 0x0000047024047890 */ /* 0x000fe2000ff1e03f */
[----:B------:R-:W-:Y:S02]  /*140b0*/  R2UR UR12, R4 ;  /* 0x00000000040c72ca */ /* 0x000fe400000e0000 */
[----:B------:R-:W-:Y:S02]  /*140c0*/  R2UR UR13, R6 ;  /* 0x00000000060d72ca */ /* 0x000fe400000e0000 */
        /* <DEDUP_REMOVED lines=24> */
.L_x_1218:
[----:B------:R-:W-:Y:S05]  /*14250*/  BSYNC B0 ;  /* 0x0000000000007941 */ /* 0x000fea0003800000 */
.L_x_1217:
        /* <DEDUP_REMOVED lines=9> */
.L_x_1174:
[----:B------:R-:W-:Y:S05]  /*142f0*/  BSYNC B6 ;  /* 0x0000000000067941 */ /* 0x000fea0003800000 */
.L_x_1172:
[----:B------:R-:W-:-:S03]  /*14300*/  UMOV UR4, 0xffffffff ;  /* 0xffffffff00047882 */ /* 0x000fc60000000000 */
[----:B------:R-:W-:Y:S05]  /*14310*/  BRA.DIV UR4, `(.L_x_1221) ;  /* 0x0000001604e07947 */ /* 0x000fea000b800000 */
[----:B------:R2:W3:Y:S04]  /*14320*/  SHFL.IDX PT, R4, R16, RZ, 0x1f ;  /* 0x00001fff10047589 */ /* 0x0004e800000e0000 */
[----:B------:R-:W4:Y:S02]  /*14330*/  SHFL.IDX PT, R16, R16, 0x1, 0x1f ;  /* 0x00201f0010107f89 */ /* 0x000f2400000e0000 */
.L_x_1267:
[----:B-1----:R-:W1:Y:S01]  /*14340*/  S2R R0, SR_TID.X ;  /* 0x0000000000007919 */ /* 0x002e620000002100 */
[----:B------:R-:W-:Y:S01]  /*14350*/  ULDC UR4, c[0x0][0xc14] ;  /* 0x0003050000047ab9 */ /* 0x000fe20000000800 */
[----:B------:R-:W-:Y:S01]  /*14360*/  BSSY B0, `(.L_x_1222) ;  /* 0x000000b000007945 */ /* 0x000fe20003800000 */
[----:B------:R-:W-:Y:S01]  /*14370*/  IMAD.MOV.U32 R17, RZ, RZ, RZ ;  /* 0x000000ffff117224 */ /* 0x000fe200078e00ff */
[----:B-1----:R-:W-:Y:S01]  /*14380*/  LOP3.LUT R6, R0, 0x1f, RZ, 0xc0, !PT ;  /* 0x0000001f00067812 */ /* 0x002fe200078ec0ff */
[----:B------:R-:W-:-:S03]  /*14390*/  IMAD.U32 R0, RZ, RZ, UR4 ;  /* 0x00000004ff007e24 */ /* 0x000fc6000f8e00ff */
[C---:B------:R-:W-:Y:S01]  /*143a0*/  ISETP.NE.AND P0, PT, R6.reuse, 0x1f, PT ;  /* 0x0000001f0600780c */ /* 0x040fe20003f05270 */
[----:B------:R-:W-:-:S05]  /*143b0*/  IMAD.IADD R5, R6, 0x1, R19 ;  /* 0x0000000106057824 */ /* 0x000fca00078e0213 */
[----:B------:R-:W-:-:S13]  /*143c0*/  ISETP.GE.OR P0, PT, R5, R0, !P0 ;  /* 0x000000000500720c */ /* 0x000fda0004706670 */
[----:B------:R-:W-:Y:S05]  /*143d0*/  @P0 BRA `(.L_x_1223) ;  /* 0x00000000000c0947 */ /* 0x000fea0003800000 */
[----:B------:R-:W1:Y:S02]  /*143e0*/  LDC.64 R2, c[0x0][0xc58] ;  /* 0x00031600ff027b82 */ /* 0x000e640000000a00 */
[----:B-1----:R-:W-:-:S05]  /*143f0*/  IMAD.WIDE R2, R5, 0x4, R2 ;  /* 0x0000000405027825 */ /* 0x002fca00078e0202 */
[----:B------:R1:W5:Y:S02]  /*14400*/  LDG.E R17, desc[UR60][R2.64] ;  /* 0x0000003c02117981 */ /* 0x000364000c1e1900 */
.L_x_1223:
[----:B------:R-:W-:Y:S05]  /*14410*/  BSYNC B0 ;  /* 0x0000000000007941 */ /* 0x000fea0003800000 */
.L_x_1222:
[----:B------:R-:W-:-:S03]  /*14420*/  UMOV UR4, 0xffffffff ;  /* 0xffffffff00047882 */ /* 0x000fc60000000000 */
[----:B------:R-:W-:Y:S05]  /*14430*/  BRA.DIV UR4, `(.L_x_1224) ;  /* 0x0000001604e47947 */ /* 0x000fea000b800000 */
[----:B0----5:R-:W0:Y:S01]  /*14440*/  SHFL.UP PT, R14, R17, 0x1, RZ ;  /* 0x04200000110e7989 */ /* 0x021e2200000e00ff */
[C---:B------:R-:W-:Y:S02]  /*14450*/  ISETP.NE.AND P0, PT, R6.reuse, RZ, PT ;  /* 0x000000ff0600720c */ /* 0x040fe40003f05270 */
[----:B------:R-:W-:Y:S02]  /*14460*/  ISETP.GE.U32.AND P1, PT, R6, 0x2, PT ;  /* 0x000000020600780c */ /* 0x000fe40003f26070 */
[----:B0-----:R-:W-:Y:S02]  /*14470*/  SEL R14, R14, RZ, P0 ;  /* 0x000000ff0e0e7207 */ /* 0x001fe40000000000 */
[----:B------:R-:W-:-:S03]  /*14480*/  ISETP.GE.U32.AND P0, PT, R6, 0x4, PT ;  /* 0x000000040600780c */ /* 0x000fc60003f06070 */
[----:B------:R-:W-:-:S05]  /*14490*/  IMAD.IADD R13, R17, 0x1, R14 ;  /* 0x00000001110d7824 */ /* 0x000fca00078e020e */
[----:B------:R-:W1:Y:S02]  /*144a0*/  SHFL.UP PT, R14, R13, 0x2, RZ ;  /* 0x044000000d0e7989 */ /* 0x000e6400000e00ff */
        /* <DEDUP_REMOVED lines=14> */
.L_x_1275:
[----:B------:R-:W-:Y:S02]  /*14590*/  ULDC UR4, c[0x0][0xc10] ;  /* 0x0003040000047ab9 */ /* 0x000fe40000000800 */
[----:B------:R-:W-:-:S04]  /*145a0*/  IMAD.U32 R5, RZ, RZ, UR4 ;  /* 0x00000004ff057e24 */ /* 0x000fc8000f8e00ff */
[----:B-1----:R-:W-:-:S04]  /*145b0*/  IMAD R3, R14, R5, RZ ;  /* 0x000000050e037224 */ /* 0x002fc800078e02ff */
[----:B--2-4-:R-:W-:-:S05]  /*145c0*/  IMAD.IADD R16, R16, 0x1, R3 ;  /* 0x0000000110107824 */ /* 0x014fca00078e0203 */
[----:B---3--:R-:W-:-:S13]  /*145d0*/  ISETP.GT.AND P0, PT, R16, R4, PT ;  /* 0x000000041000720c */ /* 0x008fda0003f04270 */
[----:B------:R-:W-:Y:S05]  /*145e0*/  @P0 BRA `(.L_x_1225) ;  /* 0x0000000000b40947 */ /* 0x000fea0003800000 */
[----:B------:R-:W1:Y:S02]  /*145f0*/  LDC R0, c[0x0][0xc14] ;  /* 0x00030500ff007b82 */ /* 0x000e640000000800 */
.L_x_1230:
        /* <DEDUP_REMOVED lines=12> */
[----:B0-----:R-:W-:-:S05]  /*146c0*/  IMAD.WIDE R2, R5, 0x4, R2 ;  /* 0x0000000405027825 */ /* 0x001fca00078e0202 */
[----:B------:R0:W5:Y:S02]  /*146d0*/  LDG.E R17, desc[UR60][R2.64] ;  /* 0x0000003c02117981 */ /* 0x000164000c1e1900 */
.L_x_1228:
[----:B------:R-:W-:Y:S05]  /*146e0*/  BSYNC B0 ;  /* 0x0000000000007941 */ /* 0x000fea0003800000 */
.L_x_1227:
        /* <DEDUP_REMOVED lines=23> */
.L_x_1283:
[----:B------:R-:W-:Y:S02]  /*14860*/  ULDC UR4, c[0x0][0xc10] ;  /* 0x0003040000047ab9 */ /* 0x000fe40000000800 */
[----:B------:R-:W-:-:S04]  /*14870*/  IMAD.U32 R5, RZ, RZ, UR4 ;  /* 0x00000004ff057e24 */ /* 0x000fc8000f8e00ff */
[----:B-1----:R-:W-:-:S04]  /*14880*/  IMAD R3, R14, R5, RZ ;  /* 0x000000050e037224 */ /* 0x002fc800078e02ff */
[----:B------:R-:W-:-:S05]  /*14890*/  IMAD.IADD R16, R3, 0x1, R16 ;  /* 0x0000000103107824 */ /* 0x000fca00078e0210 */
[----:B------:R-:W-:-:S13]  /*148a0*/  ISETP.GT.AND P0, PT, R16, R4, PT ;  /* 0x000000041000720c */ /* 0x000fda0003f04270 */
[----:B------:R-:W-:Y:S05]  /*148b0*/  @!P0 BRA `(.L_x_1230) ;  /* 0xfffffffc00508947 */ /* 0x000fea000383ffff */
.L_x_1225:
        /* <DEDUP_REMOVED lines=8> */
.L_x_1287:
[----:B------:R-:W-:Y:S01]  /*14940*/  ISETP.NE.AND P0, PT, R3, RZ, PT ;  /* 0x000000ff0300720c */ /* 0x000fe20003f05270 */
[----:B------:R-:W-:-:S12]  /*14950*/  IMAD.MOV.U32 R7, RZ, RZ, RZ ;  /* 0x000000ffff077224 */ /* 0x000fd800078e00ff */
[----:B------:R-:W-:Y:S05]  /*14960*/  @!P0 BRA `(.L_x_1232) ;  /* 0x0000000000108947 */ /* 0x000fea0003800000 */
[----:B------:R-:W-:Y:S01]  /*14970*/  UMOV UR4, 0xffffffff ;  /* 0xffffffff00047882 */ /* 0x000fe20000000000 */
[----:B------:R-:W-:Y:S02]  /*14980*/  VIADD R12, R6, 0xffffffff ;  /* 0xffffffff060c7836 */ /* 0x000fe40000000000 */
[----:B------:R-:W-:Y:S05]  /*14990*/  BRA.DIV UR4, `(.L_x_1233) ;  /* 0x0000001a04747947 */ /* 0x000fea000b800000 */
[----:B------:R3:W4:Y:S02]  /*149a0*/  SHFL.IDX PT, R7, R2, R12, 0x1f ;  /* 0x00001f0c02077589 */ /* 0x00072400000e0000 */
.L_x_1232:
[----:B0--3--:R-:W0:Y:S01]  /*149b0*/  LDC.64 R2, c[0x0][0xc68] ;  /* 0x00031a00ff027b82 */ /* 0x009e220000000a00 */
[----:B------:R-:W-:-:S04]  /*149c0*/  IMAD.IADD R19, R6, 0x1, R19 ;  /* 0x0000000106137824 */ /* 0x000fc800078e0213 */
[----:B0-----:R-:W-:-:S05]  /*149d0*/  IMAD.WIDE R2, R19, 0x4, R2 ;  /* 0x0000000413027825 */ /* 0x001fca00078e0202 */
[----:B------:R0:W1:Y:S01]  /*149e0*/  LDG.E R8, desc[UR60][R2.64] ;  /* 0x0000003c02087981 */ /* 0x000062000c1e1900 */
[----:B----4-:R-:W-:-:S04]  /*149f0*/  IMAD R16, R7, R5, R16 ;  /* 0x0000000507107224 */ /* 0x010fc800078e0210 */
[----:B------:R-:W-:Y:S02]  /*14a00*/  IMAD.IADD R7, R4, 0x1, -R16 ;  /* 0x0000000104077824 */ /* 0x000fe400078e0a10 */
[----:B0-----:R-:W-:Y:S02]  /*14a10*/  IMAD.MOV.U32 R2, RZ, RZ, RZ ;  /* 0x000000ffff027224 */ /* 0x001fe400078e00ff */
[----:B-12---:R-:W-:-:S05]  /*14a20*/  IMAD R6, R17, R8, RZ ;  /* 0x0000000811067224 */ /* 0x006fca00078e02ff */
[-C--:B------:R-:W-:Y:S02]  /*14a30*/  IABS R9, R6.reuse ;  /* 0x0000000600097213 */ /* 0x080fe40000000000 */
[----:B------:R-:W-:Y:S02]  /*14a40*/  IABS R4, R6 ;  /* 0x0000000600047213 */ /* 0x000fe40000000000 */
[----:B------:R-:W0:Y:S03]  /*14a50*/  I2F.RP R10, R9 ;  /* 0x00000009000a7306 */ /* 0x000e260000209400 */
[----:B------:R-:W-:-:S05]  /*14a60*/  IMAD.MOV R4, RZ, RZ, -R4 ;  /* 0x000000ffff047224 */ /* 0x000fca00078e0a04 */
[----:B0-----:R-:W0:Y:S02]  /*14a70*/  MUFU.RCP R10, R10 ;  /* 0x0000000a000a7308 */ /* 0x001e240000001000 */
[----:B0-----:R-:W-:-:S06]  /*14a80*/  VIADD R11, R10, 0xffffffe ;  /* 0x0ffffffe0a0b7836 */ /* 0x001fcc0000000000 */
[----:B------:R-:W0:Y:S02]  /*14a90*/  F2I.FTZ.U32.TRUNC.NTZ R3, R11 ;  /* 0x0000000b00037305 */ /* 0x000e24000021f000 */
[----:B0-----:R-:W-:-:S04]  /*14aa0*/  IMAD.MOV R12, RZ, RZ, -R3 ;  /* 0x000000ffff0c7224 */ /* 0x001fc800078e0a03 */
[----:B------:R-:W-:-:S04]  /*14ab0*/  IMAD R13, R12, R9, RZ ;  /* 0x000000090c0d7224 */ /* 0x000fc800078e02ff */
[----:B------:R-:W-:Y:S01]  /*14ac0*/  IMAD.HI.U32 R2, R3, R13, R2 ;  /* 0x0000000d03027227 */ /* 0x000fe200078e0002 */
[----:B------:R-:W-:-:S05]  /*14ad0*/  IABS R3, R7 ;  /* 0x0000000700037213 */ /* 0x000fca0000000000 */
[----:B------:R-:W-:-:S04]  /*14ae0*/  IMAD.HI.U32 R2, R2, R3, RZ ;  /* 0x0000000302027227 */ /* 0x000fc800078e00ff */
[----:B------:R-:W-:Y:S01]  /*14af0*/  IMAD R4, R2, R4, R3 ;  /* 0x0000000402047224 */ /* 0x000fe200078e0203 */
[----:B------:R-:W-:-:S04]  /*14b00*/  LOP3.LUT R3, R7, R6, RZ, 0x3c, !PT ;  /* 0x0000000607037212 */ /* 0x000fc800078e3cff */
[----:B------:R-:W-:-:S13]  /*14b10*/  ISETP.GT.U32.AND P0, PT, R9, R4, PT ;  /* 0x000000040900720c */ /* 0x000fda0003f04070 */
[----:B------:R-:W-:Y:S02]  /*14b20*/  @!P0 IMAD.IADD R4, R4, 0x1, -R9 ;  /* 0x0000000104048824 */ /* 0x000fe400078e0a09 */
[----:B------:R-:W-:-:S03]  /*14b30*/  @!P0 VIADD R2, R2, 0x1 ;  /* 0x0000000102028836 */ /* 0x000fc60000000000 */
[----:B------:R-:W-:-:S13]  /*14b40*/  ISETP.GE.U32.AND P0, PT, R4, R9, PT ;  /* 0x000000090400720c */ /* 0x000fda0003f06070 */
[----:B------:R-:W-:Y:S01]  /*14b50*/  @P0 VIADD R2, R2, 0x1 ;  /* 0x0000000102020836 */ /* 0x000fe20000000000 */
[----:B------:R-:W-:-:S03]  /*14b60*/  ISETP.GE.AND P0, PT, R3, RZ, PT ;  /* 0x000000ff0300720c */ /* 0x000fc60003f06270 */
[----:B------:R-:W-:-:S10]  /*14b70*/  IMAD.MOV.U32 R9, RZ, RZ, R2 ;  /* 0x000000ffff097224 */ /* 0x000fd400078e0002 */
[----:B------:R-:W-:Y:S01]  /*14b80*/  @!P0 IMAD.MOV R9, RZ, RZ, -R9 ;  /* 0x000000ffff098224 */ /* 0x000fe200078e0a09 */
[----:B------:R-:W-:-:S13]  /*14b90*/  ISETP.NE.AND P0, PT, R6, RZ, PT ;  /* 0x000000ff0600720c */ /* 0x000fda0003f05270 */
[----:B------:R-:W-:-:S05]  /*14ba0*/  @!P0 LOP3.LUT R9, RZ, R6, RZ, 0x33, !PT ;  /* 0x00000006ff098212 */ /* 0x000fca00078e33ff */
[----:B------:R-:W-:Y:S02]  /*14bb0*/  IMAD R4, R8, R9, RZ ;  /* 0x0000000908047224 */ /* 0x000fe400078e02ff */
[----:B------:R-:W-:Y:S02]  /*14bc0*/  IMAD.MOV R9, RZ, RZ, -R9 ;  /* 0x000000ffff097224 */ /* 0x000fe400078e0a09 */
[----:B------:R-:W-:Y:S02]  /*14bd0*/  IMAD.MOV R2, RZ, RZ, -R4 ;  /* 0x000000ffff027224 */ /* 0x000fe400078e0a04 */
[----:B------:R-:W-:-:S03]  /*14be0*/  IMAD R7, R6, R9, R7 ;  /* 0x0000000906077224 */ /* 0x000fc600078e0207 */
[----:B------:R-:W-:Y:S01]  /*14bf0*/  VIADDMNMX R8, R2, R5, R8, PT ;  /* 0x0000000502087246 */ /* 0x000fe20003800108 */
[----:B------:R-:W-:-:S03]  /*14c00*/  IMAD.IADD R4, R7, 0x1, R4 ;  /* 0x0000000107047824 */ /* 0x000fc600078e0204 */
[----:B------:R-:W-:-:S04]  /*14c10*/  IABS R5, R8 ;  /* 0x0000000800057213 */ /* 0x000fc80000000000 */
[----:B------:R-:W0:Y:S08]  /*14c20*/  I2F.RP R10, R5 ;  /* 0x00000005000a7306 */ /* 0x000e300000209400 */
[----:B0-----:R-:W0:Y:S02]  /*14c30*/  MUFU.RCP R10, R10 ;  /* 0x0000000a000a7308 */ /* 0x001e240000001000 */
[----:B0-----:R-:W-:-:S06]  /*14c40*/  VIADD R2, R10, 0xffffffe ;  /* 0x0ffffffe0a027836 */ /* 0x001fcc0000000000 */
[----:B------:R0:W1:Y:S02]  /*14c50*/  F2I.FTZ.U32.TRUNC.NTZ R3, R2 ;  /* 0x0000000200037305 */ /* 0x000064000021f000 */
[----:B0-----:R-:W-:Y:S02]  /*14c60*/  IMAD.MOV.U32 R2, RZ, RZ, RZ ;  /* 0x000000ffff027224 */ /* 0x001fe400078e00ff */
[----:B-1----:R-:W-:-:S04]  /*14c70*/  IMAD.MOV R6, RZ, RZ, -R3 ;  /* 0x000000ffff067224 */ /* 0x002fc800078e0a03 */
[----:B------:R-:W-:Y:S01]  /*14c80*/  IMAD R9, R6, R5, RZ ;  /* 0x0000000506097224 */ /* 0x000fe200078e02ff */
[----:B------:R-:W-:-:S03]  /*14c90*/  IABS R6, R7 ;  /* 0x0000000700067213 */ /* 0x000fc60000000000 */
[----:B------:R-:W-:Y:S01]  /*14ca0*/  IMAD.HI.U32 R3, R3, R9, R2 ;  /* 0x0000000903037227 */ /* 0x000fe200078e0002 */
[----:B------:R-:W-:-:S05]  /*14cb0*/  IABS R9, R8 ;  /* 0x0000000800097213 */ /* 0x000fca0000000000 */
        /* <DEDUP_REMOVED lines=12> */
[----:B------:R-:W-:Y:S01]  /*14d80*/  @!P0 LOP3.LUT R3, RZ, R8, RZ, 0x33, !PT ;  /* 0x00000008ff038212 */ /* 0x000fe200078e33ff */
[----:B------:R-:W-:-:S03]  /*14d90*/  IMAD.MOV R8, RZ, RZ, -R8 ;  /* 0x000000ffff087224 */ /* 0x000fc600078e0a08 */
[----:B------:R-:W-:Y:S01]  /*14da0*/  LOP3.LUT R2, RZ, R3, RZ, 0x33, !PT ;  /* 0x00000003ff027212 */ /* 0x000fe200078e33ff */
[----:B------:R-:W-:-:S04]  /*14db0*/  IMAD R18, R3, R8, R4 ;  /* 0x0000000803127224 */ /* 0x000fc800078e0204 */
[----:B------:R-:W-:Y:S01]  /*14dc0*/  IMAD.IADD R17, R17, 0x1, R2 ;  /* 0x0000000111117824 */ /* 0x000fe200078e0202 */
[----:B------:R-:W-:Y:S06]  /*14dd0*/  BRA `(.L_x_1234) ;  /* 0x00000000001c7947 */ /* 0x000fec0003800000 */
.L_x_1226:
[----:B------:R-:W-:Y:S01]  /*14de0*/  UMOV UR4, URZ ;  /* 0x0000003f00047c82 */ /* 0x000fe20008000000 */
[----:B------:R-:W-:Y:S01]  /*14df0*/  UMOV UR5, URZ ;  /* 0x0000003f00057c82 */ /* 0x000fe20008000000 */
[----:B------:R-:W-:Y:S01]  /*14e00*/  ULDC UR6, c[0x0][0xc14] ;  /* 0x0003050000067ab9 */ /* 0x000fe20000000800 */
[----:B------:R-:W-:Y:S02]  /*14e10*/  IMAD.MOV.U32 R16, RZ, RZ, R4 ;  /* 0x000000ffff107224 */ /* 0x000fe400078e0004 */
[----:B------:R-:W-:Y:S02]  /*14e20*/  IMAD.U32 R17, RZ, RZ, UR4 ;  /* 0x00000004ff117e24 */ /* 0x000fe4000f8e00ff */
[----:B------:R-:W-:Y:S02]  /*14e30*/  IMAD.U32 R18, RZ, RZ, UR5 ;  /* 0x00000005ff127e24 */ /* 0x000fe4000f8e00ff */
[----:B------:R-:W-:-:S07]  /*14e40*/  IMAD.U32 R19, RZ, RZ, UR6 ;  /* 0x00000006ff137e24 */ /* 0x000fce000f8e00ff */
.L_x_1234:
        /* <DEDUP_REMOVED lines=12> */
.L_x_1160:
[----:B-1----:R-:W3:Y:S01]  /*14f10*/  LDL.LU R0, [R1+0x18] ;  /* 0x0000180001007983 */ /* 0x002ee20000300800 */
[----:B------:R-:W-:Y:S01]  /*14f20*/  BSSY B0, `(.L_x_1236) ;  /* 0x000000b000007945 */ /* 0x000fe20003800000 */
[----:B------:R-:W1:Y:S01]  /*14f30*/  S2R R5, SR_CgaCtaId ;  /* 0x0000000000057919 */ /* 0x000e620000008800 */
[----:B---3--:R-:W-:-:S05]  /*14f40*/  VIADD R0, R0, 0x1 ;  /* 0x0000000100007836 */ /* 0x008fca0000000000 */
[----:B--2---:R-:W-:-:S04]  /*14f50*/  LEA.HI R2, R0, R0, RZ, 0x1 ;  /* 0x0000000000027211 */ /* 0x004fc800078f08ff */
[----:B------:R-:W-:-:S05]  /*14f60*/  LOP3.LUT R3, R2, 0xfffffffe, RZ, 0xc0, !PT ;  /* 0xfffffffe02037812 */ /* 0x000fca00078ec0ff */
[----:B------:R-:W-:Y:S01]  /*14f70*/  IMAD.IADD R3, R0, 0x1, -R3 ;  /* 0x0000000100037824 */ /* 0x000fe200078e0a03 */
[----:B------:R-:W-:-:S04]  /*14f80*/  MOV R0, 0x400 ;  /* 0x0000040000007802 */ /* 0x000fc80000000f00 */
[----:B-1----:R-:W-:Y:S02]  /*14f90*/  LEA R0, R5, R0, 0x18 ;  /* 0x0000000005007211 */ /* 0x002fe400078ec0ff */
[----:B------:R-:W-:-:S04]  /*14fa0*/  SHF.L.U32 R3, R3, 0x1f, RZ ;  /* 0x0000001f03037819 */ /* 0x000fc800000006ff */
[----:B------:R-:W1:Y:S02]  /*14fb0*/  SYNCS.PHASECHK.TRANS64.TRYWAIT P0, [R0+URZ+0x30820], R3 ;  /* 0x03082003000075a7 */ /* 0x000e64000800017f */
[----:B-1----:R-:W-:Y:S05]  /*14fc0*/  @!P0 BRA `(.L_x_1237) ;  /* 0x0000001400108947 */ /* 0x002fea0003800000 */
.L_x_1290:
[----:B------:R-:W-:Y:S05]  /*14fd0*/  BSYNC B0 ;  /* 0x0000000000007941 */ /* 0x000fea0003800000 */
.L_x_1236:
[----:B------:R-:W-:-:S03]  /*14fe0*/  UMOV UR4, 0xffffffff ;  /* 0xffffffff00047882 */ /* 0x000fc60000000000 */
[----:B------:R-:W-:Y:S05]  /*14ff0*/  BRA.DIV UR4, `(.L_x_1238) ;  /* 0x0000001604187947 */ /* 0x000fea000b800000 */
[----:B------:R-:W2:Y:S02]  /*15000*/  S2R R2, SR_TID.X ;  /* 0x0000000000027919 */ /* 0x000ea40000002100 */
[----:B--2---:R-:W-:-:S04]  /*15010*/  SHF.R.U32.HI R2, RZ, 0x5, R2 ;  /* 0x00000005ff027819 */ /* 0x004fc80000011602 */
[----:B------:R-:W-:-:S05]  /*15020*/  LOP3.LUT R2, R2, 0x3, RZ, 0xc0, !PT ;  /* 0x0000000302027812 */ /* 0x000fca00078ec0ff */
[----:B------:R2:W3:Y:S02]  /*15030*/  SHFL.IDX PT, R14, R2, RZ, 0x1f ;  /* 0x00001fff020e7589 */ /* 0x0004e400000e0000 */
.L_x_1293:
[----:B---3--:R-:W-:Y:S01]  /*15040*/  ISETP.NE.AND P0, PT, R14, RZ, PT ;  /* 0x000000ff0e00720c */ /* 0x008fe20003f05270 */
[----:B------:R-:W-:-:S12]  /*15050*/  BSSY B0, `(.L_x_1239) ;  /* 0x0000029000007945 */ /* 0x000fd80003800000 */
[----:B------:R-:W-:Y:S05]  /*15060*/  @P0 BRA `(.L_x_1240) ;  /* 0x00000000009c0947 */ /* 0x000fea0003800000 */
[----:B------:R-:W-:-:S03]  /*15070*/  UMOV UR4, 0xffffffff ;  /* 0xffffffff00047882 */ /* 0x000fc60000000000 */
[----:B------:R-:W-:Y:S05]  /*15080*/  BRA.DIV UR4, `(.L_x_1241) ;  /* 0x0000001604287947 */ /* 0x000fea000b800000 */
[----:B------:R-:W-:-:S13]  /*15090*/  ELECT P6, URZ, PT ;  /* 0x00000000003f782f */ /* 0x000fda00038c0000 */
.L_x_1296:
[----:B------:R-:W-:Y:S05]  /*150a0*/  @!P6 BRA `(.L_x_1240) ;  /* 0x00000000008ce947 */ /* 0x000fea0003800000 */
[----:B--2---:R-:W2:Y:S02]  /*150b0*/  LDL R2, [R1+0x20] ;  /* 0x0000200001027983 */ /* 0x004ea40000100800 */
[----:B--2---:R-:W-:-:S13]  /*150c0*/  R2UR UR4, R2 ;  /* 0x00000000020472ca */ /* 0x004fda00000e0000 */
[----:B------:R-:W-:-:S06]  /*150d0*/  ULOP3.LUT UR4, UR4, 0x2, URZ, 0xfc, !UPT ;  /* 0x0000000204047892 */ /* 0x000fcc000f8efc3f */
[----:B------:R-:W-:-:S05]  /*150e0*/  IMAD.U32 R2, RZ, RZ, UR4 ;  /* 0x00000004ff027e24 */ /* 0x000fca000f8e00ff */
[----:B------:R-:W-:-:S13]  /*150f0*/  ISETP.NE.AND P2, PT, R2, 0x3, PT ;  /* 0x000000030200780c */ /* 0x000fda0003f45270 */
[----:B------:R-:W-:Y:S05]  /*15100*/  @!P2 BRA `(.L_x_1242) ;  /* 0x000000000004a947 */ /* 0x000fea0003800000 */
[----:B------:R-:W-:Y:S01]  /*15110*/  BPT.TRAP 0x1 ;  /* 0x000000040000795c */ /* 0x000fe20000300000 */
.L_x_1242:
[----:B-1----:R-:W2:Y:S04]  /*15120*/  LDL R3, [R1] ;  /* 0x0000000001037983 */ /* 0x002ea80000100800 */
[----:B------:R-:W3:Y:S01]  /*15130*/  LDL.LU R7, [R1+0x8] ;  /* 0x0000080001077983 */ /* 0x000ee20000300800 */
[----:B------:R-:W-:-:S04]  /*15140*/  VIADD R2, R0, 0x30840 ;  /* 0x0003084000027836 */ /* 0x000fc80000000000 */
[C---:B--2---:R-:W-:Y:S02]  /*15150*/  IMAD R6, R3.reuse, 0x8, R2 ;  /* 0x0000000803067824 */ /* 0x044fe400078e0202 */
[----:B------:R-:W-:Y:S01]  /*15160*/  VIADD R3, R3, 0x1 ;  /* 0x0000000103037836 */ /* 0x000fe20000000000 */
[----:B---3--:R-:W-:-:S04]  /*15170*/  SHF.L.U32 R5, R7, 0x1f, RZ ;  /* 0x0000001f07057819 */ /* 0x008fc800000006ff */
[C---:B------:R-:W-:Y:S01]  /*15180*/  ISETP.NE.AND P1, PT, R3.reuse, 0x2, PT ;  /* 0x000000020300780c */ /* 0x040fe20003f25270 */
[----:B------:R-:W1:Y:S03]  /*15190*/  SYNCS.PHASECHK.TRANS64.TRYWAIT P0, [R6+URZ], R5 ;  /* 0x00000005060075a7 */ /* 0x000e66000800017f */
[----:B------:R-:W-:Y:S02]  /*151a0*/  SEL R4, RZ, 0x1, P1 ;  /* 0x00000001ff047807 */ /* 0x000fe40000800000 */
[----:B------:R-:W-:Y:S02]  /*151b0*/  SEL R3, R3, RZ, P1 ;  /* 0x000000ff03037207 */ /* 0x000fe40000800000 */
[----:B------:R-:W-:-:S03]  /*151c0*/  LOP3.LUT R4, R7, R4, RZ, 0x3c, !PT ;  /* 0x0000000407047212 */ /* 0x000fc600078e3cff */
[----:B------:R-:W-:Y:S01]  /*151d0*/  IMAD R7, R3, 0x8, R2 ;  /* 0x0000000803077824 */ /* 0x000fe200078e0202 */
[----:B------:R-:W-:Y:S01]  /*151e0*/  SHF.L.U32 R2, R4, 0x1f, RZ ;  /* 0x0000001f04027819 */ /* 0x000fe200000006ff */
[----:B-1----:R-:W-:Y:S06]  /*151f0*/  @!P0 BRA `(.L_x_1243) ;  /* 0x0000001000ec8947 */ /* 0x002fec0003800000 */
.L_x_1297:
[----:B------:R-:W2:Y:S02]  /*15200*/  SYNCS.PHASECHK.TRANS64.TRYWAIT P0, [R7+URZ], R2 ;  /* 0x00000002070075a7 */ /* 0x000ea4000800017f */
[----:B--2---:R-:W-:Y:S05]  /*15210*/  @!P0 BRA `(.L_x_1244) ;  /* 0x0000001000f88947 */ /* 0x004fea0003800000 */
.L_x_1298:
[----:B------:R-:W-:Y:S05]  /*15220*/  @!P2 BRA `(.L_x_1245) ;  /* 0x000000000004a947 */ /* 0x000fea0003800000 */
[----:B------:R-:W-:Y:S01]  /*15230*/  BPT.TRAP 0x1 ;  /* 0x000000040000795c */ /* 0x000fe20000300000 */
.L_x_1245:
[----:B------:R-:W3:Y:S01]  /*15240*/  LDL.LU R4, [R1] ;  /* 0x0000000001047983 */ /* 0x000ee20000300800 */
[----:B------:R-:W-:-:S04]  /*15250*/  VIADD R0, R0, 0x30860 ;  /* 0x0003086000007836 */ /* 0x000fc80000000000 */
[----:B---3--:R-:W-:-:S04]  /*15260*/  IMAD R4, R4, 0x8, R0 ;  /* 0x0000000804047824 */ /* 0x008fc800078e0200 */
[----:B------:R-:W3:Y:S02]  /*15270*/  SYNCS.PHASECHK.TRANS64.TRYWAIT P0, [R4+URZ], R5 ;  /* 0x00000005040075a7 */ /* 0x000ee4000800017f */
[----:B---3--:R-:W-:Y:S05]  /*15280*/  @!P0 BRA `(.L_x_1246) ;  /* 0x0000001000f08947 */ /* 0x008fea0003800000 */
.L_x_1299:
[----:B------:R-:W-:-:S07]  /*15290*/  IMAD R3, R3, 0x8, R0 ;  /* 0x0000000803037824 */ /* 0x000fce00078e0200 */
.L_x_1247:
[----:B----4-:R4:W0:Y:S02]  /*152a0*/  SYNCS.PHASECHK.TRANS64.TRYWAIT P0, [R3+URZ], R2 ;  /* 0x00000002030075a7 */ /* 0x010824000800017f */
[----:B0-----:R-:W-:Y:S05]  /*152b0*/  @!P0 NANOSLEEP.SYNCS 0x989680 ;  /* 0x009896800000895d */ /* 0x001fea0003900000 */
[----:B------:R-:W0:Y:S02]  /*152c0*/  @!P0 SYNCS.PHASECHK.TRANS64 P0, [R3+URZ], R2 ;  /* 0x00000002030085a7 */ /* 0x000e24000800007f */
[----:B0-----:R-:W-:Y:S05]  /*152d0*/  @!P0 BRA `(.L_x_1247) ;  /* 0xfffffffc00f08947 */ /* 0x001fea000383ffff */
.L_x_1240:
[----:B------:R-:W-:Y:S05]  /*152e0*/  BSYNC B0 ;  /* 0x0000000000007941 */ /* 0x000fea0003800000 */
.L_x_1239:
[----:B------:R-:W-:Y:S05]  /*152f0*/  EXIT ;  /* 0x000000000000794d */ /* 0x000fea0003800000 */
.L_x_1064:
[----:B0-----:R-:W-:-:S04]  /*15300*/  IMAD.U32 R3, RZ, RZ, UR38 ;  /* 0x00000026ff037e24 */ /* 0x001fc8000f8e00ff */
[----:B------:R0:W1:Y:S03]  /*15310*/  SYNCS.PHASECHK.TRANS64.TRYWAIT P1, [R3+URZ+0x30800], R0 ;  /* 0x03080000030075a7 */ /* 0x000066000802017f */
[----:B-1----:R-:W-:Y:S05]  /*15320*/  @!P1 NANOSLEEP.SYNCS 0x989680 ;  /* 0x009896800000995d */ /* 0x002fea0003900000 */
[----:B------:R-:W1:Y:S02]  /*15330*/  @!P1 SYNCS.PHASECHK.TRANS64 P1, [R3+URZ+0x30800], R0 ;  /* 0x03080000030095a7 */ /* 0x000e64000802007f */
[----:B-1----:R-:W-:Y:S05]  /*15340*/  @!P1 BRA `(.L_x_1064) ;  /* 0xfffffffc00ec9947 */ /* 0x002fea000383ffff */
[----:B------:R-:W-:Y:S05]  /*15350*/  BRA `(.L_x_1248) ;  /* 0xfffffec8000c7947 */ /* 0x000fea000383ffff */
.L_x_1068:
[----:B-1----:R1:W3:Y:S02]  /*15360*/  SYNCS.PHASECHK.TRANS64.TRYWAIT P1, [R3+URZ+0x30830], R0 ;  /* 0x03083000030075a7 */ /* 0x0022e4000802017f */
[----:B---3--:R-:W-:Y:S05]  /*15370*/  @!P1 NANOSLEEP.SYNCS 0x989680 ;  /* 0x009896800000995d */ /* 0x008fea0003900000 */
[----:B------:R-:W3:Y:S02]  /*15380*/  @!P1 SYNCS.PHASECHK.TRANS64 P1, [R3+URZ+0x30830], R0 ;  /* 0x03083000030095a7 */ /* 0x000ee4000802007f */
[----:B---3--:R-:W-:Y:S05]  /*15390*/  @!P1 BRA `(.L_x_1068) ;  /* 0xfffffffc00f09947 */ /* 0x008fea000383ffff */
[----:B------:R-:W-:Y:S05]  /*153a0*/  BRA `(.L_x_1067) ;  /* 0xfffffec800407947 */ /* 0x000fea000383ffff */
.L_x_1084:
[----:B-1----:R-:W-:-:S04]  /*153b0*/  IMAD.U32 R121, RZ, RZ, UR5 ;  /* 0x00000005ff797e24 */ /* 0x002fc8000f8e00ff */
[----:B------:R1:W2:Y:S03]  /*153c0*/  SYNCS.PHASECHK.TRANS64.TRYWAIT P1, [R121+URZ+0x30830], R0 ;  /* 0x03083000790075a7 */ /* 0x0002a6000802017f */
[----:B--2---:R-:W-:Y:S05]  /*153d0*/  @!P1 NANOSLEEP.SYNCS 0x989680 ;  /* 0x009896800000995d */ /* 0x004fea0003900000 */
[----:B------:R-:W2:Y:S02]  /*153e0*/  @!P1 SYNCS.PHASECHK.TRANS64 P1, [R121+URZ+0x30830], R0 ;  /* 0x03083000790095a7 */ /* 0x000ea4000802007f */
[----:B--2---:R-:W-:Y:S05]  /*153f0*/  @!P1 BRA `(.L_x_1084) ;  /* 0xfffffffc00ec9947 */ /* 0x004fea000383ffff */
[----:B------:R-:W-:Y:S05]  /*15400*/  BRA `(.L_x_1083) ;  /* 0xfffffef4002c7947 */ /* 0x000fea000383ffff */
.L_x_1088:
[----:B-1----:R-:W-:-:S04]  /*15410*/  IMAD.U32 R3, RZ, RZ, UR14 ;  /* 0x0000000eff037e24 */ /* 0x002fc8000f8e00ff */
[----:B------:R1:W2:Y:S03]  /*15420*/  SYNCS.PHASECHK.TRANS64.TRYWAIT P1, [R3+URZ+0x30850], R0 ;  /* 0x03085000030075a7 */ /* 0x0002a6000802017f */
[----:B--2---:R-:W-:Y:S05]  /*15430*/  @!P1 NANOSLEEP.SYNCS 0x989680 ;  /* 0x009896800000995d */ /* 0x004fea0003900000 */
[----:B------:R-:W2:Y:S02]  /*15440*/  @!P1 SYNCS.PHASECHK.TRANS64 P1, [R3+URZ+0x30850], R0 ;  /* 0x03085000030095a7 */ /* 0x000ea4000802007f */
[----:B--2---:R-:W-:Y:S05]  /*15450*/  @!P1 BRA `(.L_x_1088) ;  /* 0xfffffffc00ec9947 */ /* 0x004fea000383ffff */
[----:B------:R-:W-:Y:S05]  /*15460*/  BRA `(.L_x_1087) ;  /* 0xfffffefc00c47947 */ /* 0x000fea000383ffff */
.L_x_1105:
[----:B-1----:R-:W-:-:S04]  /*15470*/  IMAD.U32 R5, RZ, RZ, UR5 ;  /* 0x00000005ff057e24 */ /* 0x002fc8000f8e00ff */
[----:B------:R1:W2:Y:S03]  /*15480*/  SYNCS.PHASECHK.TRANS64.TRYWAIT P1, [R5+URZ+0x30830], R0 ;  /* 0x03083000050075a7 */ /* 0x0002a6000802017f */
[----:B--2---:R-:W-:Y:S05]  /*15490*/  @!P1 NANOSLEEP.SYNCS 0x989680 ;  /* 0x009896800000995d */ /* 0x004fea0003900000 */
[----:B------:R-:W2:Y:S02]  /*154a0*/  @!P1 SYNCS.PHASECHK.TRANS64 P1, [R5+URZ+0x30830], R0 ;  /* 0x03083000050095a7 */ /* 0x000ea4000802007f */
[----:B--2---:R-:W-:Y:S05]  /*154b0*/  @!P1 BRA `(.L_x_1105) ;  /* 0xfffffffc00ec9947 */ /* 0x004fea000383ffff */
[----:B------:R-:W-:Y:S05]  /*154c0*/  BRA `(.L_x_1104) ;  /* 0xffffff2400547947 */ /* 0x000fea000383ffff */
.L_x_1109:
[----:B-1----:R-:W-:-:S04]  /*154d0*/  IMAD.U32 R3, RZ, RZ, UR10 ;  /* 0x0000000aff037e24 */ /* 0x002fc8000f8e00ff */
[----:B------:R1:W2:Y:S03]  /*154e0*/  SYNCS.PHASECHK.TRANS64.TRYWAIT P1, [R3+URZ+0x30850], R0 ;  /* 0x03085000030075a7 */ /* 0x0002a6000802017f */
[----:B--2---:R-:W-:Y:S05]  /*154f0*/  @!P1 NANOSLEEP.SYNCS 0x989680 ;  /* 0x009896800000995d */ /* 0x004fea0003900000 */
[----:B------:R-:W2:Y:S02]  /*15500*/  @!P1 SYNCS.PHASECHK.TRANS64 P1, [R3+URZ+0x30850], R0 ;  /* 0x03085000030095a7 */ /* 0x000ea4000802007f */
[----:B--2---:R-:W-:Y:S05]  /*15510*/  @!P1 BRA `(.L_x_1109) ;  /* 0xfffffffc00ec9947 */ /* 0x004fea000383ffff */
[----:B------:R-:W-:Y:S05]  /*15520*/  BRA `(.L_x_1108) ;  /* 0xffffff2c00ec7947 */ /* 0x000fea000383ffff */
.L_x_1115:
[----:B-1----:R-:W-:-:S04]  /*15530*/  IMAD.U32 R5, RZ, RZ, UR5 ;  /* 0x00000005ff057e24 */ /* 0x002fc8000f8e00ff */
[----:B------:R1:W2:Y:S03]  /*15540*/  SYNCS.PHASECHK.TRANS64.TRYWAIT P1, [R5+URZ+0x30830], R0 ;  /* 0x03083000050075a7 */ /* 0x0002a6000802017f */
[----:B--2---:R-:W-:Y:S05]  /*15550*/  @!P1 NANOSLEEP.SYNCS 0x989680 ;  /* 0x009896800000995d */ /* 0x004fea0003900000 */
[----:B------:R-:W2:Y:S02]  /*15560*/  @!P1 SYNCS.PHASECHK.TRANS64 P1, [R5+URZ+0x30830], R0 ;  /* 0x03083000050095a7 */ /* 0x000ea4000802007f */
[----:B--2---:R-:W-:Y:S05]  /*15570*/  @!P1 BRA `(.L_x_1115) ;  /* 0xfffffffc00ec9947 */ /* 0x004fea000383ffff */
[----:B------:R-:W-:Y:S05]  /*15580*/  BRA `(.L_x_1114) ;  /* 0xffffff4000bc7947 */ /* 0x000fea000383ffff */
.L_x_1119:
[----:B-1----:R-:W-:-:S04]  /*15590*/  IMAD.U32 R3, RZ, RZ, UR10 ;  /* 0x0000000aff037e24 */ /* 0x002fc8000f8e00ff */
[----:B------:R1:W2:Y:S03]  /*155a0*/  SYNCS.PHASECHK.TRANS64.TRYWAIT P1, [R3+URZ+0x30850], R0 ;  /* 0x03085000030075a7 */ /* 0x0002a6000802017f */
[----:B--2---:R-:W-:Y:S05]  /*155b0*/  @!P1 NANOSLEEP.SYNCS 0x989680 ;  /* 0x009896800000995d */ /* 0x004fea0003900000 */
[----:B------:R-:W2:Y:S02]  /*155c0*/  @!P1 SYNCS.PHASECHK.TRANS64 P1, [R3+URZ+0x30850], R0 ;  /* 0x03085000030095a7 */ /* 0x000ea4000802007f */
[----:B--2---:R-:W-:Y:S05]  /*155d0*/  @!P1 BRA `(.L_x_1119) ;  /* 0xfffffffc00ec9947 */ /* 0x004fea000383ffff */
[----:B------:R-:W-:Y:S05]  /*155e0*/  BRA `(.L_x_1118) ;  /* 0xffffff4c00547947 */ /* 0x000fea000383ffff */
.L_x_1132:
[----:B-1----:R-:W-:-:S04]  /*155f0*/  IMAD.U32 R3, RZ, RZ, UR5 ;  /* 0x00000005ff037e24 */ /* 0x002fc8000f8e00ff */
[----:B------:R1:W2:Y:S03]  /*15600*/  SYNCS.PHASECHK.TRANS64.TRYWAIT P0, [R3+URZ+0x30850], R2 ;  /* 0x03085002030075a7 */ /* 0x0002a6000800017f */
[----:B--2---:R-:W-:Y:S05]  /*15610*/  @!P0 NANOSLEEP.SYNCS 0x989680 ;  /* 0x009896800000895d */ /* 0x004fea0003900000 */
[----:B------:R-:W2:Y:S02]  /*15620*/  @!P0 SYNCS.PHASECHK.TRANS64 P0, [R3+URZ+0x30850], R2 ;  /* 0x03085002030085a7 */ /* 0x000ea4000800007f */
[----:B--2---:R-:W-:Y:S05]  /*15630*/  @!P0 BRA `(.L_x_1132) ;  /* 0xfffffffc00ec8947 */ /* 0x004fea000383ffff */
[----:B------:R-:W-:Y:S05]  /*15640*/  BRA `(.L_x_1131) ;  /* 0xffffff7400a87947 */ /* 0x000fea000383ffff */
.L_x_1181:
[----:B------:R-:W1:Y:S01]  /*15650*/  S2R R9, SR_TID.X ;  /* 0x0000000000097919 */ /* 0x000e620000002100 */
[----:B------:R-:W-:Y:S01]  /*15660*/  BSSY B0, `(.L_x_1249) ;  /* 0x000000a000007945 */ /* 0x000fe20003800000 */
[----:B------:R-:W-:Y:S02]  /*15670*/  IMAD.MOV.U32 R12, RZ, RZ, RZ ;  /* 0x000000ffff0c7224 */ /* 0x000fe400078e00ff */
[----:B0-----:R-:W-:Y:S02]  /*15680*/  IMAD.MOV.U32 R11, RZ, RZ, 0x1f ;  /* 0x0000001fff0b7424 */ /* 0x001fe400078e00ff */
[----:B------:R-:W-:Y:S01]  /*15690*/  IMAD.MOV.U32 R15, RZ, RZ, -0x1 ;  /* 0xffffffffff0f7424 */ /* 0x000fe200078e00ff */
[----:B-1----:R-:W-:-:S04]  /*156a0*/  SHF.R.U32.HI R9, RZ, 0x5, R9 ;  /* 0x00000005ff097819 */ /* 0x002fc80000011609 */
[----:B------:R-:W-:-:S05]  /*156b0*/  LOP3.LUT R9, R9, 0x3, RZ, 0xc0, !PT ;  /* 0x0000000309097812 */ /* 0x000fca00078ec0ff */
[----:B------:R-:W-:-:S07]  /*156c0*/  IMAD.MOV.U32 R13, RZ, RZ, R9 ;  /* 0x000000ffff0d7224 */ /* 0x000fce00078e0009 */
[----:B------:R-:W-:Y:S05]  /*156d0*/  WARPSYNC.COLLECTIVE R15, `(.L_x_1250) ;  /* 0x000000000f087348 */ /* 0x000fea0003c00000 */
[----:B------:R0:W1:Y:S02]  /*156e0*/  SHFL.IDX P6, R14, R13, R12, R11 ;  /* 0x0000000c0d0e7389 */ /* 0x00006400000c000b */
[----:B01----:R-:W-:Y:S01]  /*156f0*/  ENDCOLLECTIVE ;  /* 0x000000000000791b */ /* 0x003fe20003800000 */
.L_x_1250:
[----:B------:R-:W-:Y:S05]  /*15700*/  BSYNC B0 ;  /* 0x0000000000007941 */ /* 0x000fea0003800000 */
.L_x_1249:
[----:B------:R-:W-:Y:S05]  /*15710*/  BRA `(.L_x_1251) ;  /* 0xffffffc400047947 */ /* 0x000fea000383ffff */
.L_x_1182:
[----:B------:R-:W-:Y:S01]  /*15720*/  BSSY B0, `(.L_x_1252) ;  /* 0x0000006000007945 */ /* 0x000fe20003800000 */
[----:B------:R-:W-:-:S07]  /*15730*/  IMAD.MOV.U32 R15, RZ, RZ, -0x1 ;  /* 0xffffffffff0f7424 */ /* 0x000fce00078e00ff */
[----:B0-----:R-:W-:Y:S05]  /*15740*/  WARPSYNC.COLLECTIVE R15, `(.L_x_1253) ;  /* 0x000000000f0c7348 */ /* 0x001fea0003c00000 */
[----:B------:R-:W-:Y:S02]  /*15750*/  ELECT P6, UR62, PT ;  /* 0x00000000003e782f */ /* 0x000fe400038c0000 */
[----:B------:R-:W-:Y:S01]  /*15760*/  MOV R14, UR62 ;  /* 0x0000003e000e7c02 */ /* 0x000fe20008000f00 */
[----:B0-----:R-:W-:Y:S10]  /*15770*/  ENDCOLLECTIVE ;  /* 0x000000000000791b */ /* 0x001ff40003800000 */
.L_x_1253:
[----:B------:R-:W-:Y:S05]  /*15780*/  BSYNC B0 ;  /* 0x0000000000007941 */ /* 0x000fea0003800000 */
.L_x_1252:
[----:B------:R-:W-:Y:S05]  /*15790*/  BRA `(.L_x_1254) ;  /* 0xffffffc000f47947 */ /* 0x000fea000383ffff */
.L_x_1185:
[----:B0-----:R0:W1:Y:S02]  /*157a0*/  SYNCS.PHASECHK.TRANS64.TRYWAIT P0, [R9+URZ+0x30840], R10 ;  /* 0x0308400a090075a7 */ /* 0x001064000800017f */
[----:B-1----:R-:W-:Y:S05]  /*157b0*/  @!P0 NANOSLEEP.SYNCS 0x989680 ;  /* 0x009896800000895d */ /* 0x002fea0003900000 */
[----:B------:R-:W1:Y:S02]  /*157c0*/  @!P0 SYNCS.PHASECHK.TRANS64 P0, [R9+URZ+0x30840], R10 ;  /* 0x0308400a090085a7 */ /* 0x000e64000800007f */
[----:B-1----:R-:W-:Y:S05]  /*157d0*/  @!P0 BRA `(.L_x_1185) ;  /* 0xfffffffc00f08947 */ /* 0x002fea000383ffff */
[----:B------:R-:W-:Y:S05]  /*157e0*/  BRA `(.L_x_1255) ;  /* 0xffffffc4005c7947 */ /* 0x000fea000383ffff */
.L_x_1188:
        /* <DEDUP_REMOVED lines=8> */
.L_x_1196:
[----:B0-----:R0:W1:Y:S02]  /*15870*/  SYNCS.PHASECHK.TRANS64.TRYWAIT P0, [R2+URZ+0x30840], R3 ;  /* 0x03084003020075a7 */ /* 0x001064000800017f */
[----:B-1----:R-:W-:Y:S05]  /*15880*/  @!P0 NANOSLEEP.SYNCS 0x989680 ;  /* 0x009896800000895d */ /* 0x002fea0003900000 */
[----:B------:R-:W1:Y:S02]  /*15890*/  @!P0 SYNCS.PHASECHK.TRANS64 P0, [R2+URZ+0x30840], R3 ;  /* 0x03084003020085a7 */ /* 0x000e64000800007f */
[----:B-1----:R-:W-:Y:S05]  /*158a0*/  @!P0 BRA `(.L_x_1196) ;  /* 0xfffffffc00f08947 */ /* 0x002fea000383ffff */
[----:B------:R-:W-:Y:S05]  /*158b0*/  BRA `(.L_x_1257) ;  /* 0xffffffcc00647947 */ /* 0x000fea000383ffff */
.L_x_1198:
[----:B0-----:R0:W1:Y:S02]  /*158c0*/  SYNCS.PHASECHK.TRANS64.TRYWAIT P0, [R3+URZ+0x60], R2 ;  /* 0x00006002030075a7 */ /* 0x001064000800017f */
[----:B-1----:R-:W-:Y:S05]  /*158d0*/  @!P0 NANOSLEEP.SYNCS 0x989680 ;  /* 0x009896800000895d */ /* 0x002fea0003900000 */
[----:B------:R-:W1:Y:S02]  /*158e0*/  @!P0 SYNCS.PHASECHK.TRANS64 P0, [R3+URZ+0x60], R2 ;  /* 0x00006002030085a7 */ /* 0x000e64000800007f */
[----:B-1----:R-:W-:Y:S05]  /*158f0*/  @!P0 BRA `(.L_x_1198) ;  /* 0xfffffffc00f08947 */ /* 0x002fea000383ffff */
[----:B------:R-:W-:Y:S05]  /*15900*/  BRA `(.L_x_1258) ;  /* 0xffffffd000107947 */ /* 0x000fea000383ffff */
.L_x_1203:
[----:B-1----:R1:W2:Y:S02]  /*15910*/  SYNCS.PHASECHK.TRANS64.TRYWAIT P0, [R2+URZ+0x30840], R3 ;  /* 0x03084003020075a7 */ /* 0x0022a4000800017f */
[----:B--2---:R-:W-:Y:S05]  /*15920*/  @!P0 NANOSLEEP.SYNCS 0x989680 ;  /* 0x009896800000895d */ /* 0x004fea0003900000 */
[----:B------:R-:W2:Y:S02]  /*15930*/  @!P0 SYNCS.PHASECHK.TRANS64 P0, [R2+URZ+0x30840], R3 ;  /* 0x03084003020085a7 */ /* 0x000ea4000800007f */
[----:B--2---:R-:W-:Y:S05]  /*15940*/  @!P0 BRA `(.L_x_1203) ;  /* 0xfffffffc00f08947 */ /* 0x004fea000383ffff */
[----:B------:R-:W-:Y:S05]  /*15950*/  BRA `(.L_x_1259) ;  /* 0xffffffd4008c7947 */ /* 0x000fea000383ffff */
.L_x_1205:
[----:B0-----:R0:W1:Y:S02]  /*15960*/  SYNCS.PHASECHK.TRANS64.TRYWAIT P1, [R3+URZ+0x60], R2 ;  /* 0x00006002030075a7 */ /* 0x001064000802017f */
[----:B-1----:R-:W-:Y:S05]  /*15970*/  @!P1 NANOSLEEP.SYNCS 0x989680 ;  /* 0x009896800000995d */ /* 0x002fea0003900000 */
[----:B------:R-:W1:Y:S02]  /*15980*/  @!P1 SYNCS.PHASECHK.TRANS64 P1, [R3+URZ+0x60], R2 ;  /* 0x00006002030095a7 */ /* 0x000e64000802007f */
[----:B-1----:R-:W-:Y:S05]  /*15990*/  @!P1 BRA `(.L_x_1205) ;  /* 0xfffffffc00f09947 */ /* 0x002fea000383ffff */
[----:B------:R-:W-:Y:S05]  /*159a0*/  BRA `(.L_x_1260) ;  /* 0xffffffd800387947 */ /* 0x000fea000383ffff */
.L_x_1210:
[----:B--2---:R2:W3:Y:S02]  /*159b0*/  SYNCS.PHASECHK.TRANS64.TRYWAIT P0, [R2+URZ+0x30840], R3 ;  /* 0x03084003020075a7 */ /* 0x0044e4000800017f */
[----:B---3--:R-:W-:Y:S05]  /*159c0*/  @!P0 NANOSLEEP.SYNCS 0x989680 ;  /* 0x009896800000895d */ /* 0x008fea0003900000 */
[----:B------:R-:W3:Y:S02]  /*159d0*/  @!P0 SYNCS.PHASECHK.TRANS64 P0, [R2+URZ+0x30840], R3 ;  /* 0x03084003020085a7 */ /* 0x000ee4000800007f */
[----:B---3--:R-:W-:Y:S05]  /*159e0*/  @!P0 BRA `(.L_x_1210) ;  /* 0xfffffffc00f08947 */ /* 0x008fea000383ffff */
[----:B------:R-:W-:Y:S05]  /*159f0*/  BRA `(.L_x_1261) ;  /* 0xffffffdc00707947 */ /* 0x000fea000383ffff */
.L_x_1212:
[----:B0-----:R0:W1:Y:S02]  /*15a00*/  SYNCS.PHASECHK.TRANS64.TRYWAIT P1, [R2+URZ+0x60], R9 ;  /* 0x00006009020075a7 */ /* 0x001064000802017f */
[----:B-1----:R-:W-:Y:S05]  /*15a10*/  @!P1 NANOSLEEP.SYNCS 0x989680 ;  /* 0x009896800000995d */ /* 0x002fea0003900000 */
[----:B------:R-:W1:Y:S02]  /*15a20*/  @!P1 SYNCS.PHASECHK.TRANS64 P1, [R2+URZ+0x60], R9 ;  /* 0x00006009020095a7 */ /* 0x000e64000802007f */
[----:B-1----:R-:W-:Y:S05]  /*15a30*/  @!P1 BRA `(.L_x_1212) ;  /* 0xfffffffc00f09947 */ /* 0x002fea000383ffff */
[----:B------:R-:W-:Y:S05]  /*15a40*/  BRA `(.L_x_1262) ;  /* 0xffffffe000207947 */ /* 0x000fea000383ffff */
.L_x_1219:
[----:B-1----:R1:W2:Y:S02]  /*15a50*/  SYNCS.PHASECHK.TRANS64.TRYWAIT P0, [R3+URZ+0x30860], R0 ;  /* 0x03086000030075a7 */ /* 0x0022a4000800017f */
[----:B--2---:R-:W-:Y:S05]  /*15a60*/  @!P0 NANOSLEEP.SYNCS 0x989680 ;  /* 0x009896800000895d */ /* 0x004fea0003900000 */
[----:B------:R-:W2:Y:S02]  /*15a70*/  @!P0 SYNCS.PHASECHK.TRANS64 P0, [R3+URZ+0x30860], R0 ;  /* 0x03086000030085a7 */ /* 0x000ea4000800007f */
[----:B--2---:R-:W-:Y:S05]  /*15a80*/  @!P0 BRA `(.L_x_1219) ;  /* 0xfffffffc00f08947 */ /* 0x004fea000383ffff */
[----:B------:R-:W-:Y:S05]  /*15a90*/  BRA `(.L_x_1263) ;  /* 0xffffffe4003c7947 */ /* 0x000fea000383ffff */
.L_x_1221:
[----:B------:R-:W-:Y:S01]  /*15aa0*/  BSSY B0, `(.L_x_1264) ;  /* 0x0000008000007945 */ /* 0x000fe20003800000 */
[----:B------:R-:W-:Y:S02]  /*15ab0*/  IMAD.MOV.U32 R13, RZ, RZ, R16 ;  /* 0x000000ffff0d7224 */ /* 0x000fe400078e0010 */
[----:B------:R-:W-:Y:S02]  /*15ac0*/  IMAD.MOV.U32 R12, RZ, RZ, RZ ;  /* 0x000000ffff0c7224 */ /* 0x000fe400078e00ff */
[----:B0-----:R-:W-:Y:S02]  /*15ad0*/  IMAD.MOV.U32 R11, RZ, RZ, 0x1f ;  /* 0x0000001fff0b7424 */ /* 0x001fe400078e00ff */
[----:B------:R-:W-:-:S07]  /*15ae0*/  IMAD.MOV.U32 R15, RZ, RZ, -0x1 ;  /* 0xffffffffff0f7424 */ /* 0x000fce00078e00ff */
[----:B-1----:R-:W-:Y:S05]  /*15af0*/  WARPSYNC.COLLECTIVE R15, `(.L_x_1265) ;  /* 0x000000000f087348 */ /* 0x002fea0003c00000 */
[----:B------:R0:W2:Y:S02]  /*15b00*/  SHFL.IDX P6, R14, R13, R12, R11 ;  /* 0x0000000c0d0e7389 */ /* 0x0000a400000c000b */
[----:B012---:R-:W-:Y:S01]  /*15b10*/  ENDCOLLECTIVE ;  /* 0x000000000000791b */ /* 0x007fe20003800000 */
.L_x_1265:
[----:B------:R-:W-:Y:S05]  /*15b20*/  BSYNC B0 ;  /* 0x0000000000007941 */ /* 0x000fea0003800000 */
.L_x_1264:
        /* <DEDUP_REMOVED lines=8> */
.L_x_1266:
[----:B------:R-:W-:Y:S01]  /*15bb0*/  IMAD.MOV.U32 R16, RZ, RZ, R14 ;  /* 0x000000ffff107224 */ /* 0x000fe200078e000e */
[----:B------:R-:W-:Y:S06]  /*15bc0*/  BRA `(.L_x_1267) ;  /* 0xffffffe400dc7947 */ /* 0x000fec000383ffff */
.L_x_1224:
[----:B------:R-:W-:Y:S01]  /*15bd0*/  BSSY B0, `(.L_x_1268) ;  /* 0x0000008000007945 */ /* 0x000fe20003800000 */
[----:B-----5:R-:W-:Y:S02]  /*15be0*/  IMAD.MOV.U32 R13, RZ, RZ, R17 ;  /* 0x000000ffff0d7224 */ /* 0x020fe400078e0011 */
[----:B------:R-:W-:Y:S02]  /*15bf0*/  IMAD.MOV.U32 R12, RZ, RZ, 0x1 ;  /* 0x00000001ff0c7424 */ /* 0x000fe400078e00ff */
[----:B0-----:R-:W-:Y:S02]  /*15c00*/  IMAD.MOV.U32 R11, RZ, RZ, RZ ;  /* 0x000000ffff0b7224 */ /* 0x001fe400078e00ff */
[----:B------:R-:W-:-:S07]  /*15c10*/  IMAD.MOV.U32 R15, RZ, RZ, -0x1 ;  /* 0xffffffffff0f7424 */ /* 0x000fce00078e00ff */
[----:B-1234-:R-:W-:Y:S05]  /*15c20*/  WARPSYNC.COLLECTIVE R15, `(.L_x_1269) ;  /* 0x000000000f087348 */ /* 0x01efea0003c00000 */
[----:B------:R0:W0:Y:S02]  /*15c30*/  SHFL.UP P6, R14, R13, R12, R11 ;  /* 0x0400000c0d0e7389 */ /* 0x00002400000c000b */
[----:B01234-:R-:W-:Y:S01]  /*15c40*/  ENDCOLLECTIVE ;  /* 0x000000000000791b */ /* 0x01ffe20003800000 */
.L_x_1269:
[----:B------:R-:W-:Y:S05]  /*15c50*/  BSYNC B0 ;  /* 0x0000000000007941 */ /* 0x000fea0003800000 */
.L_x_1268:
        /* <DEDUP_REMOVED lines=10> */
.L_x_1270:
        /* <DEDUP_REMOVED lines=8> */
.L_x_1271:
        /* <DEDUP_REMOVED lines=8> */
.L_x_1272:
        /* <DEDUP_REMOVED lines=8> */
.L_x_1273:
        /* <DEDUP_REMOVED lines=8> */
.L_x_1274:
[----:B------:R-:W-:Y:S05]  /*15f00*/  BRA `(.L_x_1275) ;  /* 0xffffffe400a07947 */ /* 0x000fea000383ffff */
.L_x_1229:
[----:B------:R-:W-:Y:S01]  /*15f10*/  BSSY B0, `(.L_x_1276) ;  /* 0x0000008000007945 */ /* 0x000fe20003800000 */
[----:B-----5:R-:W-:Y:S02]  /*15f20*/  IMAD.MOV.U32 R13, RZ, RZ, R17 ;  /* 0x000000ffff0d7224 */ /* 0x020fe400078e0011 */
[----:B------:R-:W-:Y:S02]  /*15f30*/  IMAD.MOV.U32 R12, RZ, RZ, 0x1 ;  /* 0x00000001ff0c7424 */ /* 0x000fe400078e00ff */
[----:B------:R-:W-:Y:S02]  /*15f40*/  IMAD.MOV.U32 R11, RZ, RZ, RZ ;  /* 0x000000ffff0b7224 */ /* 0x000fe400078e00ff */
[----:B------:R-:W-:-:S07]  /*15f50*/  IMAD.MOV.U32 R15, RZ, RZ, -0x1 ;  /* 0xffffffffff0f7424 */ /* 0x000fce00078e00ff */
[----:B0-----:R-:W-:Y:S05]  /*15f60*/  WARPSYNC.COLLECTIVE R15, `(.L_x_1277) ;  /* 0x000000000f087348 */ /* 0x001fea0003c00000 */
[----:B------:R1:W2:Y:S02]  /*15f70*/  SHFL.UP P6, R14, R13, R12, R11 ;  /* 0x0400000c0d0e7389 */ /* 0x0002a400000c000b */
[----:B012---:R-:W-:Y:S01]  /*15f80*/  ENDCOLLECTIVE ;  /* 0x000000000000791b */ /* 0x007fe20003800000 */
.L_x_1277:
[----:B------:R-:W-:Y:S05]  /*15f90*/  BSYNC B0 ;  /* 0x0000000000007941 */ /* 0x000fea0003800000 */
.L_x_1276:
        /* <DEDUP_REMOVED lines=10> */
.L_x_1278:
        /* <DEDUP_REMOVED lines=8> */
.L_x_1279:
        /* <DEDUP_REMOVED lines=8> */
.L_x_1280:
        /* <DEDUP_REMOVED lines=8> */
.L_x_1281:
        /* <DEDUP_REMOVED lines=8> */
.L_x_1282:
[----:B------:R-:W-:Y:S05]  /*16240*/  BRA `(.L_x_1283) ;  /* 0xffffffe400847947 */ /* 0x000fea000383ffff */
.L_x_1231:
[----:B------:R-:W-:Y:S01]  /*16250*/  BSSY B0, `(.L_x_1284) ;  /* 0x0000006000007945 */ /* 0x000fe20003800000 */
[----:B------:R-:W-:Y:S01]  /*16260*/  PLOP3.LUT P6, PT, P6, PT, PT, 0x8, 0x0 ;  /* 0x000000000000781c */ /* 0x000fe200037ce170 */
[----:B------:R-:W-:-:S12]  /*16270*/  IMAD.MOV.U32 R15, RZ, RZ, -0x1 ;  /* 0xffffffffff0f7424 */ /* 0x000fd800078e00ff */
[----:B0-----:R-:W-:Y:S05]  /*16280*/  WARPSYNC.COLLECTIVE R15, `(.L_x_1285) ;  /* 0x000000000f087348 */ /* 0x001fea0003c00000 */
[----:B------:R-:W-:Y:S01]  /*16290*/  VOTE.ANY R14, PT, P6 ;  /* 0x00000000000e7806 */ /* 0x000fe200030e0100 */
[----:B0-----:R-:W-:Y:S06]  /*162a0*/  ENDCOLLECTIVE ;  /* 0x000000000000791b */ /* 0x001fec0003800000 */
.L_x_1285:
[----:B------:R-:W-:Y:S05]  /*162b0*/  BSYNC B0 ;  /* 0x0000000000007941 */ /* 0x000fea0003800000 */
.L_x_1284:
        /* <DEDUP_REMOVED lines=9> */
.L_x_1286:
[----:B------:R-:W-:Y:S01]  /*16350*/  IMAD.MOV.U32 R17, RZ, RZ, R14 ;  /* 0x000000ffff117224 */ /* 0x000fe200078e000e */
[----:B------:R-:W-:Y:S06]  /*16360*/  BRA `(.L_x_1287) ;  /* 0xffffffe400747947 */ /* 0x000fec000383ffff */
.L_x_1233:
[----:B------:R-:W-:Y:S01]  /*16370*/  BSSY B0, `(.L_x_1288) ;  /* 0x0000007000007945 */ /* 0x000fe20003800000 */
[----:B------:R-:W-:Y:S02]  /*16380*/  IMAD.MOV.U32 R13, RZ, RZ, R2 ;  /* 0x000000ffff0d7224 */ /* 0x000fe400078e0002 */
[----:B------:R-:W-:Y:S02]  /*16390*/  IMAD.MOV.U32 R11, RZ, RZ, 0x1f ;  /* 0x0000001fff0b7424 */ /* 0x000fe400078e00ff */
[----:B------:R-:W-:-:S07]  /*163a0*/  IMAD.MOV.U32 R15, RZ, RZ, -0x1 ;  /* 0xffffffffff0f7424 */ /* 0x000fce00078e00ff */
[----:B012---:R-:W-:Y:S05]  /*163b0*/  WARPSYNC.COLLECTIVE R15, `(.L_x_1289) ;  /* 0x000000000f087348 */ /* 0x007fea0003c00000 */
[----:B------:R3:W4:Y:S02]  /*163c0*/  SHFL.IDX P6, R14, R13, R12, R11 ;  /* 0x0000000c0d0e7389 */ /* 0x00072400000c000b */
[----:B01234-:R-:W-:Y:S01]  /*163d0*/  ENDCOLLECTIVE ;  /* 0x000000000000791b */ /* 0x01ffe20003800000 */
.L_x_1289:
[----:B------:R-:W-:Y:S05]  /*163e0*/  BSYNC B0 ;  /* 0x0000000000007941 */ /* 0x000fea0003800000 */
.L_x_1288:
[----:B------:R-:W-:Y:S01]  /*163f0*/  IMAD.MOV.U32 R7, RZ, RZ, R14 ;  /* 0x000000ffff077224 */ /* 0x000fe200078e000e */
[----:B------:R-:W-:Y:S06]  /*16400*/  BRA `(.L_x_1232) ;  /* 0xffffffe400687947 */ /* 0x000fec000383ffff */
.L_x_1237:
[----:B-1----:R1:W2:Y:S02]  /*16410*/  SYNCS.PHASECHK.TRANS64.TRYWAIT P0, [R0+URZ+0x30820], R3 ;  /* 0x03082003000075a7 */ /* 0x0022a4000800017f */
[----:B--2---:R-:W-:Y:S05]  /*16420*/  @!P0 NANOSLEEP.SYNCS 0x989680 ;  /* 0x009896800000895d */ /* 0x004fea0003900000 */
[----:B------:R-:W2:Y:S02]  /*16430*/  @!P0 SYNCS.PHASECHK.TRANS64 P0, [R0+URZ+0x30820], R3 ;  /* 0x03082003000085a7 */ /* 0x000ea4000800007f */
[----:B--2---:R-:W-:Y:S05]  /*16440*/  @!P0 BRA `(.L_x_1237) ;  /* 0xfffffffc00f08947 */ /* 0x004fea000383ffff */
[----:B------:R-:W-:Y:S05]  /*16450*/  BRA `(.L_x_1290) ;  /* 0xffffffe800dc7947 */ /* 0x000fea000383ffff */
.L_x_1238:
[----:B------:R-:W2:Y:S01]  /*16460*/  S2R R2, SR_TID.X ;  /* 0x0000000000027919 */ /* 0x000ea20000002100 */
[----:B------:R-:W-:Y:S01]  /*16470*/  BSSY B0, `(.L_x_1291) ;  /* 0x000000a000007945 */ /* 0x000fe20003800000 */
[----:B------:R-:W-:Y:S02]  /*16480*/  IMAD.MOV.U32 R12, RZ, RZ, RZ ;  /* 0x000000ffff0c7224 */ /* 0x000fe400078e00ff */
[----:B0-----:R-:W-:Y:S02]  /*16490*/  IMAD.MOV.U32 R11, RZ, RZ, 0x1f ;  /* 0x0000001fff0b7424 */ /* 0x001fe400078e00ff */
[----:B------:R-:W-:Y:S01]  /*164a0*/  IMAD.MOV.U32 R15, RZ, RZ, -0x1 ;  /* 0xffffffffff0f7424 */ /* 0x000fe200078e00ff */
[----:B--2---:R-:W-:-:S04]  /*164b0*/  SHF.R.U32.HI R2, RZ, 0x5, R2 ;  /* 0x00000005ff027819 */ /* 0x004fc80000011602 */
[----:B------:R-:W-:-:S05]  /*164c0*/  LOP3.LUT R2, R2, 0x3, RZ, 0xc0, !PT ;  /* 0x0000000302027812 */ /* 0x000fca00078ec0ff */
[----:B------:R-:W-:-:S07]  /*164d0*/  IMAD.MOV.U32 R13, RZ, RZ, R2 ;  /* 0x000000ffff0d7224 */ /* 0x000fce00078e0002 */
[----:B-1----:R-:W-:Y:S05]  /*164e0*/  WARPSYNC.COLLECTIVE R15, `(.L_x_1292) ;  /* 0x000000000f087348 */ /* 0x002fea0003c00000 */
[----:B------:R0:W2:Y:S02]  /*164f0*/  SHFL.IDX P6, R14, R13, R12, R11 ;  /* 0x0000000c0d0e7389 */ /* 0x0000a400000c000b */
[----:B012---:R-:W-:Y:S01]  /*16500*/  ENDCOLLECTIVE ;  /* 0x000000000000791b */ /* 0x007fe20003800000 */
.L_x_1292:
[----:B------:R-:W-:Y:S05]  /*16510*/  BSYNC B0 ;  /* 0x0000000000007941 */ /* 0x000fea0003800000 */
.L_x_1291:
[----:B------:R-:W-:Y:S05]  /*16520*/  BRA `(.L_x_1293) ;  /* 0xffffffe800c47947 */ /* 0x000fea000383ffff */
.L_x_1241:
[----:B------:R-:W-:Y:S01]  /*16530*/  BSSY B1, `(.L_x_1294) ;  /* 0x0000006000017945 */ /* 0x000fe20003800000 */
[----:B------:R-:W-:-:S07]  /*16540*/  IMAD.MOV.U32 R15, RZ, RZ, -0x1 ;  /* 0xffffffffff0f7424 */ /* 0x000fce00078e00ff */
[----:B012---:R-:W-:Y:S05]  /*16550*/  WARPSYNC.COLLECTIVE R15, `(.L_x_1295) ;  /* 0x000000000f0c7348 */ /* 0x007fea0003c00000 */
[----:B------:R-:W-:Y:S02]  /*16560*/  ELECT P6, UR62, PT ;  /* 0x00000000003e782f */ /* 0x000fe400038c0000 */
[----:B------:R-:W-:Y:S01]  /*16570*/  MOV R14, UR62 ;  /* 0x0000003e000e7c02 */ /* 0x000fe20008000f00 */
[----:B012---:R-:W-:Y:S10]  /*16580*/  ENDCOLLECTIVE ;  /* 0x000000000000791b */ /* 0x007ff40003800000 */
.L_x_1295:
[----:B------:R-:W-:Y:S05]  /*16590*/  BSYNC B1 ;  /* 0x0000000000017941 */ /* 0x000fea0003800000 */
.L_x_1294:
[----:B------:R-:W-:Y:S05]  /*165a0*/  BRA `(.L_x_1296) ;  /* 0xffffffe800bc7947 */ /* 0x000fea000383ffff */
.L_x_1243:
[----:B-1----:R1:W2:Y:S02]  /*165b0*/  SYNCS.PHASECHK.TRANS64.TRYWAIT P0, [R6+URZ], R5 ;  /* 0x00000005060075a7 */ /* 0x0022a4000800017f */
[----:B--2---:R-:W-:Y:S05]  /*165c0*/  @!P0 NANOSLEEP.SYNCS 0x989680 ;  /* 0x009896800000895d */ /* 0x004fea0003900000 */
[----:B------:R-:W2:Y:S02]  /*165d0*/  @!P0 SYNCS.PHASECHK.TRANS64 P0, [R6+URZ], R5 ;  /* 0x00000005060085a7 */ /* 0x000ea4000800007f */
[----:B--2---:R-:W-:Y:S05]  /*165e0*/  @!P0 BRA `(.L_x_1243) ;  /* 0xfffffffc00f08947 */ /* 0x004fea000383ffff */
[----:B------:R-:W-:Y:S05]  /*165f0*/  BRA `(.L_x_1297) ;  /* 0xffffffec00007947 */ /* 0x000fea000383ffff */
.L_x_1244:
[----:B--2---:R2:W3:Y:S02]  /*16600*/  SYNCS.PHASECHK.TRANS64.TRYWAIT P0, [R7+URZ], R2 ;  /* 0x00000002070075a7 */ /* 0x0044e4000800017f */
[----:B---3--:R-:W-:Y:S05]  /*16610*/  @!P0 NANOSLEEP.SYNCS 0x989680 ;  /* 0x009896800000895d */ /* 0x008fea0003900000 */
[----:B------:R-:W3:Y:S02]  /*16620*/  @!P0 SYNCS.PHASECHK.TRANS64 P0, [R7+URZ], R2 ;  /* 0x00000002070085a7 */ /* 0x000ee4000800007f */
[----:B---3--:R-:W-:Y:S05]  /*16630*/  @!P0 BRA `(.L_x_1244) ;  /* 0xfffffffc00f08947 */ /* 0x008fea000383ffff */
[----:B------:R-:W-:Y:S05]  /*16640*/  BRA `(.L_x_1298) ;  /* 0xffffffe800f47947 */ /* 0x000fea000383ffff */
.L_x_1246:
[----:B---3--:R3:W4:Y:S02]  /*16650*/  SYNCS.PHASECHK.TRANS64.TRYWAIT P0, [R4+URZ], R5 ;  /* 0x00000005040075a7 */ /* 0x008724000800017f */
[----:B----4-:R-:W-:Y:S05]  /*16660*/  @!P0 NANOSLEEP.SYNCS 0x989680 ;  /* 0x009896800000895d */ /* 0x010fea0003900000 */
[----:B------:R-:W4:Y:S02]  /*16670*/  @!P0 SYNCS.PHASECHK.TRANS64 P0, [R4+URZ], R5 ;  /* 0x00000005040085a7 */ /* 0x000f24000800007f */
[----:B----4-:R-:W-:Y:S05]  /*16680*/  @!P0 BRA `(.L_x_1246) ;  /* 0xfffffffc00f08947 */ /* 0x010fea000383ffff */
[----:B------:R-:W-:Y:S05]  /*16690*/  BRA `(.L_x_1299) ;  /* 0xffffffe800fc7947 */ /* 0x000fea000383ffff */
.L_x_1300:
        /* <DEDUP_REMOVED lines=14> */
.L_x_2660:


//--------------------- .text._ZN7cutlass13device_kernelIN5flash11enable_sm90INS1_16FlashAttnFwdSm90INS1_25CollectiveMainloopFwdSm90ILi2EN4cute5tupleIJNS5_1CILi1EEES8_S8_EEENS6_IJNS7_ILi128EEENS7_ILi96EEENS7_ILi192EEEEEELi192ENS_6half_tEfNS_4arch4Sm90ELb0ELb1ELb0ELb1ELb0ELb1ELb0ELb1ELb1ELb0ELb0ELb0EEENS1_21CollectiveEpilogueFwdINS6_IJSA_SC_SB_EEES9_SE_SG_Li256ELb1ELb0ELb0ELb0EEENS1_36VarlenDynamicPersistentTileSchedulerILi128ELi96ELi256ELi32ELb0ELb0ELb1ELb1ELb0ELb1EEEEEEEEEvNT_6ParamsE --------------------------
	.section	.text._ZN7cutlass13device_kernelIN5flash11enable_sm90INS1_16FlashAttnFwdSm90INS1_25CollectiveMainloopFwdSm90ILi2EN4cute5tupleIJNS5_1CILi1EEES8_S8_EEENS6_IJNS7_ILi128EEENS7_ILi96EEENS7_ILi192EEEEEELi192ENS_6half_tEfNS_4arch4Sm90ELb0ELb1ELb0ELb1ELb0ELb1ELb0ELb1ELb1ELb0ELb0ELb0EEENS1_21CollectiveEpilogueFwdINS6_IJSA_SC_SB_EEES9_SE_SG_Li256ELb1ELb0ELb0ELb0EEENS1_36VarlenDynamicPersistentTileSchedulerILi128ELi96ELi256ELi32ELb0ELb0ELb1ELb1ELb0ELb1EEEEEEEEEvNT_6ParamsE,"ax",@progbits
	.align	128
.text._ZN7cutlass13device_kernelIN5flash11enable_sm90INS1_16FlashAttnFwdSm90INS1_25CollectiveMainloopFwdSm90ILi2EN4cute5tupleIJNS5_1CILi1EEES8_S8_EEENS6_IJNS7_ILi128EEENS7_ILi96EEENS7_ILi192EEEEEELi192ENS_6half_tEfNS_4arch4Sm90ELb0ELb1ELb0ELb1ELb0ELb1ELb0ELb1ELb1ELb0ELb0ELb0EEENS1_21CollectiveEpilogueFwdINS6_IJSA_SC_SB_EEES9_SE_SG_Li256ELb1ELb0ELb0ELb0EEENS1_36VarlenDynamicPersistentTileSchedulerILi128ELi96ELi256ELi32ELb0ELb0ELb1ELb1ELb0ELb1EEEEEEEEEvNT_6ParamsE:
        .type           _ZN7cutlass13device_kernelIN5flash11enable_sm90INS1_16FlashAttnFwdSm90INS1_25CollectiveMainloopFwdSm90ILi2EN4cute5tupleIJNS5_1CILi1EEES8_S8_EEENS6_IJNS7_ILi128EEENS7_ILi96EEENS7_ILi192EEEEEELi192ENS_6half_tEfNS_4arch4Sm90ELb0ELb1ELb0ELb1ELb0ELb1ELb0ELb1ELb1ELb0ELb0ELb0EEENS1_21CollectiveEpilogueFwdINS6_IJSA_SC_SB_EEES9_SE_SG_Li256ELb1ELb0ELb0ELb0EEENS1_36VarlenDynamicPersistentTileSchedulerILi128ELi96ELi256ELi32ELb0ELb0ELb1ELb1ELb0ELb1EEEEEEEEEvNT_6ParamsE,@function
        .size           _ZN7cutlass13device_kernelIN5flash11enable_sm90INS1_16FlashAttnFwdSm90INS1_25CollectiveMainloopFwdSm90ILi2EN4cute5tupleIJNS5_1CILi1EEES8_S8_EEENS6_IJNS7_ILi128EEENS7_ILi96EEENS7_ILi192EEEEEELi192ENS_6half_tEfNS_4arch4Sm90ELb0ELb1ELb0ELb1ELb0ELb1ELb0ELb1ELb1ELb0ELb0ELb0EEENS1_21CollectiveEpilogueFwdINS6_IJSA_SC_SB_EEES9_SE_SG_Li256ELb1ELb0ELb0ELb0EEENS1_36VarlenDynamicPersistentTileSchedulerILi128ELi96ELi256ELi32ELb0ELb0ELb1ELb1ELb0ELb1EEEEEEEEEvNT_6ParamsE,(.L_x_2661 - _ZN7cutlass13device_kernelIN5flash11enable_sm90INS1_16FlashAttnFwdSm90INS1_25CollectiveMainloopFwdSm90ILi2EN4cute5tupleIJNS5_1CILi1EEES8_S8_EEENS6_IJNS7_ILi128EEENS7_ILi96EEENS7_ILi192EEEEEELi192ENS_6half_tEfNS_4arch4Sm90ELb0ELb1ELb0ELb1ELb0ELb1ELb0ELb1ELb1ELb0ELb0ELb0EEENS1_21CollectiveEpilogueFwdINS6_IJSA_SC_SB_EEES9_SE_SG_Li256ELb1ELb0ELb0ELb0EEENS1_36VarlenDynamicPersistentTileSchedulerILi128ELi96ELi256ELi32ELb0ELb0ELb1ELb1ELb0ELb1EEEEEEEEEvNT_6ParamsE)
        .other          _ZN7cutlass13device_kernelIN5flash11enable_sm90INS1_16FlashAttnFwdSm90INS1_25CollectiveMainloopFwdSm90ILi2EN4cute5tupleIJNS5_1CILi1EEES8_S8_EEENS6_IJNS7_ILi128EEENS7_ILi96EEENS7_ILi192EEEEEELi192ENS_6half_tEfNS_4arch4Sm90ELb0ELb1ELb0ELb1ELb0ELb1ELb0ELb1ELb1ELb0ELb0ELb0EEENS1_21CollectiveEpilogueFwdINS6_IJSA_SC_SB_EEES9_SE_SG_Li256ELb1ELb0ELb0ELb0EEENS1_36VarlenDynamicPersistentTileSchedulerILi128ELi96ELi256ELi32ELb0ELb0ELb1ELb1ELb0ELb1EEEEEEEEEvNT_6ParamsE,@"STO_CUDA_ENTRY STV_DEFAULT"
_ZN7cutlass13device_kernelIN5flash11enable_sm90INS1_16FlashAttnFwdSm90INS1_25CollectiveMainloopFwdSm90ILi2EN4cute5tupleIJNS5_1CILi1EEES8_S8_EEENS6_IJNS7_ILi128EEENS7_ILi96EEENS7_ILi192EEEEEELi192ENS_6half_tEfNS_4arch4Sm90ELb0ELb1ELb0ELb1ELb0ELb1ELb0ELb1ELb1ELb0ELb0ELb0EEENS1_21CollectiveEpilogueFwdINS6_IJSA_SC_SB_EEES9_SE_SG_Li256ELb1ELb0ELb0ELb0EEENS1_36VarlenDynamicPersistentTileSchedulerILi128ELi96ELi256ELi32ELb0ELb0ELb1ELb1ELb0ELb1EEEEEEEEEvNT_6ParamsE:
        /* <DEDUP_REMOVED lines=27> */
.L_x_1302:
[----:B------:R-:W-:Y:S05]  /*01b0*/  BSYNC B0 ;  /* 0x0000000000007941 */ /* 0x000fea0003800000 */
.L_x_1301:
        /* <DEDUP_REMOVED lines=41> */
.L_x_1303:
        /* <DEDUP_REMOVED lines=22> */
.L_x_1304:
        /* <DEDUP_REMOVED lines=18> */
.L_x_1305:
        /* <DEDUP_REMOVED lines=22> */
.L_x_1306:
        /* <DEDUP_REMOVED lines=22> */
.L_x_1307:
[----:B------:R-:W-:Y:S01]  /*0990*/  PLOP3.LUT P0, PT, PT, PT, UP0, 0x80, 0x0 ;  /* 0x000000000000781c */ /* 0x000fe20003f0f008 */
[----:B------:R-:W-:Y:S01]  /*09a0*/  UMOV UR60, 0x1 ;  /* 0x00000001003c7882 */ /* 0x000fe20000000000 */
[----:B------:R-:W-:Y:S01]  /*09b0*/  NOP ;  /* 0x0000000000007918 */ /* 0x000fe20000000000 */
[----:B------:R-:W-:Y:S01]  /*09c0*/  USEL UR60, UR60, 0x2, !UP0 ;  /* 0x000000023c3c7887 */ /* 0x000fe2000c000000 */
[----:B------:R-:W-:Y:S01]  /*09d0*/  BSSY B7, `(.L_x_1308) ;  /* 0x00026ed000077945 */ /* 0x000fe20003800000 */
[----:B012-4-:R-:W-:Y:S08]  /*09e0*/  BAR.SYNC.DEFER_BLOCKING 0x0 ;  /* 0x0000000000007b1d */ /* 0x017ff00000010000 */
[----:B------:R-:W-:Y:S05]  /*09f0*/  @!P0 BRA `(.L_x_1309) ;  /* 0x00000204008c8947 */ /* 0x000fea0003800000 */
.L_x_1310:
[----:B------:R-:W-:-:S08]  /*0a00*/  NOP ;  /* 0x0000000000007918 */ /* 0x000fd00000000000 */
[----:B------:R-:W0:Y:S02]  /*0a10*/  USETMAXREG.TRY_ALLOC.CTAPOOL UP0, 0xf0 ;  /* 0x000000f0000079c8 */ /* 0x000e240008000600 */
[----:B0-----:R-:W-:-:S13]  /*0a20*/  PLOP3.LUT P0, PT, PT, PT, UP0, 0x80, 0x0 ;  /* 0x000000000000781c */ /* 0x001fda0003f0f008 */
[----:B------:R-:W-:Y:S05]  /*0a30*/  @!P0 BRA `(.L_x_1310) ;  /* 0xfffffffc00f08947 */ /* 0x000fea000383ffff */
[----:B------:R-:W0:Y:S08]  /*0a40*/  S2UR UR5, SR_CgaCtaId ;  /* 0x00000000000579c3 */ /* 0x000e300000008800 */
[----:B------:R-:W-:Y:S06]  /*0a50*/  BAR.ARV 0x8, 0x120 ;  /* 0x0204800000007b1d */ /* 0x000fec0000002000 */
[----:B------:R-:W-:-:S02]  /*0a60*/  UMOV UR4, 0x400 ;  /* 0x0000040000047882 */ /* 0x000fc40000000000 */
[----:B------:R-:W-:Y:S01]  /*0a70*/  BAR.SYNC.DEFER_BLOCKING 0x5, 0x120 ;  /* 0x0144800000007b1d */ /* 0x000fe20000010000 */
[----:B0-----:R-:W-:-:S06]  /*0a80*/  ULEA UR4, UR5, UR4, 0x18 ;  /* 0x0000000405047291 */ /* 0x001fcc000f8ec03f */
[----:B------:R-:W-:Y:S01]  /*0a90*/  IMAD.U32 R17, RZ, RZ, UR4 ;  /* 0x00000004ff117e24 */ /* 0x000fe2000f8e00ff */
[----:B------:R-:W-:-:S04]  /*0aa0*/  ULDC UR4, c[0x0][0xc14] ;  /* 0x0003050000047ab9 */ /* 0x000fc80000000800 */
[----:B------:R-:W0:Y:S01]  /*0ab0*/  LDS.128 R200, [R17+0x308d0] ;  /* 0x0308d00011c87984 */ /* 0x000e220000000c00 */
[----:B------:R-:W-:Y:S06]  /*0ac0*/  BAR.ARV 0x4, 0x120 ;  /* 0x0104800000007b1d */ /* 0x000fec0000002000 */
[----:B0-----:R-:W-:-:S13]  /*0ad0*/  ISETP.GE.AND P0, PT, R203, UR4, PT ;  /* 0x00000004cb007c0c */ /* 0x001fda000bf06270 */
[----:B------:R-:W-:Y:S05]  /*0ae0*/  @P0 BRA `(.L_x_1311) ;  /* 0x0000026c006c0947 */ /* 0x000fea0003800000 */
[----:B------:R-:W-:Y:S01]  /*0af0*/  VIADD R224, R4, 0xffffff80 ;  /* 0xffffff8004e07836 */ /* 0x000fe20000000000 */
[----:B------:R-:W-:Y:S01]  /*0b00*/  R2UR UR4, R17 ;  /* 0x00000000110472ca */ /* 0x000fe200000e0000 */
[----:B------:R-:W-:Y:S01]  /*0b10*/  ULOP3.LUT UR5, UR60, 0x1, URZ, 0xfc, !UPT ;  /* 0x000000013c057892 */ /* 0x000fe2000f8efc3f */
[----:B------:R-:W-:Y:S01]  /*0b20*/  IMAD.MOV.U32 R220, RZ, RZ, RZ ;  /* 0x000000ffffdc7224 */ /* 0x000fe200078e00ff */
[----:B------:R-:W-:Y:S02]  /*0b30*/  CS2R R22, SRZ ;  /* 0x0000000000167805 */ /* 0x000fe4000001ff00 */
[----:B------:R-:W-:Y:S01]  /*0b40*/  SHF.R.S32.HI R3, RZ, 0x1f, R224 ;  /* 0x0000001fff037819 */ /* 0x000fe200000114e0 */
[----:B------:R-:W-:Y:S02]  /*0b50*/  IMAD.MOV.U32 R204, RZ, RZ, RZ ;  /* 0x000000ffffcc7224 */ /* 0x000fe400078e00ff */
[----:B------:R-:W-:Y:S01]  /*0b60*/  IMAD.MOV.U32 R194, RZ, RZ, RZ ;  /* 0x000000ffffc27224 */ /* 0x000fe200078e00ff */
[----:B------:R-:W-:-:S02]  /*0b70*/  LEA.HI R5, R3, R224, RZ, 0x7 ;  /* 0x000000e003057211 */ /* 0x000fc400078f38ff */
[-C--:B------:R-:W-:Y:S02]  /*0b80*/  LEA.HI R0, R3, R224.reuse, RZ, 0x4 ;  /* 0x000000e003007211 */ /* 0x080fe400078f20ff */
[----:B------:R-:W-:Y:S01]  /*0b90*/  LOP3.LUT R7, R5, 0xffffff80, RZ, 0xc0, !PT ;  /* 0xffffff8005077812 */ /* 0x000fe200078ec0ff */
[----:B------:R-:W-:Y:S01]  /*0ba0*/  UIADD3 UR4, UR4, 0x12400, URZ ;  /* 0x0001240004047890 */ /* 0x000fe2000fffe03f */
[CC--:B------:R-:W-:Y:S02]  /*0bb0*/  LEA.HI R214, R3.reuse, R224.reuse, RZ, 0x3 ;  /* 0x000000e003d67211 */ /* 0x0c0fe400078f18ff */
[----:B------:R-:W-:Y:S01]  /*0bc0*/  LEA.HI R10, R3, R224, RZ, 0x2 ;  /* 0x000000e0030a7211 */ /* 0x000fe200078f10ff */
[----:B------:R-:W-:Y:S01]  /*0bd0*/  IMAD.IADD R226, R224, 0x1, -R7 ;  /* 0x00000001e0e27824 */ /* 0x000fe200078e0a07 */
[----:B------:R-:W-:Y:S02]  /*0be0*/  SHF.R.S32.HI R7, RZ, 0x4, R0 ;  /* 0x00000004ff077819 */ /* 0x000fe40000011400 */
[----:B------:R-:W-:-:S02]  /*0bf0*/  SHF.R.S32.HI R195, RZ, 0x2, R10 ;  /* 0x00000002ffc37819 */ /* 0x000fc4000001140a */
[----:B------:R-:W-:Y:S02]  /*0c00*/  SHF.R.S32.HI R9, RZ, 0x1f, R226 ;  /* 0x0000001fff097819 */ /* 0x000fe400000114e2 */
[----:B------:R-:W-:Y:S01]  /*0c10*/  LEA.HI R2, R0, R7, RZ, 0x1 ;  /* 0x0000000700027211 */ /* 0x000fe200078f08ff */
[----:B------:R-:W-:Y:S01]  /*0c20*/  VIADD R221, R195, 0x40 ;  /* 0x00000040c3dd7836 */ /* 0x000fe20000000000 */
[----:B------:R-:W-:Y:S02]  /*0c30*/  LEA.HI R6, R9, R226, RZ, 0x2 ;  /* 0x000000e209067211 */ /* 0x000fe400078f10ff */
[----:B------:R-:W-:Y:S01]  /*0c40*/  LOP3.LUT R4, R2, 0x1ffffffe, RZ, 0xc0, !PT ;  /* 0x1ffffffe02047812 */ /* 0x000fe200078ec0ff */
[----:B------:R-:W-:Y:S01]  /*0c50*/  IMAD.SHL.U32 R205, R221, 0x40, RZ ;  /* 0x00000040ddcd7824 */ /* 0x000fe200078e00ff */
[--C-:B------:R-:W-:Y:S02]  /*0c60*/  SHF.R.S32.HI R8, RZ, 0x2, R6.reuse ;  /* 0x00000002ff087819 */ /* 0x100fe40000011406 */
[----:B------:R-:W-:Y:S01]  /*0c70*/  SHF.R.S32.HI R11, RZ, 0x1f, R6 ;  /* 0x0000001fff0b7819 */ /* 0x000fe20000011406 */
[----:B------:R-:W-:Y:S01]  /*0c80*/  IMAD.IADD R4, R7, 0x1, -R4 ;  /* 0x0000000107047824 */ /* 0x000fe200078e0a04 */
[----:B------:R-:W-:-:S02]  /*0c90*/  LEA.HI R2, R3, R224, RZ, 0x5 ;  /* 0x000000e003027211 */ /* 0x000fc400078f28ff */
[----:B------:R-:W-:Y:S02]  /*0ca0*/  LEA.HI R11, R11, R8, RZ, 0x3 ;  /* 0x000000080b0b7211 */ /* 0x000fe400078f18ff */
[----:B------:R-:W-:Y:S02]  /*0cb0*/  LOP3.LUT R3, R0, 0x3fffff0, RZ, 0xc0, !PT ;  /* 0x03fffff000037812 */ /* 0x000fe400078ec0ff */
[----:B------:R-:W-:Y:S02]  /*0cc0*/  LOP3.LUT R11, R11, 0xfffffff8, RZ, 0xc0, !PT ;  /* 0xfffffff80b0b7812 */ /* 0x000fe400078ec0ff */
[----:B------:R-:W-:Y:S01]  /*0cd0*/  LOP3.LUT R7, R214, 0x1ffffff8, RZ, 0xc0, !PT ;  /* 0x1ffffff8d6077812 */ /* 0x000fe200078ec0ff */
[----:B------:R-:W-:Y:S01]  /*0ce0*/  IMAD.IADD R3, R224, 0x1, -R3 ;  /* 0x00000001e0037824 */ /* 0x000fe200078e0a03 */
[----:B------:R-:W-:Y:S02]  /*0cf0*/  IADD3 R8, R8, -R11, RZ ;  /* 0x8000000b08087210 */ /* 0x000fe40007ffe0ff */
[----:B------:R-:W-:Y:S01]  /*0d00*/  LOP3.LUT R11, R10, 0xfffffffc, RZ, 0xc0, !PT ;  /* 0xfffffffc0a0b7812 */ /* 0x000fe200078ec0ff */
[----:B------:R-:W-:Y:S01]  /*0d10*/  IMAD.IADD R7, R224, 0x1, -R7 ;  /* 0x00000001e0077824 */ /* 0x000fe200078e0a07 */
[----:B------:R-:W-:-:S02]  /*0d20*/  SHF.R.S32.HI R10, RZ, 0x1f, R10 ;  /* 0x0000001fff0a7819 */ /* 0x000fc4000001140a */
[----:B------:R-:W-:Y:S01]  /*0d30*/  SHF.R.S32.HI R2, RZ, 0x5, R2 ;  /* 0x00000005ff027819 */ /* 0x000fe20000011402 */
[----:B------:R-:W-:Y:S01]  /*0d40*/  IMAD.IADD R224, R224, 0x1, -R11 ;  /* 0x00000001e0e07824 */ /* 0x000fe200078e0a0b */
[----:B------:R-:W-:Y:S01]  /*0d50*/  LEA.HI R10, R10, R195, RZ, 0x3 ;  /* 0x000000c30a0a7211 */ /* 0x000fe200078f18ff */
[----:B------:R-:W-:Y:S01]  /*0d60*/  IMAD.SHL.U32 R213, R7, 0x8, RZ ;  /* 0x0000000807d57824 */ /* 0x000fe200078e00ff */
[----:B------:R-:W-:Y:S01]  /*0d70*/  SHF.R.S32.HI R0, RZ, 0x1f, R221 ;  /* 0x0000001fff007819 */ /* 0x000fe200000114dd */
[----:B------:R-:W-:Y:S01]  /*0d80*/  IMAD.SHL.U32 R192, R224, 0x8, RZ ;  /* 0x00000008e0c07824 */ /* 0x000fe200078e00ff */
[----:B------:R-:W-:Y:S01]  /*0d90*/  LOP3.LUT R10, R10, 0xfffffff8, RZ, 0xc0, !PT ;  /* 0xfffffff80a0a7812 */ /* 0x000fe200078ec0ff */
[----:B------:R-:W-:Y:S01]  /*0da0*/  IMAD R3, R2, 0x10, R3 ;  /* 0x0000001002037824 */ /* 0x000fe200078e0203 */
[----:B------:R-:W-:Y:S01]  /*0db0*/  LEA.HI R0, R0, R221, RZ, 0x3 ;  /* 0x000000dd00007211 */ /* 0x000fe200078f18ff */
[C---:B------:R-:W-:Y:S01]  /*0dc0*/  VIADD R199, R192.reuse, 0x40 ;  /* 0x00000040c0c77836 */ /* 0x040fe20000000000 */
[----:B------:R-:W-:Y:S01]  /*0dd0*/  IADD3 R198, R192, 0x20, RZ ;  /* 0x00000020c0c67810 */ /* 0x000fe20007ffe0ff */
[----:B------:R-:W-:Y:S01]  /*0de0*/  IMAD.IADD R217, R195, 0x1, -R10 ;  /* 0x00000001c3d97824 */ /* 0x000fe200078e0a0a */
[----:B------:R-:W-:Y:S01]  /*0df0*/  LOP3.LUT R205, R205, 0x1c0, RZ, 0xc0, !PT ;  /* 0x000001c0cdcd7812 */ /* 0x000fe200078ec0ff */
[----:B------:R-:W-:Y:S01]  /*0e00*/  IMAD R235, R3, 0x8, R4 ;  /* 0x0000000803eb7824 */ /* 0x000fe200078e0204 */
[----:B------:R-:W-:Y:S01]  /*0e10*/  SHF.R.S32.HI R3, RZ, 0x1f, R198 ;  /* 0x0000001fff037819 */ /* 0x000fe200000114c6 */
[----:B------:R-:W-:Y:S01]  /*0e20*/  IMAD.SHL.U32 R208, R217, 0x40, RZ ;  /* 0x00000040d9d07824 */ /* 0x000fe200078e00ff */
[----:B------:R-:W-:Y:S01]  /*0e30*/  SHF.R.S32.HI R4, RZ, 0x1f, R199 ;  /* 0x0000001fff047819 */ /* 0x000fe200000114c7 */
[----:B------:R-:W-:Y:S01]  /*0e40*/  IMAD.SHL.U32 R210, R2, 0x200, RZ ;  /* 0x0000020002d27824 */ /* 0x000fe200078e00ff */
[CC--:B------:R-:W-:Y:S01]  /*0e50*/  LEA.HI R2, R3.reuse, R198.reuse, RZ, 0x6 ;  /* 0x000000c603027211 */ /* 0x0c0fe200078f30ff */
[----:B------:R-:W-:Y:S01]  /*0e60*/  IMAD.SHL.U32 R0, R0, 0x40, RZ ;  /* 0x0000004000007824 */ /* 0x000fe200078e00ff */
[----:B------:R-:W-:Y:S01]  /*0e70*/  LOP3.LUT R208, R208, 0x1c0, RZ, 0xc0, !PT ;  /* 0x000001c0d0d07812 */ /* 0x000fe200078ec0ff */
[----:B------:R-:W-:Y:S01]  /*0e80*/  IMAD.SHL.U32 R18, R224, 0x4, RZ ;  /* 0x00000004e0127824 */ /* 0x000fe200078e00ff */
[----:B------:R-:W-:Y:S01]  /*0e90*/  LEA.HI R225, R3, R198, RZ, 0x3 ;  /* 0x000000c603e17211 */ /* 0x000fe200078f18ff */
[----:B------:R-:W-:Y:S01]  /*0ea0*/  IMAD.SHL.U32 R3, R2, 0x80, RZ ;  /* 0x0000008002037824 */ /* 0x000fe200078e00ff */
[CC--:B------:R-:W-:Y:S01]  /*0eb0*/  LEA.HI R230, R4.reuse, R199.reuse, RZ, 0x3 ;  /* 0x000000c704e67211 */ /* 0x0c0fe200078f18ff */
[----:B------:R-:W-:Y:S01]  /*0ec0*/  IMAD.SHL.U32 R235, R235, 0x8, RZ ;  /* 0x00000008ebeb7824 */ /* 0x000fe200078e00ff */
[----:B------:R-:W-:-:S02]  /*0ed0*/  LEA.HI R4, R4, R199, RZ, 0x6 ;  /* 0x000000c704047211 */ /* 0x000fc400078f30ff */
[----:B------:R-:W-:Y:S02]  /*0ee0*/  SHF.R.U32.HI R233, RZ, 0x3, R205 ;  /* 0x00000003ffe97819 */ /* 0x000fe400000116cd */
[----:B------:R-:W-:Y:S01]  /*0ef0*/  SHF.R.U32.HI R209, RZ, 0x3, R208 ;  /* 0x00000003ffd17819 */ /* 0x000fe200000116d0 */
[----:B------:R-:W-:Y:S01]  /*0f00*/  IMAD.SHL.U32 R4, R4, 0x80, RZ ;  /* 0x0000008004047824 */ /* 0x000fe200078e00ff */
[--C-:B------:R-:W-:Y:S02]  /*0f10*/  LOP3.LUT R2, R208, 0x38, R225.reuse, 0xf8, !PT ;  /* 0x00000038d0027812 */ /* 0x100fe400078ef8e1 */
[----:B------:R-:W-:Y:S02]  /*0f20*/  LOP3.LUT R10, R205, 0x38, R225, 0xf8, !PT ;  /* 0x00000038cd0a7812 */ /* 0x000fe400078ef8e1 */
[----:B------:R-:W-:Y:S02]  /*0f30*/  LOP3.LUT R211, R0, 0xfffffe00, RZ, 0xc0, !PT ;  /* 0xfffffe0000d37812 */ /* 0x000fe400078ec0ff */
[----:B------:R-:W-:-:S02]  /*0f40*/  LOP3.LUT R3, R3, 0xffffe000, RZ, 0xc0, !PT ;  /* 0xffffe00003037812 */ /* 0x000fc400078ec0ff */
[----:B------:R-:W-:Y:S02]  /*0f50*/  LOP3.LUT R2, R2, R209, RZ, 0x3c, !PT ;  /* 0x000000d102027212 */ /* 0x000fe400078e3cff */
[----:B------:R-:W-:Y:S02]  /*0f60*/  LOP3.LUT R10, R10, R233, RZ, 0x3c, !PT ;  /* 0x000000e90a0a7212 */ /* 0x000fe400078e3cff */
[--C-:B------:R-:W-:Y:S02]  /*0f70*/  LOP3.LUT R0, R208, 0x38, R230.reuse, 0xf8, !PT ;  /* 0x00000038d0007812 */ /* 0x100fe400078ef8e6 */
[----:B------:R-:W-:Y:S02]  /*0f80*/  LOP3.LUT R12, R205, 0x38, R230, 0xf8, !PT ;  /* 0x00000038cd0c7812 */ /* 0x000fe400078ef8e6 */
[-C--:B------:R-:W-:Y:S02]  /*0f90*/  IADD3 R2, R2, R3.reuse, R210 ;  /* 0x0000000302027210 */ /* 0x080fe40007ffe0d2 */
[----:B------:R-:W-:-:S02]  /*0fa0*/  IADD3 R10, R10, R3, R211 ;  /* 0x000000030a0a7210 */ /* 0x000fc40007ffe0d3 */
[----:B------:R-:W-:Y:S02]  /*0fb0*/  LOP3.LUT R4, R4, 0xffffe000, RZ, 0xc0, !PT ;  /* 0xffffe00004047812 */ /* 0x000fe400078ec0ff */
[----:B------:R-:W-:Y:S01]  /*0fc0*/  LOP3.LUT R3, R0, R209, RZ, 0x3c, !PT ;  /* 0x000000d100037212 */ /* 0x000fe200078e3cff */
[----:B------:R-:W-:Y:S01]  /*0fd0*/  IMAD.U32 R0, RZ, RZ, UR5 ;  /* 0x00000005ff007e24 */ /* 0x000fe2000f8e00ff */
[----:B------:R-:W-:Y:S02]  /*0fe0*/  LOP3.LUT R12, R12, R233, RZ, 0x3c, !PT ;  /* 0x000000e90c0c7212 */ /* 0x000fe400078e3cff */
[-C--:B------:R-:W-:Y:S02]  /*0ff0*/  IADD3 R229, R3, R4.reuse, R210 ;  /* 0x0000000403e57210 */ /* 0x080fe40007ffe0d2 */
[----:B------:R-:W-:Y:S02]  /*1000*/  IADD3 R12, R12, R4, R211 ;  /* 0x000000040c0c7210 */ /* 0x000fe40007ffe0d3 */
[----:B------:R-:W-:-:S02]  /*1010*/  MOV R4, UR4 ;  /* 0x0000000400047c02 */ /* 0x000fc40008000f00 */
[----:B------:R-:W-:Y:S02]  /*1020*/  SHF.R.S32.HI R234, RZ, 0x7, R5 ;  /* 0x00000007ffea7819 */ /* 0x000fe40000011405 */
[----:B------:R-:W-:Y:S01]  /*1030*/  LEA.HI R9, R9, R226, RZ, 0x5 ;  /* 0x000000e209097211 */ /* 0x000fe200078f28ff */
[----:B------:R0:W-:Y:S01]  /*1040*/  STL [R1+0x38], R4 ;  /* 0x0000380401007387 */ /* 0x0001e20000100800 */
[----:B------:R-:W-:Y:S02]  /*1050*/  LEA.HI R5, R5, R234, RZ, 0x1 ;  /* 0x000000ea05057211 */ /* 0x000fe400078f08ff */
[----:B------:R-:W-:Y:S02]  /*1060*/  SHF.R.S32.HI R9, RZ, 0x5, R9 ;  /* 0x00000005ff097819 */ /* 0x000fe40000011409 */
[----:B------:R-:W-:Y:S02]  /*1070*/  LOP3.LUT R5, R5, 0x3fffffe, RZ, 0xc0, !PT ;  /* 0x03fffffe05057812 */ /* 0x000fe400078ec0ff */
[----:B------:R-:W-:-:S02]  /*1080*/  LOP3.LUT R0, R205, 0x38, R192, 0xf8, !PT ;  /* 0x00000038cd007812 */ /* 0x000fc400078ef8c0 */
[----:B------:R-:W-:Y:S02]  /*1090*/  LEA R8, R9, R8, 0x4 ;  /* 0x0000000809087211 */ /* 0x000fe400078e20ff */
[----:B------:R-:W-:Y:S02]  /*10a0*/  IADD3 R5, R234, -R5, RZ ;  /* 0x80000005ea057210 */ /* 0x000fe40007ffe0ff */
[----:B------:R-:W-:Y:S02]  /*10b0*/  LOP3.LUT R3, R6, 0x7ffffffc, RZ, 0xc0, !PT ;  /* 0x7ffffffc06037812 */ /* 0x000fe400078ec0ff */
[----:B------:R-:W-:Y:S01]  /*10c0*/  LOP3.LUT R0, R211, R0, R233, 0xf6, !PT ;  /* 0x00000000d3007212 */ /* 0x000fe200078ef6e9 */
[----:B------:R-:W-:Y:S01]  /*10d0*/  IMAD R216, R5, 0x40, R8 ;  /* 0x0000004005d87824 */ /* 0x000fe200078e0208 */
[----:B------:R-:W-:Y:S01]  /*10e0*/  SHF.R.S32.HI R214, RZ, 0x3, R214 ;  /* 0x00000003ffd67819 */ /* 0x000fe200000114d6 */
[----:B------:R-:W-:Y:S01]  /*10f0*/  IMAD.IADD R206, R226, 0x1, -R3 ;  /* 0x00000001e2ce7824 */ /* 0x000fe200078e0a03 */
[----:B------:R-:W-:-:S02]  /*1100*/  SHF.R.S32.HI R222, RZ, 0x1f, R195 ;  /* 0x0000001fffde7819 */ /* 0x000fc400000114c3 */
[----:B------:R-:W-:Y:S02]  /*1110*/  SHF.R.S32.HI R225, RZ, 0x3, R225 ;  /* 0x00000003ffe17819 */ /* 0x000fe400000114e1 */
[----:B------:R-:W-:Y:S02]  /*1120*/  SHF.R.S32.HI R230, RZ, 0x3, R230 ;  /* 0x00000003ffe67819 */ /* 0x000fe400000114e6 */
[----:B------:R-:W-:Y:S02]  /*1130*/  LEA R231, R0, UR4, 0x1 ;  /* 0x0000000400e77c11 */ /* 0x000fe4000f8e08ff */
[----:B------:R-:W-:Y:S02]  /*1140*/  LEA R232, R2, UR4, 0x1 ;  /* 0x0000000402e87c11 */ /* 0x000fe4000f8e08ff */
[----:B------:R-:W-:Y:S02]  /*1150*/  LEA R228, R10, UR4, 0x1 ;  /* 0x000000040ae47c11 */ /* 0x000fe4000f8e08ff */
[----:B------:R-:W-:-:S02]  /*1160*/  LEA R229, R229, UR4, 0x1 ;  /* 0x00000004e5e57c11 */ /* 0x000fc4000f8e08ff */
[----:B0-----:R-:W-:-:S07]  /*1170*/  LEA R227, R12, UR4, 0x1 ;  /* 0x000000040ce37c11 */ /* 0x001fce000f8e08ff */
.L_x_1609:
[----:B------:R-:W-:Y:S01]  /*1180*/  ULDC.64 UR4, c[0x0][0xa28] ;  /* 0x00028a0000047ab9 */ /* 0x000fe20000000a00 */
[----:B0-23-5:R-:W0:Y:S01]  /*1190*/  LDC.64 R4, c[0x0][0xa08] ;  /* 0x00028200ff047b82 */ /* 0x02de220000000a00 */
[----:B------:R-:W-:Y:S01]  /*11a0*/  ISETP.NE.U32.AND P0, PT, RZ, UR4, PT ;  /* 0x00000004ff007c0c */ /* 0x000fe2000bf05070 */
[----:B------:R-:W-:Y:S01]  /*11b0*/  IMAD.MOV.U32 R0, RZ, RZ, RZ ;  /* 0x000000ffff007224 */ /* 0x000fe200078e00ff */
[----:B------:R-:W-:Y:S01]  /*11c0*/  MOV R26, RZ ;  /* 0x000000ff001a7202 */ /* 0x000fe20000000f00 */
[----:B------:R-:W-:Y:S01]  /*11d0*/  ULDC.64 UR6, c[0x0][0x208] ;  /* 0x0000820000067ab9 */ /* 0x000fe20000000a00 */
[----:B------:R-:W-:Y:S01]  /*11e0*/  ISETP.NE.AND.EX P0, PT, RZ, UR5, PT, P0 ;  /* 0x00000005ff007c0c */ /* 0x000fe2000bf05300 */
[----:B------:R-:W-:Y:S02]  /*11f0*/  ULDC.64 UR4, c[0x0][0xa18] ;  /* 0x0002860000047ab9 */ /* 0x000fe40000000a00 */
[----:B------:R-:W-:-:S04]  /*1200*/  ISETP.NE.U32.AND P1, PT, RZ, UR4, PT ;  /* 0x00000004ff007c0c */ /* 0x000fc8000bf25070 */
[----:B------:R-:W-:Y:S01]  /*1210*/  ISETP.NE.AND.EX P1, PT, RZ, UR5, PT, P1 ;  /* 0x00000005ff007c0c */ /* 0x000fe2000bf25310 */
[----:B------:R-:W-:Y:S02]  /*1220*/  ULDC.64 UR4, c[0x0][0xa08] ;  /* 0x0002820000047ab9 */ /* 0x000fe40000000a00 */
[----:B------:R-:W-:-:S03]  /*1230*/  ISETP.NE.U32.AND P3, PT, RZ, UR4, PT ;  /* 0x00000004ff007c0c */ /* 0x000fc6000bf65070 */
[----:B------:R-:W1:Y:S01]  /*1240*/  @P0 LDC.64 R2, c[0x0][0xa28] ;  /* 0x00028a00ff020b82 */ /* 0x000e620000000a00 */
[----:B------:R-:W-:Y:S01]  /*1250*/  ISETP.NE.AND.EX P3, PT, RZ, UR5, PT, P3 ;  /* 0x00000005ff007c0c */ /* 0x000fe2000bf65330 */
[----:B0---4-:R-:W-:-:S06]  /*1260*/  IMAD.WIDE R8, R203, 0x4, R4 ;  /* 0x00000004cb087825 */ /* 0x011fcc00078e0204 */
[----:B------:R-:W0:Y:S01]  /*1270*/  @P1 LDC.64 R6, c[0x0][0xa18] ;  /* 0x00028600ff061b82 */ /* 0x000e220000000a00 */
[----:B------:R-:W-:Y:S02]  /*1280*/  ULDC UR4, c[0x0][0x288] ;  /* 0x0000a20000047ab9 */ /* 0x000fe40000000800 */
[----:B------:R-:W-:Y:S01]  /*1290*/  IMAD.U32 R197, RZ, RZ, UR4 ;  /* 0x00000004ffc57e24 */ /* 0x000fe2000f8e00ff */
[----:B------:R-:W-:Y:S02]  /*12a0*/  ULDC.64 UR4, c[0x0][0x3f8] ;  /* 0x0000fe0000047ab9 */ /* 0x000fe40000000a00 */
[----:B------:R-:W-:Y:S01]  /*12b0*/  UISETP.NE.U32.AND UP0, UPT, UR4, URZ, UPT ;  /* 0x0000003f0400728c */ /* 0x000fe2000bf05070 */
[----:B------:R2:W5:Y:S03]  /*12c0*/  @P3 LDG.E R26, desc[UR6][R8.64] ;  /* 0x00000006081a3981 */ /* 0x000566000c1e1900 */
[----:B------:R-:W-:-:S03]  /*12d0*/  UISETP.NE.AND.EX UP0, UPT, UR5, URZ, UPT, UP0 ;  /* 0x0000003f0500728c */ /* 0x000fc6000bf05300 */
[----:B------:R-:W-:Y:S01]  /*12e0*/  ULDC.64 UR4, c[0x0][0xa20] ;  /* 0x0002880000047ab9 */ /* 0x000fe20000000a00 */
[----:B-1----:R-:W-:Y:S01]  /*12f0*/  @P0 IMAD.WIDE R2, R203, 0x4, R2 ;  /* 0x00000004cb020825 */ /* 0x002fe200078e0202 */
[----:B------:R-:W-:-:S04]  /*1300*/  ISETP.NE.U32.AND P2, PT, RZ, UR4, PT ;  /* 0x00000004ff007c0c */ /* 0x000fc8000bf45070 */
[----:B------:R2:W5:Y:S01]  /*1310*/  @P0 LDG.E R0, desc[UR6][R2.64] ;  /* 0x0000000602000981 */ /* 0x000562000c1e1900 */
[----:B0-----:R-:W-:-:S05]  /*1320*/  @P1 IMAD.WIDE R4, R203, 0x4, R6 ;  /* 0x00000004cb041825 */ /* 0x001fca00078e0206 */
[----:B------:R2:W5:Y:S01]  /*1330*/  @P1 LDG.E R197, desc[UR6][R4.64] ;  /* 0x0000000604c51981 */ /* 0x000562000c1e1900 */
[----:B------:R-:W-:Y:S02]  /*1340*/  ULDC UR6, c[0x0][0x404] ;  /* 0x0001010000067ab9 */ /* 0x000fe40000000800 */
[----:B------:R-:W-:Y:S01]  /*1350*/  USEL UR4, UR6, 0x1, UP0 ;  /* 0x0000000106047887 */ /* 0x000fe20008000000 */
[----:B------:R-:W-:Y:S02]  /*1360*/  ISETP.NE.AND.EX P2, PT, RZ, UR5, PT, P2 ;  /* 0x00000005ff007c0c */ /* 0x000fe4000bf45320 */
[----:B------:R-:W-:Y:S01]  /*1370*/  ULDC UR6, c[0x0][0x2e0] ;  /* 0x0000b80000067ab9 */ /* 0x000fe20000000800 */
[----:B------:R-:W-:Y:S01]  /*1380*/  ULDC UR7, c[0x0][0x338] ;  /* 0x0000ce0000077ab9 */ /* 0x000fe20000000800 */
[----:B------:R-:W-:Y:S01]  /*1390*/  UIMAD UR6, UR4, UR6, URZ ;  /* 0x00000006040672a4 */ /* 0x000fe2000f8e023f */
[----:B------:R-:W-:Y:S02]  /*13a0*/  IMAD.MOV.U32 R223, RZ, RZ, R201 ;  /* 0x000000ffffdf7224 */ /* 0x000fe400078e00c9 */
[----:B------:R-:W-:-:S02]  /*13b0*/  IMAD.MOV.U32 R218, RZ, RZ, R202 ;  /* 0x000000ffffda7224 */ /* 0x000fc400078e00ca */
[----:B------:R-:W-:Y:S01]  /*13c0*/  IMAD.MOV.U32 R219, RZ, RZ, R203 ;  /* 0x000000ffffdb7224 */ /* 0x000fe200078e00cb */
[----:B--2---:R-:W-:Y:S06]  /*13d0*/  @P1 BRA `(.L_x_1312) ;  /* 0x0000000000281947 */ /* 0x004fec0003800000 */
[----:B------:R-:W-:Y:S02]  /*13e0*/  ULDC.64 UR4, c[0x0][0xa00] ;  /* 0x0002800000047ab9 */ /* 0x000fe40000000a00 */
[----:B------:R-:W-:-:S04]  /*13f0*/  ISETP.NE.U32.AND P0, PT, RZ, UR4, PT ;  /* 0x00000004ff007c0c */ /* 0x000fc8000bf05070 */
[----:B------:R-:W-:-:S13]  /*1400*/  ISETP.NE.AND.EX P0, PT, RZ, UR5, PT, P0 ;  /* 0x00000005ff007c0c */ /* 0x000fda000bf05300 */
[----:B------:R-:W-:Y:S05]  /*1410*/  @!P0 BRA `(.L_x_1312) ;  /* 0x0000000000188947 */ /* 0x000fea0003800000 */
[----:B------:R-:W0:Y:S01]  /*1420*/  LDC.64 R2, c[0x0][0xa00] ;  /* 0x00028000ff027b82 */ /* 0x000e220000000a00 */
[----:B------:R-:W-:Y:S01]  /*1430*/  ULDC.64 UR4, c[0x0][0x208] ;  /* 0x0000820000047ab9 */ /* 0x000fe20000000a00 */
[----:B0-----:R-:W-:-:S05]  /*1440*/  IMAD.WIDE R2, R203, 0x4, R2 ;  /* 0x00000004cb027825 */ /* 0x001fca00078e0202 */
[----:B-----5:R-:W2:Y:S04]  /*1450*/  LDG.E R197, desc[UR4][R2.64] ;  /* 0x0000000402c57981 */ /* 0x020ea8000c1e1900 */
[----:B------:R-:W2:Y:S02]  /*1460*/  LDG.E R4, desc[UR4][R2.64+0x4] ;  /* 0x0000040402047981 */ /* 0x000ea4000c1e1900 */
[----:B--2---:R-:W-:-:S07]  /*1470*/  IMAD.IADD R197, R4, 0x1, -R197 ;  /* 0x0000000104c57824 */ /* 0x004fce00078e0ac5 */
.L_x_1312:
[----:B------:R-:W-:Y:S01]  /*1480*/  MOV R24, UR7 ;  /* 0x0000000700187c02 */ /* 0x000fe20008000f00 */
[----:B------:R-:W-:Y:S01]  /*1490*/  IMAD.U32 R25, RZ, RZ, UR6 ;  /* 0x00000006ff197e24 */ /* 0x000fe2000f8e00ff */
[----:B------:R-:W-:Y:S06]  /*14a0*/  @!P2 BRA `(.L_x_1313) ;  /* 0x000000000014a947 */ /* 0x000fec0003800000 */
[----:B------:R-:W0:Y:S01]  /*14b0*/  LDC.64 R2, c[0x0][0xa20] ;  /* 0x00028800ff027b82 */ /* 0x000e220000000a00 */
[----:B------:R-:W-:Y:S01]  /*14c0*/  ULDC.64 UR4, c[0x0][0x208] ;  /* 0x0000820000047ab9 */ /* 0x000fe20000000a00 */
[----:B0-----:R-:W-:-:S05]  /*14d0*/  IMAD.WIDE R2, R203, 0x4, R2 ;  /* 0x00000004cb027825 */ /* 0x001fca00078e0202 */
[----:B------:R0:W5:Y:S01]  /*14e0*/  LDG.E R25, desc[UR4][R2.64] ;  /* 0x0000000402197981 */ /* 0x000162000c1e1900 */
[----:B------:R-:W-:Y:S05]  /*14f0*/  BRA `(.L_x_1314) ;  /* 0x0000000000147947 */ /* 0x000fea0003800000 */
.L_x_1313:
[----:B------:R-:W-:Y:S05]  /*1500*/  @!P3 BRA `(.L_x_1314) ;  /* 0x000000000010b947 */ /* 0x000fea0003800000 */
[----:B------:R-:W-:Y:S02]  /*1510*/  ULDC.64 UR4, c[0x0][0x208] ;  /* 0x0000820000047ab9 */ /* 0x000fe40000000a00 */
[----:B------:R-:W2:Y:S04]  /*1520*/  LDG.E R2, desc[UR4][R8.64] ;  /* 0x0000000408027981 */ /* 0x000ea8000c1e1900 */
[----:B------:R-:W2:Y:S02]  /*1530*/  LDG.E R25, desc[UR4][R8.64+0x4] ;  /* 0x0000040408197981 */ /* 0x000ea4000c1e1900 */
[----:B--2---:R-:W-:-:S07]  /*1540*/  IMAD.IADD R25, R25, 0x1, -R2 ;  /* 0x0000000119197824 */ /* 0x004fce00078e0a02 */
.L_x_1314:
[----:B------:R-:W-:Y:S01]  /*1550*/  ULDC.64 UR4, c[0x0][0xa10] ;  /* 0x0002840000047ab9 */ /* 0x000fe20000000a00 */
[----:B------:R-:W-:Y:S01]  /*1560*/  ULDC.64 UR6, c[0x0][0x208] ;  /* 0x0000820000067ab9 */ /* 0x000fe20000000a00 */
[----:B------:R-:W-:Y:S01]  /*1570*/  ISETP.NE.U32.AND P0, PT, RZ, UR4, PT ;  /* 0x00000004ff007c0c */ /* 0x000fe2000bf05070 */
[----:B------:R-:W1:Y:S03]  /*1580*/  LDC.64 R8, c[0x0][0x9e0] ;  /* 0x00027800ff087b82 */ /* 0x000e660000000a00 */
[----:B------:R-:W-:Y:S01]  /*1590*/  ISETP.NE.AND.EX P0, PT, RZ, UR5, PT, P0 ;  /* 0x00000005ff007c0c */ /* 0x000fe2000bf05300 */
[----:B------:R-:W-:Y:S02]  /*15a0*/  ULDC.64 UR4, c[0x0][0xa30] ;  /* 0x00028c0000047ab9 */ /* 0x000fe40000000a00 */
[----:B------:R-:W-:-:S04]  /*15b0*/  ISETP.NE.U32.AND P1, PT, RZ, UR4, PT ;  /* 0x00000004ff007c0c */ /* 0x000fc8000bf25070 */
[----:B------:R-:W-:-:S06]  /*15c0*/  ISETP.NE.AND.EX P1, PT, RZ, UR5, PT, P1 ;  /* 0x00000005ff007c0c */ /* 0x000fcc000bf25310 */
[----:B0-----:R-:W0:Y:S08]  /*15d0*/  @P0 LDC.64 R2, c[0x0][0xa10] ;  /* 0x00028400ff020b82 */ /* 0x001e300000000a00 */
[----:B------:R-:W2:Y:S01]  /*15e0*/  @P1 LDC.64 R4, c[0x0][0xa30] ;  /* 0x00028c00ff041b82 */ /* 0x000ea20000000a00 */
[----:B0-----:R-:W-:-:S05]  /*15f0*/  @P0 IMAD.WIDE R2, R203, 0x4, R2 ;  /* 0x00000004cb020825 */ /* 0x001fca00078e0202 */
[----:B------:R-:W3:Y:S04]  /*1600*/  @P0 LDG.E R6, desc[UR6][R2.64] ;  /* 0x0000000602060981 */ /* 0x000ee8000c1e1900 */
[----:B------:R-:W3:Y:S01]  /*1610*/  @P0 LDG.E R7, desc[UR6][R2.64+0x4] ;  /* 0x0000040602070981 */ /* 0x000ee2000c1e1900 */
[----:B-----5:R-:W-:Y:S02]  /*1620*/  IMAD.IADD R10, R25, 0x1, -R0 ;  /* 0x00000001190a7824 */ /* 0x020fe400078e0a00 */
[----:B------:R-:W-:Y:S02]  /*1630*/  IMAD.MOV.U32 R144, RZ, RZ, R25 ;  /* 0x000000ffff907224 */ /* 0x000fe400078e0019 */
[----:B--2---:R-:W-:-:S05]  /*1640*/  @P1 IMAD.WIDE R4, R203, 0x4, R4 ;  /* 0x00000004cb041825 */ /* 0x004fca00078e0204 */
[----:B------:R0:W5:Y:S01]  /*1650*/  @P1 LDG.E R144, desc[UR6][R4.64] ;  /* 0x0000000604901981 */ /* 0x000162000c1e1900 */
[----:B-1----:R-:W-:Y:S02]  /*1660*/  ISETP.GE.AND P1, PT, R9, 0x1, PT ;  /* 0x000000010900780c */ /* 0x002fe40003f26270 */
[----:B------:R-:W-:Y:S01]  /*1670*/  LEA R146, R201, 0x80, 0x7 ;  /* 0x00000080c9927811 */ /* 0x000fe200078e38ff */
[----:B---3--:R-:W-:-:S05]  /*1680*/  @P0 IMAD.IADD R24, R7, 0x1, -R6 ;  /* 0x0000000107180824 */ /* 0x008fca00078e0a06 */
[----:B------:R-:W-:-:S04]  /*1690*/  IADD3 R196, R10, R24, RZ ;  /* 0x000000180ac47210 */ /* 0x000fc80007ffe0ff */
[C---:B------:R-:W-:Y:S01]  /*16a0*/  IADD3 R146, R196.reuse, R146, -R197 ;  /* 0x00000092c4927210 */ /* 0x040fe20007ffe8c5 */
[----:B------:R-:W-:-:S04]  /*16b0*/  VIADD R0, R196, 0x5f ;  /* 0x0000005fc4007836 */ /* 0x000fc80000000000 */
[----:B------:R-:W-:-:S05]  /*16c0*/  IMAD.HI R0, R0, 0x2aaaaaab, RZ ;  /* 0x2aaaaaab00007827 */ /* 0x000fca00078e02ff */
[----:B------:R-:W-:-:S04]  /*16d0*/  SHF.R.U32.HI R3, RZ, 0x1f, R0 ;  /* 0x0000001fff037819 */ /* 0x000fc80000011600 */
[----:B------:R-:W-:Y:S01]  /*16e0*/  LEA.HI.SX32 R150, R0, R3, 0x1c ;  /* 0x0000000300967211 */ /* 0x000fe200078fe2ff */
[----:B------:R-:W-:Y:S01]  /*16f0*/  IMAD.IADD R0, R146, 0x1, R8 ;  /* 0x0000000192007824 */ /* 0x000fe200078e0208 */
[----:B0-----:R-:W-:Y:S06]  /*1700*/  @!P1 BRA `(.L_x_1315) ;  /* 0x0000000000489947 */ /* 0x001fec0003800000 */
[C---:B------:R-:W-:Y:S01]  /*1710*/  ISETP.GT.AND P0, PT, R146.reuse, RZ, PT ;  /* 0x000000ff9200720c */ /* 0x040fe20003f04270 */
[----:B------:R-:W-:Y:S01]  /*1720*/  BSSY B0, `(.L_x_1316) ;  /* 0x000000e000007945 */ /* 0x000fe20003800000 */
[----:B------:R-:W-:-:S11]  /*1730*/  VIADD R2, R146, 0xffffffff ;  /* 0xffffffff92027836 */ /* 0x000fd60000000000 */
        /* <DEDUP_REMOVED lines=8> */
.L_x_1317:
[----:B------:R-:W-:-:S13]  /*17c0*/  ISETP.NE.AND P0, PT, R9, 0x1, PT ;  /* 0x000000010900780c */ /* 0x000fda0003f05270 */
[----:B------:R-:W0:Y:S02]  /*17d0*/  @P0 LDC.64 R4, c[0x0][0x9e8] ;  /* 0x00027a00ff040b82 */ /* 0x000e240000000a00 */
[----:B0-----:R-:W-:-:S05]  /*17e0*/  @P0 IMAD.HI.U32 R4, R2, R4, RZ ;  /* 0x0000000402040227 */ /* 0x001fca00078e00ff */
[----:B------:R-:W-:-:S07]  /*17f0*/  @P0 SHF.R.U32.HI R2, RZ, R5, R4 ;  /* 0x00000005ff020219 */ /* 0x000fce0000011604 */
.L_x_1318:
[----:B------:R-:W-:Y:S05]  /*1800*/  BSYNC B0 ;  /* 0x0000000000007941 */ /* 0x000fea0003800000 */
.L_x_1316:
[----:B------:R-:W-:-:S05]  /*1810*/  IMAD R3, R2, R9, R9 ;  /* 0x0000000902037224 */ /* 0x000fca00078e0209 */
[----:B------:R-:W-:-:S07]  /*1820*/  VIMNMX R0, R0, R3, PT ;  /* 0x0000000300007248 */ /* 0x000fce0003fe0100 */
.L_x_1315:
[----:B------:R-:W-:Y:S01]  /*1830*/  IMAD R145, R201, 0x80, -R197 ;  /* 0x00000080c9917824 */ /* 0x000fe200078e0ac5 */
[----:B------:R-:W-:-:S04]  /*1840*/  ULDC UR4, c[0x0][0x9dc] ;  /* 0x0002770000047ab9 */ /* 0x000fc80000000800 */
[----:B------:R-:W-:-:S05]  /*1850*/  IADD3 R145, R196, R145, RZ ;  /* 0x00000091c4917210 */ /* 0x000fca0007ffe0ff */
[----:B------:R-:W-:Y:S01]  /*1860*/  VIADD R2, R145, -UR4 ;  /* 0x8000000491027c36 */ /* 0x000fe20008000000 */
[----:B------:R-:W-:Y:S06]  /*1870*/  @!P1 BRA `(.L_x_1319) ;  /* 0x0000000000489947 */ /* 0x000fec0003800000 */
[----:B------:R-:W-:Y:S01]  /*1880*/  ISETP.GT.AND P0, PT, R145, -0x1, PT ;  /* 0xffffffff9100780c */ /* 0x000fe20003f04270 */
[----:B------:R-:W-:-:S12]  /*1890*/  BSSY B0, `(.L_x_1320) ;  /* 0x000000e000007945 */ /* 0x000fd80003800000 */
        /* <DEDUP_REMOVED lines=8> */
.L_x_1321:
[----:B------:R-:W-:Y:S01]  /*1920*/  ISETP.NE.AND P0, PT, R9, 0x1, PT ;  /* 0x000000010900780c */ /* 0x000fe20003f05270 */
[----:B------:R-:W-:-:S12]  /*1930*/  IMAD.MOV.U32 R4, RZ, RZ, R145 ;  /* 0x000000ffff047224 */ /* 0x000fd800078e0091 */
[----:B------:R-:W0:Y:S02]  /*1940*/  @P0 LDC.64 R6, c[0x0][0x9e8] ;  /* 0x00027a00ff060b82 */ /* 0x000e240000000a00 */
[----:B0-----:R-:W-:-:S05]  /*1950*/  @P0 IMAD.HI.U32 R6, R145, R6, RZ ;  /* 0x0000000691060227 */ /* 0x001fca00078e00ff */
[----:B------:R-:W-:-:S07]  /*1960*/  @P0 SHF.R.U32.HI R4, RZ, R7, R6 ;  /* 0x00000007ff040219 */ /* 0x000fce0000011606 */
.L_x_1322:
[----:B------:R-:W-:Y:S05]  /*1970*/  BSYNC B0 ;  /* 0x0000000000007941 */ /* 0x000fea0003800000 */
.L_x_1320:
[----:B------:R-:W-:-:S05]  /*1980*/  IMAD R3, R4, R9, RZ ;  /* 0x0000000904037224 */ /* 0x000fca00078e02ff */
[----:B------:R-:W-:-:S07]  /*1990*/  VIMNMX R2, R2, R3, !PT ;  /* 0x0000000302027248 */ /* 0x000fce0007fe0100 */
.L_x_1319:
[----:B------:R-:W-:Y:S01]  /*19a0*/  VIADD R0, R0, 0x5f ;  /* 0x0000005f00007836 */ /* 0x000fe20000000000 */
[----:B------:R-:W-:Y:S01]  /*19b0*/  PLOP3.LUT P2, PT, PT, PT, PT, 0x80, 0x0 ;  /* 0x000000000000781c */ /* 0x000fe20003f4f070 */
[----:B------:R-:W-:-:S04]  /*19c0*/  IMAD.HI R2, R2, 0x2aaaaaab, RZ ;  /* 0x2aaaaaab02027827 */ /* 0x000fc800078e02ff */
[----:B------:R-:W-:Y:S01]  /*19d0*/  IMAD.HI R0, R0, 0x2aaaaaab, RZ ;  /* 0x2aaaaaab00007827 */ /* 0x000fe200078e02ff */
[----:B------:R-:W-:-:S04]  /*19e0*/  SHF.R.U32.HI R5, RZ, 0x1f, R2 ;  /* 0x0000001fff057819 */ /* 0x000fc80000011602 */
[----:B------:R-:W-:Y:S02]  /*19f0*/  SHF.R.U32.HI R3, RZ, 0x1f, R0 ;  /* 0x0000001fff037819 */ /* 0x000fe40000011600 */
[----:B------:R-:W-:Y:S02]  /*1a00*/  LEA.HI.SX32 R5, R2, R5, 0x1c ;  /* 0x0000000502057211 */ /* 0x000fe400078fe2ff */
[----:B------:R-:W-:Y:S02]  /*1a10*/  LEA.HI.SX32 R3, R0, R3, 0x1c ;  /* 0x0000000300037211 */ /* 0x000fe400078fe2ff */
[----:B------:R-:W-:Y:S02]  /*1a20*/  VIMNMX R5, RZ, R5, !PT ;  /* 0x00000005ff057248 */ /* 0x000fe40007fe0100 */
[----:B------:R-:W-:-:S03]  /*1a30*/  VIMNMX R3, R150, R3, PT ;  /* 0x0000000396037248 */ /* 0x000fc60003fe0100 */
[--C-:B------:R-:W-:Y:S02]  /*1a40*/  IMAD R5, R5, 0x60, -R10.reuse ;  /* 0x0000006005057824 */ /* 0x100fe400078e0a0a */
[----:B------:R-:W-:-:S03]  /*1a50*/  IMAD R3, R3, 0x60, -R10 ;  /* 0x0000006003037824 */ /* 0x000fc600078e0a0a */
[----:B------:R-:W-:Y:S02]  /*1a60*/  VIMNMX R5, RZ, R5, !PT ;  /* 0x00000005ff057248 */ /* 0x000fe40007fe0100 */
[----:B------:R-:W-:-:S03]  /*1a70*/  VIMNMX R0, R3, R24, PT ;  /* 0x0000001803007248 */ /* 0x000fc60003fe0100 */
[----:B------:R-:W-:Y:S01]  /*1a80*/  IMAD.WIDE.U32 R2, R5, -0x55555555, RZ ;  /* 0xaaaaaaab05027825 */ /* 0x000fe200078e00ff */
[----:B------:R-:W-:-:S04]  /*1a90*/  ISETP.GT.AND P0, PT, R0, R5, PT ;  /* 0x000000050000720c */ /* 0x000fc80003f04270 */
[----:B------:R-:W-:-:S05]  /*1aa0*/  SHF.R.U32.HI R125, RZ, 0x6, R3 ;  /* 0x00000006ff7d7819 */ /* 0x000fca0000011603 */
[----:B------:R-:W-:-:S04]  /*1ab0*/  IMAD.MOV.U32 R2, RZ, RZ, R125 ;  /* 0x000000ffff027224 */ /* 0x000fc800078e007d */
[----:B------:R-:W-:-:S04]  /*1ac0*/  @P0 VIADD R0, R0, 0x5f ;  /* 0x0000005f00000836 */ /* 0x000fc80000000000 */
[----:B------:R-:W-:-:S05]  /*1ad0*/  @P0 IMAD.HI R0, R0, 0x2aaaaaab, RZ ;  /* 0x2aaaaaab00000827 */ /* 0x000fca00078e02ff */
[----:B------:R-:W-:-:S04]  /*1ae0*/  @P0 SHF.R.U32.HI R3, RZ, 0x1f, R0 ;  /* 0x0000001fff030819 */ /* 0x000fc80000011600 */
[----:B------:R-:W-:-:S04]  /*1af0*/  @P0 LEA.HI.SX32 R2, R0, R3, 0x1c ;  /* 0x0000000300020211 */ /* 0x000fc800078fe2ff */
[----:B------:R-:W-:-:S13]  /*1b00*/  ISETP.GT.AND P0, PT, R2, R125, PT ;  /* 0x0000007d0200720c */ /* 0x000fda0003f04270 */
[----:B------:R-:W-:Y:S05]  /*1b10*/  @!P0 BRA `(.L_x_1323) ;  /* 0x0000008800d88947 */ /* 0x000fea0003800000 */
        /* <DEDUP_REMOVED lines=17> */
[----:B0-----:R-:W-:-:S07]  /*1c30*/  IMAD.MOV.U32 R13, RZ, RZ, RZ ;  /* 0x000000ffff0d7224 */ /* 0x001fce00078e00ff */
[----:B------:R-:W-:-:S07]  /*1c40*/  LEPC R20, `(.L_x_1325) ;  /* 0x000000001014794e */ /* 0x000fce0000000000 */
[----:B-1---5:R-:W-:Y:S05]  /*1c50*/  CALL.ABS.NOINC R14 ;  /* 0x000000000e007343 */ /* 0x022fea0003c00000 */
.L_x_1325:
[----:B------:R-:W-:Y:S05]  /*1c60*/  BSYNC B6 ;  /* 0x0000000000067941 */ /* 0x000fea0003800000 */
.L_x_1324:
        /* <DEDUP_REMOVED lines=12> */
[----:B------:R-:W-:Y:S01]  /*1d30*/  MOV R12, 0x1 ;  /* 0x00000001000c7802 */ /* 0x000fe20000000f00 */
[----:B------:R-:W-:Y:S02]  /*1d40*/  IMAD.U32 R6, RZ, RZ, UR4 ;  /* 0x00000004ff067e24 */ /* 0x000fe4000f8e00ff */
[----:B------:R-:W-:-:S02]  /*1d50*/  IMAD.U32 R7, RZ, RZ, UR5 ;  /* 0x00000005ff077e24 */ /* 0x000fc4000f8e00ff */
[----:B------:R-:W-:Y:S02]  /*1d60*/  IMAD.U32 R11, RZ, RZ, UR7 ;  /* 0x00000007ff0b7e24 */ /* 0x000fe4000f8e00ff */
[----:B------:R-:W-:Y:S02]  /*1d70*/  IMAD.MOV.U32 R8, RZ, RZ, 0x70 ;  /* 0x00000070ff087424 */ /* 0x000fe400078e00ff */
[----:B0-----:R-:W-:-:S07]  /*1d80*/  IMAD.MOV.U32 R13, RZ, RZ, RZ ;  /* 0x000000ffff0d7224 */ /* 0x001fce00078e00ff */
[----:B------:R-:W-:-:S07]  /*1d90*/  LEPC R20, `(.L_x_1327) ;  /* 0x000000001014794e */ /* 0x000fce0000000000 */
[----:B-1---5:R-:W-:Y:S05]  /*1da0*/  CALL.ABS.NOINC R14 ;  /* 0x000000000e007343 */ /* 0x022fea0003c00000 */
.L_x_1327:
[----:B------:R-:W-:Y:S05]  /*1db0*/  BSYNC B6 ;  /* 0x0000000000067941 */ /* 0x000fea0003800000 */
.L_x_1326:
[----:B------:R-:W-:Y:S01]  /*1dc0*/  ULDC.64 UR4, c[0x0][0x9f8] ;  /* 0x00027e0000047ab9 */ /* 0x000fe20000000a00 */
[----:B------:R-:W-:Y:S01]  /*1dd0*/  ULDC.64 UR6, c[0x0][0x208] ;  /* 0x0000820000067ab9 */ /* 0x000fe20000000a00 */
[----:B------:R-:W-:Y:S01]  /*1de0*/  ISETP.NE.U32.AND P0, PT, RZ, UR4, PT ;  /* 0x00000004ff007c0c */ /* 0x000fe2000bf05070 */
[----:B------:R-:W0:Y:S01]  /*1df0*/  LDC R0, c[0x0][0x428] ;  /* 0x00010a00ff007b82 */ /* 0x000e220000000800 */
[----:B------:R-:W-:Y:S02]  /*1e00*/  ULDC UR8, c[0x0][0x2e4] ;  /* 0x0000b90000087ab9 */ /* 0x000fe40000000800 */
[----:B------:R-:W-:-:S05]  /*1e10*/  ISETP.NE.AND.EX P0, PT, RZ, UR5, PT, P0 ;  /* 0x00000005ff007c0c */ /* 0x000fca000bf05300 */
[----:B------:R-:W1:Y:S01]  /*1e20*/  LDC.64 R104, c[0x0][0x2f0] ;  /* 0x0000bc00ff687b82 */ /* 0x000e620000000a00 */
[----:B------:R-:W-:Y:S01]  /*1e30*/  ISETP.GE.AND P2, PT, R198, UR8, PT ;  /* 0x00000008c6007c0c */ /* 0x000fe2000bf46270 */
[----:B------:R-:W-:Y:S01]  /*1e40*/  IMAD.IADD R26, R26, 0x1, R25 ;  /* 0x000000011a1a7824 */ /* 0x000fe200078e0219 */
[----:B------:R-:W-:Y:S01]  /*1e50*/  ISETP.GE.AND P1, PT, R192, UR8, PT ;  /* 0x00000008c0007c0c */ /* 0x000fe2000bf26270 */
[----:B------:R-:W-:-:S04]  /*1e60*/  ULDC.64 UR4, c[0x0][0x320] ;  /* 0x0000c80000047ab9 */ /* 0x000fc80000000a00 */
[----:B------:R-:W2:Y:S01]  /*1e70*/  @P0 LDC.64 R4, c[0x0][0x9f8] ;  /* 0x00027e00ff040b82 */ /* 0x000ea20000000a00 */
[----:B------:R-:W-:-:S07]  /*1e80*/  SHF.R.S32.HI R193, RZ, 0x1f, R192 ;  /* 0x0000001fffc17819 */ /* 0x000fce00000114c0 */
[----:B------:R-:W3:Y:S08]  /*1e90*/  LDC.64 R98, c[0x0][0x3e8] ;  /* 0x0000fa00ff627b82 */ /* 0x000ef00000000a00 */
[----:B------:R-:W4:Y:S01]  /*1ea0*/  LDC R35, c[0x0][0x3d4] ;  /* 0x0000f500ff237b82 */ /* 0x000f220000000800 */
[----:B--2---:R-:W-:-:S07]  /*1eb0*/  @P0 IMAD.WIDE R4, R203, 0x4, R4 ;  /* 0x00000004cb040825 */ /* 0x004fce00078e0204 */
[----:B------:R-:W2:Y:S01]  /*1ec0*/  LDC.64 R92, c[0x0][0x3d8] ;  /* 0x0000f600ff5c7b82 */ /* 0x000ea20000000a00 */
[----:B------:R1:W4:Y:S01]  /*1ed0*/  @P0 LDG.E R203, desc[UR6][R4.64] ;  /* 0x0000000604cb0981 */ /* 0x000322000c1e1900 */
[----:B0-----:R-:W-:Y:S01]  /*1ee0*/  ISETP.NE.AND P0, PT, R0, 0x1, PT ;  /* 0x000000010000780c */ /* 0x001fe20003f05270 */
[----:B------:R-:W-:Y:S01]  /*1ef0*/  VIADD R0, R192, 0x60 ;  /* 0x00000060c0007836 */ /* 0x000fe20000000000 */
[----:B------:R-:W-:Y:S01]  /*1f00*/  SEL R6, RZ, 0xffffffff, P2 ;  /* 0xffffffffff067807 */ /* 0x000fe20001000000 */
[----:B------:R-:W-:Y:S01]  /*1f10*/  ULDC.64 UR6, c[0x0][0x2f8] ;  /* 0x0000be0000067ab9 */ /* 0x000fe20000000a00 */
[----:B------:R-:W-:Y:S01]  /*1f20*/  SEL R3, RZ, 0x1, P1 ;  /* 0x00000001ff037807 */ /* 0x000fe20000800000 */
[----:B---3--:R-:W-:Y:S01]  /*1f30*/  IMAD.WIDE.U32 R100, R195, R98, R192 ;  /* 0x00000062c3647225 */ /* 0x008fe200078e00c0 */
[----:B------:R-:W-:Y:S01]  /*1f40*/  ISETP.GE.AND P1, PT, R199, UR8, PT ;  /* 0x00000008c7007c0c */ /* 0x000fe2000bf26270 */
[----:B------:R-:W0:Y:S01]  /*1f50*/  S2R R151, SR_TID.X ;  /* 0x0000000000977919 */ /* 0x000e220000002100 */
[----:B------:R-:W-:Y:S01]  /*1f60*/  ISETP.GE.AND P2, PT, R0, UR8, PT ;  /* 0x0000000800007c0c */ /* 0x000fe2000bf46270 */
[----:B-1----:R-:W-:Y:S01]  /*1f70*/  IMAD.SHL.U32 R4, R6, 0x2, RZ ;  /* 0x0000000206047824 */ /* 0x002fe200078e00ff */
[----:B------:R-:W-:Y:S01]  /*1f80*/  SEL R5, RZ, 0x4, P1 ;  /* 0x00000004ff057807 */ /* 0x000fe20000800000 */
[----:B------:R-:W-:Y:S01]  /*1f90*/  IMAD R27, R99, 0x60, RZ ;  /* 0x00000060631b7824 */ /* 0x000fe200078e02ff */
[----:B------:R-:W-:Y:S01]  /*1fa0*/  SEL R6, RZ, 0x8, P2 ;  /* 0x00000008ff067807 */ /* 0x000fe20001000000 */
[----:B------:R-:W1:Y:S01]  /*1fb0*/  @P0 LDC R7, c[0x0][0x42c] ;  /* 0x00010b00ff070b82 */ /* 0x000e620000000800 */
[----:B------:R-:W-:Y:S01]  /*1fc0*/  LOP3.LUT R4, R4, 0x2, R3, 0xe2, !PT ;  /* 0x0000000204047812 */ /* 0x000fe200078ee203 */
[----:B------:R-:W-:Y:S01]  /*1fd0*/  VIADD R3, R192, 0x80 ;  /* 0x00000080c0037836 */ /* 0x000fe20000000000 */
[----:B------:R-:W-:Y:S01]  /*1fe0*/  SHF.R.S32.HI R25, RZ, 0x1f, R26 ;  /* 0x0000001fff197819 */ /* 0x000fe2000001141a */
[----:B------:R-:W-:Y:S01]  /*1ff0*/  IMAD.SHL.U32 R91, R98, 0x40, RZ ;  /* 0x00000040625b7824 */ /* 0x000fe200078e00ff */
[----:B------:R-:W-:Y:S01]  /*2000*/  LOP3.LUT R5, R6, R4, R5, 0xfe, !PT ;  /* 0x0000000406057212 */ /* 0x000fe200078efe05 */
[----:B--2---:R-:W-:Y:S01]  /*2010*/  IMAD.WIDE.U32 R94, R195, R92, R192 ;  /* 0x0000005cc35e7225 */ /* 0x004fe200078e00c0 */
[----:B------:R-:W-:Y:S01]  /*2020*/  ISETP.GE.AND P1, PT, R3, UR8, PT ;  /* 0x0000000803007c0c */ /* 0x000fe2000bf26270 */
[----:B------:R-:W2:Y:S01]  /*2030*/  @P0 LDC R9, c[0x0][0x430] ;  /* 0x00010c00ff090b82 */ /* 0x000ea20000000800 */
[--C-:B------:R-:W-:Y:S01]  /*2040*/  SHF.R.S32.HI R19, RZ, 0x1f, R18.reuse ;  /* 0x0000001fff137819 */ /* 0x100fe20000011412 */
[----:B------:R-:W-:Y:S01]  /*2050*/  IMAD R133, R93, 0x60, RZ ;  /* 0x000000605d857824 */ /* 0x000fe200078e02ff */
[----:B------:R-:W-:Y:S01]  /*2060*/  SEL R6, RZ, 0x10, P1 ;  /* 0x00000010ff067807 */ /* 0x000fe20000800000 */
[----:B------:R-:W-:Y:S01]  /*2070*/  IMAD.SHL.U32 R111, R92, 0x40, RZ ;  /* 0x000000405c6f7824 */ /* 0x000fe200078e00ff */
[----:B----4-:R-:W-:Y:S01]  /*2080*/  ISETP.GE.AND P1, PT, R198, R35, PT ;  /* 0x00000023c600720c */ /* 0x010fe20003f26270 */
[----:B------:R-:W-:Y:S01]  /*2090*/  IMAD.WIDE.U32 R102, R195, R98, R18 ;  /* 0x00000062c3667225 */ /* 0x000fe200078e0012 */
[----:B------:R-:W-:-:S02]  /*20a0*/  LOP3.LUT R21, R5, R6, RZ, 0xfc, !PT ;  /* 0x0000000605157212 */ /* 0x000fc400078efcff */
[----:B------:R-:W-:Y:S01]  /*20b0*/  ISETP.GE.AND P3, PT, R199, R35, PT ;  /* 0x00000023c700720c */ /* 0x000fe20003f66270 */
[----:B------:R-:W-:Y:S01]  /*20c0*/  IMAD R6, R25, R104, RZ ;  /* 0x0000006819067224 */ /* 0x000fe200078e02ff */
[----:B------:R-:W-:Y:S01]  /*20d0*/  LOP3.LUT P2, RZ, R217, 0x4, RZ, 0xc0, !PT ;  /* 0x00000004d9ff7812 */ /* 0x000fe2000784c0ff */
[----:B------:R-:W-:Y:S01]  /*20e0*/  IMAD.WIDE.U32 R96, R195, R92, R18 ;  /* 0x0000005cc3607225 */ /* 0x000fe200078e0012 */
[----:B------:R-:W-:Y:S02]  /*20f0*/  LOP3.LUT R16, R16, 0xfffffffe, RZ, 0xc0, !PT ;  /* 0xfffffffe10107812 */ /* 0x000fe400078ec0ff */
[----:B------:R-:W-:Y:S01]  /*2100*/  SHF.L.U64.HI R135, R104, 0x6, R105 ;  /* 0x0000000668877819 */ /* 0x000fe20000010269 */
[----:B-1----:R-:W-:Y:S01]  /*2110*/  @P0 IMAD.HI.U32 R4, R202, R7, RZ ;  /* 0x00000007ca040227 */ /* 0x002fe200078e00ff */
[----:B------:R-:W-:Y:S02]  /*2120*/  SHF.L.U32 R136, R104, 0x6, RZ ;  /* 0x0000000668887819 */ /* 0x000fe400000006ff */
[----:B------:R-:W-:Y:S01]  /*2130*/  SHF.L.U64.HI R110, R92, 0x6, R93 ;  /* 0x000000065c6e7819 */ /* 0x000fe2000001025d */
[----:B------:R-:W-:Y:S01]  /*2140*/  IMAD R7, R26, R105, R6 ;  /* 0x000000691a077224 */ /* 0x000fe200078e0206 */
[----:B------:R-:W-:Y:S01]  /*2150*/  SHF.R.S32.HI R148, RZ, 0x1f, R221 ;  /* 0x0000001fff947819 */ /* 0x000fe200000114dd */
[----:B------:R-:W-:Y:S01]  /*2160*/  IMAD.SHL.U32 R124, R35, 0x2, RZ ;  /* 0x00000002237c7824 */ /* 0x000fe200078e00ff */
[----:B------:R-:W-:-:S02]  /*2170*/  @P3 LOP3.LUT R16, R16, 0x1, RZ, 0xfc, !PT ;  /* 0x0000000110103812 */ /* 0x000fc400078efcff */
[----:B--2---:R-:W-:Y:S01]  /*2180*/  @P0 SHF.R.U32.HI R202, RZ, R9, R4 ;  /* 0x00000009ffca0219 */ /* 0x004fe20000011604 */
[----:B------:R-:W-:Y:S01]  /*2190*/  IMAD.WIDE.U32 R4, R26, R104, RZ ;  /* 0x000000681a047225 */ /* 0x000fe200078e00ff */
[----:B------:R-:W-:Y:S02]  /*21a0*/  LOP3.LUT R16, R16, 0xfffffffb, RZ, 0xc0, !PT ;  /* 0xfffffffb10107812 */ /* 0x000fe400078ec0ff */
[----:B------:R-:W-:Y:S02]  /*21b0*/  SHF.R.S32.HI R8, RZ, 0x1f, R202 ;  /* 0x0000001fff087819 */ /* 0x000fe400000114ca */
[----:B------:R-:W-:Y:S01]  /*21c0*/  IADD3 R5, R5, R7, RZ ;  /* 0x0000000705057210 */ /* 0x000fe20007ffe0ff */
[----:B------:R-:W-:Y:S01]  /*21d0*/  IMAD.WIDE.U32 R6, R202, UR4, R192 ;  /* 0x00000004ca067c25 */ /* 0x000fe2000f8e00c0 */
[----:B------:R-:W-:Y:S02]  /*21e0*/  @P2 LOP3.LUT R16, R16, 0x4, RZ, 0xfc, !PT ;  /* 0x0000000410102812 */ /* 0x000fe400078efcff */
[----:B0-----:R-:W-:Y:S01]  /*21f0*/  LEA.HI R151, R151, 0x8, RZ, 0x19 ;  /* 0x0000000897977811 */ /* 0x001fe200078fc8ff */
[----:B------:R-:W-:-:S02]  /*2200*/  IMAD R9, R8, UR4, RZ ;  /* 0x0000000408097c24 */ /* 0x000fc4000f8e02ff */
[----:B------:R-:W-:-:S04]  /*2210*/  IMAD.WIDE.U32 R4, R202, UR6, R4 ;  /* 0x00000006ca047c25 */ /* 0x000fc8000f8e0004 */
[----:B------:R-:W-:Y:S01]  /*2220*/  IMAD R107, R202, UR5, R9 ;  /* 0x00000005ca6b7c24 */ /* 0x000fe2000f8e0209 */
[----:B------:R-:W-:Y:S01]  /*2230*/  ULDC.64 UR4, c[0x0][0xa08] ;  /* 0x0002820000047ab9 */ /* 0x000fe20000000a00 */
[----:B------:R-:W-:Y:S01]  /*2240*/  IMAD R9, R8, UR6, RZ ;  /* 0x0000000608097c24 */ /* 0x000fe2000f8e02ff */
[----:B------:R-:W-:Y:S01]  /*2250*/  ISETP.NE.U32.AND P0, PT, RZ, UR4, PT ;  /* 0x00000004ff007c0c */ /* 0x000fe2000bf05070 */
[----:B------:R-:W-:Y:S02]  /*2260*/  IMAD.IADD R107, R7, 0x1, R107 ;  /* 0x00000001076b7824 */ /* 0x000fe400078e026b */
[----:B------:R-:W-:Y:S01]  /*2270*/  IMAD R9, R202, UR7, R9 ;  /* 0x00000007ca097c24 */ /* 0x000fe2000f8e0209 */
[----:B------:R-:W-:Y:S01]  /*2280*/  ISETP.NE.AND.EX P0, PT, RZ, UR5, PT, P0 ;  /* 0x00000005ff007c0c */ /* 0x000fe2000bf05300 */
[----:B------:R-:W-:Y:S01]  /*2290*/  IMAD.MOV.U32 R106, RZ, RZ, R6 ;  /* 0x000000ffff6a7224 */ /* 0x000fe200078e0006 */
[----:B------:R-:W-:Y:S01]  /*22a0*/  ULDC.64 UR4, c[0x0][0x300] ;  /* 0x0000c00000047ab9 */ /* 0x000fe20000000a00 */
[----:B------:R-:W-:-:S02]  /*22b0*/  IMAD.IADD R5, R5, 0x1, R9 ;  /* 0x0000000105057824 */ /* 0x000fc400078e0209 */
[----:B------:R-:W-:-:S04]  /*22c0*/  IMAD R6, R222, R98, RZ ;  /* 0x00000062de067224 */ /* 0x000fc800078e02ff */
[----:B------:R-:W-:-:S04]  /*22d0*/  IMAD R9, R195, R99, R6 ;  /* 0x00000063c3097224 */ /* 0x000fc800078e0206 */
[----:B------:R-:W-:Y:S01]  /*22e0*/  IMAD.IADD R103, R103, 0x1, R9 ;  /* 0x0000000167677824 */ /* 0x000fe200078e0209 */
[----:B------:R-:W-:Y:S02]  /*22f0*/  IADD3 R101, R9, R101, RZ ;  /* 0x0000006509657210 */ /* 0x000fe40007ffe0ff */
[----:B------:R-:W-:Y:S01]  /*2300*/  SEL R9, R35, RZ, P1 ;  /* 0x000000ff23097207 */ /* 0x000fe20000800000 */
[----:B-----5:R-:W-:-:S04]  /*2310*/  IMAD.WIDE.U32 R102, R144, R98, R102 ;  /* 0x0000006290667225 */ /* 0x020fc800078e0066 */
[----:B------:R-:W-:Y:S02]  /*2320*/  IMAD.IADD R9, R198, 0x1, R9 ;  /* 0x00000001c6097824 */ /* 0x000fe400078e0209 */
[----:B------:R-:W-:Y:S01]  /*2330*/  IMAD.WIDE.U32 R100, R144, R98, R100 ;  /* 0x0000006290647225 */ /* 0x000fe200078e0064 */
[----:B------:R-:W-:Y:S02]  /*2340*/  SHF.R.S32.HI R7, RZ, 0x1f, R203 ;  /* 0x0000001fff077819 */ /* 0x000fe400000114cb */
[----:B------:R-:W-:Y:S02]  /*2350*/  SEL R203, R203, RZ, !P0 ;  /* 0x000000ffcbcb7207 */ /* 0x000fe40004000000 */
[----:B------:R-:W-:Y:S01]  /*2360*/  SEL R8, R7, RZ, !P0 ;  /* 0x000000ff07087207 */ /* 0x000fe20004000000 */
[----:B------:R-:W-:-:S04]  /*2370*/  IMAD.WIDE.U32 R6, R195, R104, R192 ;  /* 0x00000068c3067225 */ /* 0x000fc800078e00c0 */
[----:B------:R-:W-:Y:S02]  /*2380*/  IMAD R10, R8, UR4, RZ ;  /* 0x00000004080a7c24 */ /* 0x000fe4000f8e02ff */
[----:B------:R-:W-:-:S04]  /*2390*/  IMAD.WIDE.U32 R108, R203, UR4, R4 ;  /* 0x00000004cb6c7c25 */ /* 0x000fc8000f8e0004 */
[----:B------:R-:W-:Y:S01]  /*23a0*/  IMAD R4, R222, R104, RZ ;  /* 0x00000068de047224 */ /* 0x000fe200078e02ff */
[----:B------:R-:W-:Y:S01]  /*23b0*/  IADD3 R5, P0, R108, R6, RZ ;  /* 0x000000066c057210 */ /* 0x000fe20007f1e0ff */
[----:B------:R-:W-:Y:S01]  /*23c0*/  IMAD R11, R203, UR5, R10 ;  /* 0x00000005cb0b7c24 */ /* 0x000fe2000f8e020a */
[----:B------:R-:W-:Y:S01]  /*23d0*/  ULDC.64 UR4, c[0x0][0x328] ;  /* 0x0000ca0000047ab9 */ /* 0x000fe20000000a00 */
[----:B------:R-:W-:Y:S01]  /*23e0*/  IMAD R13, R195, R105, R4 ;  /* 0x00000069c30d7224 */ /* 0x000fe200078e0204 */
[----:B------:R-:W-:Y:S01]  /*23f0*/  SHF.R.S32.HI R10, RZ, 0x1f, R9 ;  /* 0x0000001fff0a7819 */ /* 0x000fe20000011409 */
[----:B------:R-:W-:Y:S02]  /*2400*/  IMAD.IADD R4, R109, 0x1, R11 ;  /* 0x000000016d047824 */ /* 0x000fe400078e020b */
[----:B------:R-:W-:Y:S01]  /*2410*/  IMAD R8, R8, UR4, RZ ;  /* 0x0000000408087c24 */ /* 0x000fe2000f8e02ff */
[----:B------:R-:W-:Y:S01]  /*2420*/  LEA.HI R14, R10, R9, RZ, 0x3 ;  /* 0x000000090a0e7211 */ /* 0x000fe200078f18ff */
[----:B------:R-:W-:Y:S01]  /*2430*/  IMAD.WIDE.U32 R106, R203, UR4, R106 ;  /* 0x00000004cb6a7c25 */ /* 0x000fe2000f8e006a */
[----:B------:R-:W-:-:S02]  /*2440*/  IADD3.X R6, R4, R7, R13, P0, !PT ;  /* 0x0000000704067210 */ /* 0x000fc400007fe40d */
[----:B------:R-:W-:Y:S01]  /*2450*/  ISETP.GE.AND P0, PT, R192, R35, PT ;  /* 0x00000023c000720c */ /* 0x000fe20003f06270 */
[----:B------:R-:W-:Y:S01]  /*2460*/  IMAD R33, R203, UR5, R8 ;  /* 0x00000005cb217c24 */ /* 0x000fe2000f8e0208 */
[----:B------:R-:W-:Y:S01]  /*2470*/  SHF.R.S32.HI R116, RZ, 0x3, R14 ;  /* 0x00000003ff747819 */ /* 0x000fe2000001140e */
[----:B------:R-:W-:Y:S01]  /*2480*/  IMAD R8, R222, R92, RZ ;  /* 0x0000005cde087224 */ /* 0x000fe200078e02ff */
[----:B------:R-:W-:-:S03]  /*2490*/  SEL R7, R35, RZ, P0 ;  /* 0x000000ff23077207 */ /* 0x000fc60000000000 */
[----:B------:R-:W-:Y:S01]  /*24a0*/  IMAD R11, R195, R93, R8 ;  /* 0x0000005dc30b7224 */ /* 0x000fe200078e0208 */
[----:B------:R-:W-:Y:S01]  /*24b0*/  SEL R8, R35, RZ, P3 ;  /* 0x000000ff23087207 */ /* 0x000fe20001800000 */
[----:B------:R-:W-:Y:S01]  /*24c0*/  IMAD.IADD R7, R192, 0x1, R7 ;  /* 0x00000001c0077824 */ /* 0x000fe200078e0207 */
[----:B------:R-:W-:Y:S01]  /*24d0*/  IADD3 R122, P3, R195, R26, RZ ;  /* 0x0000001ac37a7210 */ /* 0x000fe20007f7e0ff */
[----:B------:R-:W-:Y:S02]  /*24e0*/  IMAD.IADD R97, R97, 0x1, R11 ;  /* 0x0000000161617824 */ /* 0x000fe400078e020b */
[----:B------:R-:W-:Y:S02]  /*24f0*/  IMAD.IADD R95, R11, 0x1, R95 ;  /* 0x000000010b5f7824 */ /* 0x000fe400078e025f */
[----:B------:R-:W-:Y:S01]  /*2500*/  IMAD.IADD R11, R199, 0x1, R8 ;  /* 0x00000001c70b7824 */ /* 0x000fe200078e0208 */
[----:B------:R-:W-:Y:S01]  /*2510*/  SHF.R.S32.HI R8, RZ, 0x1f, R7 ;  /* 0x0000001fff087819 */ /* 0x000fe20000011407 */
[----:B------:R-:W-:-:S03]  /*2520*/  IMAD.WIDE.U32 R96, R144, R92, R96 ;  /* 0x0000005c90607225 */ /* 0x000fc600078e0060 */
[-C--:B------:R-:W-:Y:S01]  /*2530*/  LEA.HI R13, R8, R7.reuse, RZ, 0x3 ;  /* 0x00000007080d7211 */ /* 0x080fe200078f18ff */
[----:B------:R-:W-:Y:S01]  /*2540*/  IMAD.WIDE.U32 R94, R144, R92, R94 ;  /* 0x0000005c905e7225 */ /* 0x000fe200078e005e */
[----:B------:R-:W-:Y:S02]  /*2550*/  LEA.HI R7, R8, R7, RZ, 0x6 ;  /* 0x0000000708077211 */ /* 0x000fe400078f30ff */
[----:B------:R-:W-:Y:S01]  /*2560*/  LEA.HI R8, R10, R9, RZ, 0x6 ;  /* 0x000000090a087211 */ /* 0x000fe200078f30ff */
[----:B------:R-:W-:Y:S01]  /*2570*/  IMAD.X R123, R222, 0x1, R25, P3 ;  /* 0x00000001de7b7824 */ /* 0x000fe200018e0619 */
[----:B------:R-:W-:Y:S02]  /*2580*/  SHF.R.S32.HI R7, RZ, 0x6, R7 ;  /* 0x00000006ff077819 */ /* 0x000fe40000011407 */
[----:B------:R-:W-:Y:S02]  /*2590*/  SHF.R.S32.HI R9, RZ, 0x6, R8 ;  /* 0x00000006ff097819 */ /* 0x000fe40000011408 */
[----:B------:R-:W-:Y:S01]  /*25a0*/  SHF.R.S32.HI R20, RZ, 0x1f, R11 ;  /* 0x0000001fff147819 */ /* 0x000fe2000001140b */
[C---:B------:R-:W-:Y:S01]  /*25b0*/  IMAD R143, R7.reuse, 0x1800, R210 ;  /* 0x00001800078f7824 */ /* 0x040fe200078e02d2 */
[C---:B------:R-:W-:Y:S01]  /*25c0*/  LOP3.LUT R8, R208.reuse, 0x38, R13, 0xf8, !PT ;  /* 0x00000038d0087812 */ /* 0x040fe200078ef80d */
[--C-:B------:R-:W-:Y:S01]  /*25d0*/  IMAD R141, R7, 0x1800, R211.reuse ;  /* 0x00001800078d7824 */ /* 0x100fe200078e02d3 */
[----:B------:R-:W-:Y:S01]  /*25e0*/  LOP3.LUT R10, R208, 0x38, R14, 0xf8, !PT ;  /* 0x00000038d00a7812 */ /* 0x000fe200078ef80e */
[C---:B------:R-:W-:Y:S01]  /*25f0*/  IMAD R142, R9.reuse, 0x1800, R210 ;  /* 0x00001800098e7824 */ /* 0x040fe200078e02d2 */
[----:B------:R-:W-:Y:S01]  /*2600*/  LEA.HI R15, R20, R11, RZ, 0x3 ;  /* 0x0000000b140f7211 */ /* 0x000fe200078f18ff */
[----:B------:R-:W-:Y:S01]  /*2610*/  IMAD R139, R9, 0x1800, R211 ;  /* 0x00001800098b7824 */ /* 0x000fe200078e02d3 */
[----:B------:R-:W-:-:S02]  /*2620*/  LOP3.LUT R8, R8, R209, RZ, 0x3c, !PT ;  /* 0x000000d108087212 */ /* 0x000fc400078e3cff */
[----:B------:R-:W-:Y:S02]  /*2630*/  LEA.HI R11, R20, R11, RZ, 0x6 ;  /* 0x0000000b140b7211 */ /* 0x000fe400078f30ff */
[----:B------:R-:W-:Y:S02]  /*2640*/  LOP3.LUT R12, R205, 0x38, R13, 0xf8, !PT ;  /* 0x00000038cd0c7812 */ /* 0x000fe400078ef80d */
[----:B------:R-:W-:Y:S02]  /*2650*/  LOP3.LUT R7, R10, R209, RZ, 0x3c, !PT ;  /* 0x000000d10a077212 */ /* 0x000fe400078e3cff */
[----:B------:R-:W-:Y:S02]  /*2660*/  IADD3 R143, R143, R8, RZ ;  /* 0x000000088f8f7210 */ /* 0x000fe40007ffe0ff */
[----:B------:R-:W-:Y:S01]  /*2670*/  SHF.R.S32.HI R11, RZ, 0x6, R11 ;  /* 0x00000006ff0b7819 */ /* 0x000fe2000001140b */
[----:B------:R-:W-:Y:S01]  /*2680*/  IMAD.IADD R142, R142, 0x1, R7 ;  /* 0x000000018e8e7824 */ /* 0x000fe200078e0207 */
[----:B------:R-:W-:-:S02]  /*2690*/  LOP3.LUT R8, R208, 0x38, R15, 0xf8, !PT ;  /* 0x00000038d0087812 */ /* 0x000fc400078ef80f */
[----:B------:R-:W-:Y:S01]  /*26a0*/  LOP3.LUT R12, R12, R233, RZ, 0x3c, !PT ;  /* 0x000000e90c0c7212 */ /* 0x000fe200078e3cff */
[C---:B------:R-:W-:Y:S01]  /*26b0*/  IMAD R140, R11.reuse, 0x1800, R210 ;  /* 0x000018000b8c7824 */ /* 0x040fe200078e02d2 */
[----:B------:R-:W-:Y:S01]  /*26c0*/  LOP3.LUT R7, R8, R209, RZ, 0x3c, !PT ;  /* 0x000000d108077212 */ /* 0x000fe200078e3cff */
[----:B------:R-:W-:Y:S01]  /*26d0*/  IMAD R138, R11, 0x1800, R211 ;  /* 0x000018000b8a7824 */ /* 0x000fe200078e02d3 */
[----:B------:R-:W-:Y:S01]  /*26e0*/  LOP3.LUT R10, R205, 0x38, R14, 0xf8, !PT ;  /* 0x00000038cd0a7812 */ /* 0x000fe200078ef80e */
[----:B------:R-:W-:Y:S01]  /*26f0*/  VIADD R8, R192, 0xa0 ;  /* 0x000000a0c0087836 */ /* 0x000fe20000000000 */
[----:B------:R-:W-:Y:S01]  /*2700*/  SHF.R.S32.HI R11, RZ, 0x1f, R144 ;  /* 0x0000001fff0b7819 */ /* 0x000fe20000011490 */
[----:B------:R-:W-:Y:S01]  /*2710*/  IMAD.IADD R141, R141, 0x1, R12 ;  /* 0x000000018d8d7824 */ /* 0x000fe200078e020c */
[----:B------:R-:W-:Y:S01]  /*2720*/  LOP3.LUT R12, R205, 0x38, R15, 0xf8, !PT ;  /* 0x00000038cd0c7812 */ /* 0x000fe200078ef80f */
[----:B------:R-:W-:Y:S01]  /*2730*/  IMAD.IADD R140, R140, 0x1, R7 ;  /* 0x000000018c8c7824 */ /* 0x000fe200078e0207 */
[-C--:B------:R-:W-:Y:S01]  /*2740*/  LOP3.LUT R10, R10, R233.reuse, RZ, 0x3c, !PT ;  /* 0x000000e90a0a7212 */ /* 0x080fe200078e3cff */
[C---:B------:R-:W-:Y:S01]  /*2750*/  IMAD R7, R11.reuse, R98, RZ ;  /* 0x000000620b077224 */ /* 0x040fe200078e02ff */
[----:B------:R-:W-:Y:S01]  /*2760*/  ISETP.GE.AND P2, PT, R8, UR8, PT ;  /* 0x0000000808007c0c */ /* 0x000fe2000bf46270 */
[----:B------:R-:W-:Y:S01]  /*2770*/  IMAD R11, R11, R92, RZ ;  /* 0x0000005c0b0b7224 */ /* 0x000fe200078e02ff */
[----:B------:R-:W-:Y:S01]  /*2780*/  LOP3.LUT R9, R12, R233, RZ, 0x3c, !PT ;  /* 0x000000e90c097212 */ /* 0x000fe200078e3cff */
[----:B------:R-:W-:Y:S01]  /*2790*/  IMAD.IADD R139, R139, 0x1, R10 ;  /* 0x000000018b8b7824 */ /* 0x000fe200078e020a */
[----:B------:R-:W-:Y:S01]  /*27a0*/  SEL R20, RZ, 0x20, P2 ;  /* 0x00000020ff147807 */ /* 0x000fe20001000000 */
[----:B------:R-:W-:Y:S01]  /*27b0*/  IMAD R31, R144, R99, R7 ;  /* 0x00000063901f7224 */ /* 0x000fe200078e0207 */
[----:B------:R-:W-:Y:S01]  /*27c0*/  LOP3.LUT R10, R208, 0x18, R192, 0xf8, !PT ;  /* 0x00000018d00a7812 */ /* 0x000fe200078ef8c0 */
[----:B------:R-:W-:Y:S01]  /*27d0*/  IMAD.IADD R138, R138, 0x1, R9 ;  /* 0x000000018a8a7824 */ /* 0x000fe200078e0209 */
[C---:B------:R-:W-:Y:S01]  /*27e0*/  SHF.L.U64.HI R7, R98.reuse, 0x6, R99 ;  /* 0x0000000662077819 */ /* 0x040fe20000010263 */
[----:B------:R-:W-:Y:S01]  /*27f0*/  IMAD R9, R105, 0x60, RZ ;  /* 0x0000006069097824 */ /* 0x000fe200078e02ff */
[----:B------:R-:W-:Y:S01]  /*2800*/  SHF.R.S32.HI R117, RZ, 0x3, R13 ;  /* 0x00000003ff757819 */ /* 0x000fe2000001140d */
[----:B------:R-:W-:Y:S01]  /*2810*/  IMAD.WIDE.U32 R98, R98, 0x60, RZ ;  /* 0x0000006062627825 */ /* 0x000fe200078e00ff */
[----:B------:R-:W-:-:S02]  /*2820*/  SHF.R.S32.HI R115, RZ, 0x3, R15 ;  /* 0x00000003ff737819 */ /* 0x000fc4000001140f */
[----:B------:R-:W-:Y:S01]  /*2830*/  LOP3.LUT R28, R21, R20, RZ, 0xfc, !PT ;  /* 0x00000014151c7212 */ /* 0x000fe200078efcff */
[----:B------:R-:W-:Y:S01]  /*2840*/  IMAD R29, R144, R93, R11 ;  /* 0x0000005d901d7224 */ /* 0x000fe200078e020b */
[----:B------:R-:W-:Y:S01]  /*2850*/  LOP3.LUT R137, R10, R209, RZ, 0x3c, !PT ;  /* 0x000000d10a897212 */ /* 0x000fe200078e3cff */
[----:B------:R-:W-:Y:S01]  /*2860*/  IMAD.WIDE.U32 R104, R104, 0x60, RZ ;  /* 0x0000006068687825 */ /* 0x000fe200078e00ff */
[----:B------:R-:W-:Y:S02]  /*2870*/  LOP3.LUT R13, R13, 0xfffffff8, RZ, 0xc0, !PT ;  /* 0xfffffff80d0d7812 */ /* 0x000fe400078ec0ff */
[----:B------:R-:W-:Y:S01]  /*2880*/  LOP3.LUT R14, R14, 0xfffffff8, RZ, 0xc0, !PT ;  /* 0xfffffff80e0e7812 */ /* 0x000fe200078ec0ff */
[----:B------:R-:W-:Y:S01]  /*2890*/  IMAD.WIDE.U32 R92, R92, 0x60, RZ ;  /* 0x000000605c5c7825 */ /* 0x000fe200078e00ff */
[----:B------:R-:W-:Y:S02]  /*28a0*/  LOP3.LUT R15, R15, 0xfffffff8, RZ, 0xc0, !PT ;  /* 0xfffffff80f0f7812 */ /* 0x000fe400078ec0ff */
[----:B------:R-:W-:Y:S01]  /*28b0*/  LOP3.LUT R20, R21, 0x1, RZ, 0xc0, !PT ;  /* 0x0000000115147812 */ /* 0x000fe200078ec0ff */
[----:B------:R-:W-:Y:S01]  /*28c0*/  IMAD.IADD R134, R99, 0x1, R27 ;  /* 0x0000000163867824 */ /* 0x000fe200078e021b */
[----:B------:R-:W-:Y:S01]  /*28d0*/  IADD3 R11, R97, R29, RZ ;  /* 0x0000001d610b7210 */ /* 0x000fe20007ffe0ff */
[----:B------:R-:W-:Y:S01]  /*28e0*/  IMAD.IADD R132, R105, 0x1, R9 ;  /* 0x0000000169847824 */ /* 0x000fe200078e0209 */
[C---:B------:R-:W-:Y:S01]  /*28f0*/  LOP3.LUT R21, R28.reuse, 0x2, RZ, 0xc0, !PT ;  /* 0x000000021c157812 */ /* 0x040fe200078ec0ff */
[----:B------:R-:W-:Y:S01]  /*2900*/  IMAD.IADD R12, R29, 0x1, R95 ;  /* 0x000000011d0c7824 */ /* 0x000fe200078e025f */
[C---:B------:R-:W-:Y:S01]  /*2910*/  LOP3.LUT R25, R28.reuse, 0x4, RZ, 0xc0, !PT ;  /* 0x000000041c197812 */ /* 0x040fe200078ec0ff */
[----:B------:R-:W-:Y:S01]  /*2920*/  IMAD.IADD R133, R93, 0x1, R133 ;  /* 0x000000015d857824 */ /* 0x000fe200078e0285 */
[C---:B------:R-:W-:Y:S01]  /*2930*/  LOP3.LUT R26, R28.reuse, 0x8, RZ, 0xc0, !PT ;  /* 0x000000081c1a7812 */ /* 0x040fe200078ec0ff */
[----:B------:R-:W-:Y:S01]  /*2940*/  IMAD.IADD R9, R103, 0x1, R31 ;  /* 0x0000000167097824 */ /* 0x000fe200078e021f */
[----:B------:R-:W-:Y:S01]  /*2950*/  LOP3.LUT R27, R28, 0x10, RZ, 0xc0, !PT ;  /* 0x000000101c1b7812 */ /* 0x000fe200078ec0ff */
[----:B------:R-:W-:Y:S01]  /*2960*/  IMAD.IADD R10, R31, 0x1, R101 ;  /* 0x000000011f0a7824 */ /* 0x000fe200078e0265 */
[----:B------:R-:W-:Y:S01]  /*2970*/  IADD3 R137, R210, R137, RZ ;  /* 0x00000089d2897210 */ /* 0x000fe20007ffe0ff */
[----:B------:R-:W-:Y:S01]  /*2980*/  IMAD.IADD R29, R107, 0x1, R33 ;  /* 0x000000016b1d7824 */ /* 0x000fe200078e0221 */
[----:B------:R-:W-:-:S02]  /*2990*/  SHF.R.S32.HI R114, RZ, 0x1f, R13 ;  /* 0x0000001fff727819 */ /* 0x000fc4000001140d */
[----:B------:R-:W-:Y:S02]  /*29a0*/  SHF.R.S32.HI R113, RZ, 0x1f, R14 ;  /* 0x0000001fff717819 */ /* 0x000fe4000001140e */
[----:B------:R-:W-:Y:S02]  /*29b0*/  SHF.R.S32.HI R112, RZ, 0x1f, R15 ;  /* 0x0000001fff707819 */ /* 0x000fe4000001140f */
[----:B------:R-:W-:-:S07]  /*29c0*/  LOP3.LUT R28, R28, 0x20, RZ, 0xc0, !PT ;  /* 0x000000201c1c7812 */ /* 0x000fce00078ec0ff */
.L_x_1427:
[----:B0-----:R-:W0:Y:S01]  /*29d0*/  LDC.64 R120, c[0x0][0x2d8] ;  /* 0x0000b600ff787b82 */ /* 0x001e220000000a00 */
[----:B------:R-:W-:Y:S01]  /*29e0*/  VIADD R41, R2, 0xffffffff ;  /* 0xffffffff02297836 */ /* 0x000fe20000000000 */
[----:B------:R-:W-:Y:S01]  /*29f0*/  LOP3.LUT P5, RZ, R217, 0x4, RZ, 0xc0, !PT ;  /* 0x00000004d9ff7812 */ /* 0x000fe200078ac0ff */
[----:B------:R-:W-:Y:S05]  /*2a00*/  YIELD ;  /* 0x0000000000007946 */ /* 0x000fea0003800000 */
[----:B------:R-:W1:Y:S01]  /*2a10*/  LDC R119, c[0x0][0x3d4] ;  /* 0x0000f500ff777b82 */ /* 0x000e620000000800 */
[----:B--23--:R-:W-:Y:S01]  /*2a20*/  SHF.R.S32.HI R34, RZ, 0x1f, R41 ;  /* 0x0000001fff227819 */ /* 0x00cfe20000011429 */
[-C--:B------:R-:W-:Y:S01]  /*2a30*/  IMAD R31, R132, R41.reuse, RZ ;  /* 0x00000029841f7224 */ /* 0x080fe200078e02ff */
[----:B------:R-:W-:Y:S01]  /*2a40*/  LOP3.LUT R16, R16, 0xfffffffd, RZ, 0xc0, !PT ;  /* 0xfffffffd10107812 */ /* 0x000fe200078ec0ff */
[----:B------:R-:W-:Y:S01]  /*2a50*/  IMAD.WIDE.U32 R128, R104, R41, RZ ;  /* 0x0000002968807225 */ /* 0x000fe200078e00ff */
[----:B------:R-:W-:Y:S03]  /*2a60*/  BSSY B0, `(.L_x_1328) ;  /* 0x0000755000007945 */ /* 0x000fe60003800000 */
[----:B------:R-:W-:Y:S01]  /*2a70*/  IMAD R31, R34, R104, R31 ;  /* 0x00000068221f7224 */ /* 0x000fe200078e021f */
[----:B------:R-:W-:-:S02]  /*2a80*/  IADD3 R2, P2, P3, R5, R128, R136 ;  /* 0x0000008005027210 */ /* 0x000fc40007b5e088 */
[----:B------:R-:W-:Y:S01]  /*2a90*/  IADD3 R32, P4, R5, R128, RZ ;  /* 0x0000008005207210 */ /* 0x000fe20007f9e0ff */
[----:B------:R-:W-:Y:S02]  /*2aa0*/  IMAD.IADD R85, R129, 0x1, R31 ;  /* 0x0000000181557824 */ /* 0x000fe400078e021f */
[----:B------:R-:W-:Y:S02]  /*2ab0*/  IMAD R31, R22, 0x4800, R137 ;  /* 0x00004800161f7824 */ /* 0x000fe400078e0289 */
[----:B------:R-:W-:Y:S01]  /*2ac0*/  IMAD.X R33, R85, 0x1, R6, P4 ;  /* 0x0000000155217824 */ /* 0x000fe200020e0606 */
[----:B------:R-:W-:Y:S02]  /*2ad0*/  IADD3.X R30, R6, R85, R135, P2, P3 ;  /* 0x00000055061e7210 */ /* 0x000fe400017e6487 */
[----:B0-----:R-:W-:Y:S02]  /*2ae0*/  LEA R36, P2, R2, R120, 0x1 ;  /* 0x0000007802247211 */ /* 0x001fe400078408ff */
[----:B------:R-:W-:-:S02]  /*2af0*/  ISETP.GT.AND P3, PT, R41, R125, PT ;  /* 0x0000007d2900720c */ /* 0x000fc40003f64270 */
[----:B------:R-:W-:Y:S01]  /*2b00*/  LEA.HI.X R37, R2, R121, R30, 0x1, P2 ;  /* 0x0000007902257211 */ /* 0x000fe200010f0c1e */
[----:B------:R-:W-:Y:S01]  /*2b10*/  IMAD R30, R31, 0x2, R118 ;  /* 0x000000021f1e7824 */ /* 0x000fe200078e0276 */
[----:B-1----:R-:W-:Y:S01]  /*2b20*/  ISETP.GE.AND P2, PT, R119, 0x1, PT ;  /* 0x000000017700780c */ /* 0x002fe20003f46270 */
[----:B------:R-:W-:Y:S01]  /*2b30*/  IMAD.MOV.U32 R2, RZ, RZ, R41 ;  /* 0x000000ffff027224 */ /* 0x000fe200078e0029 */
[----:B------:R-:W-:-:S04]  /*2b40*/  LEA R38, P4, R32, R120, 0x1 ;  /* 0x0000007820267211 */ /* 0x000fc800078808ff */
[----:B------:R-:W-:Y:S02]  /*2b50*/  LEA.HI.X R39, R32, R121, R33, 0x1, P4 ;  /* 0x0000007920277211 */ /* 0x000fe400020f0c21 */
[C---:B------:R-:W-:Y:S01]  /*2b60*/  IADD3 R33, R31.reuse, 0x20, RZ ;  /* 0x000000201f217810 */ /* 0x040fe20007ffe0ff */
[----:B------:R-:W-:Y:S01]  /*2b70*/  @P5 VIADD R33, R31, 0xffffffe0 ;  /* 0xffffffe01f215836 */ /* 0x000fe20000000000 */
[----:B------:R-:W-:-:S03]  /*2b80*/  @P3 LOP3.LUT R16, R16, 0x2, RZ, 0xfc, !PT ;  /* 0x0000000210103812 */ /* 0x000fc600078efcff */
[----:B------:R-:W-:Y:S01]  /*2b90*/  IMAD R31, R33, 0x2, R118 ;  /* 0x00000002211f7824 */ /* 0x000fe200078e0276 */
[----:B------:R-:W-:Y:S06]  /*2ba0*/  @!P2 BRA `(.L_x_1329) ;  /* 0x00000070001ca947 */ /* 0x000fec0003800000 */
        /* <DEDUP_REMOVED lines=33> */
[----:B------:R-:W-:Y:S01]  /*2dc0*/  ULDC.64 UR6, c[0x0][0x208] ;  /* 0x0000820000067ab9 */ /* 0x000fe20000000a00 */
[----:B------:R-:W-:Y:S01]  /*2dd0*/  IMAD.X R34, R89, 0x1, R11, P2 ;  /* 0x0000000159227824 */ /* 0x000fe200010e060b */
[----:B------:R-:W-:-:S04]  /*2de0*/  LEA R32, P2, R33, UR4, 0x1 ;  /* 0x0000000421207c11 */ /* 0x000fc8000f8408ff */
[----:B------:R-:W-:Y:S01]  /*2df0*/  LEA.HI.X R33, R33, UR5, R34, 0x1, P2 ;  /* 0x0000000521217c11 */ /* 0x000fe200090f0c22 */
[----:B------:R-:W-:Y:S01]  /*2e00*/  ULDC.64 UR4, c[0x0][0x3e0] ;  /* 0x0000f80000047ab9 */ /* 0x000fe20000000a00 */
[----:B------:R-:W-:-:S05]  /*2e10*/  IADD3 R35, P2, R102, R80, RZ ;  /* 0x0000005066237210 */ /* 0x000fca0007f5e0ff */
[----:B------:R-:W-:Y:S01]  /*2e20*/  IMAD.X R42, R90, 0x1, R9, P2 ;  /* 0x000000015a2a7824 */ /* 0x000fe200010e0609 */
[----:B------:R-:W-:-:S04]  /*2e30*/  LEA R34, P2, R35, UR4, 0x1 ;  /* 0x0000000423227c11 */ /* 0x000fc8000f8408ff */
[----:B------:R-:W-:Y:S01]  /*2e40*/  LEA.HI.X R35, R35, UR5, R42, 0x1, P2 ;  /* 0x0000000523237c11 */ /* 0x000fe200090f0c2a */
[C---:B------:R-:W-:Y:S01]  /*2e50*/  VIADD R42, R18.reuse, 0x10 ;  /* 0x00000010122a7836 */ /* 0x040fe20000000000 */
[----:B------:R-:W-:Y:S02]  /*2e60*/  ISETP.GE.AND P2, PT, R18, R119, PT ;  /* 0x000000771200720c */ /* 0x000fe40003f46270 */
        /* <DEDUP_REMOVED lines=31> */
.L_x_1332:
[----:B------:R-:W-:Y:S05]  /*3060*/  BSYNC B1 ;  /* 0x0000000000017941 */ /* 0x000fea0003800000 */
.L_x_1331:
        /* <DEDUP_REMOVED lines=13> */
[----:B------:R-:W-:Y:S01]  /*3140*/  CS2R R62, SRZ ;  /* 0x00000000003e7805 */ /* 0x000fe2000001ff00 */
[----:B------:R-:W-:Y:S01]  /*3150*/  IMAD.MOV.U32 R129, RZ, RZ, R65 ;  /* 0x000000ffff817224 */ /* 0x000fe200078e0041 */
[----:B------:R-:W-:Y:S06]  /*3160*/  @P4 BRA `(.L_x_1334) ;  /* 0x0000000000b84947 */ /* 0x000fec0003800000 */
[----:B------:R-:W-:Y:S01]  /*3170*/  IADD3 R82, P2, P5, R96, R82, R111 ;  /* 0x0000005260527210 */ /* 0x000fe20007d5e06f */
[----:B------:R-:W-:Y:S01]  /*3180*/  ULDC.64 UR4, c[0x0][0x3c8] ;  /* 0x0000f20000047ab9 */ /* 0x000fe20000000a00 */
[----:B------:R-:W-:Y:S02]  /*3190*/  CS2R R60, SRZ ;  /* 0x00000000003c7805 */ /* 0x000fe4000001ff00 */
[----:B------:R-:W-:Y:S02]  /*31a0*/  CS2R R62, SRZ ;  /* 0x00000000003e7805 */ /* 0x000fe4000001ff00 */
[----:B------:R-:W-:Y:S01]  /*31b0*/  IADD3.X R89, R11, R89, R110, P2, P5 ;  /* 0x000000590b597210 */ /* 0x000fe200017ea46e */
[----:B------:R-:W-:Y:S01]  /*31c0*/  ULDC.64 UR6, c[0x0][0x208] ;  /* 0x0000820000067ab9 */ /* 0x000fe20000000a00 */
[----:B------:R-:W-:-:S04]  /*31d0*/  IADD3 R80, P2, P5, R102, R80, R91 ;  /* 0x0000005066507210 */ /* 0x000fc80007d5e05b */
[----:B0-----:R-:W-:Y:S02]  /*31e0*/  IADD3.X R35, R9, R90, R7, P2, P5 ;  /* 0x0000005a09237210 */ /* 0x001fe400017ea407 */
        /* <DEDUP_REMOVED lines=38> */
.L_x_1334:
[----:B------:R-:W-:Y:S05]  /*3450*/  BSYNC B1 ;  /* 0x0000000000017941 */ /* 0x000fea0003800000 */
.L_x_1333:
[----:B01----:R-:W-:Y:S01]  /*3460*/  IMAD.MOV.U32 R32, RZ, RZ, R68 ;  /* 0x000000ffff207224 */ /* 0x003fe200078e0044 */
[----:B------:R-:W-:Y:S01]  /*3470*/  PRMT R154, R128, 0x5410, R129 ;  /* 0x00005410809a7816 */ /* 0x000fe20000000081 */
[----:B------:R-:W-:Y:S01]  /*3480*/  IMAD.MOV.U32 R33, RZ, RZ, R69 ;  /* 0x000000ffff217224 */ /* 0x000fe200078e0045 */
[----:B------:R-:W-:Y:S01]  /*3490*/  ULOP3.LUT UR4, UR60, 0x1, URZ, 0xfc, !UPT ;  /* 0x000000013c047892 */ /* 0x000fe2000f8efc3f */
[----:B------:R-:W-:Y:S02]  /*34a0*/  IMAD.MOV.U32 R34, RZ, RZ, R76 ;  /* 0x000000ffff227224 */ /* 0x000fe400078e004c */
        /* <DEDUP_REMOVED lines=11> */
[----:B------:R-:W-:-:S02]  /*3560*/  PLOP3.LUT P2, PT, PT, PT, UP0, 0x80, 0x0 ;  /* 0x000000000000781c */ /* 0x000fc40003f4f008 */
[----:B------:R-:W-:Y:S01]  /*3570*/  PRMT R163, R34, 0x5410, R35 ;  /* 0x0000541022a37816 */ /* 0x000fe20000000023 */
[----:B------:R-:W-:Y:S01]  /*3580*/  IMAD.MOV.U32 R34, RZ, RZ, R70 ;  /* 0x000000ffff227224 */ /* 0x000fe200078e0046 */
[----:B------:R-:W-:Y:S01]  /*3590*/  PRMT R167, R32, 0x5410, R33 ;  /* 0x0000541020a77816 */ /* 0x000fe20000000021 */
[----:B------:R-:W-:Y:S02]  /*35a0*/  IMAD.MOV.U32 R32, RZ, RZ, R66 ;  /* 0x000000ffff207224 */ /* 0x000fe400078e0042 */
[----:B------:R-:W-:Y:S02]  /*35b0*/  IMAD.MOV.U32 R33, RZ, RZ, R67 ;  /* 0x000000ffff217224 */ /* 0x000fe400078e0043 */
        /* <DEDUP_REMOVED lines=14> */
[----:B-----5:R-:W-:Y:S01]  /*36a0*/  IMAD.MOV.U32 R32, RZ, RZ, R40 ;  /* 0x000000ffff207224 */ /* 0x020fe200078e0028 */
[----:B------:R-:W-:Y:S01]  /*36b0*/  PRMT R165, R34, 0x5410, R35 ;  /* 0x0000541022a57816 */ /* 0x000fe20000000023 */
[----:B------:R-:W-:Y:S02]  /*36c0*/  IMAD.MOV.U32 R33, RZ, RZ, R41 ;  /* 0x000000ffff217224 */ /* 0x000fe400078e0029 */
[----:B------:R-:W-:Y:S02]  /*36d0*/  IMAD.MOV.U32 R34, RZ, RZ, R44 ;  /* 0x000000ffff227224 */ /* 0x000fe400078e002c */
[----:B------:R-:W-:Y:S01]  /*36e0*/  IMAD.MOV.U32 R35, RZ, RZ, R45 ;  /* 0x000000ffff237224 */ /* 0x000fe200078e002d */
[----:B------:R-:W-:Y:S01]  /*36f0*/  PRMT R80, R33, 0x5410, R32 ;  /* 0x0000541021507816 */ /* 0x000fe20000000020 */
[----:B------:R-:W-:Y:S01]  /*3700*/  IMAD.MOV.U32 R32, RZ, RZ, R48 ;  /* 0x000000ffff207224 */ /* 0x000fe200078e0030 */
[----:B------:R-:W-:-:S02]  /*3710*/  MOV R33, R49 ;  /* 0x0000003100217202 */ /* 0x000fc40000000f00 */
[----:B------:R-:W-:Y:S01]  /*3720*/  PRMT R82, R35, 0x5410, R34 ;  /* 0x0000541023527816 */ /* 0x000fe20000000022 */
[----:B------:R-:W-:Y:S01]  /*3730*/  IMAD.MOV.U32 R34, RZ, RZ, R52 ;  /* 0x000000ffff227224 */ /* 0x000fe200078e0034 */
        /* <DEDUP_REMOVED lines=14> */
[----:B------:R-:W-:Y:S02]  /*3820*/  IMAD.MOV.U32 R33, RZ, RZ, R50 ;  /* 0x000000ffff217224 */ /* 0x000fe400078e0032 */
        /* <DEDUP_REMOVED lines=14> */
.L_x_1335:
[----:B------:R-:W-:Y:S01]  /*3910*/  IMAD R89, R22, 0x8, R17 ;  /* 0x0000000816597824 */ /* 0x000fe200078e0211 */
[----:B------:R-:W-:Y:S01]  /*3920*/  SHF.L.U32 R90, R204, 0x1f, RZ ;  /* 0x0000001fcc5a7819 */ /* 0x000fe200000006ff */
[----:B------:R-:W-:Y:S03]  /*3930*/  BSSY B1, `(.L_x_1336) ;  /* 0x0000003000017945 */ /* 0x000fe60003800000 */
[----:B------:R-:W0:Y:S02]  /*3940*/  SYNCS.PHASECHK.TRANS64.TRYWAIT P5, [R89+URZ+0x30890], R90 ;  /* 0x0308905a590075a7 */ /* 0x000e2400080a017f */
[----:B0-----:R-:W-:Y:S05]  /*3950*/  @!P5 BRA `(.L_x_1337) ;  /* 0x0000023c00d8d947 */ /* 0x001fea0003800000 */
.L_x_1730:
[----:B------:R-:W-:Y:S05]  /*3960*/  BSYNC B1 ;  /* 0x0000000000017941 */ /* 0x000fea0003800000 */
.L_x_1336:
        /* <DEDUP_REMOVED lines=9> */
[--C-:B------:R-:W-:Y:S01]  /*3a00*/  SHF.R.U64 R159, R120, 0x10, R121.reuse ;  /* 0x00000010789f7819 */ /* 0x100fe20000001279 */
[--C-:B--2---:R-:W-:Y:S01]  /*3a10*/  HADD2.F32 R160, -RZ, R33.reuse.H1_H1 ;  /* 0x30000021ffa07230 */ /* 0x104fe20000004100 */
[----:B------:R-:W-:Y:S01]  /*3a20*/  SHF.R.U32.HI R120, RZ, 0x10, R121 ;  /* 0x00000010ff787819 */ /* 0x000fe20000011679 */
[----:B------:R-:W-:Y:S01]  /*3a30*/  HADD2.F32 R164, -RZ, R33.H0_H0 ;  /* 0x20000021ffa47230 */ /* 0x000fe20000004100 */
[--C-:B------:R-:W-:Y:S01]  /*3a40*/  SHF.R.U64 R121, R126, 0x10, R127.reuse ;  /* 0x000000107e797819 */ /* 0x100fe2000000127f */
[--C-:B------:R-:W-:Y:S01]  /*3a50*/  HADD2.F32 R126, -RZ, R35.reuse.H1_H1 ;  /* 0x30000023ff7e7230 */ /* 0x100fe20000004100 */
[----:B------:R-:W-:Y:S01]  /*3a60*/  SHF.R.U32.HI R127, RZ, 0x10, R127 ;  /* 0x00000010ff7f7819 */ /* 0x000fe2000001167f */
[----:B------:R-:W-:Y:S02]  /*3a70*/  HADD2.F32 R162, -RZ, R35.H0_H0 ;  /* 0x20000023ffa27230 */ /* 0x000fe40000004100 */
[----:B------:R-:W-:Y:S02]  /*3a80*/  HADD2.F32 R161, -RZ, R121.H0_H0 ;  /* 0x20000079ffa17230 */ /* 0x000fe40000004100 */
[----:B------:R-:W-:-:S02]  /*3a90*/  HADD2.F32 R127, -RZ, R127.H0_H0 ;  /* 0x2000007fff7f7230 */ /* 0x000fc40000004100 */
[----:B------:R-:W-:Y:S02]  /*3aa0*/  HADD2.F32 R159, -RZ, R159.H0_H0 ;  /* 0x2000009fff9f7230 */ /* 0x000fe40000004100 */
[----:B------:R-:W-:Y:S01]  /*3ab0*/  FMUL.FTZ R33, R160, R161 ;  /* 0x000000a1a0217220 */ /* 0x000fe20000410000 */
[----:B------:R-:W-:Y:S02]  /*3ac0*/  HADD2.F32 R121, -RZ, R120.H0_H0 ;  /* 0x20000078ff797230 */ /* 0x000fe40000004100 */
[----:B------:R-:W-:Y:S01]  /*3ad0*/  FMUL.FTZ R35, R126, R127 ;  /* 0x0000007f7e237220 */ /* 0x000fe20000410000 */
[----:B------:R-:W-:Y:S01]  /*3ae0*/  FMUL.FTZ R161, R164, R161 ;  /* 0x000000a1a4a17220 */ /* 0x000fe20000410000 */
[----:B------:R-:W-:Y:S01]  /*3af0*/  FMUL.FTZ R127, R162, R127 ;  /* 0x0000007fa27f7220 */ /* 0x000fe20000410000 */
[----:B------:R-:W-:Y:S01]  /*3b00*/  FFMA.FTZ R33, R164, R159, -R33 ;  /* 0x0000009fa4217223 */ /* 0x000fe20000010821 */
[----:B------:R-:W-:Y:S01]  /*3b10*/  FFMA.FTZ R35, R162, R121, -R35 ;  /* 0x00000079a2237223 */ /* 0x000fe20000010823 */
[----:B------:R-:W-:Y:S01]  /*3b20*/  FFMA.FTZ R120, R160, R159, R161 ;  /* 0x0000009fa0787223 */ /* 0x000fe200000100a1 */
[----:B------:R-:W-:Y:S01]  /*3b30*/  FFMA.FTZ R126, R126, R121, R127 ;  /* 0x000000797e7e7223 */ /* 0x000fe2000001007f */
[----:B------:R-:W-:-:S02]  /*3b40*/  HADD2.F32 R127, -RZ, R165.H0_H0 ;  /* 0x200000a5ff7f7230 */ /* 0x000fc40000004100 */
[--C-:B------:R-:W-:Y:S01]  /*3b50*/  HADD2.F32 R160, -RZ, R32.reuse.H1_H1 ;  /* 0x30000020ffa07230 */ /* 0x100fe20000004100 */
[----:B------:R-:W-:Y:S01]  /*3b60*/  F2FP.F16.F32.PACK_AB R33, R120, R33 ;  /* 0x000000217821723e */ /* 0x000fe200000000ff */
[----:B------:R-:W-:Y:S01]  /*3b70*/  HADD2.F32 R162, -RZ, R32.H0_H0 ;  /* 0x20000020ffa27230 */ /* 0x000fe20000004100 */
[----:B------:R-:W-:Y:S01]  /*3b80*/  F2FP.F16.F32.PACK_AB R35, R126, R35 ;  /* 0x000000237e23723e */ /* 0x000fe200000000ff */
[----:B------:R-:W-:Y:S02]  /*3b90*/  HADD2.F32 R121, -RZ, R165.H1_H1 ;  /* 0x300000a5ff797230 */ /* 0x000fe40000004100 */
[-C--:B------:R-:W-:Y:S01]  /*3ba0*/  FMUL.FTZ R161, R160, R127.reuse ;  /* 0x0000007fa0a17220 */ /* 0x080fe20000410000 */
[----:B------:R-:W-:Y:S02]  /*3bb0*/  HADD2.F32 R32, -RZ, R34.H1_H1 ;  /* 0x30000022ff207230 */ /* 0x000fe40000004100 */
[----:B------:R-:W-:Y:S01]  /*3bc0*/  FMUL.FTZ R165, R162, R127 ;  /* 0x0000007fa2a57220 */ /* 0x000fe20000410000 */
[----:B------:R-:W-:-:S02]  /*3bd0*/  HADD2.F32 R159, -RZ, R163.H0_H0 ;  /* 0x200000a3ff9f7230 */ /* 0x000fc40000004100 */
[----:B------:R-:W-:Y:S02]  /*3be0*/  HADD2.F32 R34, -RZ, R34.H0_H0 ;  /* 0x20000022ff227230 */ /* 0x000fe40000004100 */
[----:B------:R-:W-:Y:S01]  /*3bf0*/  FMUL.FTZ R127, R32, R121 ;  /* 0x00000079207f7220 */ /* 0x000fe20000410000 */
[----:B------:R-:W-:Y:S02]  /*3c00*/  HADD2.F32 R163, -RZ, R163.H1_H1 ;  /* 0x300000a3ffa37230 */ /* 0x000fe40000004100 */
        /* <DEDUP_REMOVED lines=8> */
.L_x_1343:
[----:B------:R-:W-:Y:S05]  /*3c90*/  BSYNC B3 ;  /* 0x0000000000037941 */ /* 0x000fea0003800000 */
.L_x_1342:
[----:B------:R-:W-:Y:S02]  /*3ca0*/  ULDC.64 UR4, c[0x0][0x208] ;  /* 0x0000820000047ab9 */ /* 0x000fe40000000a00 */
[----:B--2---:R1:W-:Y:S03]  /*3cb0*/  STG.E.128 desc[UR4][R38.64], R32 ;  /* 0x0000002026007986 */ /* 0x0043e6000c101d04 */
.L_x_1341:
[----:B------:R-:W-:Y:S05]  /*3cc0*/  BSYNC B2 ;  /* 0x0000000000027941 */ /* 0x000fea0003800000 */
.L_x_1340:
[----:B------:R-:W-:Y:S01]  /*3cd0*/  ISETP.NE.AND P3, PT, R21, RZ, PT ;  /* 0x000000ff1500720c */ /* 0x000fe20003f65270 */
[----:B------:R-:W-:-:S12]  /*3ce0*/  BSSY B2, `(.L_x_1344) ;  /* 0x0000032000027945 */ /* 0x000fd80003800000 */
[----:B------:R-:W-:Y:S05]  /*3cf0*/  @!P3 BRA `(.L_x_1345) ;  /* 0x0000000000c0b947 */ /* 0x000fea0003800000 */
[----:B-1----:R1:W2:Y:S01]  /*3d00*/  LDS.128 R32, [R31+0x1e000] ;  /* 0x01e000001f207984 */ /* 0x0022a20000000c00 */
        /* <DEDUP_REMOVED lines=44> */
.L_x_1347:
[----:B------:R-:W-:Y:S05]  /*3fd0*/  BSYNC B3 ;  /* 0x0000000000037941 */ /* 0x000fea0003800000 */
.L_x_1346:
[----:B------:R-:W-:Y:S02]  /*3fe0*/  ULDC.64 UR4, c[0x0][0x208] ;  /* 0x0000820000047ab9 */ /* 0x000fe40000000a00 */
[----:B--2---:R2:W-:Y:S03]  /*3ff0*/  STG.E.128 desc[UR4][R38.64+0x40], R32 ;  /* 0x0000402026007986 */ /* 0x0045e6000c101d04 */
.L_x_1345:
[----:B------:R-:W-:Y:S05]  /*4000*/  BSYNC B2 ;  /* 0x0000000000027941 */ /* 0x000fea0003800000 */
.L_x_1344:
        /* <DEDUP_REMOVED lines=8> */
[----:B------:R-:W-:Y:S01]  /*4090*/  SHF.R.U64 R120, R78, 0x10, R79 ;  /* 0x000000104e787819 */ /* 0x000fe2000000124f */
        /* <DEDUP_REMOVED lines=8> */
[----:B------:R-:W-:-:S02]  /*4120*/  HADD2.F32 R78, -RZ, R86.H1_H1 ;  /* 0x30000056ff4e7230 */ /* 0x000fc40000004100 */
[----:B------:R-:W-:Y:S02]  /*4130*/  HADD2.F32 R84, -RZ, R84.H0_H0 ;  /* 0x20000054ff547230 */ /* 0x000fe40000004100 */
[----:B------:R-:W-:Y:S02]  /*4140*/  HADD2.F32 R77, -RZ, R76.H0_H0 ;  /* 0x2000004cff4d7230 */ /* 0x000fe40000004100 */
[-C--:B------:R-:W-:Y:S01]  /*4150*/  FMUL.FTZ R76, R35, R120.reuse ;  /* 0x00000078234c7220 */ /* 0x080fe20000410000 */
[----:B------:R-:W-:Y:S02]  /*4160*/  HADD2.F32 R86, -RZ, R86.H0_H0 ;  /* 0x20000056ff567230 */ /* 0x000fe40000004100 */
[C---:B------:R-:W-:Y:S01]  /*4170*/  FMUL.FTZ R120, R33.reuse, R120 ;  /* 0x0000007821787220 */ /* 0x040fe20000410000 */
[-C--:B------:R-:W-:Y:S01]  /*4180*/  FMUL.FTZ R85, R78, R79.reuse ;  /* 0x0000004f4e557220 */ /* 0x080fe20000410000 */
[-C--:B------:R-:W-:Y:S02]  /*4190*/  FFMA.FTZ R33, R33, R84.reuse, -R76 ;  /* 0x0000005421217223 */ /* 0x080fe4000001084c */
[----:B------:R-:W-:Y:S01]  /*41a0*/  FFMA.FTZ R76, R35, R84, R120 ;  /* 0x00000054234c7223 */ /* 0x000fe20000010078 */
[C---:B------:R-:W-:Y:S01]  /*41b0*/  FMUL.FTZ R79, R86.reuse, R79 ;  /* 0x0000004f564f7220 */ /* 0x040fe20000410000 */
[----:B------:R-:W-:Y:S01]  /*41c0*/  FFMA.FTZ R35, R86, R77, -R85 ;  /* 0x0000004d56237223 */ /* 0x000fe20000010855 */
[----:B------:R-:W-:-:S02]  /*41d0*/  HADD2.F32 R85, -RZ, R169.H0_H0 ;  /* 0x200000a9ff557230 */ /* 0x000fc40000004100 */
[--C-:B------:R-:W-:Y:S02]  /*41e0*/  HADD2.F32 R86, -RZ, R32.reuse.H1_H1 ;  /* 0x30000020ff567230 */ /* 0x100fe40000004100 */
[----:B------:R-:W-:Y:S01]  /*41f0*/  FFMA.FTZ R78, R78, R77, R79 ;  /* 0x0000004d4e4e7223 */ /* 0x000fe2000001004f */
[----:B------:R-:W-:Y:S01]  /*4200*/  HADD2.F32 R84, -RZ, R32.H0_H0 ;  /* 0x20000020ff547230 */ /* 0x000fe20000004100 */
[----:B------:R-:W-:Y:S01]  /*4210*/  F2FP.F16.F32.PACK_AB R33, R76, R33 ;  /* 0x000000214c21723e */ /* 0x000fe200000000ff */
        /* <DEDUP_REMOVED lines=13> */
[----:B------:R-:W-:-:S03]  /*42f0*/  FFMA.FTZ R32, R32, R79, R169 ;  /* 0x0000004f20207223 */ /* 0x000fc600000100a9 */
[----:B------:R-:W-:Y:S02]  /*4300*/  F2FP.F16.F32.PACK_AB R86, R86, R87 ;  /* 0x000000575656723e */ /* 0x000fe400000000ff */
[----:B------:R-:W-:Y:S02]  /*4310*/  F2FP.F16.F32.PACK_AB R34, R32, R121 ;  /* 0x000000792022723e */ /* 0x000fe400000000ff */
[----:B------:R-:W-:-:S07]  /*4320*/  MOV R32, R86 ;  /* 0x0000005600207202 */ /* 0x000fce0000000f00 */
.L_x_1351:
[----:B------:R-:W-:Y:S05]  /*4330*/  BSYNC B3 ;  /* 0x0000000000037941 */ /* 0x000fea0003800000 */
.L_x_1350:
[----:B------:R-:W-:Y:S02]  /*4340*/  ULDC.64 UR4, c[0x0][0x208] ;  /* 0x0000820000047ab9 */ /* 0x000fe40000000a00 */
[----:B--2---:R3:W-:Y:S03]  /*4350*/  STG.E.128 desc[UR4][R38.64+0x80], R32 ;  /* 0x0000802026007986 */ /* 0x0047e6000c101d04 */
.L_x_1349:
[----:B------:R-:W-:Y:S05]  /*4360*/  BSYNC B2 ;  /* 0x0000000000027941 */ /* 0x000fea0003800000 */
.L_x_1348:
[----:B------:R-:W-:Y:S01]  /*4370*/  ISETP.NE.AND P3, PT, R26, RZ, PT ;  /* 0x000000ff1a00720c */ /* 0x000fe20003f65270 */
[----:B------:R-:W-:-:S12]  /*4380*/  BSSY B2, `(.L_x_1352) ;  /* 0x0000034000027945 */ /* 0x000fd80003800000 */
[----:B------:R-:W-:Y:S05]  /*4390*/  @!P3 BRA `(.L_x_1353) ;  /* 0x0000000000c8b947 */ /* 0x000fea0003800000 */
[----:B-123--:R1:W2:Y:S01]  /*43a0*/  LDS.128 R32, [R31+0x21000] ;  /* 0x021000001f207984 */ /* 0x00e2a20000000c00 */
[----:B------:R-:W-:Y:S01]  /*43b0*/  VIADD R76, R18, 0x30 ;  /* 0x00000030124c7836 */ /* 0x000fe20000000000 */
[----:B------:R-:W-:Y:S04]  /*43c0*/  BSSY B3, `(.L_x_1354) ;  /* 0x000002d000037945 */ /* 0x000fe80003800000 */
[----:B------:R-:W-:-:S13]  /*43d0*/  ISETP.GE.AND P3, PT, R76, R119, PT ;  /* 0x000000774c00720c */ /* 0x000fda0003f66270 */
[----:B-1----:R-:W-:Y:S05]  /*43e0*/  @P3 BRA `(.L_x_1355) ;  /* 0x0000000000a83947 */ /* 0x002fea0003800000 */
[--C-:B------:R-:W-:Y:S01]  /*43f0*/  SHF.R.U64 R79, R72, 0x10, R73.reuse ;  /* 0x00000010484f7819 */ /* 0x100fe20000001249 */
[----:B--2---:R-:W-:Y:S01]  /*4400*/  IMAD.MOV.U32 R72, RZ, RZ, R32 ;  /* 0x000000ffff487224 */ /* 0x004fe200078e0020 */
[----:B------:R-:W-:Y:S01]  /*4410*/  SHF.R.U32.HI R76, RZ, 0x10, R73 ;  /* 0x00000010ff4c7819 */ /* 0x000fe20000011649 */
[----:B------:R-:W-:Y:S01]  /*4420*/  IMAD.MOV.U32 R73, RZ, RZ, R35 ;  /* 0x000000ffff497224 */ /* 0x000fe200078e0023 */
[--C-:B------:R-:W-:Y:S01]  /*4430*/  SHF.R.U64 R77, R74, 0x10, R75.reuse ;  /* 0x000000104a4d7819 */ /* 0x100fe2000000124b */
[--C-:B------:R-:W-:Y:S01]  /*4440*/  HADD2.F32 R35, -RZ, R33.reuse.H1_H1 ;  /* 0x30000021ff237230 */ /* 0x100fe20000004100 */
[----:B------:R-:W-:Y:S01]  /*4450*/  SHF.R.U32.HI R78, RZ, 0x10, R75 ;  /* 0x00000010ff4e7819 */ /* 0x000fe2000001164b */
[----:B------:R-:W-:Y:S02]  /*4460*/  HADD2.F32 R32, -RZ, R33.H0_H0 ;  /* 0x20000021ff207230 */ /* 0x000fe40000004100 */
[----:B------:R-:W-:Y:S02]  /*4470*/  HADD2.F32 R77, -RZ, R77.H0_H0 ;  /* 0x2000004dff4d7230 */ /* 0x000fe40000004100 */
[----:B------:R-:W-:-:S02]  /*4480*/  HADD2.F32 R74, -RZ, R73.H1_H1 ;  /* 0x30000049ff4a7230 */ /* 0x000fc40000004100 */
[----:B------:R-:W-:Y:S02]  /*4490*/  HADD2.F32 R78, -RZ, R78.H0_H0 ;  /* 0x2000004eff4e7230 */ /* 0x000fe40000004100 */
[-C--:B------:R-:W-:Y:S01]  /*44a0*/  FMUL.FTZ R33, R35, R77.reuse ;  /* 0x0000004d23217220 */ /* 0x080fe20000410000 */
[----:B------:R-:W-:Y:S02]  /*44b0*/  HADD2.F32 R73, -RZ, R73.H0_H0 ;  /* 0x20000049ff497230 */ /* 0x000fe40000004100 */
[----:B------:R-:W-:Y:S01]  /*44c0*/  FMUL.FTZ R84, R32, R77 ;  /* 0x0000004d20547220 */ /* 0x000fe20000410000 */
[----:B------:R-:W-:Y:S02]  /*44d0*/  HADD2.F32 R75, -RZ, R79.H0_H0 ;  /* 0x2000004fff4b7230 */ /* 0x000fe40000004100 */
[-C--:B------:R-:W-:Y:S01]  /*44e0*/  FMUL.FTZ R86, R74, R78.reuse ;  /* 0x0000004e4a567220 */ /* 0x080fe20000410000 */
[----:B------:R-:W-:Y:S02]  /*44f0*/  HADD2.F32 R76, -RZ, R76.H0_H0 ;  /* 0x2000004cff4c7230 */ /* 0x000fe40000004100 */
[----:B------:R-:W-:Y:S01]  /*4500*/  FMUL.FTZ R77, R73, R78 ;  /* 0x0000004e494d7220 */ /* 0x000fe20000410000 */
[----:B------:R-:W-:-:S02]  /*4510*/  HADD2.F32 R79, -RZ, R168.H1_H1 ;  /* 0x300000a8ff4f7230 */ /* 0x000fc40000004100 */
[-C--:B------:R-:W-:Y:S01]  /*4520*/  FFMA.FTZ R32, R32, R75.reuse, -R33 ;  /* 0x0000004b20207223 */ /* 0x080fe20000010821 */
[----:B------:R-:W-:Y:S01]  /*4530*/  FFMA.FTZ R33, R35, R75, R84 ;  /* 0x0000004b23217223 */ /* 0x000fe20000010054 */
[-C--:B------:R-:W-:Y:S01]  /*4540*/  FFMA.FTZ R35, R73, R76.reuse, -R86 ;  /* 0x0000004c49237223 */ /* 0x080fe20000010856 */
[----:B------:R-:W-:Y:S01]  /*4550*/  FFMA.FTZ R78, R74, R76, R77 ;  /* 0x0000004c4a4e7223 */ /* 0x000fe2000001004d */
[----:B------:R-:W-:Y:S02]  /*4560*/  HADD2.F32 R76, -RZ, R168.H0_H0 ;  /* 0x200000a8ff4c7230 */ /* 0x000fe40000004100 */
[----:B------:R-:W-:Y:S01]  /*4570*/  HADD2.F32 R73, -RZ, R72.H1_H1 ;  /* 0x30000048ff497230 */ /* 0x000fe20000004100 */
[----:B------:R-:W-:Y:S01]  /*4580*/  F2FP.F16.F32.PACK_AB R33, R33, R32 ;  /* 0x000000202121723e */ /* 0x000fe200000000ff */
[----:B------:R-:W-:Y:S01]  /*4590*/  HADD2.F32 R74, -RZ, R34.H1_H1 ;  /* 0x30000022ff4a7230 */ /* 0x000fe20000004100 */
[----:B------:R-:W-:Y:S01]  /*45a0*/  F2FP.F16.F32.PACK_AB R35, R78, R35 ;  /* 0x000000234e23723e */ /* 0x000fe200000000ff */
[----:B------:R-:W-:-:S02]  /*45b0*/  HADD2.F32 R72, -RZ, R72.H0_H0 ;  /* 0x20000048ff487230 */ /* 0x000fc40000004100 */
[CC--:B------:R-:W-:Y:S01]  /*45c0*/  FMUL.FTZ R85, R73.reuse, R76.reuse ;  /* 0x0000004c49557220 */ /* 0x0c0fe20000410000 */
[----:B------:R-:W-:Y:S02]  /*45d0*/  HADD2.F32 R34, -RZ, R34.H0_H0 ;  /* 0x20000022ff227230 */ /* 0x000fe40000004100 */
        /* <DEDUP_REMOVED lines=11> */
.L_x_1355:
[----:B------:R-:W-:Y:S05]  /*4690*/  BSYNC B3 ;  /* 0x0000000000037941 */ /* 0x000fea0003800000 */
.L_x_1354:
[----:B------:R-:W-:Y:S02]  /*46a0*/  ULDC.64 UR4, c[0x0][0x208] ;  /* 0x0000820000047ab9 */ /* 0x000fe40000000a00 */
[----:B--2---:R4:W-:Y:S03]  /*46b0*/  STG.E.128 desc[UR4][R38.64+0xc0], R32 ;  /* 0x0000c02026007986 */ /* 0x0049e6000c101d04 */
.L_x_1353:
[----:B------:R-:W-:Y:S05]  /*46c0*/  BSYNC B2 ;  /* 0x0000000000027941 */ /* 0x000fea0003800000 */
.L_x_1352:
        /* <DEDUP_REMOVED lines=49> */
.L_x_1359:
[----:B------:R-:W-:Y:S05]  /*49e0*/  BSYNC B3 ;  /* 0x0000000000037941 */ /* 0x000fea0003800000 */
.L_x_1358:
[----:B------:R-:W-:Y:S02]  /*49f0*/  ULDC.64 UR4, c[0x0][0x208] ;  /* 0x0000820000047ab9 */ /* 0x000fe40000000a00 */
[----:B--2---:R1:W-:Y:S03]  /*4a00*/  STG.E.128 desc[UR4][R38.64+0x100], R32 ;  /* 0x0001002026007986 */ /* 0x0043e6000c101d04 */
.L_x_1357:
[----:B------:R-:W-:Y:S05]  /*4a10*/  BSYNC B2 ;  /* 0x0000000000027941 */ /* 0x000fea0003800000 */
.L_x_1356:
[----:B------:R-:W-:-:S13]  /*4a20*/  ISETP.NE.AND P3, PT, R28, RZ, PT ;  /* 0x000000ff1c00720c */ /* 0x000fda0003f65270 */
        /* <DEDUP_REMOVED lines=47> */
.L_x_1361:
[----:B------:R-:W-:Y:S05]  /*4d20*/  BSYNC B2 ;  /* 0x0000000000027941 */ /* 0x000fea0003800000 */
.L_x_1360:
[----:B------:R-:W-:Y:S02]  /*4d30*/  ULDC.64 UR4, c[0x0][0x208] ;  /* 0x0000820000047ab9 */ /* 0x000fe40000000a00 */
[----:B--2---:R1:W-:Y:S03]  /*4d40*/  STG.E.128 desc[UR4][R38.64+0x140], R32 ;  /* 0x0001402026007986 */ /* 0x0043e6000c101d04 */
.L_x_1339:
[----:B------:R-:W-:Y:S05]  /*4d50*/  BSYNC B1 ;  /* 0x0000000000017941 */ /* 0x000fea0003800000 */
.L_x_1338:
        /* <DEDUP_REMOVED lines=49> */
.L_x_1366:
[----:B------:R-:W-:Y:S05]  /*5070*/  BSYNC B2 ;  /* 0x0000000000027941 */ /* 0x000fea0003800000 */
.L_x_1365:
[----:B------:R-:W-:Y:S02]  /*5080*/  ULDC.64 UR4, c[0x0][0x208] ;  /* 0x0000820000047ab9 */ /* 0x000fe40000000a00 */
[----:B--2---:R1:W-:Y:S03]  /*5090*/  STG.E.128 desc[UR4][R36.64], R32 ;  /* 0x0000002024007986 */ /* 0x0043e6000c101d04 */
.L_x_1364:
[----:B------:R-:W-:Y:S05]  /*50a0*/  BSYNC B1 ;  /* 0x0000000000017941 */ /* 0x000fea0003800000 */
.L_x_1363:
        /* <DEDUP_REMOVED lines=29> */
[--C-:B------:R-:W-:Y:S02]  /*5280*/  HADD2.F32 R39, -RZ, R149.reuse.H0_H0 ;  /* 0x20000095ff277230 */ /* 0x100fe40000004100 */
[----:B------:R-:W-:Y:S01]  /*5290*/  FFMA.FTZ R64, R35, R58, -R64 ;  /* 0x0000003a23407223 */ /* 0x000fe20000010840 */
[----:B------:R-:W-:Y:S02]  /*52a0*/  HADD2.F32 R32, -RZ, R32.H0_H0 ;  /* 0x20000020ff207230 */ /* 0x000fe40000004100 */
[----:B------:R-:W-:Y:S02]  /*52b0*/  HADD2.F32 R149, -RZ, R149.H1_H1 ;  /* 0x30000095ff957230 */ /* 0x000fe40000004100 */
[----:B------:R-:W-:Y:S01]  /*52c0*/  FMUL.FTZ R57, R33, R39 ;  /* 0x0000002721397220 */ /* 0x000fe20000410000 */
[----:B------:R-:W-:-:S02]  /*52d0*/  HADD2.F32 R34, -RZ, R38.H1_H1 ;  /* 0x30000026ff227230 */ /* 0x000fc40000004100 */
        /* <DEDUP_REMOVED lines=14> */
.L_x_1370:
[----:B------:R-:W-:Y:S05]  /*53c0*/  BSYNC B2 ;  /* 0x0000000000027941 */ /* 0x000fea0003800000 */
.L_x_1369:
[----:B------:R-:W-:Y:S02]  /*53d0*/  ULDC.64 UR4, c[0x0][0x208] ;  /* 0x0000820000047ab9 */ /* 0x000fe40000000a00 */
[----:B--2---:R1:W-:Y:S03]  /*53e0*/  STG.E.128 desc[UR4][R36.64+0x40], R32 ;  /* 0x0000402024007986 */ /* 0x0043e6000c101d04 */
.L_x_1368:
[----:B------:R-:W-:Y:S05]  /*53f0*/  BSYNC B1 ;  /* 0x0000000000017941 */ /* 0x000fea0003800000 */
.L_x_1367:
        /* <DEDUP_REMOVED lines=49> */
.L_x_1374:
[----:B------:R-:W-:Y:S05]  /*5710*/  BSYNC B2 ;  /* 0x0000000000027941 */ /* 0x000fea0003800000 */
.L_x_1373:
[----:B------:R-:W-:Y:S02]  /*5720*/  ULDC.64 UR4, c[0x0][0x208] ;  /* 0x0000820000047ab9 */ /* 0x000fe40000000a00 */
[----:B--2---:R1:W-:Y:S03]  /*5730*/  STG.E.128 desc[UR4][R36.64+0x80], R32 ;  /* 0x0000802024007986 */ /* 0x0043e6000c101d04 */
.L_x_1372:
[----:B------:R-:W-:Y:S05]  /*5740*/  BSYNC B1 ;  /* 0x0000000000017941 */ /* 0x000fea0003800000 */
.L_x_1371:
        /* <DEDUP_REMOVED lines=49> */
.L_x_1378:
[----:B------:R-:W-:Y:S05]  /*5a60*/  BSYNC B2 ;  /* 0x0000000000027941 */ /* 0x000fea0003800000 */
.L_x_1377:
[----:B------:R-:W-:Y:S02]  /*5a70*/  ULDC.64 UR4, c[0x0][0x208] ;  /* 0x0000820000047ab9 */ /* 0x000fe40000000a00 */
[----:B--2---:R1:W-:Y:S03]  /*5a80*/  STG.E.128 desc[UR4][R36.64+0xc0], R32 ;  /* 0x0000c02024007986 */ /* 0x0043e6000c101d04 */
.L_x_1376:
[----:B------:R-:W-:Y:S05]  /*5a90*/  BSYNC B1 ;  /* 0x0000000000017941 */ /* 0x000fea0003800000 */
.L_x_1375:
        /* <DEDUP_REMOVED lines=37> */
[--C-:B------:R-:W-:Y:S02]  /*5cf0*/  HADD2.F32 R35, -RZ, R82.reuse.H1_H1 ;  /* 0x30000052ff237230 */ /* 0x100fe40000004100 */
[----:B------:R-:W-:Y:S01]  /*5d00*/  FMUL.FTZ R44, R32, R44 ;  /* 0x0000002c202c7220 */ /* 0x000fe20000410000 */
        /* <DEDUP_REMOVED lines=10> */
.L_x_1382:
[----:B------:R-:W-:Y:S05]  /*5db0*/  BSYNC B2 ;  /* 0x0000000000027941 */ /* 0x000fea0003800000 */
.L_x_1381:
[----:B------:R-:W-:Y:S02]  /*5dc0*/  ULDC.64 UR4, c[0x0][0x208] ;  /* 0x0000820000047ab9 */ /* 0x000fe40000000a00 */
[----:B--2---:R1:W-:Y:S03]  /*5dd0*/  STG.E.128 desc[UR4][R36.64+0x100], R32 ;  /* 0x0001002024007986 */ /* 0x0043e6000c101d04 */
.L_x_1380:
[----:B------:R-:W-:Y:S05]  /*5de0*/  BSYNC B1 ;  /* 0x0000000000017941 */ /* 0x000fea0003800000 */
.L_x_1379:
        /* <DEDUP_REMOVED lines=13> */
[----:B------:R-:W-:Y:S01]  /*5ec0*/  MOV R38, R34 ;  /* 0x0000002200267202 */ /* 0x000fe20000000f00 */
[----:B------:R-:W-:Y:S01]  /*5ed0*/  HADD2.F32 R34, -RZ, R33.H1_H1 ;  /* 0x30000021ff227230 */ /* 0x000fe20000004100 */
[----:B------:R-:W-:Y:S01]  /*5ee0*/  SHF.R.U32.HI R44, RZ, 0x10, R43 ;  /* 0x00000010ff2c7819 */ /* 0x000fe2000001162b */
[----:B------:R-:W-:Y:S02]  /*5ef0*/  HADD2.F32 R41, -RZ, R41.H0_H0 ;  /* 0x20000029ff297230 */ /* 0x000fe40000004100 */
[----:B------:R-:W-:-:S02]  /*5f00*/  HADD2.F32 R33, -RZ, R33.H0_H0 ;  /* 0x20000021ff217230 */ /* 0x000fc40000004100 */
[----:B------:R-:W-:Y:S02]  /*5f10*/  HADD2.F32 R44, -RZ, R44.H0_H0 ;  /* 0x2000002cff2c7230 */ /* 0x000fe40000004100 */
[CC--:B------:R-:W-:Y:S01]  /*5f20*/  FMUL.FTZ R46, R34.reuse, R41.reuse ;  /* 0x00000029222e7220 */ /* 0x0c0fe20000410000 */
[----:B------:R-:W-:Y:S02]  /*5f30*/  HADD2.F32 R42, -RZ, R45.H0_H0 ;  /* 0x2000002dff2a7230 */ /* 0x000fe40000004100 */
[C---:B------:R-:W-:Y:S01]  /*5f40*/  FMUL.FTZ R41, R33.reuse, R41 ;  /* 0x0000002921297220 */ /* 0x040fe20000410000 */
[----:B------:R-:W-:Y:S01]  /*5f50*/  FFMA.FTZ R46, R33, R40, -R46 ;  /* 0x00000028212e7223 */ /* 0x000fe2000001082e */
[----:B------:R-:W-:Y:S02]  /*5f60*/  FMUL.FTZ R48, R39, R44 ;  /* 0x0000002c27307220 */ /* 0x000fe40000410000 */
[----:B------:R-:W-:Y:S01]  /*5f70*/  FFMA.FTZ R43, R34, R40, R41 ;  /* 0x00000028222b7223 */ /* 0x000fe20000010029 */
        /* <DEDUP_REMOVED lines=23> */
.L_x_1384:
[----:B------:R-:W-:Y:S05]  /*60f0*/  BSYNC B1 ;  /* 0x0000000000017941 */ /* 0x000fea0003800000 */
.L_x_1383:
[----:B------:R-:W-:Y:S02]  /*6100*/  ULDC.64 UR4, c[0x0][0x208] ;  /* 0x0000820000047ab9 */ /* 0x000fe40000000a00 */
[----:B--2---:R1:W-:Y:S01]  /*6110*/  STG.E.128 desc[UR4][R36.64+0x140], R32 ;  /* 0x0001402024007986 */ /* 0x0043e2000c101d04 */
[----:B------:R-:W-:Y:S05]  /*6120*/  BRA `(.L_x_1362) ;  /* 0x0000003c00a07947 */ /* 0x000fea0003800000 */
.L_x_1330:
        /* <DEDUP_REMOVED lines=20> */
[----:B------:R-:W-:Y:S01]  /*6270*/  CS2R R54, SRZ ;  /* 0x0000000000367805 */ /* 0x000fe2000001ff00 */
[----:B------:R-:W-:Y:S01]  /*6280*/  IMAD.X R33, R89, 0x1, R12, P2 ;  /* 0x0000000159217824 */ /* 0x000fe200010e060c */
[C---:B------:R-:W-:Y:S02]  /*6290*/  LEA R56, P2, R32.reuse, UR4, 0x1 ;  /* 0x0000000420387c11 */ /* 0x040fe4000f8408ff */
[----:B------:R-:W-:Y:S01]  /*62a0*/  CS2R R52, SRZ ;  /* 0x0000000000347805 */ /* 0x000fe2000001ff00 */
[----:B------:R-:W-:Y:S01]  /*62b0*/  ULDC.64 UR6, c[0x0][0x208] ;  /* 0x0000820000067ab9 */ /* 0x000fe20000000a00 */
        /* <DEDUP_REMOVED lines=23> */
.L_x_1386:
[----:B------:R-:W-:Y:S05]  /*6430*/  BSYNC B1 ;  /* 0x0000000000017941 */ /* 0x000fea0003800000 */
.L_x_1385:
        /* <DEDUP_REMOVED lines=23> */
[----:B------:R-:W-:Y:S01]  /*65b0*/  CS2R R76, SRZ ;  /* 0x00000000004c7805 */ /* 0x000fe2000001ff00 */
[----:B------:R-:W-:Y:S01]  /*65c0*/  ULDC.64 UR6, c[0x0][0x208] ;  /* 0x0000820000067ab9 */ /* 0x000fe20000000a00 */
        /* <DEDUP_REMOVED lines=23> */
.L_x_1388:
[----:B------:R-:W-:Y:S05]  /*6740*/  BSYNC B1 ;  /* 0x0000000000017941 */ /* 0x000fea0003800000 */
.L_x_1387:
[----:B0-----:R-:W-:Y:S01]  /*6750*/  IMAD.MOV.U32 R80, RZ, RZ, R32 ;  /* 0x000000ffff507224 */ /* 0x001fe200078e0020 */
[----:B------:R-:W-:Y:S01]  /*6760*/  MOV R81, R33 ;  /* 0x0000002100517202 */ /* 0x000fe20000000f00 */
[----:B------:R-:W-:Y:S01]  /*6770*/  IMAD.MOV.U32 R82, RZ, RZ, R36 ;  /* 0x000000ffff527224 */ /* 0x000fe200078e0024 */
[----:B------:R-:W-:Y:S01]  /*6780*/  ULOP3.LUT UR4, UR60, 0x1, URZ, 0xfc, !UPT ;  /* 0x000000013c047892 */ /* 0x000fe2000f8efc3f */
[----:B------:R-:W-:Y:S01]  /*6790*/  IMAD.MOV.U32 R83, RZ, RZ, R37 ;  /* 0x000000ffff537224 */ /* 0x000fe200078e0025 */
        /* <DEDUP_REMOVED lines=10> */
[----:B------:R-:W-:-:S02]  /*6840*/  MOV R81, R43 ;  /* 0x0000002b00517202 */ /* 0x000fc40000000f00 */
[----:B------:R-:W-:Y:S01]  /*6850*/  PRMT R183, R82, 0x7610, R183 ;  /* 0x0000761052b77816 */ /* 0x000fe200000000b7 */
[----:B------:R-:W-:Y:S01]  /*6860*/  IMAD.MOV.U32 R82, RZ, RZ, R44 ;  /* 0x000000ffff527224 */ /* 0x000fe200078e002c */
[----:B------:R-:W-:Y:S01]  /*6870*/  PRMT R171, R80, 0x5410, R81 ;  /* 0x0000541050ab7816 */ /* 0x000fe20000000051 */
[----:B------:R-:W-:Y:S01]  /*6880*/  IMAD.MOV.U32 R80, RZ, RZ, R46 ;  /* 0x000000ffff507224 */ /* 0x000fe200078e002e */
[----:B------:R-:W-:Y:S01]  /*6890*/  PRMT R167, R83, 0x7610, R167 ;  /* 0x0000761053a77816 */ /* 0x000fe200000000a7 */
[----:B------:R-:W-:Y:S01]  /*68a0*/  IMAD.MOV.U32 R81, RZ, RZ, R47 ;  /* 0x000000ffff517224 */ /* 0x000fe200078e002f */
[----:B------:R-:W-:Y:S02]  /*68b0*/  MOV R83, R45 ;  /* 0x0000002d00537202 */ /* 0x000fe40000000f00 */
[----:B------:R-:W-:Y:S02]  /*68c0*/  PLOP3.LUT P2, PT, PT, PT, UP0, 0x80, 0x0 ;  /* 0x000000000000781c */ /* 0x000fe40003f4f008 */
[----:B------:R-:W-:Y:S01]  /*68d0*/  PRMT R178, R80, 0x5410, R81 ;  /* 0x0000541050b27816 */ /* 0x000fe20000000051 */
[----:B------:R-:W-:Y:S01]  /*68e0*/  IMAD.MOV.U32 R80, RZ, RZ, R50 ;  /* 0x000000ffff507224 */ /* 0x000fe200078e0032 */
        /* <DEDUP_REMOVED lines=13> */
[----:B------:R-:W-:Y:S01]  /*69c0*/  PRMT R184, R184, 0x5410, R80 ;  /* 0x00005410b8b87816 */ /* 0x000fe20000000050 */
[----:B-----5:R-:W-:Y:S01]  /*69d0*/  IMAD.MOV.U32 R80, RZ, RZ, R58 ;  /* 0x000000ffff507224 */ /* 0x020fe200078e003a */
[----:B------:R-:W-:Y:S01]  /*69e0*/  PRMT R172, R81, 0x7610, R172 ;  /* 0x0000761051ac7816 */ /* 0x000fe200000000ac */
[----:B------:R-:W-:Y:S01]  /*69f0*/  IMAD.MOV.U32 R81, RZ, RZ, R59 ;  /* 0x000000ffff517224 */ /* 0x000fe200078e003b */
[----:B------:R-:W-:Y:S01]  /*6a00*/  PRMT R185, R82, 0x7610, R185 ;  /* 0x0000761052b97816 */ /* 0x000fe200000000b9 */
[----:B------:R-:W-:Y:S01]  /*6a10*/  IMAD.MOV.U32 R82, RZ, RZ, R56 ;  /* 0x000000ffff527224 */ /* 0x000fe200078e0038 */
[----:B------:R-:W-:Y:S02]  /*6a20*/  PRMT R167, R167, 0x5410, R83 ;  /* 0x00005410a7a77816 */ /* 0x000fe40000000053 */
[----:B------:R-:W-:Y:S02]  /*6a30*/  MOV R83, R57 ;  /* 0x0000003900537202 */ /* 0x000fe40000000f00 */
[----:B------:R-:W-:Y:S01]  /*6a40*/  PRMT R152, R80, 0x5410, R81 ;  /* 0x0000541050987816 */ /* 0x000fe20000000051 */
[----:B------:R-:W-:Y:S01]  /*6a50*/  IMAD.MOV.U32 R80, RZ, RZ, R62 ;  /* 0x000000ffff507224 */ /* 0x000fe200078e003e */
[----:B------:R-:W-:Y:S01]  /*6a60*/  PRMT R153, R82, 0x5410, R83 ;  /* 0x0000541052997816 */ /* 0x000fe20000000053 */
[----:B------:R-:W-:-:S02]  /*6a70*/  IMAD.MOV.U32 R81, RZ, RZ, R63 ;  /* 0x000000ffff517224 */ /* 0x000fc400078e003f */
[----:B------:R-:W-:Y:S02]  /*6a80*/  IMAD.MOV.U32 R82, RZ, RZ, R60 ;  /* 0x000000ffff527224 */ /* 0x000fe400078e003c */
[----:B------:R-:W-:Y:S01]  /*6a90*/  IMAD.MOV.U32 R83, RZ, RZ, R61 ;  /* 0x000000ffff537224 */ /* 0x000fe200078e003d */
[----:B------:R-:W-:Y:S01]  /*6aa0*/  PRMT R157, R80, 0x5410, R81 ;  /* 0x00005410509d7816 */ /* 0x000fe20000000051 */
[----:B------:R-:W-:Y:S01]  /*6ab0*/  IMAD.MOV.U32 R80, RZ, RZ, R66 ;  /* 0x000000ffff507224 */ /* 0x000fe200078e0042 */
        /* <DEDUP_REMOVED lines=26> */
.L_x_1389:
[----:B------:R-:W-:Y:S01]  /*6c60*/  IMAD R89, R22, 0x8, R17 ;  /* 0x0000000816597824 */ /* 0x000fe200078e0211 */
[----:B------:R-:W-:Y:S01]  /*6c70*/  SHF.L.U32 R90, R204, 0x1f, RZ ;  /* 0x0000001fcc5a7819 */ /* 0x000fe200000006ff */
[----:B------:R-:W0:Y:S01]  /*6c80*/  LDC R147, c[0x0][0x2e4] ;  /* 0x0000b900ff937b82 */ /* 0x000e220000000800 */
[----:B------:R-:W-:Y:S02]  /*6c90*/  BSSY B1, `(.L_x_1390) ;  /* 0x0000004000017945 */ /* 0x000fe40003800000 */
[----:B------:R-:W1:Y:S05]  /*6ca0*/  SYNCS.PHASECHK.TRANS64.TRYWAIT P5, [R89+URZ+0x30890], R90 ;  /* 0x0308905a590075a7 */ /* 0x000e6a00080a017f */
[----:B------:R-:W2:Y:S01]  /*6cb0*/  LDC.64 R126, c[0x0][0x2f0] ;  /* 0x0000bc00ff7e7b82 */ /* 0x000ea20000000a00 */
[----:B-1----:R-:W-:Y:S05]  /*6cc0*/  @!P5 BRA `(.L_x_1391) ;  /* 0x0000020c0010d947 */ /* 0x002fea0003800000 */
.L_x_1731:
[----:B------:R-:W-:Y:S05]  /*6cd0*/  BSYNC B1 ;  /* 0x0000000000017941 */ /* 0x000fea0003800000 */
.L_x_1390:
[----:B------:R-:W-:Y:S01]  /*6ce0*/  BSSY B1, `(.L_x_1392) ;  /* 0x0000175000017945 */ /* 0x000fe20003800000 */
[----:B0-----:R-:W-:Y:S02]  /*6cf0*/  IMAD.IADD R149, R147, 0x1, -R124 ;  /* 0x0000000193957824 */ /* 0x001fe400078e0a7c */
[----:B------:R-:W-:Y:S01]  /*6d00*/  IMAD.MOV.U32 R129, RZ, RZ, R85 ;  /* 0x000000ffff817224 */ /* 0x000fe200078e0055 */
[----:B------:R-:W-:Y:S06]  /*6d10*/  @P4 BRA `(.L_x_1393) ;  /* 0x0000001400c44947 */ /* 0x000fec0003800000 */
[----:B------:R-:W-:Y:S01]  /*6d20*/  ISETP.NE.AND P4, PT, R20, RZ, PT ;  /* 0x000000ff1400720c */ /* 0x000fe20003f85270 */
[-C--:B--2---:R-:W-:Y:S01]  /*6d30*/  IMAD R80, R222, R126.reuse, RZ ;  /* 0x0000007ede507224 */ /* 0x084fe200078e02ff */
[----:B------:R-:W-:Y:S01]  /*6d40*/  BSSY B2, `(.L_x_1394) ;  /* 0x000007b000027945 */ /* 0x000fe20003800000 */
[----:B------:R-:W-:-:S04]  /*6d50*/  IMAD.WIDE.U32 R130, R195, R126, R128 ;  /* 0x0000007ec3827225 */ /* 0x000fc800078e0080 */
[----:B------:R-:W-:-:S05]  /*6d60*/  IMAD R155, R195, R127, R80 ;  /* 0x0000007fc39b7224 */ /* 0x000fca00078e0250 */
[----:B------:R-:W-:Y:S01]  /*6d70*/  IADD3 R155, R155, R131, RZ ;  /* 0x000000839b9b7210 */ /* 0x000fe20007ffe0ff */
[----:B------:R-:W-:Y:S06]  /*6d80*/  @!P4 BRA `(.L_x_1395) ;  /* 0x0000000400d8c947 */ /* 0x000fec0003800000 */
        /* <DEDUP_REMOVED lines=9> */
[----:B------:R-:W-:Y:S01]  /*6e20*/  LEA.HI R81, R80, R165, RZ, 0x3 ;  /* 0x000000a550517211 */ /* 0x000fe200078f18ff */
[----:B------:R-:W-:-:S03]  /*6e30*/  IMAD.SHL.U32 R165, R165, 0x8, RZ ;  /* 0x00000008a5a57824 */ /* 0x000fc600078e00ff */
[----:B------:R-:W-:Y:S02]  /*6e40*/  SHF.R.S32.HI R81, RZ, 0x3, R81 ;  /* 0x00000003ff517819 */ /* 0x000fe40000011451 */
[----:B------:R-:W-:-:S03]  /*6e50*/  LOP3.LUT R80, R208, 0x38, R165, 0xf8, !PT ;  /* 0x00000038d0507812 */ /* 0x000fc600078ef8a5 */
[----:B------:R-:W-:Y:S01]  /*6e60*/  IMAD R81, R81, 0x1800, R210 ;  /* 0x0000180051517824 */ /* 0x000fe200078e02d2 */
[----:B------:R-:W-:-:S05]  /*6e70*/  LOP3.LUT R80, R80, R209, RZ, 0x3c, !PT ;  /* 0x000000d150507212 */ /* 0x000fca00078e3cff */
[----:B------:R-:W-:Y:S02]  /*6e80*/  IMAD.IADD R81, R81, 0x1, R80 ;  /* 0x0000000151517824 */ /* 0x000fe400078e0250 */
[C---:B------:R-:W-:Y:S02]  /*6e90*/  IMAD R80, R22.reuse, 0x4800, R143 ;  /* 0x0000480016507824 */ /* 0x040fe400078e028f */
[----:B------:R-:W-:Y:S02]  /*6ea0*/  IMAD R84, R22, 0x4800, R81 ;  /* 0x0000480016547824 */ /* 0x000fe400078e0251 */
[--C-:B------:R-:W-:Y:S02]  /*6eb0*/  IMAD R80, R80, 0x2, R17.reuse ;  /* 0x0000000250507824 */ /* 0x100fe400078e0211 */
[----:B------:R-:W-:-:S04]  /*6ec0*/  IMAD R84, R84, 0x2, R17 ;  /* 0x0000000254547824 */ /* 0x000fc800078e0211 */
[----:B------:R-:W0:Y:S04]  /*6ed0*/  LDS.128 R80, [R80+0x1e400] ;  /* 0x01e4000050507984 */ /* 0x000e280000000c00 */
[----:B------:R-:W2:Y:S01]  /*6ee0*/  LDS.128 R84, [R84+0x1e400] ;  /* 0x01e4000054547984 */ /* 0x000ea20000000c00 */
[----:B------:R-:W-:Y:S05]  /*6ef0*/  @P4 BRA `(.L_x_1397) ;  /* 0x00000004004c4947 */ /* 0x000fea0003800000 */
[--C-:B------:R-:W-:Y:S01]  /*6f00*/  SHF.R.U64 R40, R40, 0x10, R41.reuse ;  /* 0x0000001028287819 */ /* 0x100fe20000001229 */
[----:B--2---:R-:W-:Y:S01]  /*6f10*/  HADD2.F32 R168, -RZ, R85.H0_H0 ;  /* 0x20000055ffa87230 */ /* 0x004fe20000004100 */
[----:B------:R-:W-:Y:S01]  /*6f20*/  SHF.R.U32.HI R166, RZ, 0x10, R41 ;  /* 0x00000010ffa67819 */ /* 0x000fe20000011629 */
[----:B0-----:R-:W-:Y:S01]  /*6f30*/  HADD2.F32 R170, -RZ, R81.H0_H0 ;  /* 0x20000051ffaa7230 */ /* 0x001fe20000004100 */
[--C-:B------:R-:W-:Y:S01]  /*6f40*/  SHF.R.U64 R41, R52, 0x10, R53.reuse ;  /* 0x0000001034297819 */ /* 0x100fe20000001235 */
[----:B------:R-:W-:Y:S01]  /*6f50*/  HADD2.F32 R169, -RZ, R85.H1_H1 ;  /* 0x30000055ffa97230 */ /* 0x000fe20000004100 */
[----:B------:R-:W-:Y:S01]  /*6f60*/  SHF.R.U32.HI R52, RZ, 0x10, R53 ;  /* 0x00000010ff347819 */ /* 0x000fe20000011635 */
[----:B------:R-:W-:Y:S01]  /*6f70*/  HADD2.F32 R81, -RZ, R81.H1_H1 ;  /* 0x30000051ff517230 */ /* 0x000fe20000004100 */
[--C-:B------:R-:W-:Y:S01]  /*6f80*/  SHF.R.U64 R53, R54, 0x10, R55.reuse ;  /* 0x0000001036357819 */ /* 0x100fe20000001237 */
[----:B------:R-:W-:Y:S01]  /*6f90*/  HADD2.F32 R166, -RZ, R166.H0_H0 ;  /* 0x200000a6ffa67230 */ /* 0x000fe20000004100 */
[----:B------:R-:W-:Y:S01]  /*6fa0*/  SHF.R.U32.HI R54, RZ, 0x10, R55 ;  /* 0x00000010ff367819 */ /* 0x000fe20000011637 */
[--C-:B------:R-:W-:Y:S01]  /*6fb0*/  HADD2.F32 R55, -RZ, R167.reuse.H1_H1 ;  /* 0x300000a7ff377230 */ /* 0x100fe20000004100 */
[--C-:B------:R-:W-:Y:S01]  /*6fc0*/  SHF.R.U64 R42, R42, 0x10, R43.reuse ;  /* 0x000000102a2a7819 */ /* 0x100fe2000000122b */
[----:B------:R-:W-:Y:S01]  /*6fd0*/  HADD2.F32 R167, -RZ, R167.H0_H0 ;  /* 0x200000a7ffa77230 */ /* 0x000fe20000004100 */
[----:B------:R-:W-:Y:S01]  /*6fe0*/  SHF.R.U32.HI R43, RZ, 0x10, R43 ;  /* 0x00000010ff2b7819 */ /* 0x000fe2000001162b */
[----:B------:R-:W-:-:S02]  /*6ff0*/  HADD2.F32 R52, -RZ, R52.H0_H0 ;  /* 0x20000034ff347230 */ /* 0x000fc40000004100 */
[-C--:B------:R-:W-:Y:S01]  /*7000*/  FMUL.FTZ R85, R168, R55.reuse ;  /* 0x00000037a8557220 */ /* 0x080fe20000410000 */
[C---:B------:R-:W-:Y:S01]  /*7010*/  FMUL.FTZ R55, R170.reuse, R55 ;  /* 0x00000037aa377220 */ /* 0x040fe20000410000 */
[----:B------:R-:W-:Y:S02]  /*7020*/  HADD2.F32 R41, -RZ, R41.H0_H0 ;  /* 0x20000029ff297230 */ /* 0x000fe40000004100 */
[-C--:B------:R-:W-:Y:S01]  /*7030*/  FFMA.FTZ R85, R170, R167.reuse, -R85 ;  /* 0x000000a7aa557223 */ /* 0x080fe20000010855 */
[-C--:B------:R-:W-:Y:S01]  /*7040*/  FMUL.FTZ R170, R169, R52.reuse ;  /* 0x00000034a9aa7220 */ /* 0x080fe20000410000 */
[C---:B------:R-:W-:Y:S01]  /*7050*/  FMUL.FTZ R52, R81.reuse, R52 ;  /* 0x0000003451347220 */ /* 0x040fe20000410000 */
[----:B------:R-:W-:Y:S01]  /*7060*/  FFMA.FTZ R55, R168, R167, R55 ;  /* 0x000000a7a8377223 */ /* 0x000fe20000010037 */
[--C-:B------:R-:W-:Y:S02]  /*7070*/  HADD2.F32 R167, -RZ, R87.reuse.H0_H0 ;  /* 0x20000057ffa77230 */ /* 0x100fe40000004100 */
[----:B------:R-:W-:Y:S01]  /*7080*/  FFMA.FTZ R170, R81, R166, -R170 ;  /* 0x000000a651aa7223 */ /* 0x000fe200000108aa */
[----:B------:R-:W-:-:S02]  /*7090*/  HADD2.F32 R168, -RZ, R87.H1_H1 ;  /* 0x30000057ffa87230 */ /* 0x000fc40000004100 */
[----:B------:R-:W-:Y:S01]  /*70a0*/  FFMA.FTZ R52, R169, R166, R52 ;  /* 0x000000a6a9347223 */ /* 0x000fe20000010034 */
[----:B------:R-:W-:Y:S02]  /*70b0*/  HADD2.F32 R81, -RZ, R172.H0_H0 ;  /* 0x200000acff517230 */ /* 0x000fe40000004100 */
[--C-:B------:R-:W-:Y:S01]  /*70c0*/  HADD2.F32 R87, -RZ, R83.reuse.H0_H0 ;  /* 0x20000053ff577230 */ /* 0x100fe20000004100 */
[----:B------:R-:W-:Y:S01]  /*70d0*/  F2FP.F16.F32.PACK_AB R85, R170, R85 ;  /* 0x00000055aa55723e */ /* 0x000fe200000000ff */
[----:B------:R-:W-:Y:S02]  /*70e0*/  HADD2.F32 R169, -RZ, R54.H0_H0 ;  /* 0x20000036ffa97230 */ /* 0x000fe40000004100 */
[-C--:B------:R-:W-:Y:S01]  /*70f0*/  FMUL.FTZ R172, R167, R81.reuse ;  /* 0x00000051a7ac7220 */ /* 0x080fe20000410000 */
[----:B------:R-:W-:Y:S02]  /*7100*/  HADD2.F32 R54, -RZ, R83.H1_H1 ;  /* 0x30000053ff367230 */ /* 0x000fe40000004100 */
[----:B------:R-:W-:Y:S01]  /*7110*/  FMUL.FTZ R174, R87, R81 ;  /* 0x0000005157ae7220 */ /* 0x000fe20000410000 */
[----:B------:R-:W-:-:S02]  /*7120*/  HADD2.F32 R166, -RZ, R171.H1_H1 ;  /* 0x300000abffa67230 */ /* 0x000fc40000004100 */
[-C--:B------:R-:W-:Y:S01]  /*7130*/  FMUL.FTZ R81, R168, R169.reuse ;  /* 0x000000a9a8517220 */ /* 0x080fe20000410000 */
[----:B------:R-:W-:Y:S02]  /*7140*/  HADD2.F32 R43, -RZ, R43.H0_H0 ;  /* 0x2000002bff2b7230 */ /* 0x000fe40000004100 */
[C---:B------:R-:W-:Y:S01]  /*7150*/  FMUL.FTZ R169, R54.reuse, R169 ;  /* 0x000000a936a97220 */ /* 0x040fe20000410000 */
[----:B------:R-:W-:Y:S02]  /*7160*/  HADD2.F32 R83, -RZ, R80.H0_H0 ;  /* 0x20000050ff537230 */ /* 0x000fe40000004100 */
[----:B------:R-:W-:Y:S01]  /*7170*/  FFMA.FTZ R172, R87, R166, -R172 ;  /* 0x000000a657ac7223 */ /* 0x000fe200000108ac */
[----:B------:R-:W-:Y:S02]  /*7180*/  HADD2.F32 R87, -RZ, R84.H0_H0 ;  /* 0x20000054ff577230 */ /* 0x000fe40000004100 */
[-C--:B------:R-:W-:Y:S01]  /*7190*/  FFMA.FTZ R81, R54, R43.reuse, -R81 ;  /* 0x0000002b36517223 */ /* 0x080fe20000010851 */
[----:B------:R-:W-:Y:S01]  /*71a0*/  FFMA.FTZ R169, R168, R43, R169 ;  /* 0x0000002ba8a97223 */ /* 0x000fe200000100a9 */
[----:B------:R-:W-:-:S02]  /*71b0*/  HADD2.F32 R43, -RZ, R185.H0_H0 ;  /* 0x200000b9ff2b7230 */ /* 0x000fc40000004100 */
[----:B------:R-:W-:Y:S01]  /*71c0*/  FFMA.FTZ R174, R167, R166, R174 ;  /* 0x000000a6a7ae7223 */ /* 0x000fe200000100ae */
[----:B------:R-:W-:Y:S01]  /*71d0*/  HADD2.F32 R84, -RZ, R84.H1_H1 ;  /* 0x30000054ff547230 */ /* 0x000fe20000004100 */
[----:B------:R-:W-:Y:S01]  /*71e0*/  F2FP.F16.F32.PACK_AB R52, R52, R55 ;  /* 0x000000373434723e */ /* 0x000fe200000000ff */
[----:B------:R-:W-:Y:S02]  /*71f0*/  HADD2.F32 R80, -RZ, R80.H1_H1 ;  /* 0x30000050ff507230 */ /* 0x000fe40000004100 */
[-C--:B------:R-:W-:Y:S01]  /*7200*/  FMUL.FTZ R166, R83, R43.reuse ;  /* 0x0000002b53a67220 */ /* 0x080fe20000410000 */
[----:B------:R-:W-:Y:S02]  /*7210*/  HADD2.F32 R167, -RZ, R40.H0_H0 ;  /* 0x20000028ffa77230 */ /* 0x000fe40000004100 */
[----:B------:R-:W-:Y:S01]  /*7220*/  FMUL.FTZ R40, R87, R43 ;  /* 0x0000002b57287220 */ /* 0x000fe20000410000 */
[----:B------:R-:W-:Y:S02]  /*7230*/  HADD2.F32 R54, -RZ, R183.H0_H0 ;  /* 0x200000b7ff367230 */ /* 0x000fe40000004100 */
[-C--:B------:R-:W-:Y:S01]  /*7240*/  FMUL.FTZ R43, R84, R41.reuse ;  /* 0x00000029542b7220 */ /* 0x080fe20000410000 */
[C---:B------:R-:W-:Y:S01]  /*7250*/  FMUL.FTZ R41, R80.reuse, R41 ;  /* 0x0000002950297220 */ /* 0x040fe20000410000 */
[----:B------:R-:W-:Y:S01]  /*7260*/  HADD2.F32 R53, -RZ, R53.H0_H0 ;  /* 0x20000035ff357230 */ /* 0x000fe20000004100 */
[----:B------:R-:W-:Y:S01]  /*7270*/  F2FP.F16.F32.PACK_AB R169, R169, R174 ;  /* 0x000000aea9a9723e */ /* 0x000fe200000000ff */
[-C--:B------:R-:W-:Y:S01]  /*7280*/  FFMA.FTZ R43, R80, R167.reuse, -R43 ;  /* 0x000000a7502b7223 */ /* 0x080fe2000001082b */
[----:B------:R-:W-:Y:S01]  /*7290*/  FFMA.FTZ R40, R83, R54, -R40 ;  /* 0x0000003653287223 */ /* 0x000fe20000010828 */
[----:B------:R-:W-:Y:S01]  /*72a0*/  FFMA.FTZ R167, R84, R167, R41 ;  /* 0x000000a754a77223 */ /* 0x000fe20000010029 */
[----:B------:R-:W-:-:S02]  /*72b0*/  HADD2.F32 R41, -RZ, R184.H1_H1 ;  /* 0x300000b8ff297230 */ /* 0x000fc40000004100 */
[----:B------:R-:W-:Y:S01]  /*72c0*/  FFMA.FTZ R166, R87, R54, R166 ;  /* 0x0000003657a67223 */ /* 0x000fe200000100a6 */
[----:B------:R-:W-:Y:S02]  /*72d0*/  HADD2.F32 R83, -RZ, R86.H0_H0 ;  /* 0x20000056ff537230 */ /* 0x000fe40000004100 */
[----:B------:R-:W-:Y:S02]  /*72e0*/  HADD2.F32 R80, -RZ, R82.H0_H0 ;  /* 0x20000052ff507230 */ /* 0x000fe40000004100 */
[----:B------:R-:W-:Y:S02]  /*72f0*/  HADD2.F32 R86, -RZ, R86.H1_H1 ;  /* 0x30000056ff567230 */ /* 0x000fe40000004100 */
[----:B------:R-:W-:Y:S01]  /*7300*/  FMUL.FTZ R87, R83, R41 ;  /* 0x0000002953577220 */ /* 0x000fe20000410000 */
[----:B------:R-:W-:Y:S01]  /*7310*/  HADD2.F32 R82, -RZ, R82.H1_H1 ;  /* 0x30000052ff527230 */ /* 0x000fe20000004100 */
[----:B------:R-:W-:Y:S01]  /*7320*/  F2FP.F16.F32.PACK_AB R84, R167, R166 ;  /* 0x000000a6a754723e */ /* 0x000fe200000000ff */
[----:B------:R-:W-:-:S02]  /*7330*/  HADD2.F32 R54, -RZ, R171.H0_H0 ;  /* 0x200000abff367230 */ /* 0x000fc40000004100 */
[----:B------:R-:W-:Y:S02]  /*7340*/  HADD2.F32 R171, -RZ, R42.H0_H0 ;  /* 0x2000002affab7230 */ /* 0x000fe40000004100 */
[----:B------:R-:W-:Y:S01]  /*7350*/  FMUL.FTZ R42, R80, R41 ;  /* 0x00000029502a7220 */ /* 0x000fe20000410000 */
[-C--:B------:R-:W-:Y:S01]  /*7360*/  FMUL.FTZ R41, R86, R53.reuse ;  /* 0x0000003556297220 */ /* 0x080fe20000410000 */
[----:B------:R-:W-:Y:S01]  /*7370*/  FMUL.FTZ R53, R82, R53 ;  /* 0x0000003552357220 */ /* 0x000fe20000410000 */
[-C--:B------:R-:W-:Y:S01]  /*7380*/  FFMA.FTZ R87, R80, R54.reuse, -R87 ;  /* 0x0000003650577223 */ /* 0x080fe20000010857 */
[----:B------:R-:W-:Y:S01]  /*7390*/  FFMA.FTZ R42, R83, R54, R42 ;  /* 0x00000036532a7223 */ /* 0x000fe2000001002a */
[-C--:B------:R-:W-:Y:S01]  /*73a0*/  FFMA.FTZ R82, R82, R171.reuse, -R41 ;  /* 0x000000ab52527223 */ /* 0x080fe20000010829 */
[----:B------:R-:W-:Y:S01]  /*73b0*/  FFMA.FTZ R53, R86, R171, R53 ;  /* 0x000000ab56357223 */ /* 0x000fe20000010035 */
[----:B------:R-:W-:Y:S01]  /*73c0*/  F2FP.F16.F32.PACK_AB R83, R81, R172 ;  /* 0x000000ac5153723e */ /* 0x000fe200000000ff */
[----:B------:R-:W-:Y:S01]  /*73d0*/  IMAD.MOV.U32 R81, RZ, RZ, R85 ;  /* 0x000000ffff517224 */ /* 0x000fe200078e0055 */
[----:B------:R-:W-:-:S02]  /*73e0*/  F2FP.F16.F32.PACK_AB R80, R43, R40 ;  /* 0x000000282b50723e */ /* 0x000fc400000000ff */
[----:B------:R-:W-:Y:S01]  /*73f0*/  F2FP.F16.F32.PACK_AB R82, R82, R87 ;  /* 0x000000575252723e */ /* 0x000fe200000000ff */
[----:B------:R-:W-:Y:S01]  /*7400*/  IMAD.MOV.U32 R87, RZ, RZ, R169 ;  /* 0x000000ffff577224 */ /* 0x000fe200078e00a9 */
[----:B------:R-:W-:Y:S02]  /*7410*/  F2FP.F16.F32.PACK_AB R86, R53, R42 ;  /* 0x0000002a3556723e */ /* 0x000fe400000000ff */
[----:B------:R-:W-:-:S07]  /*7420*/  MOV R85, R52 ;  /* 0x0000003400557202 */ /* 0x000fce0000000f00 */
.L_x_1397:
[----:B------:R-:W-:Y:S05]  /*7430*/  BSYNC B3 ;  /* 0x0000000000037941 */ /* 0x000fea0003800000 */
.L_x_1396:
[----:B------:R-:W-:Y:S01]  /*7440*/  ISETP.GE.AND P4, PT, R165, R147, PT ;  /* 0x00000093a500720c */ /* 0x000fe20003f86270 */
[----:B------:R-:W-:-:S12]  /*7450*/  ULDC.64 UR4, c[0x0][0x208] ;  /* 0x0000820000047ab9 */ /* 0x000fd80000000a00 */
        /* <DEDUP_REMOVED lines=9> */
.L_x_1395:
[----:B------:R-:W-:Y:S05]  /*74f0*/  BSYNC B2 ;  /* 0x0000000000027941 */ /* 0x000fea0003800000 */
.L_x_1394:
[----:B------:R-:W-:Y:S01]  /*7500*/  ISETP.NE.AND P4, PT, R21, RZ, PT ;  /* 0x000000ff1500720c */ /* 0x000fe20003f85270 */
[----:B------:R-:W-:-:S12]  /*7510*/  BSSY B2, `(.L_x_1398) ;  /* 0x0000077000027945 */ /* 0x000fd80003800000 */
[----:B------:R-:W-:Y:S05]  /*7520*/  @!P4 BRA `(.L_x_1399) ;  /* 0x0000000400d4c947 */ /* 0x000fea0003800000 */
[----:B0-----:R-:W-:Y:S01]  /*7530*/  SEL R40, R124, R149, !P1 ;  /* 0x000000957c287207 */ /* 0x001fe20004800000 */
[----:B------:R-:W-:Y:S01]  /*7540*/  BSSY B3, `(.L_x_1400) ;  /* 0x0000068000037945 */ /* 0x000fe20003800000 */
[----:B------:R-:W-:Y:S02]  /*7550*/  IADD3 R80, P4, P5, R108, R130, R14 ;  /* 0x000000826c507210 */ /* 0x000fe40007d9e00e */
[----:B------:R-:W-:Y:S02]  /*7560*/  SHF.R.S32.HI R41, RZ, 0x1f, R40 ;  /* 0x0000001fff297819 */ /* 0x000fe40000011428 */
[----:B------:R-:W-:Y:S02]  /*7570*/  IADD3.X R81, R4, R155, R113, P4, P5 ;  /* 0x0000009b04517210 */ /* 0x000fe400027ea471 */
[----:B------:R-:W-:Y:S02]  /*7580*/  LEA.HI R41, R41, R40, RZ, 0x4 ;  /* 0x0000002829297211 */ /* 0x000fe400078f20ff */
[----:B------:R-:W-:-:S02]  /*7590*/  ISETP.GE.AND P4, PT, R198, R119, PT ;  /* 0x00000077c600720c */ /* 0x000fc40003f86270 */
[----:B------:R-:W-:-:S04]  /*75a0*/  LEA.HI.SX32 R41, R41, R116, 0x1c ;  /* 0x0000007429297211 */ /* 0x000fc800078fe2ff */
        /* <DEDUP_REMOVED lines=20> */
[----:B0-----:R-:W-:Y:S01]  /*76f0*/  HADD2.F32 R53, -RZ, R41.H0_H0 ;  /* 0x20000029ff357230 */ /* 0x001fe20000004100 */
[----:B------:R-:W-:Y:S01]  /*7700*/  SHF.R.U32.HI R48, RZ, 0x10, R49 ;  /* 0x00000010ff307819 */ /* 0x000fe20000011631 */
[----:B------:R-:W-:Y:S01]  /*7710*/  HADD2.F32 R84, -RZ, R182.H1_H1 ;  /* 0x300000b6ff547230 */ /* 0x000fe20000004100 */
[--C-:B------:R-:W-:Y:S01]  /*7720*/  SHF.R.U64 R49, R50, 0x10, R51.reuse ;  /* 0x0000001032317819 */ /* 0x100fe20000001233 */
[----:B------:R-:W-:Y:S01]  /*7730*/  HADD2.F32 R37, -RZ, R37.H0_H0 ;  /* 0x20000025ff257230 */ /* 0x000fe20000004100 */
[----:B------:R-:W-:Y:S01]  /*7740*/  SHF.R.U32.HI R50, RZ, 0x10, R51 ;  /* 0x00000010ff327819 */ /* 0x000fe20000011633 */
[----:B------:R-:W-:Y:S01]  /*7750*/  HADD2.F32 R51, -RZ, R184.H0_H0 ;  /* 0x200000b8ff337230 */ /* 0x000fe20000004100 */
[--C-:B------:R-:W-:Y:S01]  /*7760*/  SHF.R.U64 R38, R38, 0x10, R39.reuse ;  /* 0x0000001026267819 */ /* 0x100fe20000001227 */
[----:B------:R-:W-:Y:S01]  /*7770*/  HADD2.F32 R87, -RZ, R48.H0_H0 ;  /* 0x20000030ff577230 */ /* 0x000fe20000004100 */
[----:B------:R-:W-:Y:S01]  /*7780*/  SHF.R.U32.HI R39, RZ, 0x10, R39 ;  /* 0x00000010ff277819 */ /* 0x000fe20000011627 */
[----:B------:R-:W-:-:S02]  /*7790*/  HADD2.F32 R48, -RZ, R41.H1_H1 ;  /* 0x30000029ff307230 */ /* 0x000fc40000004100 */
[-C--:B------:R-:W-:Y:S01]  /*77a0*/  FMUL.FTZ R164, R53, R51.reuse ;  /* 0x0000003335a47220 */ /* 0x080fe20000410000 */
[----:B------:R-:W-:Y:S02]  /*77b0*/  HADD2.F32 R41, -RZ, R82.H0_H0 ;  /* 0x20000052ff297230 */ /* 0x000fe40000004100 */
[C---:B------:R-:W-:Y:S01]  /*77c0*/  FMUL.FTZ R82, R85.reuse, R51 ;  /* 0x0000003355527220 */ /* 0x040fe20000410000 */
[-C--:B------:R-:W-:Y:S01]  /*77d0*/  FMUL.FTZ R51, R86, R87.reuse ;  /* 0x0000005756337220 */ /* 0x080fe20000410000 */
[C---:B------:R-:W-:Y:S01]  /*77e0*/  FMUL.FTZ R87, R48.reuse, R87 ;  /* 0x0000005730577220 */ /* 0x040fe20000410000 */
[-C--:B------:R-:W-:Y:S01]  /*77f0*/  FFMA.FTZ R164, R85, R84.reuse, R164 ;  /* 0x0000005455a47223 */ /* 0x080fe200000100a4 */
[----:B------:R-:W-:Y:S01]  /*7800*/  FFMA.FTZ R82, R53, R84, -R82 ;  /* 0x0000005435527223 */ /* 0x000fe20000010852 */
[-C--:B------:R-:W-:Y:S01]  /*7810*/  FFMA.FTZ R51, R48, R41.reuse, -R51 ;  /* 0x0000002930337223 */ /* 0x080fe20000010833 */
[----:B------:R-:W-:Y:S01]  /*7820*/  FFMA.FTZ R87, R86, R41, R87 ;  /* 0x0000002956577223 */ /* 0x000fe20000010057 */
[----:B------:R-:W-:-:S02]  /*7830*/  HADD2.F32 R53, -RZ, R55.H0_H0 ;  /* 0x20000037ff357230 */ /* 0x000fc40000004100 */
[----:B------:R-:W-:Y:S01]  /*7840*/  HADD2.F32 R84, -RZ, R55.H1_H1 ;  /* 0x30000037ff547230 */ /* 0x000fe20000004100 */
[----:B------:R-:W-:Y:S01]  /*7850*/  F2FP.F16.F32.PACK_AB R51, R51, R82 ;  /* 0x000000523333723e */ /* 0x000fe200000000ff */
[----:B------:R-:W-:Y:S01]  /*7860*/  HADD2.F32 R41, -RZ, R183.H1_H1 ;  /* 0x300000b7ff297230 */ /* 0x000fe20000004100 */
[----:B------:R-:W-:Y:S01]  /*7870*/  F2FP.F16.F32.PACK_AB R87, R87, R164 ;  /* 0x000000a45757723e */ /* 0x000fe200000000ff */
[--C-:B------:R-:W-:Y:S02]  /*7880*/  HADD2.F32 R55, -RZ, R43.reuse.H0_H0 ;  /* 0x2000002bff377230 */ /* 0x100fe40000004100 */
[----:B------:R-:W-:Y:S02]  /*7890*/  HADD2.F32 R85, -RZ, R50.H0_H0 ;  /* 0x20000032ff557230 */ /* 0x000fe40000004100 */
[-C--:B------:R-:W-:Y:S01]  /*78a0*/  FMUL.FTZ R86, R53, R41.reuse ;  /* 0x0000002935567220 */ /* 0x080fe20000410000 */
[----:B------:R-:W-:Y:S02]  /*78b0*/  HADD2.F32 R50, -RZ, R43.H1_H1 ;  /* 0x3000002bff327230 */ /* 0x000fe40000004100 */
[----:B------:R-:W-:Y:S01]  /*78c0*/  FMUL.FTZ R166, R55, R41 ;  /* 0x0000002937a67220 */ /* 0x000fe20000410000 */
[----:B------:R-:W-:-:S02]  /*78d0*/  HADD2.F32 R48, -RZ, R182.H0_H0 ;  /* 0x200000b6ff307230 */ /* 0x000fc40000004100 */
[-C--:B------:R-:W-:Y:S01]  /*78e0*/  FMUL.FTZ R41, R84, R85.reuse ;  /* 0x0000005554297220 */ /* 0x080fe20000410000 */
[----:B------:R-:W-:Y:S02]  /*78f0*/  HADD2.F32 R39, -RZ, R39.H0_H0 ;  /* 0x20000027ff277230 */ /* 0x000fe40000004100 */
[C---:B------:R-:W-:Y:S01]  /*7900*/  FMUL.FTZ R85, R50.reuse, R85 ;  /* 0x0000005532557220 */ /* 0x040fe20000410000 */
[--C-:B------:R-:W-:Y:S02]  /*7910*/  HADD2.F32 R43, -RZ, R181.reuse.H0_H0 ;  /* 0x200000b5ff2b7230 */ /* 0x100fe40000004100 */
[-C--:B------:R-:W-:Y:S01]  /*7920*/  FFMA.FTZ R86, R55, R48.reuse, -R86 ;  /* 0x0000003037567223 */ /* 0x080fe20000010856 */
[----:B------:R-:W-:Y:S01]  /*7930*/  FFMA.FTZ R166, R53, R48, R166 ;  /* 0x0000003035a67223 */ /* 0x000fe200000100a6 */
[-C--:B------:R-:W-:Y:S01]  /*7940*/  FFMA.FTZ R41, R50, R39.reuse, -R41 ;  /* 0x0000002732297223 */ /* 0x080fe20000010829 */
[----:B------:R-:W-:Y:S01]  /*7950*/  FFMA.FTZ R85, R84, R39, R85 ;  /* 0x0000002754557223 */ /* 0x000fe20000010055 */
[----:B------:R-:W-:-:S02]  /*7960*/  HADD2.F32 R39, -RZ, R181.H1_H1 ;  /* 0x300000b5ff277230 */ /* 0x000fc40000004100 */
[----:B------:R-:W-:Y:S02]  /*7970*/  HADD2.F32 R50, -RZ, R52.H0_H0 ;  /* 0x20000034ff327230 */ /* 0x000fe40000004100 */
[----:B------:R-:W-:Y:S02]  /*7980*/  HADD2.F32 R48, -RZ, R40.H0_H0 ;  /* 0x20000028ff307230 */ /* 0x000fe40000004100 */
[----:B------:R-:W-:Y:S02]  /*7990*/  HADD2.F32 R52, -RZ, R52.H1_H1 ;  /* 0x30000034ff347230 */ /* 0x000fe40000004100 */
[-C--:B------:R-:W-:Y:S01]  /*79a0*/  FMUL.FTZ R53, R50, R39.reuse ;  /* 0x0000002732357220 */ /* 0x080fe20000410000 */
[----:B------:R-:W-:Y:S02]  /*79b0*/  HADD2.F32 R40, -RZ, R40.H1_H1 ;  /* 0x30000028ff287230 */ /* 0x000fe40000004100 */
[----:B------:R-:W-:Y:S01]  /*79c0*/  FMUL.FTZ R163, R48, R39 ;  /* 0x0000002730a37220 */ /* 0x000fe20000410000 */
[----:B------:R-:W-:-:S02]  /*79d0*/  HADD2.F32 R55, -RZ, R36.H0_H0 ;  /* 0x20000024ff377230 */ /* 0x000fc40000004100 */
[----:B------:R-:W-:Y:S01]  /*79e0*/  FMUL.FTZ R39, R52, R37 ;  /* 0x0000002534277220 */ /* 0x000fe20000410000 */
[----:B------:R-:W-:Y:S01]  /*79f0*/  FFMA.FTZ R53, R48, R43, -R53 ;  /* 0x0000002b30357223 */ /* 0x000fe20000010835 */
[----:B------:R-:W-:Y:S01]  /*7a00*/  FMUL.FTZ R37, R40, R37 ;  /* 0x0000002528257220 */ /* 0x000fe20000410000 */
[----:B------:R-:W-:Y:S01]  /*7a10*/  FFMA.FTZ R163, R50, R43, R163 ;  /* 0x0000002b32a37223 */ /* 0x000fe200000100a3 */
[-C--:B------:R-:W-:Y:S01]  /*7a20*/  FFMA.FTZ R40, R40, R55.reuse, -R39 ;  /* 0x0000003728287223 */ /* 0x080fe20000010827 */
[----:B------:R-:W-:Y:S02]  /*7a30*/  HADD2.F32 R43, -RZ, R54.H0_H0 ;  /* 0x20000036ff2b7230 */ /* 0x000fe40000004100 */
[----:B------:R-:W-:Y:S01]  /*7a40*/  FFMA.FTZ R52, R52, R55, R37 ;  /* 0x0000003734347223 */ /* 0x000fe20000010025 */
[----:B------:R-:W-:Y:S02]  /*7a50*/  HADD2.F32 R36, -RZ, R180.H1_H1 ;  /* 0x300000b4ff247230 */ /* 0x000fe40000004100 */
        /* <DEDUP_REMOVED lines=10> */
[----:B------:R-:W-:Y:S01]  /*7b00*/  FMUL.FTZ R36, R39, R36 ;  /* 0x0000002427247220 */ /* 0x000fe20000410000 */
[----:B------:R-:W-:Y:S01]  /*7b10*/  FMUL.FTZ R49, R42, R49 ;  /* 0x000000312a317220 */ /* 0x000fe20000410000 */
[----:B------:R-:W-:-:S02]  /*7b20*/  IMAD.MOV.U32 R53, RZ, RZ, R87 ;  /* 0x000000ffff357224 */ /* 0x000fc400078e0057 */
[-C--:B------:R-:W-:Y:S01]  /*7b30*/  FFMA.FTZ R38, R39, R37.reuse, -R38 ;  /* 0x0000002527267223 */ /* 0x080fe20000010826 */
[----:B------:R-:W-:Y:S01]  /*7b40*/  FFMA.FTZ R36, R43, R37, R36 ;  /* 0x000000252b247223 */ /* 0x000fe20000010024 */
[-C--:B------:R-:W-:Y:S01]  /*7b50*/  FFMA.FTZ R165, R42, R55.reuse, -R165 ;  /* 0x000000372aa57223 */ /* 0x080fe200000108a5 */
[----:B------:R-:W-:Y:S01]  /*7b60*/  FFMA.FTZ R49, R54, R55, R49 ;  /* 0x0000003736317223 */ /* 0x000fe20000010031 */
[----:B------:R-:W-:Y:S02]  /*7b70*/  F2FP.F16.F32.PACK_AB R43, R41, R86 ;  /* 0x00000056292b723e */ /* 0x000fe400000000ff */
[----:B------:R-:W-:Y:S02]  /*7b80*/  F2FP.F16.F32.PACK_AB R55, R85, R166 ;  /* 0x000000a65537723e */ /* 0x000fe400000000ff */
[----:B------:R-:W-:Y:S02]  /*7b90*/  F2FP.F16.F32.PACK_AB R42, R165, R38 ;  /* 0x00000026a52a723e */ /* 0x000fe400000000ff */
[----:B------:R-:W-:-:S02]  /*7ba0*/  F2FP.F16.F32.PACK_AB R54, R49, R36 ;  /* 0x000000243136723e */ /* 0x000fc400000000ff */
[----:B------:R-:W-:-:S07]  /*7bb0*/  MOV R41, R51 ;  /* 0x0000003300297202 */ /* 0x000fce0000000f00 */
.L_x_1401:
[----:B------:R-:W-:Y:S05]  /*7bc0*/  BSYNC B3 ;  /* 0x0000000000037941 */ /* 0x000fea0003800000 */
.L_x_1400:
        /* <DEDUP_REMOVED lines=11> */
.L_x_1399:
[----:B------:R-:W-:Y:S05]  /*7c80*/  BSYNC B2 ;  /* 0x0000000000027941 */ /* 0x000fea0003800000 */
.L_x_1398:
[----:B------:R-:W-:-:S13]  /*7c90*/  ISETP.NE.AND P4, PT, R25, RZ, PT ;  /* 0x000000ff1900720c */ /* 0x000fda0003f85270 */
[----:B------:R-:W-:Y:S05]  /*7ca0*/  @!P4 BRA `(.L_x_1393) ;  /* 0x0000000400e0c947 */ /* 0x000fea0003800000 */
[----:B------:R-:W-:Y:S01]  /*7cb0*/  LOP3.LUT P6, RZ, R16, 0x1, RZ, 0xc0, !PT ;  /* 0x0000000110ff7812 */ /* 0x000fe200078cc0ff */
        /* <DEDUP_REMOVED lines=8> */
[----:B------:R-:W-:Y:S01]  /*7d40*/  SHF.R.S32.HI R37, RZ, 0x1f, R36 ;  /* 0x0000001fff257819 */ /* 0x000fe20000011424 */
[----:B------:R-:W-:-:S03]  /*7d50*/  IMAD.SHL.U32 R51, R36, 0x8, RZ ;  /* 0x0000000824337824 */ /* 0x000fc600078e00ff */
        /* <DEDUP_REMOVED lines=8> */
[--C-:B------:R-:W-:Y:S02]  /*7de0*/  IMAD R36, R36, 0x2, R17.reuse ;  /* 0x0000000224247824 */ /* 0x100fe400078e0211 */
[----:B0-----:R-:W-:-:S04]  /*7df0*/  IMAD R40, R38, 0x2, R17 ;  /* 0x0000000226287824 */ /* 0x001fc800078e0211 */
[----:B------:R-:W0:Y:S04]  /*7e00*/  LDS.128 R36, [R36+0x1e400] ;  /* 0x01e4000024247984 */ /* 0x000e280000000c00 */
[----:B------:R-:W2:Y:S01]  /*7e10*/  LDS.128 R40, [R40+0x1e400] ;  /* 0x01e4000028287984 */ /* 0x000ea20000000c00 */
[----:B------:R-:W-:Y:S05]  /*7e20*/  @P4 BRA `(.L_x_1403) ;  /* 0x0000000400504947 */ /* 0x000fea0003800000 */
[--C-:B------:R-:W-:Y:S01]  /*7e30*/  SHF.R.U64 R32, R32, 0x10, R33.reuse ;  /* 0x0000001020207819 */ /* 0x100fe20000001221 */
[----:B------:R-:W-:Y:S01]  /*7e40*/  HADD2.F32 R53, -RZ, R179.H1_H1 ;  /* 0x300000b3ff357230 */ /* 0x000fe20000004100 */
[----:B------:R-:W-:Y:S01]  /*7e50*/  SHF.R.U32.HI R50, RZ, 0x10, R33 ;  /* 0x00000010ff327819 */ /* 0x000fe20000011621 */
[----:B0-----:R-:W-:Y:S01]  /*7e60*/  HADD2.F32 R80, -RZ, R37.H0_H0 ;  /* 0x20000025ff507230 */ /* 0x001fe20000004100 */
[--C-:B------:R-:W-:Y:S01]  /*7e70*/  SHF.R.U64 R33, R44, 0x10, R45.reuse ;  /* 0x000000102c217819 */ /* 0x100fe2000000122d */
[----:B------:R-:W-:Y:S01]  /*7e80*/  HADD2.F32 R82, -RZ, R178.H1_H1 ;  /* 0x300000b2ff527230 */ /* 0x000fe20000004100 */
[----:B--2---:R-:W-:Y:S01]  /*7e90*/  MOV R52, R41 ;  /* 0x0000002900347202 */ /* 0x004fe20000000f00 */
[----:B------:R-:W-:Y:S01]  /*7ea0*/  HADD2.F32 R41, -RZ, R177.H1_H1 ;  /* 0x300000b1ff297230 */ /* 0x000fe20000004100 */
[----:B------:R-:W-:Y:S02]  /*7eb0*/  SHF.R.U32.HI R45, RZ, 0x10, R45 ;  /* 0x00000010ff2d7819 */ /* 0x000fe4000001162d */
[--C-:B------:R-:W-:Y:S01]  /*7ec0*/  SHF.R.U64 R44, R46, 0x10, R47.reuse ;  /* 0x000000102e2c7819 */ /* 0x100fe2000000122f */
[--C-:B------:R-:W-:Y:S01]  /*7ed0*/  HADD2.F32 R54, -RZ, R52.reuse.H0_H0 ;  /* 0x20000034ff367230 */ /* 0x100fe20000004100 */
[----:B------:R-:W-:Y:S01]  /*7ee0*/  SHF.R.U32.HI R46, RZ, 0x10, R47 ;  /* 0x00000010ff2e7819 */ /* 0x000fe2000001162f */
[----:B------:R-:W-:Y:S01]  /*7ef0*/  HADD2.F32 R52, -RZ, R52.H1_H1 ;  /* 0x30000034ff347230 */ /* 0x000fe20000004100 */
[--C-:B------:R-:W-:Y:S01]  /*7f00*/  SHF.R.U64 R34, R34, 0x10, R35.reuse ;  /* 0x0000001022227819 */ /* 0x100fe20000001223 */
[----:B------:R-:W-:Y:S01]  /*7f10*/  HADD2.F32 R55, -RZ, R45.H0_H0 ;  /* 0x2000002dff377230 */ /* 0x000fe20000004100 */
[----:B------:R-:W-:Y:S01]  /*7f20*/  SHF.R.U32.HI R35, RZ, 0x10, R35 ;  /* 0x00000010ff237819 */ /* 0x000fe20000011623 */
[----:B------:R-:W-:-:S02]  /*7f30*/  HADD2.F32 R45, -RZ, R37.H1_H1 ;  /* 0x30000025ff2d7230 */ /* 0x000fc40000004100 */
[-C--:B------:R-:W-:Y:S01]  /*7f40*/  FMUL.FTZ R37, R54, R53.reuse ;  /* 0x0000003536257220 */ /* 0x080fe20000410000 */
[----:B------:R-:W-:Y:S02]  /*7f50*/  HADD2.F32 R47, -RZ, R50.H0_H0 ;  /* 0x20000032ff2f7230 */ /* 0x000fe40000004100 */
[----:B------:R-:W-:Y:S01]  /*7f60*/  FMUL.FTZ R53, R80, R53 ;  /* 0x0000003550357220 */ /* 0x000fe20000410000 */
[----:B------:R-:W-:Y:S01]  /*7f70*/  FMUL.FTZ R50, R52, R55 ;  /* 0x0000003734327220 */ /* 0x000fe20000410000 */
[----:B------:R-:W-:Y:S01]  /*7f80*/  FFMA.FTZ R37, R80, R41, -R37 ;  /* 0x0000002950257223 */ /* 0x000fe20000010825 */
[C---:B------:R-:W-:Y:S01]  /*7f90*/  FMUL.FTZ R55, R45.reuse, R55 ;  /* 0x000000372d377220 */ /* 0x040fe20000410000 */
[----:B------:R-:W-:Y:S01]  /*7fa0*/  FFMA.FTZ R41, R54, R41, R53 ;  /* 0x0000002936297223 */ /* 0x000fe20000010035 */
[-C--:B------:R-:W-:Y:S01]  /*7fb0*/  FFMA.FTZ R50, R45, R47.reuse, -R50 ;  /* 0x0000002f2d327223 */ /* 0x080fe20000010832 */
[--C-:B------:R-:W-:Y:S02]  /*7fc0*/  HADD2.F32 R45, -RZ, R43.reuse.H0_H0 ;  /* 0x2000002bff2d7230 */ /* 0x100fe40000004100 */
[----:B------:R-:W-:Y:S01]  /*7fd0*/  FFMA.FTZ R52, R52, R47, R55 ;  /* 0x0000002f34347223 */ /* 0x000fe20000010037 */
[----:B------:R-:W-:-:S02]  /*7fe0*/  HADD2.F32 R54, -RZ, R43.H1_H1 ;  /* 0x3000002bff367230 */ /* 0x000fc40000004100 */
[----:B------:R-:W-:Y:S02]  /*7ff0*/  HADD2.F32 R53, -RZ, R46.H0_H0 ;  /* 0x2000002eff357230 */ /* 0x000fe40000004100 */
[-C--:B------:R-:W-:Y:S01]  /*8000*/  FMUL.FTZ R84, R45, R82.reuse ;  /* 0x000000522d547220 */ /* 0x080fe20000410000 */
[--C-:B------:R-:W-:Y:S01]  /*8010*/  HADD2.F32 R43, -RZ, R39.reuse.H0_H0 ;  /* 0x20000027ff2b7230 */ /* 0x100fe20000004100 */
[----:B------:R-:W-:Y:S01]  /*8020*/  F2FP.F16.F32.PACK_AB R37, R50, R37 ;  /* 0x000000253225723e */ /* 0x000fe200000000ff */
[----:B------:R-:W-:Y:S02]  /*8030*/  HADD2.F32 R46, -RZ, R39.H1_H1 ;  /* 0x30000027ff2e7230 */ /* 0x000fe40000004100 */
[----:B------:R-:W-:Y:S01]  /*8040*/  FMUL.FTZ R55, R54, R53 ;  /* 0x0000003536377220 */ /* 0x000fe20000410000 */
[----:B------:R-:W-:Y:S02]  /*8050*/  HADD2.F32 R80, -RZ, R176.H1_H1 ;  /* 0x300000b0ff507230 */ /* 0x000fe40000004100 */
        /* <DEDUP_REMOVED lines=8> */
[----:B------:R-:W-:Y:S02]  /*80e0*/  HADD2.F32 R82, -RZ, R179.H0_H0 ;  /* 0x200000b3ff527230 */ /* 0x000fe40000004100 */
[----:B------:R-:W-:Y:S01]  /*80f0*/  HADD2.F32 R47, -RZ, R33.H0_H0 ;  /* 0x20000021ff2f7230 */ /* 0x000fe20000004100 */
[----:B------:R-:W-:Y:S01]  /*8100*/  F2FP.F16.F32.PACK_AB R35, R46, R35 ;  /* 0x000000232e23723e */ /* 0x000fe200000000ff */
[----:B------:R-:W-:Y:S01]  /*8110*/  HADD2.F32 R43, -RZ, R40.H0_H0 ;  /* 0x20000028ff2b7230 */ /* 0x000fe20000004100 */
[----:B------:R-:W-:Y:S01]  /*8120*/  F2FP.F16.F32.PACK_AB R54, R54, R39 ;  /* 0x000000273636723e */ /* 0x000fe200000000ff */
[----:B------:R-:W-:-:S02]  /*8130*/  HADD2.F32 R33, -RZ, R36.H0_H0 ;  /* 0x20000024ff217230 */ /* 0x000fc40000004100 */
[----:B------:R-:W-:Y:S02]  /*8140*/  HADD2.F32 R40, -RZ, R40.H1_H1 ;  /* 0x30000028ff287230 */ /* 0x000fe40000004100 */
[----:B------:R-:W-:Y:S02]  /*8150*/  HADD2.F32 R36, -RZ, R36.H1_H1 ;  /* 0x30000024ff247230 */ /* 0x000fe40000004100 */
[----:B------:R-:W-:Y:S02]  /*8160*/  HADD2.F32 R80, -RZ, R177.H0_H0 ;  /* 0x200000b1ff507230 */ /* 0x000fe40000004100 */
[-C--:B------:R-:W-:Y:S01]  /*8170*/  FMUL.FTZ R53, R40, R47.reuse ;  /* 0x0000002f28357220 */ /* 0x080fe20000410000 */
[----:B------:R-:W-:Y:S02]  /*8180*/  HADD2.F32 R45, -RZ, R32.H0_H0 ;  /* 0x20000020ff2d7230 */ /* 0x000fe40000004100 */
[-C--:B------:R-:W-:Y:S01]  /*8190*/  FMUL.FTZ R32, R43, R82.reuse ;  /* 0x000000522b207220 */ /* 0x080fe20000410000 */
[----:B------:R-:W-:Y:S01]  /*81a0*/  FMUL.FTZ R82, R33, R82 ;  /* 0x0000005221527220 */ /* 0x000fe20000410000 */
[----:B------:R-:W-:Y:S01]  /*81b0*/  FMUL.FTZ R47, R36, R47 ;  /* 0x0000002f242f7220 */ /* 0x000fe20000410000 */
[----:B------:R-:W-:-:S02]  /*81c0*/  HADD2.F32 R55, -RZ, R44.H0_H0 ;  /* 0x2000002cff377230 */ /* 0x000fc40000004100 */
[-C--:B------:R-:W-:Y:S01]  /*81d0*/  FFMA.FTZ R32, R33, R80.reuse, -R32 ;  /* 0x0000005021207223 */ /* 0x080fe20000010820 */
[----:B------:R-:W-:Y:S01]  /*81e0*/  FFMA.FTZ R33, R43, R80, R82 ;  /* 0x000000502b217223 */ /* 0x000fe20000010052 */
[-C--:B------:R-:W-:Y:S01]  /*81f0*/  FFMA.FTZ R43, R36, R45.reuse, -R53 ;  /* 0x0000002d242b7223 */ /* 0x080fe20000010835 */
[----:B------:R-:W-:Y:S01]  /*8200*/  FFMA.FTZ R36, R40, R45, R47 ;  /* 0x0000002d28247223 */ /* 0x000fe2000001002f */
[----:B------:R-:W-:Y:S02]  /*8210*/  HADD2.F32 R44, -RZ, R42.H0_H0 ;  /* 0x2000002aff2c7230 */ /* 0x000fe40000004100 */
[----:B------:R-:W-:Y:S01]  /*8220*/  HADD2.F32 R53, -RZ, R178.H0_H0 ;  /* 0x200000b2ff357230 */ /* 0x000fe20000004100 */
[----:B------:R-:W-:Y:S01]  /*8230*/  F2FP.F16.F32.PACK_AB R32, R43, R32 ;  /* 0x000000202b20723e */ /* 0x000fe200000000ff */
[----:B------:R-:W-:Y:S02]  /*8240*/  HADD2.F32 R40, -RZ, R38.H0_H0 ;  /* 0x20000026ff287230 */ /* 0x000fe40000004100 */
[----:B------:R-:W-:-:S02]  /*8250*/  HADD2.F32 R42, -RZ, R42.H1_H1 ;  /* 0x3000002aff2a7230 */ /* 0x000fc40000004100 */
[-C--:B------:R-:W-:Y:S01]  /*8260*/  FMUL.FTZ R81, R44, R53.reuse ;  /* 0x000000352c517220 */ /* 0x080fe20000410000 */
[----:B------:R-:W-:Y:S02]  /*8270*/  HADD2.F32 R38, -RZ, R38.H1_H1 ;  /* 0x30000026ff267230 */ /* 0x000fe40000004100 */
[----:B------:R-:W-:Y:S01]  /*8280*/  FMUL.FTZ R53, R40, R53 ;  /* 0x0000003528357220 */ /* 0x000fe20000410000 */
[----:B------:R-:W-:Y:S02]  /*8290*/  HADD2.F32 R45, -RZ, R176.H0_H0 ;  /* 0x200000b0ff2d7230 */ /* 0x000fe40000004100 */
[-C--:B------:R-:W-:Y:S01]  /*82a0*/  FMUL.FTZ R83, R42, R55.reuse ;  /* 0x000000372a537220 */ /* 0x080fe20000410000 */
[----:B------:R-:W-:Y:S02]  /*82b0*/  HADD2.F32 R47, -RZ, R34.H0_H0 ;  /* 0x20000022ff2f7230 */ /* 0x000fe40000004100 */
[----:B------:R-:W-:Y:S01]  /*82c0*/  FMUL.FTZ R55, R38, R55 ;  /* 0x0000003726377220 */ /* 0x000fe20000410000 */
[----:B------:R-:W-:-:S02]  /*82d0*/  IMAD.MOV.U32 R39, RZ, RZ, R35 ;  /* 0x000000ffff277224 */ /* 0x000fc400078e0023 */
[-C--:B------:R-:W-:Y:S01]  /*82e0*/  FFMA.FTZ R81, R40, R45.reuse, -R81 ;  /* 0x0000002d28517223 */ /* 0x080fe20000010851 */
[----:B------:R-:W-:Y:S01]  /*82f0*/  FFMA.FTZ R53, R44, R45, R53 ;  /* 0x0000002d2c357223 */ /* 0x000fe20000010035 */
[-C--:B------:R-:W-:Y:S01]  /*8300*/  FFMA.FTZ R38, R38, R47.reuse, -R83 ;  /* 0x0000002f26267223 */ /* 0x080fe20000010853 */
[----:B------:R-:W-:Y:S01]  /*8310*/  FFMA.FTZ R42, R42, R47, R55 ;  /* 0x0000002f2a2a7223 */ /* 0x000fe20000010037 */
[----:B------:R-:W-:Y:S01]  /*8320*/  F2FP.F16.F32.PACK_AB R40, R36, R33 ;  /* 0x000000212428723e */ /* 0x000fe200000000ff */
[----:B------:R-:W-:Y:S02]  /*8330*/  IMAD.MOV.U32 R36, RZ, RZ, R32 ;  /* 0x000000ffff247224 */ /* 0x000fe400078e0020 */
[----:B------:R-:W-:Y:S01]  /*8340*/  F2FP.F16.F32.PACK_AB R38, R38, R81 ;  /* 0x000000512626723e */ /* 0x000fe200000000ff */
[----:B------:R-:W-:Y:S01]  /*8350*/  IMAD.MOV.U32 R43, RZ, RZ, R54 ;  /* 0x000000ffff2b7224 */ /* 0x000fe200078e0036 */
[----:B------:R-:W-:-:S07]  /*8360*/  F2FP.F16.F32.PACK_AB R42, R42, R53 ;  /* 0x000000352a2a723e */ /* 0x000fce00000000ff */
.L_x_1403:
[----:B------:R-:W-:Y:S05]  /*8370*/  BSYNC B2 ;  /* 0x0000000000027941 */ /* 0x000fea0003800000 */
.L_x_1402:
        /* <DEDUP_REMOVED lines=11> */
.L_x_1393:
[----:B------:R-:W-:Y:S05]  /*8430*/  BSYNC B1 ;  /* 0x0000000000017941 */ /* 0x000fea0003800000 */
.L_x_1392:
        /* <DEDUP_REMOVED lines=39> */
[----:B--2---:R-:W-:Y:S01]  /*86b0*/  IMAD.MOV.U32 R49, RZ, RZ, R37 ;  /* 0x000000ffff317224 */ /* 0x004fe200078e0025 */
[----:B------:R-:W-:Y:S01]  /*86c0*/  SHF.R.U32.HI R55, RZ, 0x10, R77 ;  /* 0x00000010ff377819 */ /* 0x000fe2000001164d */
[----:B------:R-:W-:Y:S01]  /*86d0*/  IMAD.MOV.U32 R51, RZ, RZ, R39 ;  /* 0x000000ffff337224 */ /* 0x000fe200078e0027 */
[----:B------:R-:W-:Y:S01]  /*86e0*/  SHF.R.U32.HI R53, RZ, 0x10, R65 ;  /* 0x00000010ff357819 */ /* 0x000fe20000011641 */
[----:B0-----:R-:W-:Y:S01]  /*86f0*/  IMAD.MOV.U32 R37, RZ, RZ, R35 ;  /* 0x000000ffff257224 */ /* 0x001fe200078e0023 */
[----:B------:R-:W-:Y:S01]  /*8700*/  SHF.R.U64 R44, R64, 0x10, R65 ;  /* 0x00000010402c7819 */ /* 0x000fe20000001241 */
[----:B------:R-:W-:Y:S01]  /*8710*/  HADD2.F32 R54, -RZ, R175.H1_H1 ;  /* 0x300000afff367230 */ /* 0x000fe20000004100 */
[----:B------:R-:W-:Y:S01]  /*8720*/  SHF.R.U64 R48, R76, 0x10, R77 ;  /* 0x000000104c307819 */ /* 0x000fe2000000124d */
        /* <DEDUP_REMOVED lines=8> */
[----:B------:R-:W-:Y:S01]  /*87b0*/  HADD2.F32 R52, -RZ, R162.H1_H1 ;  /* 0x300000a2ff347230 */ /* 0x000fe20000004100 */
[----:B------:R-:W-:Y:S01]  /*87c0*/  SHF.R.U64 R46, R66, 0x10, R67 ;  /* 0x00000010422e7819 */ /* 0x000fe20000001243 */
[----:B------:R-:W-:Y:S02]  /*87d0*/  HADD2.F32 R49, -RZ, R49.H1_H1 ;  /* 0x30000031ff317230 */ /* 0x000fe40000004100 */
[-C--:B------:R-:W-:Y:S01]  /*87e0*/  FMUL.FTZ R76, R50, R55.reuse ;  /* 0x00000037324c7220 */ /* 0x080fe20000410000 */
[----:B------:R-:W-:Y:S02]  /*87f0*/  HADD2.F32 R53, -RZ, R53.H0_H0 ;  /* 0x20000035ff357230 */ /* 0x000fe40000004100 */
[-C--:B------:R-:W-:Y:S01]  /*8800*/  FFMA.FTZ R33, R35, R52.reuse, -R64 ;  /* 0x0000003423217223 */ /* 0x080fe20000010840 */
[----:B------:R-:W-:Y:S01]  /*8810*/  FFMA.FTZ R35, R39, R52, R54 ;  /* 0x0000003427237223 */ /* 0x000fe20000010036 */
[----:B------:R-:W-:Y:S01]  /*8820*/  FMUL.FTZ R65, R49, R55 ;  /* 0x0000003731417220 */ /* 0x000fe20000410000 */
[----:B------:R-:W-:-:S02]  /*8830*/  HADD2.F32 R39, -RZ, R37.H0_H0 ;  /* 0x20000025ff277230 */ /* 0x000fc40000004100 */
[-C--:B------:R-:W-:Y:S01]  /*8840*/  FFMA.FTZ R52, R49, R53.reuse, R76 ;  /* 0x0000003531347223 */ /* 0x080fe2000001004c */
[----:B------:R-:W-:Y:S02]  /*8850*/  HADD2.F32 R76, -RZ, R173.H1_H1 ;  /* 0x300000adff4c7230 */ /* 0x000fe40000004100 */
[----:B------:R-:W-:Y:S01]  /*8860*/  FFMA.FTZ R50, R50, R53, -R65 ;  /* 0x0000003532327223 */ /* 0x000fe20000010841 */
[----:B------:R-:W-:Y:S01]  /*8870*/  HADD2.F32 R49, -RZ, R51.H0_H0 ;  /* 0x20000033ff317230 */ /* 0x000fe20000004100 */
[----:B------:R-:W-:Y:S01]  /*8880*/  SHF.R.U32.HI R66, RZ, 0x10, R67 ;  /* 0x00000010ff427819 */ /* 0x000fe20000011643 */
[----:B------:R-:W-:Y:S02]  /*8890*/  HADD2.F32 R64, -RZ, R161.H1_H1 ;  /* 0x300000a1ff407230 */ /* 0x000fe40000004100 */
[----:B------:R-:W-:Y:S02]  /*88a0*/  HADD2.F32 R53, -RZ, R78.H0_H0 ;  /* 0x2000004eff357230 */ /* 0x000fe40000004100 */
[----:B------:R-:W-:Y:S01]  /*88b0*/  FMUL.FTZ R78, R49, R76 ;  /* 0x0000004c314e7220 */ /* 0x000fe20000410000 */
[----:B------:R-:W-:-:S02]  /*88c0*/  HADD2.F32 R51, -RZ, R51.H1_H1 ;  /* 0x30000033ff337230 */ /* 0x000fc40000004100 */
[C---:B------:R-:W-:Y:S01]  /*88d0*/  FMUL.FTZ R76, R39.reuse, R76 ;  /* 0x0000004c274c7220 */ /* 0x040fe20000410000 */
[----:B------:R-:W-:Y:S02]  /*88e0*/  HADD2.F32 R54, -RZ, R37.H1_H1 ;  /* 0x30000025ff367230 */ /* 0x000fe40000004100 */
[-C--:B------:R-:W-:Y:S01]  /*88f0*/  FFMA.FTZ R37, R39, R64.reuse, -R78 ;  /* 0x0000004027257223 */ /* 0x080fe2000001084e */
[----:B------:R-:W-:Y:S02]  /*8900*/  HADD2.F32 R66, -RZ, R66.H0_H0 ;  /* 0x20000042ff427230 */ /* 0x000fe40000004100 */
[-C--:B------:R-:W-:Y:S01]  /*8910*/  FMUL.FTZ R55, R51, R53.reuse ;  /* 0x0000003533377220 */ /* 0x080fe20000410000 */
[----:B------:R-:W-:Y:S01]  /*8920*/  FFMA.FTZ R39, R49, R64, R76 ;  /* 0x0000004031277223 */ /* 0x000fe2000001004c */
[C---:B------:R-:W-:Y:S01]  /*8930*/  FMUL.FTZ R80, R54.reuse, R53 ;  /* 0x0000003536507220 */ /* 0x040fe20000410000 */
[----:B------:R-:W-:Y:S02]  /*8940*/  HADD2.F32 R53, -RZ, R48.H0_H0 ;  /* 0x20000030ff357230 */ /* 0x000fe40000004100 */
[----:B------:R-:W-:Y:S01]  /*8950*/  FFMA.FTZ R54, R54, R66, -R55 ;  /* 0x0000004236367223 */ /* 0x000fe20000010837 */
[----:B------:R-:W-:-:S02]  /*8960*/  HADD2.F32 R49, -RZ, R36.H0_H0 ;  /* 0x20000024ff317230 */ /* 0x000fc40000004100 */
[----:B------:R-:W-:Y:S01]  /*8970*/  FFMA.FTZ R64, R51, R66, R80 ;  /* 0x0000004233407223 */ /* 0x000fe20000010050 */
[----:B------:R-:W-:Y:S01]  /*8980*/  HADD2.F32 R48, -RZ, R32.H0_H0 ;  /* 0x20000020ff307230 */ /* 0x000fe20000004100 */
[----:B------:R-:W-:Y:S01]  /*8990*/  F2FP.F16.F32.PACK_AB R33, R50, R33 ;  /* 0x000000213221723e */ /* 0x000fe200000000ff */
[----:B------:R-:W-:Y:S01]  /*89a0*/  HADD2.F32 R36, -RZ, R36.H1_H1 ;  /* 0x30000024ff247230 */ /* 0x000fe20000004100 */
[----:B------:R-:W-:Y:S01]  /*89b0*/  F2FP.F16.F32.PACK_AB R54, R54, R37 ;  /* 0x000000253636723e */ /* 0x000fe200000000ff */
[----:B------:R-:W-:Y:S01]  /*89c0*/  HADD2.F32 R175, -RZ, R175.H0_H0 ;  /* 0x200000afffaf7230 */ /* 0x000fe20000004100 */
[----:B------:R-:W-:Y:S01]  /*89d0*/  F2FP.F16.F32.PACK_AB R37, R52, R35 ;  /* 0x000000233425723e */ /* 0x000fe200000000ff */
[----:B------:R-:W-:Y:S02]  /*89e0*/  HADD2.F32 R32, -RZ, R32.H1_H1 ;  /* 0x30000020ff207230 */ /* 0x000fe40000004100 */
[----:B------:R-:W-:Y:S01]  /*89f0*/  FMUL.FTZ R65, R36, R53 ;  /* 0x0000003524417220 */ /* 0x000fe20000410000 */
[----:B------:R-:W-:-:S02]  /*8a00*/  HADD2.F32 R162, -RZ, R162.H0_H0 ;  /* 0x200000a2ffa27230 */ /* 0x000fc40000004100 */
[C---:B------:R-:W-:Y:S01]  /*8a10*/  FMUL.FTZ R55, R49.reuse, R175 ;  /* 0x000000af31377220 */ /* 0x040fe20000410000 */
[----:B------:R-:W-:Y:S02]  /*8a20*/  HADD2.F32 R51, -RZ, R44.H0_H0 ;  /* 0x2000002cff337230 */ /* 0x000fe40000004100 */
[----:B------:R-:W-:Y:S01]  /*8a30*/  FMUL.FTZ R53, R32, R53 ;  /* 0x0000003520357220 */ /* 0x000fe20000410000 */
[C---:B------:R-:W-:Y:S01]  /*8a40*/  FMUL.FTZ R44, R48.reuse, R175 ;  /* 0x000000af302c7220 */ /* 0x040fe20000410000 */
[-C--:B------:R-:W-:Y:S01]  /*8a50*/  FFMA.FTZ R55, R48, R162.reuse, -R55 ;  /* 0x000000a230377223 */ /* 0x080fe20000010837 */
[----:B------:R-:W-:Y:S02]  /*8a60*/  HADD2.F32 R173, -RZ, R173.H0_H0 ;  /* 0x200000adffad7230 */ /* 0x000fe40000004100 */
[-C--:B------:R-:W-:Y:S01]  /*8a70*/  FFMA.FTZ R53, R36, R51.reuse, R53 ;  /* 0x0000003324357223 */ /* 0x080fe20000010035 */
[----:B------:R-:W-:Y:S01]  /*8a80*/  FFMA.FTZ R44, R49, R162, R44 ;  /* 0x000000a2312c7223 */ /* 0x000fe2000001002c */
[----:B------:R-:W-:Y:S01]  /*8a90*/  FFMA.FTZ R48, R32, R51, -R65 ;  /* 0x0000003320307223 */ /* 0x000fe20000010841 */
[----:B------:R-:W-:Y:S01]  /*8aa0*/  HADD2.F32 R36, -RZ, R38.H0_H0 ;  /* 0x20000026ff247230 */ /* 0x000fe20000004100 */
[----:B------:R-:W-:Y:S01]  /*8ab0*/  F2FP.F16.F32.PACK_AB R39, R64, R39 ;  /* 0x000000274027723e */ /* 0x000fe200000000ff */
[----:B------:R-:W-:Y:S01]  /*8ac0*/  HADD2.F32 R49, -RZ, R47.H0_H0 ;  /* 0x2000002fff317230 */ /* 0x000fe20000004100 */
[----:B------:R-:W-:Y:S01]  /*8ad0*/  MOV R35, R54 ;  /* 0x0000003600237202 */ /* 0x000fe20000000f00 */
[----:B------:R-:W-:-:S02]  /*8ae0*/  HADD2.F32 R32, -RZ, R34.H0_H0 ;  /* 0x20000022ff207230 */ /* 0x000fc40000004100 */
[-C--:B------:R-:W-:Y:S01]  /*8af0*/  FMUL.FTZ R51, R36, R173.reuse ;  /* 0x000000ad24337220 */ /* 0x080fe20000410000 */
[----:B------:R-:W-:Y:S02]  /*8b00*/  HADD2.F32 R38, -RZ, R38.H1_H1 ;  /* 0x30000026ff267230 */ /* 0x000fe40000004100 */
[----:B------:R-:W-:Y:S02]  /*8b10*/  HADD2.F32 R34, -RZ, R34.H1_H1 ;  /* 0x30000022ff227230 */ /* 0x000fe40000004100 */
[----:B------:R-:W-:Y:S01]  /*8b20*/  FMUL.FTZ R173, R32, R173 ;  /* 0x000000ad20ad7220 */ /* 0x000fe20000410000 */
[----:B------:R-:W-:Y:S02]  /*8b30*/  HADD2.F32 R161, -RZ, R161.H0_H0 ;  /* 0x200000a1ffa17230 */ /* 0x000fe40000004100 */
        /* <DEDUP_REMOVED lines=11> */
.L_x_1407:
[----:B------:R-:W-:Y:S05]  /*8bf0*/  BSYNC B2 ;  /* 0x0000000000027941 */ /* 0x000fea0003800000 */
.L_x_1406:
[----:B------:R-:W-:Y:S02]  /*8c00*/  ULDC.64 UR4, c[0x0][0x208] ;  /* 0x0000820000047ab9 */ /* 0x000fe40000000a00 */
[----:B0-----:R4:W-:Y:S04]  /*8c10*/  STG.E.128 desc[UR4][R40.64], R32 ;  /* 0x0000002028007986 */ /* 0x0019e8000c101d04 */
[----:B--2---:R4:W-:Y:S02]  /*8c20*/  @!P3 STG.E.128 desc[UR4][R42.64], R36 ;  /* 0x000000242a00b986 */ /* 0x0049e4000c101d04 */
.L_x_1405:
[----:B------:R-:W-:Y:S05]  /*8c30*/  BSYNC B1 ;  /* 0x0000000000017941 */ /* 0x000fea0003800000 */
.L_x_1404:
        /* <DEDUP_REMOVED lines=34> */
[----:B0-----:R-:W-:Y:S01]  /*8e60*/  IMAD.MOV.U32 R49, RZ, RZ, R32 ;  /* 0x000000ffff317224 */ /* 0x001fe200078e0020 */
[----:B--2---:R-:W-:Y:S01]  /*8e70*/  MOV R32, R37 ;  /* 0x0000002500207202 */ /* 0x004fe20000000f00 */
[----:B------:R-:W-:Y:S01]  /*8e80*/  IMAD.MOV.U32 R50, RZ, RZ, R36 ;  /* 0x000000ffff327224 */ /* 0x000fe200078e0024 */
[----:B------:R-:W-:Y:S01]  /*8e90*/  SHF.R.U32.HI R54, RZ, 0x10, R73 ;  /* 0x00000010ff367819 */ /* 0x000fe20000011649 */
[----:B------:R-:W-:Y:S01]  /*8ea0*/  IMAD.MOV.U32 R51, RZ, RZ, R39 ;  /* 0x000000ffff337224 */ /* 0x000fe200078e0027 */
[--C-:B------:R-:W-:Y:S01]  /*8eb0*/  SHF.R.U32.HI R52, RZ, 0x10, R61.reuse ;  /* 0x00000010ff347819 */ /* 0x100fe2000001163d */
[----:B------:R-:W-:Y:S01]  /*8ec0*/  HADD2.F32 R55, -RZ, R160.H1_H1 ;  /* 0x300000a0ff377230 */ /* 0x000fe20000004100 */
[----:B------:R-:W-:Y:S01]  /*8ed0*/  SHF.R.U64 R47, R60, 0x10, R61 ;  /* 0x000000103c2f7819 */ /* 0x000fe2000000123d */
[--C-:B------:R-:W-:Y:S01]  /*8ee0*/  HADD2.F32 R36, -RZ, R32.reuse.H0_H0 ;  /* 0x20000020ff247230 */ /* 0x100fe20000004100 */
[--C-:B------:R-:W-:Y:S01]  /*8ef0*/  SHF.R.U64 R46, R74, 0x10, R75.reuse ;  /* 0x000000104a2e7819 */ /* 0x100fe2000000124b */
[----:B------:R-:W-:Y:S01]  /*8f00*/  HADD2.F32 R39, -RZ, R32.H1_H1 ;  /* 0x30000020ff277230 */ /* 0x000fe20000004100 */
[----:B------:R-:W-:Y:S01]  /*8f10*/  SHF.R.U32.HI R74, RZ, 0x10, R75 ;  /* 0x00000010ff4a7819 */ /* 0x000fe2000001164b */
[----:B------:R-:W-:Y:S01]  /*8f20*/  IMAD.MOV.U32 R37, RZ, RZ, R35 ;  /* 0x000000ffff257224 */ /* 0x000fe200078e0023 */
[--C-:B------:R-:W-:Y:S01]  /*8f30*/  SHF.R.U64 R44, R62, 0x10, R63.reuse ;  /* 0x000000103e2c7819 */ /* 0x100fe2000000123f */
[--C-:B------:R-:W-:Y:S01]  /*8f40*/  HADD2.F32 R32, -RZ, R33.reuse.H0_H0 ;  /* 0x20000021ff207230 */ /* 0x100fe20000004100 */
[----:B------:R-:W-:Y:S01]  /*8f50*/  SHF.R.U32.HI R62, RZ, 0x10, R63 ;  /* 0x00000010ff3e7819 */ /* 0x000fe2000001163f */
[----:B------:R-:W-:Y:S01]  /*8f60*/  HADD2.F32 R54, -RZ, R54.H0_H0 ;  /* 0x20000036ff367230 */ /* 0x000fe20000004100 */
[----:B------:R-:W-:Y:S01]  /*8f70*/  SHF.R.U64 R48, R72, 0x10, R73 ;  /* 0x0000001048307819 */ /* 0x000fe20000001249 */
        /* <DEDUP_REMOVED lines=11> */
[----:B------:R-:W-:-:S02]  /*9030*/  HADD2.F32 R55, -RZ, R159.H1_H1 ;  /* 0x3000009fff377230 */ /* 0x000fc40000004100 */
[--C-:B------:R-:W-:Y:S01]  /*9040*/  HADD2.F32 R52, -RZ, R51.reuse.H0_H0 ;  /* 0x20000033ff347230 */ /* 0x100fe20000004100 */
[----:B------:R-:W-:Y:S01]  /*9050*/  F2FP.F16.F32.PACK_AB R35, R35, R32 ;  /* 0x000000202323723e */ /* 0x000fe200000000ff */
[----:B------:R-:W-:Y:S02]  /*9060*/  HADD2.F32 R51, -RZ, R51.H1_H1 ;  /* 0x30000033ff337230 */ /* 0x000fe40000004100 */
[----:B------:R-:W-:Y:S02]  /*9070*/  HADD2.F32 R60, -RZ, R74.H0_H0 ;  /* 0x2000004aff3c7230 */ /* 0x000fe40000004100 */
[----:B------:R-:W-:Y:S02]  /*9080*/  HADD2.F32 R53, -RZ, R157.H1_H1 ;  /* 0x3000009dff357230 */ /* 0x000fe40000004100 */
[----:B------:R-:W-:Y:S02]  /*9090*/  HADD2.F32 R39, -RZ, R37.H0_H0 ;  /* 0x20000025ff277230 */ /* 0x000fe40000004100 */
[----:B------:R-:W-:Y:S01]  /*90a0*/  FMUL.FTZ R64, R51, R60 ;  /* 0x0000003c33407220 */ /* 0x000fe20000410000 */
[----:B------:R-:W-:-:S02]  /*90b0*/  HADD2.F32 R54, -RZ, R62.H0_H0 ;  /* 0x2000003eff367230 */ /* 0x000fc40000004100 */
[-C--:B------:R-:W-:Y:S01]  /*90c0*/  FMUL.FTZ R62, R52, R55.reuse ;  /* 0x00000037343e7220 */ /* 0x080fe20000410000 */
[----:B------:R-:W-:Y:S02]  /*90d0*/  HADD2.F32 R37, -RZ, R37.H1_H1 ;  /* 0x30000025ff257230 */ /* 0x000fe40000004100 */
[C---:B------:R-:W-:Y:S01]  /*90e0*/  FMUL.FTZ R55, R39.reuse, R55 ;  /* 0x0000003727377220 */ /* 0x040fe20000410000 */
[----:B------:R-:W-:Y:S02]  /*90f0*/  HADD2.F32 R160, -RZ, R160.H0_H0 ;  /* 0x200000a0ffa07230 */ /* 0x000fe40000004100 */
[----:B------:R-:W-:Y:S01]  /*9100*/  FFMA.FTZ R62, R39, R53, -R62 ;  /* 0x00000035273e7223 */ /* 0x000fe2000001083e */
[----:B------:R-:W-:Y:S02]  /*9110*/  HADD2.F32 R39, -RZ, R50.H0_H0 ;  /* 0x20000032ff277230 */ /* 0x000fe40000004100 */
[C---:B------:R-:W-:Y:S01]  /*9120*/  FMUL.FTZ R66, R37.reuse, R60 ;  /* 0x0000003c25427220 */ /* 0x040fe20000410000 */
[----:B------:R-:W-:Y:S01]  /*9130*/  FFMA.FTZ R61, R37, R54, -R64 ;  /* 0x00000036253d7223 */ /* 0x000fe20000010840 */
[----:B------:R-:W-:-:S02]  /*9140*/  HADD2.F32 R37, -RZ, R49.H0_H0 ;  /* 0x20000031ff257230 */ /* 0x000fc40000004100 */
[----:B------:R-:W-:Y:S01]  /*9150*/  FFMA.FTZ R60, R52, R53, R55 ;  /* 0x00000035343c7223 */ /* 0x000fe20000010037 */
[----:B------:R-:W-:Y:S02]  /*9160*/  HADD2.F32 R48, -RZ, R48.H0_H0 ;  /* 0x20000030ff307230 */ /* 0x000fe40000004100 */
[----:B------:R-:W-:Y:S01]  /*9170*/  FMUL.FTZ R52, R39, R160 ;  /* 0x000000a027347220 */ /* 0x000fe20000410000 */
[----:B------:R-:W-:Y:S02]  /*9180*/  HADD2.F32 R50, -RZ, R50.H1_H1 ;  /* 0x30000032ff327230 */ /* 0x000fe40000004100 */
[----:B------:R-:W-:Y:S01]  /*9190*/  FFMA.FTZ R63, R51, R54, R66 ;  /* 0x00000036333f7223 */ /* 0x000fe20000010042 */
[----:B------:R-:W-:Y:S02]  /*91a0*/  HADD2.F32 R49, -RZ, R49.H1_H1 ;  /* 0x30000031ff317230 */ /* 0x000fe40000004100 */
[----:B------:R-:W-:Y:S01]  /*91b0*/  FMUL.FTZ R160, R37, R160 ;  /* 0x000000a025a07220 */ /* 0x000fe20000410000 */
[----:B------:R-:W-:-:S02]  /*91c0*/  HADD2.F32 R158, -RZ, R158.H0_H0 ;  /* 0x2000009eff9e7230 */ /* 0x000fc40000004100 */
[CC--:B------:R-:W-:Y:S01]  /*91d0*/  FMUL.FTZ R54, R50.reuse, R48.reuse ;  /* 0x0000003032367220 */ /* 0x0c0fe20000410000 */
[----:B------:R-:W-:Y:S02]  /*91e0*/  HADD2.F32 R47, -RZ, R47.H0_H0 ;  /* 0x2000002fff2f7230 */ /* 0x000fe40000004100 */
[----:B------:R-:W-:Y:S01]  /*91f0*/  FMUL.FTZ R53, R49, R48 ;  /* 0x0000003031357220 */ /* 0x000fe20000410000 */
[----:B------:R-:W-:Y:S02]  /*9200*/  HADD2.F32 R48, -RZ, R157.H0_H0 ;  /* 0x2000009dff307230 */ /* 0x000fe40000004100 */
[-C--:B------:R-:W-:Y:S01]  /*9210*/  FFMA.FTZ R160, R39, R158.reuse, R160 ;  /* 0x0000009e27a07223 */ /* 0x080fe200000100a0 */
[----:B------:R-:W-:Y:S01]  /*9220*/  FFMA.FTZ R52, R37, R158, -R52 ;  /* 0x0000009e25347223 */ /* 0x000fe20000010834 */
[-C--:B------:R-:W-:Y:S01]  /*9230*/  FFMA.FTZ R51, R49, R47.reuse, -R54 ;  /* 0x0000002f31337223 */ /* 0x080fe20000010836 */
[----:B------:R-:W-:Y:S01]  /*9240*/  FFMA.FTZ R53, R50, R47, R53 ;  /* 0x0000002f32357223 */ /* 0x000fe20000010035 */
[----:B------:R-:W-:Y:S01]  /*9250*/  HADD2.F32 R39, -RZ, R38.H0_H0 ;  /* 0x20000026ff277230 */ /* 0x000fe20000004100 */
[----:B------:R-:W-:Y:S01]  /*9260*/  F2FP.F16.F32.PACK_AB R61, R61, R62 ;  /* 0x0000003e3d3d723e */ /* 0x000fe200000000ff */
[----:B------:R-:W-:Y:S01]  /*9270*/  HADD2.F32 R50, -RZ, R159.H0_H0 ;  /* 0x2000009fff327230 */ /* 0x000fe20000004100 */
[----:B------:R-:W-:Y:S01]  /*9280*/  F2FP.F16.F32.PACK_AB R32, R51, R52 ;  /* 0x000000343320723e */ /* 0x000fe200000000ff */
[----:B------:R-:W-:-:S02]  /*9290*/  HADD2.F32 R49, -RZ, R46.H0_H0 ;  /* 0x2000002eff317230 */ /* 0x000fc40000004100 */
[----:B------:R-:W-:Y:S02]  /*92a0*/  HADD2.F32 R37, -RZ, R34.H0_H0 ;  /* 0x20000022ff257230 */ /* 0x000fe40000004100 */
[----:B------:R-:W-:Y:S02]  /*92b0*/  HADD2.F32 R38, -RZ, R38.H1_H1 ;  /* 0x30000026ff267230 */ /* 0x000fe40000004100 */
        /* <DEDUP_REMOVED lines=14> */
[----:B------:R-:W-:-:S02]  /*93a0*/  F2FP.F16.F32.PACK_AB R36, R53, R160 ;  /* 0x000000a03524723e */ /* 0x000fc400000000ff */
[----:B------:R-:W-:Y:S02]  /*93b0*/  F2FP.F16.F32.PACK_AB R34, R55, R44 ;  /* 0x0000002c3722723e */ /* 0x000fe400000000ff */
[----:B------:R-:W-:-:S07]  /*93c0*/  F2FP.F16.F32.PACK_AB R38, R49, R50 ;  /* 0x000000323126723e */ /* 0x000fce00000000ff */
.L_x_1411:
[----:B------:R-:W-:Y:S05]  /*93d0*/  BSYNC B2 ;  /* 0x0000000000027941 */ /* 0x000fea0003800000 */
.L_x_1410:
[----:B------:R-:W-:Y:S02]  /*93e0*/  ULDC.64 UR4, c[0x0][0x208] ;  /* 0x0000820000047ab9 */ /* 0x000fe40000000a00 */
[----:B0-----:R0:W-:Y:S04]  /*93f0*/  STG.E.128 desc[UR4][R40.64], R32 ;  /* 0x0000002028007986 */ /* 0x0011e8000c101d04 */
[----:B--2---:R0:W-:Y:S02]  /*9400*/  @!P3 STG.E.128 desc[UR4][R42.64], R36 ;  /* 0x000000242a00b986 */ /* 0x0041e4000c101d04 */
.L_x_1409:
[----:B------:R-:W-:Y:S05]  /*9410*/  BSYNC B1 ;  /* 0x0000000000017941 */ /* 0x000fea0003800000 */
.L_x_1408:
[----:B------:R-:W-:-:S13]  /*9420*/  ISETP.NE.AND P3, PT, R25, RZ, PT ;  /* 0x000000ff1900720c */ /* 0x000fda0003f65270 */
[----:B------:R-:W-:Y:S05]  /*9430*/  @!P3 BRA `(.L_x_1362) ;  /* 0x0000000800dcb947 */ /* 0x000fea0003800000 */
[----:B------:R-:W-:Y:S01]  /*9440*/  LOP3.LUT P5, RZ, R16, 0x1, RZ, 0xc0, !PT ;  /* 0x0000000110ff7812 */ /* 0x000fe200078ac0ff */
        /* <DEDUP_REMOVED lines=10> */
[----:B------:R-:W-:Y:S02]  /*94f0*/  SHF.R.S32.HI R33, RZ, 0x1f, R32 ;  /* 0x0000001fff217819 */ /* 0x000fe40000011420 */
[----:B------:R-:W-:-:S02]  /*9500*/  SHF.L.U32 R42, R32, 0x3, RZ ;  /* 0x00000003202a7819 */ /* 0x000fc400000006ff */
        /* <DEDUP_REMOVED lines=13> */
[----:B------:R-:W-:Y:S01]  /*95e0*/  SHF.R.U32.HI R50, RZ, 0x10, R69 ;  /* 0x00000010ff327819 */ /* 0x000fe20000011645 */
[----:B--2---:R-:W-:Y:S01]  /*95f0*/  IMAD.MOV.U32 R44, RZ, RZ, R36 ;  /* 0x000000ffff2c7224 */ /* 0x004fe200078e0024 */
[----:B------:R-:W-:Y:S01]  /*9600*/  MOV R46, R38 ;  /* 0x00000026002e7202 */ /* 0x000fe20000000f00 */
[----:B0-----:R-:W-:Y:S01]  /*9610*/  IMAD.MOV.U32 R36, RZ, RZ, R34 ;  /* 0x000000ffff247224 */ /* 0x001fe200078e0022 */
[----:B------:R-:W-:Y:S01]  /*9620*/  SHF.R.U32.HI R48, RZ, 0x10, R57 ;  /* 0x00000010ff307819 */ /* 0x000fe20000011639 */
[----:B------:R-:W-:Y:S01]  /*9630*/  HADD2.F32 R49, -RZ, R156.H1_H1 ;  /* 0x3000009cff317230 */ /* 0x000fe20000004100 */
[--C-:B------:R-:W-:Y:S01]  /*9640*/  SHF.R.U64 R53, R70, 0x10, R71.reuse ;  /* 0x0000001046357819 */ /* 0x100fe20000001247 */
[----:B------:R-:W-:Y:S01]  /*9650*/  HADD2.F32 R38, -RZ, R37.H0_H0 ;  /* 0x20000025ff267230 */ /* 0x000fe20000004100 */
[----:B------:R-:W-:Y:S01]  /*9660*/  SHF.R.U32.HI R70, RZ, 0x10, R71 ;  /* 0x00000010ff467819 */ /* 0x000fe20000011647 */
[----:B------:R-:W-:Y:S01]  /*9670*/  HADD2.F32 R34, -RZ, R33.H0_H0 ;  /* 0x20000021ff227230 */ /* 0x000fe20000004100 */
[----:B------:R-:W-:Y:S01]  /*9680*/  SHF.R.U64 R43, R58, 0x10, R59 ;  /* 0x000000103a2b7819 */ /* 0x000fe2000000123b */
[----:B------:R-:W-:-:S02]  /*9690*/  HADD2.F32 R37, -RZ, R37.H1_H1 ;  /* 0x30000025ff257230 */ /* 0x000fc40000004100 */
[-C--:B------:R-:W-:Y:S01]  /*96a0*/  FMUL.FTZ R51, R38, R49.reuse ;  /* 0x0000003126337220 */ /* 0x080fe20000410000 */
[----:B------:R-:W-:Y:S02]  /*96b0*/  HADD2.F32 R50, -RZ, R50.H0_H0 ;  /* 0x20000032ff327230 */ /* 0x000fe40000004100 */
[C---:B------:R-:W-:Y:S01]  /*96c0*/  FMUL.FTZ R49, R34.reuse, R49 ;  /* 0x0000003122317220 */ /* 0x040fe20000410000 */
[----:B------:R-:W-:Y:S01]  /*96d0*/  HADD2.F32 R47, -RZ, R153.H1_H1 ;  /* 0x30000099ff2f7230 */ /* 0x000fe20000004100 */
[----:B------:R-:W-:Y:S01]  /*96e0*/  SHF.R.U32.HI R58, RZ, 0x10, R59 ;  /* 0x00000010ff3a7819 */ /* 0x000fe2000001163b */
[----:B------:R-:W-:Y:S02]  /*96f0*/  HADD2.F32 R33, -RZ, R33.H1_H1 ;  /* 0x30000021ff217230 */ /* 0x000fe40000004100 */
[-C--:B------:R-:W-:Y:S01]  /*9700*/  FMUL.FTZ R52, R37, R50.reuse ;  /* 0x0000003225347220 */ /* 0x080fe20000410000 */
[----:B------:R-:W-:Y:S02]  /*9710*/  HADD2.F32 R48, -RZ, R48.H0_H0 ;  /* 0x20000030ff307230 */ /* 0x000fe40000004100 */
[-C--:B------:R-:W-:Y:S01]  /*9720*/  FFMA.FTZ R51, R34, R47.reuse, -R51 ;  /* 0x0000002f22337223 */ /* 0x080fe20000010833 */
[----:B------:R-:W-:Y:S01]  /*9730*/  FFMA.FTZ R49, R38, R47, R49 ;  /* 0x0000002f26317223 */ /* 0x000fe20000010031 */
[----:B------:R-:W-:Y:S01]  /*9740*/  FMUL.FTZ R50, R33, R50 ;  /* 0x0000003221327220 */ /* 0x000fe20000410000 */
        /* <DEDUP_REMOVED lines=8> */
[----:B------:R-:W-:Y:S02]  /*97d0*/  HADD2.F32 R48, -RZ, R70.H0_H0 ;  /* 0x20000046ff307230 */ /* 0x000fe40000004100 */
[----:B------:R-:W-:Y:S01]  /*97e0*/  FMUL.FTZ R47, R33, R47 ;  /* 0x0000002f212f7220 */ /* 0x000fe20000410000 */
[----:B------:R-:W-:Y:S01]  /*97f0*/  HADD2.F32 R35, -RZ, R35.H1_H1 ;  /* 0x30000023ff237230 */ /* 0x000fe20000004100 */
[----:B------:R-:W-:Y:S01]  /*9800*/  SHF.R.U64 R61, R56, 0x10, R57 ;  /* 0x00000010383d7819 */ /* 0x000fe20000001239 */
[----:B------:R-:W-:-:S02]  /*9810*/  HADD2.F32 R37, -RZ, R152.H1_H1 ;  /* 0x30000098ff257230 */ /* 0x000fc40000004100 */
[-C--:B------:R-:W-:Y:S01]  /*9820*/  FMUL.FTZ R56, R39, R48.reuse ;  /* 0x0000003027387220 */ /* 0x080fe20000410000 */
[----:B------:R-:W-:Y:S02]  /*9830*/  HADD2.F32 R38, -RZ, R58.H0_H0 ;  /* 0x2000003aff267230 */ /* 0x000fe40000004100 */
[----:B------:R-:W-:Y:S01]  /*9840*/  FMUL.FTZ R58, R35, R48 ;  /* 0x00000030233a7220 */ /* 0x000fe20000410000 */
[----:B------:R-:W-:Y:S02]  /*9850*/  HADD2.F32 R156, -RZ, R156.H0_H0 ;  /* 0x2000009cff9c7230 */ /* 0x000fe40000004100 */
[-C--:B------:R-:W-:Y:S01]  /*9860*/  FFMA.FTZ R48, R34, R37.reuse, R47 ;  /* 0x0000002522307223 */ /* 0x080fe2000001002f */
[----:B------:R-:W-:Y:S01]  /*9870*/  FFMA.FTZ R54, R33, R37, -R54 ;  /* 0x0000002521367223 */ /* 0x000fe20000010836 */
[----:B------:R-:W-:Y:S02]  /*9880*/  HADD2.F32 R34, -RZ, R44.H0_H0 ;  /* 0x2000002cff227230 */ /* 0x000fe40000004100 */
[----:B------:R-:W-:Y:S01]  /*9890*/  FFMA.FTZ R55, R35, R38, -R56 ;  /* 0x0000002623377223 */ /* 0x000fe20000010838 */
[----:B------:R-:W-:-:S02]  /*98a0*/  HADD2.F32 R37, -RZ, R60.H0_H0 ;  /* 0x2000003cff257230 */ /* 0x000fc40000004100 */
[----:B------:R-:W-:Y:S01]  /*98b0*/  FFMA.FTZ R57, R39, R38, R58 ;  /* 0x0000002627397223 */ /* 0x000fe2000001003a */
[----:B------:R-:W-:Y:S02]  /*98c0*/  HADD2.F32 R33, -RZ, R32.H0_H0 ;  /* 0x20000020ff217230 */ /* 0x000fe40000004100 */
[----:B------:R-:W-:Y:S01]  /*98d0*/  FMUL.FTZ R38, R34, R156 ;  /* 0x0000009c22267220 */ /* 0x000fe20000410000 */
[----:B------:R-:W-:Y:S01]  /*98e0*/  HADD2.F32 R44, -RZ, R44.H1_H1 ;  /* 0x3000002cff2c7230 */ /* 0x000fe20000004100 */
[----:B------:R-:W-:Y:S01]  /*98f0*/  F2FP.F16.F32.PACK_AB R54, R55, R54 ;  /* 0x000000363736723e */ /* 0x000fe200000000ff */
[----:B------:R-:W-:Y:S02]  /*9900*/  HADD2.F32 R32, -RZ, R32.H1_H1 ;  /* 0x30000020ff207230 */ /* 0x000fe40000004100 */
[----:B------:R-:W-:Y:S01]  /*9910*/  FMUL.FTZ R39, R33, R156 ;  /* 0x0000009c21277220 */ /* 0x000fe20000410000 */
[----:B------:R-:W-:Y:S02]  /*9920*/  HADD2.F32 R153, -RZ, R153.H0_H0 ;  /* 0x20000099ff997230 */ /* 0x000fe40000004100 */
[----:B------:R-:W-:Y:S01]  /*9930*/  FMUL.FTZ R47, R44, R37 ;  /* 0x000000252c2f7220 */ /* 0x000fe20000410000 */
[----:B------:R-:W-:-:S02]  /*9940*/  HADD2.F32 R35, -RZ, R61.H0_H0 ;  /* 0x2000003dff237230 */ /* 0x000fc40000004100 */
[C---:B------:R-:W-:Y:S01]  /*9950*/  FMUL.FTZ R37, R32.reuse, R37 ;  /* 0x0000002520257220 */ /* 0x040fe20000410000 */
[----:B------:R-:W-:Y:S02]  /*9960*/  HADD2.F32 R154, -RZ, R154.H0_H0 ;  /* 0x2000009aff9a7230 */ /* 0x000fe40000004100 */
[----:B------:R-:W-:Y:S01]  /*9970*/  FFMA.FTZ R38, R33, R153, -R38 ;  /* 0x0000009921267223 */ /* 0x000fe20000010826 */
[----:B------:R-:W-:Y:S02]  /*9980*/  HADD2.F32 R33, -RZ, R46.H0_H0 ;  /* 0x2000002eff217230 */ /* 0x000fe40000004100 */
[-C--:B------:R-:W-:Y:S01]  /*9990*/  FFMA.FTZ R47, R32, R35.reuse, -R47 ;  /* 0x00000023202f7223 */ /* 0x080fe2000001082f */
[----:B------:R-:W-:Y:S01]  /*99a0*/  FFMA.FTZ R44, R44, R35, R37 ;  /* 0x000000232c2c7223 */ /* 0x000fe20000010025 */
        /* <DEDUP_REMOVED lines=22> */
[----:B------:R-:W-:Y:S01]  /*9b10*/  F2FP.F16.F32.PACK_AB R38, R35, R154 ;  /* 0x0000009a2326723e */ /* 0x000fe200000000ff */
[----:B------:R-:W-:Y:S01]  /*9b20*/  IMAD.MOV.U32 R37, RZ, RZ, R49 ;  /* 0x000000ffff257224 */ /* 0x000fe200078e0031 */
[----:B------:R-:W-:Y:S01]  /*9b30*/  F2FP.F16.F32.PACK_AB R33, R52, R51 ;  /* 0x000000333421723e */ /* 0x000fe200000000ff */
[----:B------:R-:W-:-:S07]  /*9b40*/  IMAD.MOV.U32 R35, RZ, RZ, R54 ;  /* 0x000000ffff237224 */ /* 0x000fce00078e0036 */
.L_x_1413:
[----:B------:R-:W-:Y:S05]  /*9b50*/  BSYNC B1 ;  /* 0x0000000000017941 */ /* 0x000fea0003800000 */
.L_x_1412:
[----:B------:R-:W-:Y:S01]  /*9b60*/  ISETP.GE.AND P3, PT, R42, R147, PT ;  /* 0x000000932a00720c */ /* 0x000fe20003f66270 */
[----:B------:R-:W-:Y:S02]  /*9b70*/  ULDC.64 UR4, c[0x0][0x208] ;  /* 0x0000820000047ab9 */ /* 0x000fe40000000a00 */
[----:B0-----:R0:W-:Y:S10]  /*9b80*/  STG.E.128 desc[UR4][R40.64], R32 ;  /* 0x0000002028007986 */ /* 0x0011f4000c101d04 */
[----:B------:R-:W-:Y:S05]  /*9b90*/  @P3 BRA `(.L_x_1362) ;  /* 0x0000000400043947 */ /* 0x000fea0003800000 */
[--C-:B0-----:R-:W-:Y:S01]  /*9ba0*/  SHF.R.S32.HI R32, RZ, 0x1f, R42.reuse ;  /* 0x0000001fff207819 */ /* 0x101fe2000001142a */
[----:B------:R-:W-:Y:S01]  /*9bb0*/  ULDC.64 UR4, c[0x0][0x208] ;  /* 0x0000820000047ab9 */ /* 0x000fe20000000a00 */
[----:B------:R-:W-:-:S04]  /*9bc0*/  IADD3 R42, P3, P4, R108, R128, R42 ;  /* 0x000000806c2a7210 */ /* 0x000fc80007c7e02a */
[----:B------:R-:W-:Y:S02]  /*9bd0*/  IADD3.X R45, R4, R45, R32, P3, P4 ;  /* 0x0000002d042d7210 */ /* 0x000fe40001fe8420 */
[----:B------:R-:W-:-:S04]  /*9be0*/  LEA R120, P3, R42, R120, 0x1 ;  /* 0x000000782a787211 */ /* 0x000fc800078608ff */
[----:B------:R-:W-:-:S05]  /*9bf0*/  LEA.HI.X R121, R42, R121, R45, 0x1, P3 ;  /* 0x000000792a797211 */ /* 0x000fca00018f0c2d */
[----:B--2---:R0:W-:Y:S01]  /*9c00*/  STG.E.128 desc[UR4][R120.64], R36 ;  /* 0x0000002478007986 */ /* 0x0041e2000c101d04 */
[----:B------:R-:W-:Y:S05]  /*9c10*/  BRA `(.L_x_1362) ;  /* 0x0000000000e47947 */ /* 0x000fea0003800000 */
.L_x_1329:
[----:B------:R-:W-:-:S04]  /*9c20*/  ULOP3.LUT UR4, UR60, 0x1, URZ, 0xfc, !UPT ;  /* 0x000000013c047892 */ /* 0x000fc8000f8efc3f */
[----:B------:R-:W-:-:S06]  /*9c30*/  UISETP.NE.AND UP0, UPT, UR4, 0x3, UPT ;  /* 0x000000030400788c */ /* 0x000fcc000bf05270 */
[----:B------:R-:W-:-:S13]  /*9c40*/  PLOP3.LUT P2, PT, PT, PT, UP0, 0x80, 0x0 ;  /* 0x000000000000781c */ /* 0x000fda0003f4f008 */
[----:B------:R-:W-:Y:S05]  /*9c50*/  @!P2 BRA `(.L_x_1414) ;  /* 0x000000000004a947 */ /* 0x000fea0003800000 */
[----:B------:R-:W-:Y:S01]  /*9c60*/  BPT.TRAP 0x1 ;  /* 0x000000040000795c */ /* 0x000fe20000300000 */
.L_x_1414:
[----:B------:R-:W-:Y:S01]  /*9c70*/  IMAD R89, R22, 0x8, R17 ;  /* 0x0000000816597824 */ /* 0x000fe200078e0211 */
[----:B------:R-:W-:Y:S01]  /*9c80*/  SHF.L.U32 R90, R204, 0x1f, RZ ;  /* 0x0000001fcc5a7819 */ /* 0x000fe200000006ff */
[----:B------:R-:W-:Y:S01]  /*9c90*/  IMAD R88, R2, -0x60, R24 ;  /* 0xffffffa002587824 */ /* 0x000fe200078e0218 */
[----:B------:R-:W-:Y:S02]  /*9ca0*/  BSSY B1, `(.L_x_1415) ;  /* 0x0000004000017945 */ /* 0x000fe40003800000 */
[----:B------:R-:W0:Y:S02]  /*9cb0*/  SYNCS.PHASECHK.TRANS64.TRYWAIT P3, [R89+URZ+0x30890], R90 ;  /* 0x0308905a590075a7 */ /* 0x000e24000806017f */
[----:B------:R-:W-:Y:S01]  /*9cc0*/  VIMNMX R88, R88, 0x60, PT ;  /* 0x0000006058587848 */ /* 0x000fe20003fe0100 */
[----:B0-----:R-:W-:Y:S06]  /*9cd0*/  @!P3 BRA `(.L_x_1416) ;  /* 0x000001dc0020b947 */ /* 0x001fec0003800000 */
.L_x_1732:
[----:B------:R-:W-:Y:S05]  /*9ce0*/  BSYNC B1 ;  /* 0x0000000000017941 */ /* 0x000fea0003800000 */
.L_x_1415:
[----:B------:R-:W-:Y:S01]  /*9cf0*/  ISETP.GE.AND P3, PT, R195, R88, PT ;  /* 0x00000058c300720c */ /* 0x000fe20003f66270 */
[----:B------:R-:W-:-:S12]  /*9d00*/  BSSY B1, `(.L_x_1417) ;  /* 0x0000015000017945 */ /* 0x000fd80003800000 */
[----:B------:R-:W-:Y:S05]  /*9d10*/  @P3 BRA `(.L_x_1418) ;  /* 0x00000000004c3947 */ /* 0x000fea0003800000 */
[----:B------:R-:W-:Y:S01]  /*9d20*/  ISETP.NE.AND P3, PT, R20, RZ, PT ;  /* 0x000000ff1400720c */ /* 0x000fe20003f65270 */
[----:B------:R-:W-:-:S12]  /*9d30*/  ULDC.64 UR4, c[0x0][0x208] ;  /* 0x0000820000047ab9 */ /* 0x000fd80000000a00 */
        /* <DEDUP_REMOVED lines=17> */
.L_x_1418:
[----:B------:R-:W-:Y:S05]  /*9e50*/  BSYNC B1 ;  /* 0x0000000000017941 */ /* 0x000fea0003800000 */
.L_x_1417:
[----:B------:R-:W-:-:S13]  /*9e60*/  ISETP.GE.AND P3, PT, R221, R88, PT ;  /* 0x00000058dd00720c */ /* 0x000fda0003f66270 */
[----:B------:R-:W-:Y:S05]  /*9e70*/  @P3 BRA `(.L_x_1362) ;  /* 0x00000000004c3947 */ /* 0x000fea0003800000 */
[----:B------:R-:W-:Y:S01]  /*9e80*/  ISETP.NE.AND P3, PT, R20, RZ, PT ;  /* 0x000000ff1400720c */ /* 0x000fe20003f65270 */
[----:B------:R-:W-:-:S12]  /*9e90*/  ULDC.64 UR4, c[0x0][0x208] ;  /* 0x0000820000047ab9 */ /* 0x000fd80000000a00 */
        /* <DEDUP_REMOVED lines=17> */
.L_x_1362:
[----:B------:R-:W-:Y:S05]  /*9fb0*/  BSYNC B0 ;  /* 0x0000000000007941 */ /* 0x000fea0003800000 */
.L_x_1328:
        /* <DEDUP_REMOVED lines=12> */
[----:B------:R-:W-:-:S04]  /*a080*/  @!P3 IADD3 R32, R89, 0x308a0, RZ ;  /* 0x000308a05920b810 */ /* 0x000fc80007ffe0ff */
[----:B------:R-:W-:-:S04]  /*a090*/  @!P3 PRMT R32, RZ, 0x654, R32 ;  /* 0x00000654ff20b816 */ /* 0x000fc80000000020 */
[----:B------:R0:W-:Y:S01]  /*a0a0*/  @!P3 SYNCS.ARRIVE.TRANS64.RED.A1T0 RZ, [R32+URZ], RZ ;  /* 0x000000ff20ffb9a7 */ /* 0x0001e2000810043f */
[----:B------:R-:W-:Y:S05]  /*a0b0*/  @!P2 BRA `(.L_x_1420) ;  /* 0x000000000004a947 */ /* 0x000fea0003800000 */
[----:B------:R-:W-:Y:S01]  /*a0c0*/  BPT.TRAP 0x1 ;  /* 0x000000040000795c */ /* 0x000fe20000300000 */
.L_x_1420:
[----:B------:R-:W-:Y:S05]  /*a0d0*/  BSYNC B0 ;  /* 0x0000000000007941 */ /* 0x000fea0003800000 */
.L_x_1419:
[----:B------:R-:W1:Y:S01]  /*a0e0*/  SYNCS.PHASECHK.TRANS64.TRYWAIT P2, [R89+URZ+0x308b0], R90 ;  /* 0x0308b05a590075a7 */ /* 0x000e62000804017f */
[----:B------:R-:W-:Y:S01]  /*a0f0*/  ULDC UR61, c[0x0][0x2e4] ;  /* 0x0000b900003d7ab9 */ /* 0x000fe20000000800 */
[----:B------:R-:W-:Y:S01]  /*a100*/  ULDC.64 UR56, c[0x0][0x318] ;  /* 0x0000c60000387ab9 */ /* 0x000fe20000000a00 */
[----:B------:R-:W-:Y:S01]  /*a110*/  ULDC.64 UR58, c[0x0][0x308] ;  /* 0x0000c200003a7ab9 */ /* 0x000fe20000000a00 */
[----:B------:R-:W-:Y:S04]  /*a120*/  BSSY B0, `(.L_x_1421) ;  /* 0x0000002000007945 */ /* 0x000fe80003800000 */
[----:B-1----:R-:W-:Y:S05]  /*a130*/  @!P2 BRA `(.L_x_1422) ;  /* 0x000001d8001ca947 */ /* 0x002fea0003800000 */
.L_x_1733:
[----:B------:R-:W-:Y:S05]  /*a140*/  BSYNC B0 ;  /* 0x0000000000007941 */ /* 0x000fea0003800000 */
.L_x_1421:
[----:B------:R-:W-:Y:S01]  /*a150*/  ISETP.GE.AND P2, PT, R195, R88, PT ;  /* 0x00000058c300720c */ /* 0x000fe20003f46270 */
[----:B------:R-:W-:Y:S01]  /*a160*/  BSSY B0, `(.L_x_1423) ;  /* 0x000001e000007945 */ /* 0x000fe20003800000 */
[----:B------:R-:W-:-:S11]  /*a170*/  IMAD.WIDE R36, R2, 0x60, R122 ;  /* 0x0000006002247825 */ /* 0x000fd600078e027a */
[----:B------:R-:W-:Y:S05]  /*a180*/  @P2 BRA `(.L_x_1424) ;  /* 0x00000000006c2947 */ /* 0x000fea0003800000 */
[----:B------:R-:W-:Y:S01]  /*a190*/  IMAD R35, R37, UR56, RZ ;  /* 0x0000003825237c24 */ /* 0x000fe2000f8e02ff */
[----:B------:R-:W-:Y:S01]  /*a1a0*/  ULDC.64 UR4, c[0x0][0x208] ;  /* 0x0000820000047ab9 */ /* 0x000fe20000000a00 */
[----:B0-----:R-:W-:Y:S02]  /*a1b0*/  IMAD.MOV.U32 R32, RZ, RZ, R106 ;  /* 0x000000ffff207224 */ /* 0x001fe400078e006a */
[----:B------:R-:W-:Y:S02]  /*a1c0*/  IMAD.MOV.U32 R33, RZ, RZ, R29 ;  /* 0x000000ffff217224 */ /* 0x000fe400078e001d */
[C---:B------:R-:W-:Y:S02]  /*a1d0*/  IMAD R35, R36.reuse, UR57, R35 ;  /* 0x0000003924237c24 */ /* 0x040fe4000f8e0223 */
[----:B------:R-:W-:-:S04]  /*a1e0*/  IMAD.WIDE.U32 R32, R36, UR56, R32 ;  /* 0x0000003824207c25 */ /* 0x000fc8000f8e0020 */
[----:B------:R-:W-:Y:S01]  /*a1f0*/  IMAD.IADD R33, R33, 0x1, R35 ;  /* 0x0000000121217824 */ /* 0x000fe200078e0223 */
[----:B------:R-:W-:-:S04]  /*a200*/  LEA R38, P2, R32, UR58, 0x1 ;  /* 0x0000003a20267c11 */ /* 0x000fc8000f8408ff */
[----:B------:R-:W-:Y:S02]  /*a210*/  LEA.HI.X R39, R32, UR59, R33, 0x1, P2 ;  /* 0x0000003b20277c11 */ /* 0x000fe400090f0c21 */
[----:B------:R-:W-:-:S13]  /*a220*/  ISETP.GE.AND P2, PT, R192, UR61, PT ;  /* 0x0000003dc0007c0c */ /* 0x000fda000bf46270 */
[----:B------:R-:W0:Y:S04]  /*a230*/  @!P2 LDS.128 R32, [R30] ;  /* 0x000000001e20a984 */ /* 0x000e280000000c00 */
[----:B0-----:R-:W-:Y:S01]  /*a240*/  @!P2 STG.E.128 desc[UR4][R38.64], R32 ;  /* 0x000000202600a986 */ /* 0x001fe2000c101d04 */
[----:B------:R-:W-:-:S13]  /*a250*/  ISETP.GE.AND P2, PT, R198, UR61, PT ;  /* 0x0000003dc6007c0c */ /* 0x000fda000bf46270 */
[----:B------:R-:W0:Y:S04]  /*a260*/  @!P2 LDS.128 R32, [R31] ;  /* 0x000000001f20a984 */ /* 0x000e280000000c00 */
[----:B0-----:R-:W-:Y:S01]  /*a270*/  @!P2 STG.E.128 desc[UR4][R38.64+0x40], R32 ;  /* 0x000040202600a986 */ /* 0x001fe2000c101d04 */
[----:B------:R-:W-:-:S13]  /*a280*/  ISETP.GE.AND P2, PT, R199, UR61, PT ;  /* 0x0000003dc7007c0c */ /* 0x000fda000bf46270 */
[----:B------:R-:W0:Y:S04]  /*a290*/  @!P2 LDS.128 R32, [R30+0x3000] ;  /* 0x003000001e20a984 */ /* 0x000e280000000c00 */
        /* <DEDUP_REMOVED lines=9> */
[----:B0-----:R2:W-:Y:S02]  /*a330*/  @!P2 STG.E.128 desc[UR4][R38.64+0x140], R32 ;  /* 0x000140202600a986 */ /* 0x0015e4000c101d04 */
.L_x_1424:
[----:B------:R-:W-:Y:S05]  /*a340*/  BSYNC B0 ;  /* 0x0000000000007941 */ /* 0x000fea0003800000 */
.L_x_1423:
[----:B------:R-:W-:Y:S01]  /*a350*/  ISETP.GE.AND P2, PT, R221, R88, PT ;  /* 0x00000058dd00720c */ /* 0x000fe20003f46270 */
[----:B------:R-:W-:-:S12]  /*a360*/  BSSY B0, `(.L_x_1425) ;  /* 0x000001f000007945 */ /* 0x000fd80003800000 */
[----:B------:R-:W-:Y:S05]  /*a370*/  @P2 BRA `(.L_x_1426) ;  /* 0x0000000000742947 */ /* 0x000fea0003800000 */
[----:B--2---:R-:W-:Y:S01]  /*a380*/  IADD3 R35, P2, R36, 0x40, RZ ;  /* 0x0000004024237810 */ /* 0x004fe20007f5e0ff */
[----:B0-----:R-:W-:Y:S01]  /*a390*/  IMAD.MOV.U32 R32, RZ, RZ, R106 ;  /* 0x000000ffff207224 */ /* 0x001fe200078e006a */
[----:B------:R-:W-:Y:S01]  /*a3a0*/  MOV R33, R29 ;  /* 0x0000001d00217202 */ /* 0x000fe20000000f00 */
[----:B------:R-:W-:Y:S02]  /*a3b0*/  ULDC.64 UR4, c[0x0][0x208] ;  /* 0x0000820000047ab9 */ /* 0x000fe40000000a00 */
[----:B------:R-:W-:Y:S02]  /*a3c0*/  IMAD.X R36, RZ, RZ, R37, P2 ;  /* 0x000000ffff247224 */ /* 0x000fe400010e0625 */
[----:B------:R-:W-:-:S04]  /*a3d0*/  IMAD.WIDE.U32 R32, R35, UR56, R32 ;  /* 0x0000003823207c25 */ /* 0x000fc8000f8e0020 */
[----:B------:R-:W-:-:S04]  /*a3e0*/  IMAD R36, R36, UR56, RZ ;  /* 0x0000003824247c24 */ /* 0x000fc8000f8e02ff */
[----:B------:R-:W-:Y:S01]  /*a3f0*/  IMAD R35, R35, UR57, R36 ;  /* 0x0000003923237c24 */ /* 0x000fe2000f8e0224 */
[----:B------:R-:W-:-:S03]  /*a400*/  LEA R36, P2, R32, UR58, 0x1 ;  /* 0x0000003a20247c11 */ /* 0x000fc6000f8408ff */
[----:B------:R-:W-:-:S05]  /*a410*/  IMAD.IADD R33, R33, 0x1, R35 ;  /* 0x0000000121217824 */ /* 0x000fca00078e0223 */
[----:B------:R-:W-:Y:S02]  /*a420*/  LEA.HI.X R37, R32, UR59, R33, 0x1, P2 ;  /* 0x0000003b20257c11 */ /* 0x000fe400090f0c21 */
        /* <DEDUP_REMOVED lines=18> */
.L_x_1426:
[----:B------:R-:W-:Y:S05]  /*a550*/  BSYNC B0 ;  /* 0x0000000000007941 */ /* 0x000fea0003800000 */
.L_x_1425:
[----:B------:R-:W-:Y:S01]  /*a560*/  @!PT LDS RZ, [RZ] ;  /* 0x00000000fffff984 */ /* 0x000fe20000000800 */
[----:B------:R-:W-:Y:S01]  /*a570*/  @!PT LDS RZ, [RZ] ;  /* 0x00000000fffff984 */ /* 0x000fe20000000800 */
[----:B------:R-:W-:Y:S01]  /*a580*/  @!PT LDS RZ, [RZ] ;  /* 0x00000000fffff984 */ /* 0x000fe20000000800 */
[----:B------:R-:W-:Y:S01]  /*a590*/  @!PT LDS RZ, [RZ] ;  /* 0x00000000fffff984 */ /* 0x000fe20000000800 */
[----:B------:R4:W-:Y:S06]  /*a5a0*/  MEMBAR.ALL.CTA ;  /* 0x0000000000007992 */ /* 0x0009ec0000008000 */
[----:B----4-:R-:W4:Y:S01]  /*a5b0*/  FENCE.VIEW.ASYNC.S ;  /* 0x00000000000073c6 */ /* 0x010f220000000000 */
[----:B-1----:R-:W-:Y:S01]  /*a5c0*/  @!P3 VIADD R89, R89, 0x308c0 ;  /* 0x000308c05959b836 */ /* 0x002fe20000000000 */
[----:B----4-:R1:W-:Y:S01]  /*a5d0*/  BAR.SYNC.DEFER_BLOCKING R151, 0x80 ;  /* 0x000200970000751d */ /* 0x0103e20000010000 */
[----:B------:R-:W-:Y:S01]  /*a5e0*/  LOP3.LUT P4, RZ, R16, 0x2, RZ, 0xc0, !PT ;  /* 0x0000000210ff7812 */ /* 0x000fe2000788c0ff */
        /* <DEDUP_REMOVED lines=8> */
[----:B-1----:R-:W-:Y:S06]  /*a670*/  @P4 BRA `(.L_x_1427) ;  /* 0xffffff8000d44947 */ /* 0x002fec000383ffff */
.L_x_1323:
[----:B------:R-:W1:Y:S01]  /*a680*/  LDC.64 R4, c[0x0][0x9e0] ;  /* 0x00027800ff047b82 */ /* 0x000e620000000a00 */
[----:B------:R-:W-:Y:S01]  /*a690*/  BSSY B0, `(.L_x_1428) ;  /* 0x0000005000007945 */ /* 0x000fe20003800000 */
[----:B-1----:R-:W-:-:S03]  /*a6a0*/  ISETP.GE.AND P0, PT, R5, 0x1, PT ;  /* 0x000000010500780c */ /* 0x002fc60003f06270 */
[----:B------:R-:W-:Y:S10]  /*a6b0*/  @P2 BRA `(.L_x_1429) ;  /* 0x0000000000082947 */ /* 0x000ff40003800000 */
[----:B------:R-:W1:Y:S02]  /*a6c0*/  FENCE.VIEW.ASYNC.G ;  /* 0x00000000000073c6 */ /* 0x000e640000000100 */
[----:B-1----:R-:W-:Y:S06]  /*a6d0*/  BAR.ARV 0xc, 0x120 ;  /* 0x0304800000007b1d */ /* 0x002fec0000002000 */
.L_x_1429:
[----:B------:R-:W-:Y:S05]  /*a6e0*/  BSYNC B0 ;  /* 0x0000000000007941 */ /* 0x000fea0003800000 */
.L_x_1428:
[----:B------:R-:W-:Y:S01]  /*a6f0*/  IMAD.IADD R0, R146, 0x1, R4 ;  /* 0x0000000192007824 */ /* 0x000fe200078e0204 */
[----:B------:R-:W-:Y:S06]  /*a700*/  @!P0 BRA `(.L_x_1430) ;  /* 0x0000000000488947 */ /* 0x000fec0003800000 */
[C---:B------:R-:W-:Y:S01]  /*a710*/  ISETP.GT.AND P1, PT, R146.reuse, RZ, PT ;  /* 0x000000ff9200720c */ /* 0x040fe20003f24270 */
[----:B------:R-:W-:Y:S01]  /*a720*/  BSSY B0, `(.L_x_1431) ;  /* 0x000000e000007945 */ /* 0x000fe20003800000 */
[----:B------:R-:W-:-:S11]  /*a730*/  VIADD R2, R146, 0xffffffff ;  /* 0xffffffff92027836 */ /* 0x000fd60000000000 */
[----:B------:R-:W-:Y:S05]  /*a740*/  @P1 BRA `(.L_x_1432) ;  /* 0x00000000001c1947 */ /* 0x000fea0003800000 */
[----:B------:R-:W-:Y:S02]  /*a750*/  ISETP.NE.AND P1, PT, R5, 0x1, PT ;  /* 0x000000010500780c */ /* 0x000fe40003f25270 */
[----:B------:R-:W-:-:S11]  /*a760*/  IADD3 R3, -R146, RZ, RZ ;  /* 0x000000ff92037210 */ /* 0x000fd60007ffe1ff */
[----:B------:R-:W1:Y:S02]  /*a770*/  @P1 LDC.64 R6, c[0x0][0x9e8] ;  /* 0x00027a00ff061b82 */ /* 0x000e640000000a00 */
[----:B-1----:R-:W-:-:S05]  /*a780*/  @P1 IMAD.HI.U32 R2, R3, R6, RZ ;  /* 0x0000000603021227 */ /* 0x002fca00078e00ff */
[----:B------:R-:W-:-:S04]  /*a790*/  @P1 SHF.R.U32.HI R3, RZ, R7, R2 ;  /* 0x00000007ff031219 */ /* 0x000fc80000011602 */
[----:B------:R-:W-:Y:S01]  /*a7a0*/  LOP3.LUT R2, RZ, R3, RZ, 0x33, !PT ;  /* 0x00000003ff027212 */ /* 0x000fe200078e33ff */
[----:B------:R-:W-:Y:S06]  /*a7b0*/  BRA `(.L_x_1433) ;  /* 0x0000000000107947 */ /* 0x000fec0003800000 */
.L_x_1432:
[----:B------:R-:W-:-:S13]  /*a7c0*/  ISETP.NE.AND P1, PT, R5, 0x1, PT ;  /* 0x000000010500780c */ /* 0x000fda0003f25270 */
[----:B------:R-:W1:Y:S02]  /*a7d0*/  @P1 LDC.64 R6, c[0x0][0x9e8] ;  /* 0x00027a00ff061b82 */ /* 0x000e640000000a00 */
[----:B-1----:R-:W-:-:S05]  /*a7e0*/  @P1 IMAD.HI.U32 R4, R2, R6, RZ ;  /* 0x0000000602041227 */ /* 0x002fca00078e00ff */
[----:B------:R-:W-:-:S07]  /*a7f0*/  @P1 SHF.R.U32.HI R2, RZ, R7, R4 ;  /* 0x00000007ff021219 */ /* 0x000fce0000011604 */
.L_x_1433:
[----:B------:R-:W-:Y:S05]  /*a800*/  BSYNC B0 ;  /* 0x0000000000007941 */ /* 0x000fea0003800000 */
.L_x_1431:
[----:B------:R-:W-:-:S05]  /*a810*/  IMAD R3, R2, R5, R5 ;  /* 0x0000000502037224 */ /* 0x000fca00078e0205 */
[----:B------:R-:W-:-:S07]  /*a820*/  VIMNMX R0, R0, R3, PT ;  /* 0x0000000300007248 */ /* 0x000fce0003fe0100 */
.L_x_1430:
[----:B------:R-:W-:Y:S01]  /*a830*/  VIADD R0, R0, 0x5f ;  /* 0x0000005f00007836 */ /* 0x000fe20000000000 */
[----:B------:R-:W-:-:S03]  /*a840*/  ULDC UR4, c[0x0][0x9dc] ;  /* 0x0002770000047ab9 */ /* 0x000fc60000000800 */
[----:B------:R-:W-:-:S05]  /*a850*/  IMAD.HI R0, R0, 0x2aaaaaab, RZ ;  /* 0x2aaaaaab00007827 */ /* 0x000fca00078e02ff */
[----:B------:R-:W-:-:S04]  /*a860*/  SHF.R.U32.HI R3, RZ, 0x1f, R0 ;  /* 0x0000001fff037819 */ /* 0x000fc80000011600 */
[----:B------:R-:W-:Y:S01]  /*a870*/  LEA.HI.SX32 R3, R0, R3, 0x1c ;  /* 0x0000000300037211 */ /* 0x000fe200078fe2ff */
[----:B------:R-:W-:-:S03]  /*a880*/  VIADD R0, R145, -UR4 ;  /* 0x8000000491007c36 */ /* 0x000fc60008000000 */
[----:B------:R-:W-:Y:S01]  /*a890*/  VIMNMX R150, R150, R3, PT ;  /* 0x0000000396967248 */ /* 0x000fe20003fe0100 */
[----:B------:R-:W-:Y:S06]  /*a8a0*/  @!P0 BRA `(.L_x_1434) ;  /* 0x0000000000448947 */ /* 0x000fec0003800000 */
[----:B------:R-:W-:Y:S01]  /*a8b0*/  ISETP.GT.AND P0, PT, R145, -0x1, PT ;  /* 0xffffffff9100780c */ /* 0x000fe20003f04270 */
[----:B------:R-:W-:-:S12]  /*a8c0*/  BSSY B0, `(.L_x_1435) ;  /* 0x000000d000007945 */ /* 0x000fd80003800000 */
        /* <DEDUP_REMOVED lines=8> */
.L_x_1436:
[----:B------:R-:W-:-:S13]  /*a950*/  ISETP.NE.AND P0, PT, R5, 0x1, PT ;  /* 0x000000010500780c */ /* 0x000fda0003f05270 */
[----:B------:R-:W1:Y:S02]  /*a960*/  @P0 LDC.64 R2, c[0x0][0x9e8] ;  /* 0x00027a00ff020b82 */ /* 0x000e640000000a00 */
[----:B-1----:R-:W-:-:S05]  /*a970*/  @P0 IMAD.HI.U32 R2, R145, R2, RZ ;  /* 0x0000000291020227 */ /* 0x002fca00078e00ff */
[----:B------:R-:W-:-:S07]  /*a980*/  @P0 SHF.R.U32.HI R145, RZ, R3, R2 ;  /* 0x00000003ff910219 */ /* 0x000fce0000011602 */
.L_x_1437:
[----:B------:R-:W-:Y:S05]  /*a990*/  BSYNC B0 ;  /* 0x0000000000007941 */ /* 0x000fea0003800000 */
.L_x_1435:
[----:B------:R-:W-:-:S05]  /*a9a0*/  IMAD R145, R145, R5, RZ ;  /* 0x0000000591917224 */ /* 0x000fca00078e02ff */
[----:B------:R-:W-:-:S07]  /*a9b0*/  VIMNMX R0, R0, R145, !PT ;  /* 0x0000009100007248 */ /* 0x000fce0007fe0100 */
.L_x_1434:
[----:B------:R-:W-:Y:S01]  /*a9c0*/  IMAD.HI R0, R0, 0x2aaaaaab, RZ ;  /* 0x2aaaaaab00007827 */ /* 0x000fe200078e02ff */
[----:B------:R-:W-:Y:S02]  /*a9d0*/  PLOP3.LUT P0, PT, PT, PT, PT, 0x80, 0x0 ;  /* 0x000000000000781c */ /* 0x000fe40003f0f070 */
[----:B------:R-:W-:Y:S02]  /*a9e0*/  CS2R R118, SRZ ;  /* 0x0000000000767805 */ /* 0x000fe4000001ff00 */
[----:B------:R-:W-:Y:S02]  /*a9f0*/  CS2R R116, SRZ ;  /* 0x0000000000747805 */ /* 0x000fe4000001ff00 */
[----:B------:R-:W-:Y:S02]  /*aa00*/  CS2R R114, SRZ ;  /* 0x0000000000727805 */ /* 0x000fe4000001ff00 */
[----:B------:R-:W-:Y:S02]  /*aa10*/  SHF.R.U32.HI R3, RZ, 0x1f, R0 ;  /* 0x0000001fff037819 */ /* 0x000fe40000011600 */
[----:B------:R-:W-:-:S02]  /*aa20*/  CS2R R112, SRZ ;  /* 0x0000000000707805 */ /* 0x000fc4000001ff00 */
[----:B------:R-:W-:Y:S01]  /*aa30*/  CS2R R106, SRZ ;  /* 0x00000000006a7805 */ /* 0x000fe2000001ff00 */
[----:B------:R-:W-:Y:S01]  /*aa40*/  IMAD.MOV.U32 R110, RZ, RZ, RZ ;  /* 0x000000ffff6e7224 */ /* 0x000fe200078e00ff */
[----:B------:R-:W-:Y:S02]  /*aa50*/  LEA.HI.SX32 R212, R0, R3, 0x1c ;  /* 0x0000000300d47211 */ /* 0x000fe400078fe2ff */
[----:B------:R-:W-:Y:S02]  /*aa60*/  CS2R R2, SRZ ;  /* 0x0000000000027805 */ /* 0x000fe4000001ff00 */
[----:B------:R-:W-:Y:S02]  /*aa70*/  CS2R R108, SRZ ;  /* 0x00000000006c7805 */ /* 0x000fe4000001ff00 */
[----:B------:R-:W-:Y:S02]  /*aa80*/  CS2R R54, SRZ ;  /* 0x0000000000367805 */ /* 0x000fe4000001ff00 */
[----:B------:R-:W-:-:S02]  /*aa90*/  VIMNMX R212, RZ, R212, !PT ;  /* 0x000000d4ffd47248 */ /* 0x000fc40007fe0100 */
[----:B------:R-:W-:Y:S01]  /*aaa0*/  CS2R R104, SRZ ;  /* 0x0000000000687805 */ /* 0x000fe2000001ff00 */
[----:B------:R-:W-:Y:S01]  /*aab0*/  IMAD.MOV.U32 R103, RZ, RZ, RZ ;  /* 0x000000ffff677224 */ /* 0x000fe200078e00ff */
[----:B------:R-:W-:Y:S02]  /*aac0*/  CS2R R98, SRZ ;  /* 0x0000000000627805 */ /* 0x000fe4000001ff00 */
[----:B------:R-:W-:Y:S02]  /*aad0*/  ISETP.GT.AND P1, PT, R150, R212, PT ;  /* 0x000000d49600720c */ /* 0x000fe40003f24270 */
[----:B------:R-:W-:Y:S02]  /*aae0*/  CS2R R100, SRZ ;  /* 0x0000000000647805 */ /* 0x000fe4000001ff00 */
[----:B------:R-:W-:Y:S01]  /*aaf0*/  CS2R R96, SRZ ;  /* 0x0000000000607805 */ /* 0x000fe2000001ff00 */
[----:B------:R-:W-:Y:S01]  /*ab00*/  IMAD.MOV.U32 R95, RZ, RZ, RZ ;  /* 0x000000ffff5f7224 */ /* 0x000fe200078e00ff */
[----:B------:R-:W-:-:S02]  /*ab10*/  CS2R R90, SRZ ;  /* 0x00000000005a7805 */ /* 0x000fc4000001ff00 */
[----:B------:R-:W-:Y:S02]  /*ab20*/  CS2R R92, SRZ ;  /* 0x00000000005c7805 */ /* 0x000fe4000001ff00 */
[----:B------:R-:W-:Y:S02]  /*ab30*/  CS2R R62, SRZ ;  /* 0x00000000003e7805 */ /* 0x000fe4000001ff00 */
[----:B------:R-:W-:Y:S02]  /*ab40*/  CS2R R88, SRZ ;  /* 0x0000000000587805 */ /* 0x000fe4000001ff00 */
[----:B------:R-:W-:Y:S02]  /*ab50*/  MOV R87, RZ ;  /* 0x000000ff00577202 */ /* 0x000fe40000000f00 */
        /* <DEDUP_REMOVED lines=21> */
[----:B------:R-:W-:Y:S01]  /*acb0*/  IMAD.MOV.U32 R0, RZ, RZ, RZ ;  /* 0x000000ffff007224 */ /* 0x000fe200078e00ff */
[----:B------:R-:W-:-:S02]  /*acc0*/  CS2R R44, SRZ ;  /* 0x00000000002c7805 */ /* 0x000fc4000001ff00 */
[----:B------:R-:W-:Y:S02]  /*acd0*/  CS2R R120, SRZ ;  /* 0x0000000000787805 */ /* 0x000fe4000001ff00 */
[----:B------:R-:W-:Y:S02]  /*ace0*/  CS2R R40, SRZ ;  /* 0x0000000000287805 */ /* 0x000fe4000001ff00 */
[----:B------:R-:W-:Y:S02]  /*acf0*/  CS2R R132, SRZ ;  /* 0x0000000000847805 */ /* 0x000fe4000001ff00 */
[----:B---3--:R-:W-:Y:S02]  /*ad00*/  CS2R R36, SRZ ;  /* 0x0000000000247805 */ /* 0x008fe4000001ff00 */
[----:B------:R-:W-:Y:S02]  /*ad10*/  CS2R R122, SRZ ;  /* 0x00000000007a7805 */ /* 0x000fe4000001ff00 */
[----:B0-2---:R-:W-:-:S02]  /*ad20*/  CS2R R32, SRZ ;  /* 0x0000000000207805 */ /* 0x005fc4000001ff00 */
[----:B------:R-:W-:Y:S02]  /*ad30*/  CS2R R134, SRZ ;  /* 0x0000000000867805 */ /* 0x000fe4000001ff00 */
[----:B------:R-:W-:Y:S02]  /*ad40*/  CS2R R28, SRZ ;  /* 0x00000000001c7805 */ /* 0x000fe4000001ff00 */
[----:B------:R-:W-:Y:S01]  /*ad50*/  CS2R R24, SRZ ;  /* 0x0000000000187805 */ /* 0x000fe2000001ff00 */
[----:B------:R-:W-:Y:S06]  /*ad60*/  @!P1 BRA `(.L_x_1438) ;  /* 0x0000013c00849947 */ /* 0x000fec0003800000 */
[----:B------:R-:W2:Y:S04]  /*ad70*/  LDL R4, [R1+0x38] ;  /* 0x0000380001047983 */ /* 0x000ea80000100800 */
[----:B------:R-:W0:Y:S02]  /*ad80*/  SHFL.IDX PT, R0, R234, RZ, 0x1f ;  /* 0x00001fffea007589 */ /* 0x000e2400000e0000 */
[----:B0-----:R-:W-:-:S04]  /*ad90*/  LEA.HI R2, R0, R0, RZ, 0x1 ;  /* 0x0000000000027211 */ /* 0x001fc800078f08ff */
[----:B------:R-:W-:-:S05]  /*ada0*/  LOP3.LUT R3, R2, 0x1e, RZ, 0xc0, !PT ;  /* 0x0000001e02037812 */ /* 0x000fca00078ec0ff */
[----:B------:R-:W-:Y:S01]  /*adb0*/  IMAD.IADD R3, R0, 0x1, -R3 ;  /* 0x0000000100037824 */ /* 0x000fe200078e0a03 */
[----:B--2---:R-:W-:-:S13]  /*adc0*/  R2UR UR4, R4 ;  /* 0x00000000040472ca */ /* 0x004fda00000e0000 */
[----:B------:R-:W-:Y:S02]  /*add0*/  ULOP3.LUT UP0, URZ, UR4, 0x1bf, URZ, 0xc0, !UPT ;  /* 0x000001bf043f7892 */ /* 0x000fe4000f80c03f */
[----:B------:R-:W-:-:S04]  /*ade0*/  LEA R3, R3, UR4, 0xd ;  /* 0x0000000403037c11 */ /* 0x000fc8000f8e68ff */
[----:B------:R-:W-:Y:S02]  /*adf0*/  SHF.R.U32.HI R3, RZ, 0x4, R3 ;  /* 0x00000004ff037819 */ /* 0x000fe40000011603 */
[----:B------:R-:W-:Y:S02]  /*ae00*/  PLOP3.LUT P0, PT, PT, PT, UP0, 0x80, 0x0 ;  /* 0x000000000000781c */ /* 0x000fe40003f0f008 */
[----:B------:R-:W-:-:S11]  /*ae10*/  LOP3.LUT R68, R3, 0x3fff, RZ, 0xc0, !PT ;  /* 0x00003fff03447812 */ /* 0x000fd600078ec0ff */
        /* <DEDUP_REMOVED lines=11> */
[----:B------:R-:W-:Y:S01]  /*aed0*/  MOV R13, RZ ;  /* 0x000000ff000d7202 */ /* 0x000fe20000000f00 */
[----:B------:R-:W-:-:S02]  /*aee0*/  IMAD.U32 R11, RZ, RZ, UR7 ;  /* 0x00000007ff0b7e24 */ /* 0x000fc4000f8e00ff */
[----:B------:R-:W-:Y:S02]  /*aef0*/  IMAD.MOV.U32 R8, RZ, RZ, 0x70 ;  /* 0x00000070ff087424 */ /* 0x000fe400078e00ff */
[----:B0-----:R-:W-:-:S07]  /*af00*/  IMAD.MOV.U32 R12, RZ, RZ, 0x1 ;  /* 0x00000001ff0c7424 */ /* 0x001fce00078e00ff */
[----:B------:R-:W-:-:S07]  /*af10*/  LEPC R20, `(.L_x_1439) ;  /* 0x000000001014794e */ /* 0x000fce0000000000 */
[----:B-1---5:R-:W-:Y:S05]  /*af20*/  CALL.ABS.NOINC R2 ;  /* 0x0000000002007343 */ /* 0x022fea0003c00000 */
.L_x_1439:
        /* <DEDUP_REMOVED lines=12> */
.L_x_1443:
[----:B-1----:R1:W2:Y:S02]  /*aff0*/  SYNCS.PHASECHK.TRANS64.TRYWAIT P0, [R17+URZ+0x30800], R0 ;  /* 0x03080000110075a7 */ /* 0x0022a4000800017f */
[----:B--2---:R-:W-:Y:S05]  /*b000*/  @!P0 NANOSLEEP.SYNCS 0x989680 ;  /* 0x009896800000895d */ /* 0x004fea0003900000 */
[----:B------:R-:W2:Y:S02]  /*b010*/  @!P0 SYNCS.PHASECHK.TRANS64 P0, [R17+URZ+0x30800], R0 ;  /* 0x03080000110085a7 */ /* 0x000ea4000800007f */
[----:B--2---:R-:W-:Y:S05]  /*b020*/  @!P0 BRA `(.L_x_1443) ;  /* 0xfffffffc00f08947 */ /* 0x004fea000383ffff */
.L_x_1442:
[----:B------:R-:W-:Y:S05]  /*b030*/  BSYNC B0 ;  /* 0x0000000000007941 */ /* 0x000fea0003800000 */
.L_x_1441:
[----:B------:R-:W-:Y:S05]  /*b040*/  BRA `(.L_x_1444) ;  /* 0x0000006c00247947 */ /* 0x000fea0003800000 */
.L_x_1440:
[----:B------:R-:W2:Y:S01]  /*b050*/  LDL R0, [R1+0x38] ;  /* 0x0000380001007983 */ /* 0x000ea20000100800 */
[----:B------:R-:W0:Y:S01]  /*b060*/  LDC.64 R10, c[0x0][0x3d8] ;  /* 0x0000f600ff0a7b82 */ /* 0x000e220000000a00 */
[----:B-----5:R-:W-:Y:S01]  /*b070*/  SHF.R.S32.HI R9, RZ, 0x1f, R144 ;  /* 0x0000001fff097819 */ /* 0x020fe20000011490 */
[--C-:B------:R-:W-:Y:S01]  /*b080*/  IMAD.MOV.U32 R2, RZ, RZ, R18.reuse ;  /* 0x000000ffff027224 */ /* 0x100fe200078e0012 */
[----:B------:R-:W-:Y:S02]  /*b090*/  SHF.R.S32.HI R3, RZ, 0x1f, R18 ;  /* 0x0000001fff037819 */ /* 0x000fe40000011412 */
[----:B------:R-:W-:-:S03]  /*b0a0*/  SHF.R.S32.HI R7, RZ, 0x1f, R192 ;  /* 0x0000001fff077819 */ /* 0x000fc600000114c0 */
[----:B------:R-:W1:Y:S01]  /*b0b0*/  LDC.64 R12, c[0x0][0x3e8] ;  /* 0x0000fa00ff0c7b82 */ /* 0x000e620000000a00 */
[-C--:B0-----:R-:W-:Y:S01]  /*b0c0*/  IMAD R6, R222, R10.reuse, RZ ;  /* 0x0000000ade067224 */ /* 0x081fe200078e02ff */
[----:B------:R-:W-:Y:S01]  /*b0d0*/  SHF.L.U64.HI R74, R10, 0x6, R11 ;  /* 0x000000060a4a7819 */ /* 0x000fe2000001020b */
[----:B------:R-:W-:Y:S01]  /*b0e0*/  IMAD.WIDE.U32 R72, R144, R10, RZ ;  /* 0x0000000a90487225 */ /* 0x000fe200078e00ff */
[----:B------:R-:W-:-:S03]  /*b0f0*/  SHF.L.U32 R76, R10, 0x6, RZ ;  /* 0x000000060a4c7819 */ /* 0x000fc600000006ff */
[----:B------:R-:W-:Y:S01]  /*b100*/  IMAD.WIDE.U32 R4, R195, R10, R2 ;  /* 0x0000000ac3047225 */ /* 0x000fe200078e0002 */
[----:B-1----:R-:W-:-:S03]  /*b110*/  SHF.L.U64.HI R69, R12, 0x6, R13 ;  /* 0x000000060c457819 */ /* 0x002fc6000001020d */
[C---:B------:R-:W-:Y:S01]  /*b120*/  IMAD R83, R195.reuse, R11, R6 ;  /* 0x0000000bc3537224 */ /* 0x040fe200078e0206 */
[----:B------:R-:W-:Y:S01]  /*b130*/  IADD3 R79, P0, R4, R72, RZ ;  /* 0x00000048044f7210 */ /* 0x000fe20007f1e0ff */
[----:B------:R-:W-:Y:S02]  /*b140*/  IMAD.MOV.U32 R6, RZ, RZ, R192 ;  /* 0x000000ffff067224 */ /* 0x000fe400078e00c0 */
[----:B------:R-:W-:-:S04]  /*b150*/  IMAD.WIDE.U32 R2, R195, R12, R2 ;  /* 0x0000000cc3027225 */ /* 0x000fc800078e0002 */
[----:B------:R-:W-:Y:S01]  /*b160*/  IMAD.SHL.U32 R75, R12, 0x40, RZ ;  /* 0x000000400c4b7824 */ /* 0x000fe200078e00ff */
[----:B--2---:R-:W-:Y:S01]  /*b170*/  R2UR UR4, R0 ;  /* 0x00000000000472ca */ /* 0x004fe200000e0000 */
[C---:B------:R-:W-:Y:S02]  /*b180*/  IMAD R0, R9.reuse, R10, RZ ;  /* 0x0000000a09007224 */ /* 0x040fe400078e02ff */
[----:B------:R-:W-:Y:S02]  /*b190*/  IMAD R9, R9, R12, RZ ;  /* 0x0000000c09097224 */ /* 0x000fe400078e02ff */
[C---:B------:R-:W-:Y:S02]  /*b1a0*/  IMAD R61, R144.reuse, R11, R0 ;  /* 0x0000000b903d7224 */ /* 0x040fe400078e0200 */
[----:B------:R-:W-:Y:S02]  /*b1b0*/  IMAD R9, R144, R13, R9 ;  /* 0x0000000d90097224 */ /* 0x000fe400078e0209 */
[----:B------:R-:W-:-:S02]  /*b1c0*/  IMAD.IADD R61, R61, 0x1, R73 ;  /* 0x000000013d3d7824 */ /* 0x000fc400078e0249 */
[----:B------:R-:W-:Y:S02]  /*b1d0*/  IMAD R0, R222, R12, RZ ;  /* 0x0000000cde007224 */ /* 0x000fe400078e02ff */
[----:B------:R-:W-:Y:S01]  /*b1e0*/  ULOP3.LUT UP0, URZ, UR4, 0x3ff, URZ, 0xc0, !UPT ;  /* 0x000003ff043f7892 */ /* 0x000fe2000f80c03f */
[----:B------:R-:W-:Y:S01]  /*b1f0*/  IADD3.X R81, R61, R5, R83, P0, !PT ;  /* 0x000000053d517210 */ /* 0x000fe200007fe453 */
[----:B------:R-:W-:-:S04]  /*b200*/  IMAD.WIDE.U32 R4, R195, R10, R6 ;  /* 0x0000000ac3047225 */ /* 0x000fc800078e0006 */
[----:B------:R-:W-:Y:S01]  /*b210*/  IMAD.WIDE.U32 R144, R144, R12, RZ ;  /* 0x0000000c90907225 */ /* 0x000fe200078e00ff */
[----:B------:R-:W-:-:S03]  /*b220*/  IADD3 R71, P1, R4, R72, RZ ;  /* 0x0000004804477210 */ /* 0x000fc60007f3e0ff */
[----:B------:R-:W-:Y:S01]  /*b230*/  IMAD.WIDE.U32 R6, R195, R12, R6 ;  /* 0x0000000cc3067225 */ /* 0x000fe200078e0006 */
[----:B------:R-:W-:Y:S02]  /*b240*/  IADD3.X R83, R61, R83, R5, P1, !PT ;  /* 0x000000533d537210 */ /* 0x000fe40000ffe405 */
[----:B------:R-:W-:Y:S01]  /*b250*/  PLOP3.LUT P1, PT, PT, PT, UP0, 0x80, 0x0 ;  /* 0x000000000000781c */ /* 0x000fe20003f2f008 */
[----:B------:R-:W-:Y:S01]  /*b260*/  IMAD R0, R195, R13, R0 ;  /* 0x0000000dc3007224 */ /* 0x000fe200078e0200 */
[-C--:B------:R-:W-:Y:S01]  /*b270*/  IADD3 R60, P0, R2, R144.reuse, RZ ;  /* 0x00000090023c7210 */ /* 0x080fe20007f1e0ff */
[----:B------:R-:W-:Y:S01]  /*b280*/  IMAD.IADD R77, R9, 0x1, R145 ;  /* 0x00000001094d7824 */ /* 0x000fe200078e0291 */
[----:B------:R-:W-:-:S04]  /*b290*/  IADD3 R70, P2, R6, R144, RZ ;  /* 0x0000009006467210 */ /* 0x000fc80007f5e0ff */
[C---:B------:R-:W-:Y:S02]  /*b2a0*/  IADD3.X R78, R77.reuse, R3, R0, P0, !PT ;  /* 0x000000034d4e7210 */ /* 0x040fe400007fe400 */
[----:B------:R-:W-:-:S03]  /*b2b0*/  IADD3.X R80, R77, R0, R7, P2, !PT ;  /* 0x000000004d507210 */ /* 0x000fc600017fe407 */
        /* <DEDUP_REMOVED lines=17> */
.L_x_1445:
[----:B------:R-:W0:Y:S01]  /*b3d0*/  LDC.64 R12, c[0x0][0x3d8] ;  /* 0x0000f600ff0c7b82 */ /* 0x000e220000000a00 */
[----:B------:R-:W-:Y:S01]  /*b3e0*/  SHF.R.S32.HI R5, RZ, 0x1f, R201 ;  /* 0x0000001fff057819 */ /* 0x000fe200000114c9 */
[----:B------:R-:W-:Y:S01]  /*b3f0*/  ULDC.U8 UR4, c[0x0][0x3f0] ;  /* 0x0000fc0000047ab9 */ /* 0x000fe20000000000 */
[----:B------:R-:W-:Y:S01]  /*b400*/  BSSY B0, `(.L_x_1446) ;  /* 0x0000685000007945 */ /* 0x000fe20003800000 */
[----:B------:R-:W-:-:S04]  /*b410*/  ISETP.NE.AND P0, PT, RZ, UR4, PT ;  /* 0x00000004ff007c0c */ /* 0x000fc8000bf05270 */
[----:B------:R-:W1:Y:S01]  /*b420*/  LDC.64 R2, c[0x0][0x3e8] ;  /* 0x0000fa00ff027b82 */ /* 0x000e620000000a00 */
[----:B0-----:R-:W-:-:S04]  /*b430*/  IMAD R0, R5, R12, RZ ;  /* 0x0000000c05007224 */ /* 0x001fc800078e02ff */
[C---:B------:R-:W-:Y:S02]  /*b440*/  IMAD R9, R201.reuse, R13, R0 ;  /* 0x0000000dc9097224 */ /* 0x040fe400078e0200 */
[----:B------:R-:W-:Y:S02]  /*b450*/  IMAD R0, R201, -0x80, R197 ;  /* 0xffffff80c9007824 */ /* 0x000fe400078e02c5 */
[----:B-1----:R-:W-:Y:S02]  /*b460*/  IMAD R8, R5, R2, RZ ;  /* 0x0000000205087224 */ /* 0x002fe400078e02ff */
[----:B------:R-:W-:-:S04]  /*b470*/  IMAD.WIDE.U32 R4, R201, R12, RZ ;  /* 0x0000000cc9047225 */ /* 0x000fc800078e00ff */
[----:B------:R-:W-:-:S04]  /*b480*/  IMAD.WIDE.U32 R6, R201, R2, RZ ;  /* 0x00000002c9067225 */ /* 0x000fc800078e00ff */
[----:B------:R-:W-:Y:S01]  /*b490*/  IMAD R11, R201, R3, R8 ;  /* 0x00000003c90b7224 */ /* 0x000fe200078e0208 */
[----:B------:R-:W-:Y:S01]  /*b4a0*/  VIMNMX R8, R0, 0x80, PT ;  /* 0x0000008000087848 */ /* 0x000fe20003fe0100 */
[----:B------:R-:W-:Y:S02]  /*b4b0*/  IMAD.IADD R9, R5, 0x1, R9 ;  /* 0x0000000105097824 */ /* 0x000fe400078e0209 */
[----:B------:R-:W-:Y:S01]  /*b4c0*/  IMAD.SHL.U32 R84, R4, 0x80, RZ ;  /* 0x0000008004547824 */ /* 0x000fe200078e00ff */
[----:B------:R-:W-:Y:S01]  /*b4d0*/  IADD3 R5, R7, R11, RZ ;  /* 0x0000000b07057210 */ /* 0x000fe20007ffe0ff */
[----:B------:R-:W-:Y:S01]  /*b4e0*/  IMAD.SHL.U32 R87, R6, 0x80, RZ ;  /* 0x0000008006577824 */ /* 0x000fe200078e00ff */
[----:B------:R-:W-:Y:S02]  /*b4f0*/  SHF.L.U64.HI R82, R4, 0x7, R9 ;  /* 0x0000000704527819 */ /* 0x000fe40000010209 */
[----:B------:R-:W-:Y:S01]  /*b500*/  SHF.L.U64.HI R85, R6, 0x7, R5 ;  /* 0x0000000706557819 */ /* 0x000fe20000010205 */
[----:B------:R-:W-:Y:S06]  /*b510*/  @!P0 BRA `(.L_x_1447) ;  /* 0x0000003000f48947 */ /* 0x000fec0003800000 */
[----:B------:R-:W0:Y:S01]  /*b520*/  LDC R80, c[0x0][0x428] ;  /* 0x00010a00ff507b82 */ /* 0x000e220000000800 */
        /* <DEDUP_REMOVED lines=18> */
[----:B------:R-:W-:Y:S01]  /*b650*/  VIADD R7, R18, 0x20 ;  /* 0x0000002012077836 */ /* 0x000fe20000000000 */
[----:B------:R-:W-:Y:S01]  /*b660*/  ULDC UR6, c[0x0][0x3d4] ;  /* 0x0000f50000067ab9 */ /* 0x000fe20000000800 */
[----:B------:R-:W-:Y:S01]  /*b670*/  LEA R4, P3, R0, UR4, 0x1 ;  /* 0x0000000400047c11 */ /* 0x000fe2000f8608ff */
[----:B------:R-:W-:Y:S01]  /*b680*/  IMAD.X R5, R82, 0x1, R81, P1 ;  /* 0x0000000152057824 */ /* 0x000fe200008e0651 */
[C---:B------:R-:W-:Y:S01]  /*b690*/  IADD3 R9, R18.reuse, 0x30, RZ ;  /* 0x0000003012097810 */ /* 0x040fe20007ffe0ff */
[C---:B------:R-:W-:Y:S01]  /*b6a0*/  VIADD R6, R18.reuse, 0x10 ;  /* 0x0000001012067836 */ /* 0x040fe20000000000 */
[----:B------:R-:W-:Y:S01]  /*b6b0*/  ISETP.GE.AND P1, PT, R7, UR6, PT ;  /* 0x0000000607007c0c */ /* 0x000fe2000bf26270 */
[----:B------:R-:W-:Y:S01]  /*b6c0*/  VIADD R10, R18, 0x40 ;  /* 0x00000040120a7836 */ /* 0x000fe20000000000 */
[----:B------:R-:W-:Y:S01]  /*b6d0*/  LEA.HI.X R5, R0, UR5, R5, 0x1, P3 ;  /* 0x0000000500057c11 */ /* 0x000fe200098f0c05 */
[----:B------:R-:W-:Y:S01]  /*b6e0*/  ULDC.64 UR4, c[0x0][0x3e0] ;  /* 0x0000f80000047ab9 */ /* 0x000fe20000000a00 */
[----:B------:R-:W-:Y:S01]  /*b6f0*/  IADD3 R0, P4, R87, R60, RZ ;  /* 0x0000003c57007210 */ /* 0x000fe20007f9e0ff */
[----:B------:R-:W-:Y:S01]  /*b700*/  VIADD R11, R18, 0x50 ;  /* 0x00000050120b7836 */ /* 0x000fe20000000000 */
[----:B------:R-:W-:-:S02]  /*b710*/  ISETP.GE.AND P2, PT, R6, UR6, PT ;  /* 0x0000000606007c0c */ /* 0x000fc4000bf46270 */
[----:B------:R-:W-:Y:S02]  /*b720*/  CS2R R66, SRZ ;  /* 0x0000000000427805 */ /* 0x000fe4000001ff00 */
[----:B------:R-:W-:Y:S01]  /*b730*/  LEA R6, P6, R0, UR4, 0x1 ;  /* 0x0000000400067c11 */ /* 0x000fe2000f8c08ff */
[----:B------:R-:W-:Y:S01]  /*b740*/  IMAD.X R7, R85, 0x1, R78, P4 ;  /* 0x0000000155077824 */ /* 0x000fe200020e064e */
[----:B------:R-:W-:Y:S02]  /*b750*/  ISETP.GE.AND P3, PT, R18, UR6, PT ;  /* 0x0000000612007c0c */ /* 0x000fe4000bf66270 */
[----:B------:R-:W-:Y:S02]  /*b760*/  CS2R R62, SRZ ;  /* 0x00000000003e7805 */ /* 0x000fe4000001ff00 */
[----:B------:R-:W-:Y:S02]  /*b770*/  ISETP.GE.AND P5, PT, R9, UR6, PT ;  /* 0x0000000609007c0c */ /* 0x000fe4000bfa6270 */
[----:B------:R-:W-:-:S02]  /*b780*/  CS2R R56, SRZ ;  /* 0x0000000000387805 */ /* 0x000fc4000001ff00 */
[----:B------:R-:W-:Y:S02]  /*b790*/  LEA.HI.X R7, R0, UR5, R7, 0x1, P6 ;  /* 0x0000000500077c11 */ /* 0x000fe4000b0f0c07 */
[----:B------:R-:W-:Y:S02]  /*b7a0*/  CS2R R52, SRZ ;  /* 0x0000000000347805 */ /* 0x000fe4000001ff00 */
[----:B------:R-:W-:Y:S02]  /*b7b0*/  ISETP.GE.AND P4, PT, R10, UR6, PT ;  /* 0x000000060a007c0c */ /* 0x000fe4000bf86270 */
        /* <DEDUP_REMOVED lines=8> */
[----:B------:R-:W-:Y:S01]  /*b840*/  CS2R R44, SRZ ;  /* 0x00000000002c7805 */ /* 0x000fe2000001ff00 */
[----:B------:R-:W-:-:S02]  /*b850*/  ULDC.64 UR8, c[0x0][0x208] ;  /* 0x0000820000087ab9 */ /* 0x000fc40000000a00 */
        /* <DEDUP_REMOVED lines=12> */
.L_x_1449:
[----:B------:R-:W-:Y:S05]  /*b920*/  BSYNC B1 ;  /* 0x0000000000017941 */ /* 0x000fea0003800000 */
.L_x_1448:
[----:B------:R-:W-:Y:S01]  /*b930*/  ISETP.GE.AND P1, PT, R221, R8, PT ;  /* 0x00000008dd00720c */ /* 0x000fe20003f26270 */
[----:B------:R-:W-:Y:S01]  /*b940*/  BSSY B1, `(.L_x_1450) ;  /* 0x000003e000017945 */ /* 0x000fe20003800000 */
[----:B------:R-:W-:Y:S02]  /*b950*/  LOP3.LUT R0, R208, 0x18, R192, 0xf8, !PT ;  /* 0x00000018d0007812 */ /* 0x000fe400078ef8c0 */
        /* <DEDUP_REMOVED lines=10> */
[----:B------:R-:W-:Y:S02]  /*ba00*/  LOP3.LUT R11, R0, R209, RZ, 0x3c, !PT ;  /* 0x000000d1000b7212 */ /* 0x000fe400078e3cff */
[----:B------:R-:W-:Y:S01]  /*ba10*/  CS2R R20, SRZ ;  /* 0x0000000000147805 */ /* 0x000fe2000001ff00 */
[----:B------:R-:W-:Y:S06]  /*ba20*/  @P1 BRA `(.L_x_1451) ;  /* 0x0000000000bc1947 */ /* 0x000fec0003800000 */
[----:B------:R-:W-:Y:S01]  /*ba30*/  IADD3 R75, P4, P5, R60, R75, R87 ;  /* 0x0000004b3c4b7210 */ /* 0x000fe20007d9e057 */
[C---:B-1----:R-:W-:Y:S01]  /*ba40*/  VIADD R4, R18.reuse, 0x10 ;  /* 0x0000001012047836 */ /* 0x042fe20000000000 */
[----:B------:R-:W-:Y:S01]  /*ba50*/  IADD3 R76, P2, P3, R79, R76, R84 ;  /* 0x0000004c4f4c7210 */ /* 0x000fe20007b5e054 */
[----:B------:R-:W-:Y:S01]  /*ba60*/  VIADD R6, R18, 0x20 ;  /* 0x0000002012067836 */ /* 0x000fe20000000000 */
[----:B------:R-:W-:Y:S01]  /*ba70*/  ULDC UR8, c[0x0][0x3d4] ;  /* 0x0000f50000087ab9 */ /* 0x000fe20000000800 */
[----:B------:R-:W-:Y:S01]  /*ba80*/  IADD3.X R0, R78, R69, R85, P4, P5 ;  /* 0x000000454e007210 */ /* 0x000fe200027ea455 */
[----:B------:R-:W-:Y:S01]  /*ba90*/  ULDC.64 UR4, c[0x0][0x3c8] ;  /* 0x0000f20000047ab9 */ /* 0x000fe20000000a00 */
[----:B------:R-:W-:Y:S01]  /*baa0*/  IADD3.X R5, R81, R74, R82, P2, P3 ;  /* 0x0000004a51057210 */ /* 0x000fe200017e6452 */
[----:B------:R-:W-:Y:S01]  /*bab0*/  ULDC.64 UR6, c[0x0][0x3e0] ;  /* 0x0000f80000067ab9 */ /* 0x000fe20000000a00 */
[----:B------:R-:W-:Y:S02]  /*bac0*/  ISETP.GE.AND P5, PT, R18, UR8, PT ;  /* 0x0000000812007c0c */ /* 0x000fe4000bfa6270 */
[----:B------:R-:W-:-:S02]  /*bad0*/  CS2R R40, SRZ ;  /* 0x0000000000287805 */ /* 0x000fc4000001ff00 */
[----:B------:R-:W-:Y:S02]  /*bae0*/  ISETP.GE.AND P2, PT, R4, UR8, PT ;  /* 0x0000000804007c0c */ /* 0x000fe4000bf46270 */
[----:B------:R-:W-:Y:S02]  /*baf0*/  CS2R R42, SRZ ;  /* 0x00000000002a7805 */ /* 0x000fe4000001ff00 */
[----:B------:R-:W-:Y:S01]  /*bb00*/  LEA R4, P3, R76, UR4, 0x1 ;  /* 0x000000044c047c11 */ /* 0x000fe2000f8608ff */
[----:B------:R-:W-:Y:S01]  /*bb10*/  VIADD R8, R18, 0x40 ;  /* 0x0000004012087836 */ /* 0x000fe20000000000 */
[----:B------:R-:W-:Y:S01]  /*bb20*/  ISETP.GE.AND P4, PT, R6, UR8, PT ;  /* 0x0000000806007c0c */ /* 0x000fe2000bf86270 */
[----:B------:R-:W-:Y:S01]  /*bb30*/  ULDC.64 UR10, c[0x0][0x208] ;  /* 0x00008200000a7ab9 */ /* 0x000fe20000000a00 */
[----:B------:R-:W-:Y:S02]  /*bb40*/  IADD3 R7, R18, 0x30, RZ ;  /* 0x0000003012077810 */ /* 0x000fe40007ffe0ff */
[----:B------:R-:W-:-:S02]  /*bb50*/  LEA R6, P6, R75, UR6, 0x1 ;  /* 0x000000064b067c11 */ /* 0x000fc4000f8c08ff */
[----:B------:R-:W-:Y:S02]  /*bb60*/  LEA.HI.X R5, R76, UR5, R5, 0x1, P3 ;  /* 0x000000054c057c11 */ /* 0x000fe400098f0c05 */
[----:B------:R-:W-:Y:S02]  /*bb70*/  ISETP.GE.AND P3, PT, R7, UR8, PT ;  /* 0x0000000807007c0c */ /* 0x000fe4000bf66270 */
[----:B------:R-:W-:Y:S01]  /*bb80*/  LEA.HI.X R7, R75, UR7, R0, 0x1, P6 ;  /* 0x000000074b077c11 */ /* 0x000fe2000b0f0c00 */
[----:B------:R-:W-:Y:S01]  /*bb90*/  VIADD R0, R18, 0x50 ;  /* 0x0000005012007836 */ /* 0x000fe20000000000 */
[----:B------:R2:W5:Y:S01]  /*bba0*/  @!P5 LDG.E.64 R40, desc[UR10][R4.64] ;  /* 0x0000000a0428d981 */ /* 0x000562000c1e1b00 */
[----:B------:R-:W-:-:S03]  /*bbb0*/  ISETP.GE.AND P6, PT, R8, UR8, PT ;  /* 0x0000000808007c0c */ /* 0x000fc6000bfc6270 */
[----:B------:R2:W5:Y:S01]  /*bbc0*/  @!P5 LDG.E.64 R42, desc[UR10][R6.64] ;  /* 0x0000000a062ad981 */ /* 0x000562000c1e1b00 */
[----:B------:R-:W-:Y:S02]  /*bbd0*/  ISETP.GE.AND P5, PT, R0, UR8, PT ;  /* 0x0000000800007c0c */ /* 0x000fe4000bfa6270 */
        /* <DEDUP_REMOVED lines=20> */
.L_x_1451:
[----:B------:R-:W-:Y:S05]  /*bd20*/  BSYNC B1 ;  /* 0x0000000000017941 */ /* 0x000fea0003800000 */
.L_x_1450:
[----:B------:R-:W-:Y:S01]  /*bd30*/  LOP3.LUT P2, RZ, R217, 0x4, RZ, 0xc0, !PT ;  /* 0x00000004d9ff7812 */ /* 0x000fe2000784c0ff */
[----:B------:R-:W-:Y:S01]  /*bd40*/  IMAD.IADD R60, R210, 0x1, R11 ;  /* 0x00000001d23c7824 */ /* 0x000fe200078e020b */
[----:B-12---:R-:W-:Y:S01]  /*bd50*/  MOV R4, R72 ;  /* 0x0000004800047202 */ /* 0x006fe20000000f00 */
[----:B-----5:R-:W-:Y:S01]  /*bd60*/  IMAD.MOV.U32 R11, RZ, RZ, R71 ;  /* 0x000000ffff0b7224 */ /* 0x020fe200078e0047 */
[----:B------:R-:W-:Y:S01]  /*bd70*/  ULDC.64 UR4, c[0x0][0x3c8] ;  /* 0x0000f20000047ab9 */ /* 0x000fe20000000a00 */
[----:B------:R-:W-:Y:S01]  /*bd80*/  IMAD.MOV.U32 R14, RZ, RZ, R64 ;  /* 0x000000ffff0e7224 */ /* 0x000fe200078e0040 */
[----:B------:R-:W-:Y:S01]  /*bd90*/  ULDC.64 UR6, c[0x0][0x3e0] ;  /* 0x0000f80000067ab9 */ /* 0x000fe20000000a00 */
[----:B------:R-:W-:Y:S01]  /*bda0*/  IMAD R60, R60, 0x2, R17 ;  /* 0x000000023c3c7824 */ /* 0x000fe200078e0211 */
[----:B------:R-:W-:Y:S01]  /*bdb0*/  PRMT R84, R11, 0x7610, R84 ;  /* 0x000076100b547816 */ /* 0x000fe20000000054 */
[----:B------:R-:W-:Y:S01]  /*bdc0*/  IMAD.MOV.U32 R0, RZ, RZ, R70 ;  /* 0x000000ffff007224 */ /* 0x000fe200078e0046 */
[----:B------:R-:W-:Y:S01]  /*bdd0*/  PRMT R83, R14, 0x7610, R83 ;  /* 0x000076100e537816 */ /* 0x000fe20000000053 */
[C---:B------:R-:W-:Y:S01]  /*bde0*/  VIADD R15, R60.reuse, 0x12400 ;  /* 0x000124003c0f7836 */ /* 0x040fe20000000000 */
[----:B------:R-:W-:Y:S01]  /*bdf0*/  IADD3 R10, R60, 0x12440, RZ ;  /* 0x000124403c0a7810 */ /* 0x000fe20007ffe0ff */
[----:B------:R-:W-:Y:S01]  /*be00*/  IMAD.MOV.U32 R11, RZ, RZ, R58 ;  /* 0x000000ffff0b7224 */ /* 0x000fe200078e003a */
[----:B------:R-:W-:Y:S01]  /*be10*/  PRMT R85, R0, 0x7610, R85 ;  /* 0x0000761000557816 */ /* 0x000fe20000000055 */
[----:B------:R-:W-:Y:S01]  /*be20*/  IMAD.MOV.U32 R14, RZ, RZ, R59 ;  /* 0x000000ffff0e7224 */ /* 0x000fe200078e003b */
[----:B------:R-:W-:Y:S01]  /*be30*/  MOV R0, R65 ;  /* 0x0000004100007202 */ /* 0x000fe20000000f00 */
[----:B------:R-:W-:Y:S01]  /*be40*/  @P2 VIADD R10, R15, 0xffffffc0 ;  /* 0xffffffc00f0a2836 */ /* 0x000fe20000000000 */
[----:B0-----:R-:W-:Y:S01]  /*be50*/  ISETP.NE.AND P2, PT, R80, 0x1, PT ;  /* 0x000000015000780c */ /* 0x001fe20003f45270 */
[----:B------:R-:W-:Y:S01]  /*be60*/  IMAD.MOV.U32 R7, RZ, RZ, R77 ;  /* 0x000000ffff077224 */ /* 0x000fe200078e004d */
        /* <DEDUP_REMOVED lines=8> */
[----:B------:R-:W-:Y:S01]  /*bef0*/  MOV R0, R50 ;  /* 0x0000003200007202 */ /* 0x000fe20000000f00 */
[----:B------:R-:W0:Y:S01]  /*bf00*/  @P2 LDC R15, c[0x0][0x430] ;  /* 0x00010c00ff0f2b82 */ /* 0x000e220000000800 */
[----:B------:R-:W-:Y:S01]  /*bf10*/  MOV R61, R67 ;  /* 0x00000043003d7202 */ /* 0x000fe20000000f00 */
[----:B------:R-:W-:Y:S01]  /*bf20*/  IMAD.MOV.U32 R69, RZ, RZ, R53 ;  /* 0x000000ffff457224 */ /* 0x000fe200078e0035 */
[----:B------:R-:W-:Y:S01]  /*bf30*/  PRMT R75, R0, 0x5410, R14 ;  /* 0x00005410004b7816 */ /* 0x000fe2000000000e */
[----:B------:R-:W-:Y:S01]  /*bf40*/  IMAD.MOV.U32 R14, RZ, RZ, R66 ;  /* 0x000000ffff0e7224 */ /* 0x000fe200078e0042 */
[----:B------:R-:W-:Y:S01]  /*bf50*/  PRMT R73, R11, 0x7610, R73 ;  /* 0x000076100b497816 */ /* 0x000fe20000000049 */
[----:B------:R-:W-:Y:S01]  /*bf60*/  IMAD.MOV.U32 R11, RZ, RZ, R45 ;  /* 0x000000ffff0b7224 */ /* 0x000fe200078e002d */
[----:B------:R-:W-:Y:S01]  /*bf70*/  PRMT R84, R84, 0x5410, R61 ;  /* 0x0000541054547816 */ /* 0x000fe2000000003d */
[----:B------:R-:W1:Y:S01]  /*bf80*/  @P2 LDC R0, c[0x0][0x42c] ;  /* 0x00010b00ff002b82 */ /* 0x000e620000000800 */
[----:B------:R-:W-:Y:S01]  /*bf90*/  PRMT R85, R85, 0x5410, R14 ;  /* 0x0000541055557816 */ /* 0x000fe2000000000e */
[----:B------:R-:W-:Y:S01]  /*bfa0*/  IMAD.MOV.U32 R14, RZ, RZ, R63 ;  /* 0x000000ffff0e7224 */ /* 0x000fe200078e003f */
[----:B------:R-:W-:Y:S01]  /*bfb0*/  PRMT R73, R73, 0x5410, R11 ;  /* 0x0000541049497816 */ /* 0x000fe2000000000b */
[----:B------:R-:W-:-:S02]  /*bfc0*/  IMAD.MOV.U32 R11, RZ, RZ, R62 ;  /* 0x000000ffff0b7224 */ /* 0x000fc400078e003e */
[----:B------:R-:W-:Y:S01]  /*bfd0*/  IMAD.MOV.U32 R61, RZ, RZ, R56 ;  /* 0x000000ffff3d7224 */ /* 0x000fe200078e0038 */
[----:B------:R-:W-:Y:S01]  /*bfe0*/  PRMT R82, R14, 0x7610, R82 ;  /* 0x000076100e527816 */ /* 0x000fe20000000052 */
[----:B------:R-:W-:Y:S01]  /*bff0*/  IMAD.MOV.U32 R6, RZ, RZ, R144 ;  /* 0x000000ffff067224 */ /* 0x000fe200078e0090 */
[----:B------:R-:W-:Y:S01]  /*c000*/  PRMT R83, R83, 0x5410, R11 ;  /* 0x0000541053537816 */ /* 0x000fe2000000000b */
[----:B------:R-:W-:Y:S01]  /*c010*/  IMAD R11, R201, 0x80, R195 ;  /* 0x00000080c90b7824 */ /* 0x000fe200078e02c3 */
[----:B------:R-:W-:Y:S01]  /*c020*/  PRMT R81, R61, 0x7610, R81 ;  /* 0x000076103d517816 */ /* 0x000fe20000000051 */
[----:B------:R-:W-:Y:S01]  /*c030*/  IMAD.MOV.U32 R61, RZ, RZ, R52 ;  /* 0x000000ffff3d7224 */ /* 0x000fe200078e0034 */
[----:B------:R-:W-:Y:S01]  /*c040*/  MOV R14, R57 ;  /* 0x00000039000e7202 */ /* 0x000fe20000000f00 */
[----:B------:R-:W-:-:S03]  /*c050*/  IMAD R11, R224, 0x40, R11 ;  /* 0x00000040e00b7824 */ /* 0x000fc600078e020b */
[----:B------:R-:W-:Y:S01]  /*c060*/  PRMT R81, R81, 0x5410, R14 ;  /* 0x0000541051517816 */ /* 0x000fe2000000000e */
[----:B------:R-:W-:Y:S01]  /*c070*/  IMAD.MOV.U32 R14, RZ, RZ, R48 ;  /* 0x000000ffff0e7224 */ /* 0x000fe200078e0030 */
[----:B------:R-:W-:Y:S01]  /*c080*/  PRMT R79, R61, 0x5410, R69 ;  /* 0x000054103d4f7816 */ /* 0x000fe20000000045 */
[----:B------:R-:W-:Y:S02]  /*c090*/  IMAD.MOV.U32 R61, RZ, RZ, R46 ;  /* 0x000000ffff3d7224 */ /* 0x000fe400078e002e */
[----:B------:R-:W-:Y:S01]  /*c0a0*/  IMAD.MOV.U32 R69, RZ, RZ, R47 ;  /* 0x000000ffff457224 */ /* 0x000fe200078e002f */
[----:B------:R-:W-:Y:S01]  /*c0b0*/  PRMT R76, R14, 0x7610, R76 ;  /* 0x000076100e4c7816 */ /* 0x000fe2000000004c */
[----:B-1----:R-:W-:Y:S01]  /*c0c0*/  @P2 IMAD.HI.U32 R0, R11, R0, RZ ;  /* 0x000000000b002227 */ /* 0x002fe200078e00ff */
[----:B------:R-:W-:Y:S02]  /*c0d0*/  MOV R14, R49 ;  /* 0x00000031000e7202 */ /* 0x000fe40000000f00 */
[----:B------:R-:W-:Y:S01]  /*c0e0*/  PRMT R74, R61, 0x5410, R69 ;  /* 0x000054103d4a7816 */ /* 0x000fe20000000045 */
[----:B------:R-:W-:Y:S01]  /*c0f0*/  IMAD.MOV.U32 R69, RZ, RZ, R37 ;  /* 0x000000ffff457224 */ /* 0x000fe200078e0025 */
[----:B0-----:R-:W-:Y:S01]  /*c100*/  @P2 SHF.R.U32.HI R11, RZ, R15, R0 ;  /* 0x0000000fff0b2219 */ /* 0x001fe20000011600 */
[----:B------:R-:W-:Y:S01]  /*c110*/  IMAD.MOV.U32 R0, RZ, RZ, R42 ;  /* 0x000000ffff007224 */ /* 0x000fe200078e002a */
[----:B------:R-:W-:Y:S01]  /*c120*/  PRMT R76, R76, 0x5410, R14 ;  /* 0x000054104c4c7816 */ /* 0x000fe2000000000e */
[----:B------:R-:W-:Y:S01]  /*c130*/  IMAD.MOV.U32 R14, RZ, RZ, R43 ;  /* 0x000000ffff0e7224 */ /* 0x000fe200078e002b */
[----:B------:R-:W-:Y:S01]  /*c140*/  SHF.R.S32.HI R15, RZ, 0x1f, R11 ;  /* 0x0000001fff0f7819 */ /* 0x000fe2000001140b */
[----:B------:R-:W-:Y:S01]  /*c150*/  IMAD.WIDE.U32 R4, R11, R12, R4 ;  /* 0x0000000c0b047225 */ /* 0x000fe200078e0004 */
[----:B------:R-:W-:-:S02]  /*c160*/  MOV R61, R36 ;  /* 0x00000024003d7202 */ /* 0x000fc40000000f00 */
[----:B------:R-:W-:Y:S01]  /*c170*/  PRMT R72, R0, 0x5410, R14 ;  /* 0x0000541000487816 */ /* 0x000fe2000000000e */
[----:B------:R-:W-:Y:S01]  /*c180*/  IMAD R0, R15, R12, RZ ;  /* 0x0000000c0f007224 */ /* 0x000fe200078e02ff */
[----:B------:R-:W-:Y:S01]  /*c190*/  PRMT R61, R61, 0x5410, R69 ;  /* 0x000054103d3d7816 */ /* 0x000fe20000000045 */
[-C--:B------:R-:W-:Y:S02]  /*c1a0*/  IMAD R14, R15, R2.reuse, RZ ;  /* 0x000000020f0e7224 */ /* 0x080fe400078e02ff */
[----:B------:R-:W-:-:S04]  /*c1b0*/  IMAD.WIDE.U32 R6, R11, R2, R6 ;  /* 0x000000020b067225 */ /* 0x000fc800078e0006 */
[C---:B------:R-:W-:Y:S01]  /*c1c0*/  IMAD R13, R11.reuse, R13, R0 ;  /* 0x0000000d0b0d7224 */ /* 0x040fe200078e0200 */
[----:B------:R-:W-:Y:S01]  /*c1d0*/  LEA R0, P3, R6, UR6, 0x1 ;  /* 0x0000000606007c11 */ /* 0x000fe2000f8608ff */
[----:B------:R-:W-:Y:S01]  /*c1e0*/  IMAD R15, R11, R3, R14 ;  /* 0x000000030b0f7224 */ /* 0x000fe200078e020e */
[----:B------:R-:W-:Y:S01]  /*c1f0*/  LEA R3, P2, R4, UR4, 0x1 ;  /* 0x0000000404037c11 */ /* 0x000fe2000f8408ff */
[----:B------:R-:W-:Y:S01]  /*c200*/  IMAD.MOV.U32 R2, RZ, RZ, R34 ;  /* 0x000000ffff027224 */ /* 0x000fe200078e0022 */
[----:B------:R-:W-:Y:S01]  /*c210*/  UMOV UR4, 0xffffffff ;  /* 0xffffffff00047882 */ /* 0x000fe20000000000 */
[----:B------:R-:W-:Y:S02]  /*c220*/  IMAD.MOV.U32 R12, RZ, RZ, R35 ;  /* 0x000000ffff0c7224 */ /* 0x000fe400078e0023 */
[----:B------:R-:W-:Y:S01]  /*c230*/  IMAD.IADD R11, R5, 0x1, R13 ;  /* 0x00000001050b7824 */ /* 0x000fe200078e020d */
[----:B------:R-:W-:Y:S02]  /*c240*/  IADD3 R5, R7, R15, RZ ;  /* 0x0000000f07057210 */ /* 0x000fe40007ffe0ff */
[----:B------:R-:W-:-:S02]  /*c250*/  PRMT R69, R2, 0x5410, R12 ;  /* 0x0000541002457816 */ /* 0x000fc4000000000c */
[----:B------:R-:W-:Y:S02]  /*c260*/  LEA.HI.X R4, R4, UR5, R11, 0x1, P2 ;  /* 0x0000000504047c11 */ /* 0x000fe400090f0c0b */
[----:B------:R-:W-:Y:S02]  /*c270*/  LEA.HI.X R2, R6, UR7, R5, 0x1, P3 ;  /* 0x0000000706027c11 */ /* 0x000fe400098f0c05 */
[----:B------:R-:W-:Y:S01]  /*c280*/  LEA.HI R5, R220, R220, RZ, 0x1 ;  /* 0x000000dcdc057211 */ /* 0x000fe200078f08ff */
[----:B------:R-:W-:Y:S06]  /*c290*/  BRA.DIV UR4, `(.L_x_1452) ;  /* 0x000001b604d87947 */ /* 0x000fec000b800000 */
.L_x_1736:
[----:B------:R-:W-:-:S03]  /*c2a0*/  UMOV UR4, 0xffffffff ;  /* 0xffffffff00047882 */ /* 0x000fc60000000000 */
[----:B------:R-:W-:Y:S05]  /*c2b0*/  BRA.DIV UR4, `(.L_x_1453) ;  /* 0x000001b604f87947 */ /* 0x000fea000b800000 */
.L_x_1739:
[----:B------:R-:W-:-:S03]  /*c2c0*/  UMOV UR4, 0xffffffff ;  /* 0xffffffff00047882 */ /* 0x000fc60000000000 */
[----:B------:R-:W-:Y:S05]  /*c2d0*/  BRA.DIV UR4, `(.L_x_1454) ;  /* 0x000001ba04187947 */ /* 0x000fea000b800000 */
.L_x_1742:
[----:B------:R-:W-:-:S03]  /*c2e0*/  UMOV UR4, 0xffffffff ;  /* 0xffffffff00047882 */ /* 0x000fc60000000000 */
[----:B------:R-:W-:Y:S05]  /*c2f0*/  BRA.DIV UR4, `(.L_x_1455) ;  /* 0x000001ba04387947 */ /* 0x000fea000b800000 */
.L_x_1745:
[----:B------:R-:W-:-:S03]  /*c300*/  UMOV UR4, 0xffffffff ;  /* 0xffffffff00047882 */ /* 0x000fc60000000000 */
[----:B------:R-:W-:Y:S05]  /*c310*/  BRA.DIV UR4, `(.L_x_1456) ;  /* 0x000001ba04587947 */ /* 0x000fea000b800000 */
.L_x_1748:
[----:B------:R-:W-:Y:S01]  /*c320*/  UMOV UR4, 0xffffffff ;  /* 0xffffffff00047882 */ /* 0x000fe20000000000 */
[----:B------:R-:W-:Y:S02]  /*c330*/  LOP3.LUT R5, R5, 0xfffffffe, RZ, 0xc0, !PT ;  /* 0xfffffffe05057812 */ /* 0x000fe400078ec0ff */
[----:B------:R-:W-:Y:S05]  /*c340*/  BRA.DIV UR4, `(.L_x_1457) ;  /* 0x000001ba04747947 */ /* 0x000fea000b800000 */
.L_x_1751:
[----:B------:R-:W-:Y:S01]  /*c350*/  UMOV UR4, 0xffffffff ;  /* 0xffffffff00047882 */ /* 0x000fe20000000000 */
[----:B------:R-:W-:Y:S02]  /*c360*/  IMAD.IADD R5, R220, 0x1, -R5 ;  /* 0x00000001dc057824 */ /* 0x000fe400078e0a05 */
[----:B------:R-:W-:Y:S05]  /*c370*/  BRA.DIV UR4, `(.L_x_1458) ;  /* 0x000001ba04907947 */ /* 0x000fea000b800000 */
.L_x_1754:
[----:B------:R-:W-:Y:S01]  /*c380*/  UMOV UR4, 0xffffffff ;  /* 0xffffffff00047882 */ /* 0x000fe20000000000 */
[----:B------:R-:W-:Y:S02]  /*c390*/  SHF.L.U32 R2, R5, 0x1f, RZ ;  /* 0x0000001f05027819 */ /* 0x000fe400000006ff */
[----:B------:R-:W-:Y:S05]  /*c3a0*/  BRA.DIV UR4, `(.L_x_1459) ;  /* 0x000001ba04ac7947 */ /* 0x000fea000b800000 */
.L_x_1757:
[----:B------:R-:W0:Y:S01]  /*c3b0*/  SYNCS.PHASECHK.TRANS64.TRYWAIT P2, [R17+URZ+0x30800], R2 ;  /* 0x03080002110075a7 */ /* 0x000e22000804017f */
[----:B------:R-:W-:Y:S01]  /*c3c0*/  IMAD.MOV.U32 R0, RZ, RZ, R28 ;  /* 0x000000ffff007224 */ /* 0x000fe200078e001c */
[----:B------:R-:W-:Y:S01]  /*c3d0*/  MOV R5, R25 ;  /* 0x0000001900057202 */ /* 0x000fe20000000f00 */
[----:B------:R-:W-:Y:S01]  /*c3e0*/  IMAD.MOV.U32 R3, RZ, RZ, R29 ;  /* 0x000000ffff037224 */ /* 0x000fe200078e001d */
[----:B------:R-:W-:Y:S01]  /*c3f0*/  BSSY B1, `(.L_x_1460) ;  /* 0x0000019000017945 */ /* 0x000fe20003800000 */
[----:B------:R-:W-:Y:S02]  /*c400*/  IMAD.MOV.U32 R4, RZ, RZ, R24 ;  /* 0x000000ffff047224 */ /* 0x000fe400078e0018 */
        /* <DEDUP_REMOVED lines=22> */
[----:B0-----:R-:W-:Y:S06]  /*c570*/  @!P2 BRA `(.L_x_1461) ;  /* 0x000001b80060a947 */ /* 0x001fec0003800000 */
.L_x_1758:
[----:B------:R-:W-:Y:S05]  /*c580*/  BSYNC B1 ;  /* 0x0000000000017941 */ /* 0x000fea0003800000 */
.L_x_1460:
[----:B------:R-:W-:Y:S01]  /*c590*/  BSSY B1, `(.L_x_1462) ;  /* 0x000011b000017945 */ /* 0x000fe20003800000 */
[----:B0-----:R-:W-:-:S03]  /*c5a0*/  PRMT R2, R4, 0x5410, R5 ;  /* 0x0000541004027816 */ /* 0x001fc60000000005 */
[----:B------:R-:W-:Y:S05]  /*c5b0*/  @P0 BRA `(.L_x_1463) ;  /* 0x0000001000600947 */ /* 0x000fea0003800000 */
[----:B------:R-:W0:Y:S01]  /*c5c0*/  LDC R5, c[0x0][0x3d4] ;  /* 0x0000f500ff057b82 */ /* 0x000e220000000800 */
        /* <DEDUP_REMOVED lines=14> */
[----:B------:R-:W-:Y:S01]  /*c6b0*/  SHF.R.U64 R93, R66, 0x10, R67 ;  /* 0x00000010425d7819 */ /* 0x000fe20000001243 */
[--C-:B------:R-:W-:Y:S01]  /*c6c0*/  HADD2.F32 R86, -RZ, R85.reuse.H1_H1 ;  /* 0x30000055ff567230 */ /* 0x100fe20000004100 */
[----:B------:R-:W-:Y:S01]  /*c6d0*/  SHF.R.U32.HI R88, RZ, 0x10, R71 ;  /* 0x00000010ff587819 */ /* 0x000fe20000011647 */
[----:B------:R-:W-:Y:S01]  /*c6e0*/  HADD2.F32 R87, -RZ, R85.H0_H0 ;  /* 0x20000055ff577230 */ /* 0x000fe20000004100 */
[----:B------:R-:W-:Y:S02]  /*c6f0*/  SHF.R.U32.HI R66, RZ, 0x10, R67 ;  /* 0x00000010ff427819 */ /* 0x000fe40000011643 */
[----:B------:R-:W-:Y:S01]  /*c700*/  SHF.R.U64 R91, R70, 0x10, R71 ;  /* 0x00000010465b7819 */ /* 0x000fe20000001247 */
[----:B------:R-:W-:Y:S02]  /*c710*/  HADD2.F32 R88, -RZ, R88.H0_H0 ;  /* 0x20000058ff587230 */ /* 0x000fe40000004100 */
[----:B------:R-:W-:-:S02]  /*c720*/  HADD2.F32 R85, -RZ, R66.H0_H0 ;  /* 0x20000042ff557230 */ /* 0x000fc40000004100 */
[--C-:B0-----:R-:W-:Y:S02]  /*c730*/  HADD2.F32 R71, -RZ, R7.reuse.H1_H1 ;  /* 0x30000007ff477230 */ /* 0x101fe40000004100 */
[----:B------:R-:W-:Y:S02]  /*c740*/  HADD2.F32 R70, -RZ, R7.H0_H0 ;  /* 0x20000007ff467230 */ /* 0x000fe40000004100 */
[--C-:B------:R-:W-:Y:S02]  /*c750*/  HADD2.F32 R7, -RZ, R4.reuse.H0_H0 ;  /* 0x20000004ff077230 */ /* 0x100fe40000004100 */
[C---:B------:R-:W-:Y:S01]  /*c760*/  FMUL.FTZ R89, R71.reuse, R88 ;  /* 0x0000005847597220 */ /* 0x040fe20000410000 */
[----:B------:R-:W-:Y:S01]  /*c770*/  FMUL.FTZ R71, R71, R85 ;  /* 0x0000005547477220 */ /* 0x000fe20000410000 */
[----:B------:R-:W-:Y:S02]  /*c780*/  HADD2.F32 R4, -RZ, R4.H1_H1 ;  /* 0x30000004ff047230 */ /* 0x000fe40000004100 */
[----:B------:R-:W-:-:S02]  /*c790*/  HADD2.F32 R66, -RZ, R6.H0_H0 ;  /* 0x20000006ff427230 */ /* 0x000fc40000004100 */
[----:B------:R-:W-:Y:S01]  /*c7a0*/  FFMA.FTZ R92, R70, R88, R71 ;  /* 0x00000058465c7223 */ /* 0x000fe20000010047 */
[----:B------:R-:W-:Y:S02]  /*c7b0*/  HADD2.F32 R67, -RZ, R6.H1_H1 ;  /* 0x30000006ff437230 */ /* 0x000fe40000004100 */
[----:B------:R-:W-:Y:S01]  /*c7c0*/  FMUL.FTZ R90, R4, R87 ;  /* 0x00000057045a7220 */ /* 0x000fe20000410000 */
[--C-:B------:R-:W-:Y:S02]  /*c7d0*/  HADD2.F32 R71, -RZ, R84.reuse.H0_H0 ;  /* 0x20000054ff477230 */ /* 0x100fe40000004100 */
[----:B------:R-:W-:Y:S01]  /*c7e0*/  FFMA.FTZ R89, R70, R85, -R89 ;  /* 0x0000005546597223 */ /* 0x000fe20000010859 */
[----:B------:R-:W-:Y:S02]  /*c7f0*/  HADD2.F32 R6, -RZ, R5.H0_H0 ;  /* 0x20000005ff067230 */ /* 0x000fe40000004100 */
[----:B------:R-:W-:Y:S01]  /*c800*/  FMUL.FTZ R88, R4, R86 ;  /* 0x0000005604587220 */ /* 0x000fe20000410000 */
[----:B------:R-:W-:-:S02]  /*c810*/  HADD2.F32 R84, -RZ, R84.H1_H1 ;  /* 0x30000054ff547230 */ /* 0x000fc40000004100 */
[C---:B------:R-:W-:Y:S01]  /*c820*/  FFMA.FTZ R90, R7.reuse, R86, -R90 ;  /* 0x00000056075a7223 */ /* 0x040fe2000001085a */
[----:B------:R-:W-:Y:S02]  /*c830*/  HADD2.F32 R5, -RZ, R5.H1_H1 ;  /* 0x30000005ff057230 */ /* 0x000fe40000004100 */
[----:B------:R-:W-:Y:S01]  /*c840*/  FFMA.FTZ R87, R7, R87, R88 ;  /* 0x0000005707577223 */ /* 0x000fe20000010058 */
[----:B------:R-:W-:Y:S02]  /*c850*/  HADD2.F32 R70, -RZ, R91.H0_H0 ;  /* 0x2000005bff467230 */ /* 0x000fe40000004100 */
[CC--:B------:R-:W-:Y:S01]  /*c860*/  FMUL.FTZ R85, R67.reuse, R71.reuse ;  /* 0x0000004743557220 */ /* 0x0c0fe20000410000 */
[----:B------:R-:W-:Y:S02]  /*c870*/  HADD2.F32 R4, -RZ, R93.H0_H0 ;  /* 0x2000005dff047230 */ /* 0x000fe40000004100 */
[----:B------:R-:W-:Y:S01]  /*c880*/  FMUL.FTZ R86, R67, R84 ;  /* 0x0000005443567220 */ /* 0x000fe20000410000 */
[C---:B------:R-:W-:Y:S01]  /*c890*/  FMUL.FTZ R7, R5.reuse, R70 ;  /* 0x0000004605077220 */ /* 0x040fe20000410000 */
[C---:B------:R-:W-:Y:S01]  /*c8a0*/  FFMA.FTZ R85, R66.reuse, R84, -R85 ;  /* 0x0000005442557223 */ /* 0x040fe20000010855 */
[-C--:B------:R-:W-:Y:S01]  /*c8b0*/  FMUL.FTZ R67, R5, R4.reuse ;  /* 0x0000000405437220 */ /* 0x080fe20000410000 */
[----:B------:R-:W-:Y:S01]  /*c8c0*/  FFMA.FTZ R86, R66, R71, R86 ;  /* 0x0000004742567223 */ /* 0x000fe20000010056 */
[----:B------:R-:W-:Y:S01]  /*c8d0*/  FFMA.FTZ R5, R6, R4, -R7 ;  /* 0x0000000406057223 */ /* 0x000fe20000010807 */
[----:B------:R-:W-:Y:S01]  /*c8e0*/  F2FP.F16.F32.PACK_AB R7, R92, R89 ;  /* 0x000000595c07723e */ /* 0x000fe200000000ff */
[----:B------:R-:W-:Y:S01]  /*c8f0*/  FFMA.FTZ R70, R6, R70, R67 ;  /* 0x0000004606467223 */ /* 0x000fe20000010043 */
[----:B------:R-:W-:-:S02]  /*c900*/  F2FP.F16.F32.PACK_AB R4, R87, R90 ;  /* 0x0000005a5704723e */ /* 0x000fc400000000ff */
[----:B------:R-:W-:Y:S02]  /*c910*/  F2FP.F16.F32.PACK_AB R6, R86, R85 ;  /* 0x000000555606723e */ /* 0x000fe400000000ff */
[----:B------:R-:W-:-:S05]  /*c920*/  F2FP.F16.F32.PACK_AB R5, R70, R5 ;  /* 0x000000054605723e */ /* 0x000fca00000000ff */
[----:B------:R0:W-:Y:S02]  /*c930*/  STS.128 [R60+0x12400], R4 ;  /* 0x012400043c007388 */ /* 0x0001e40000000c00 */
.L_x_1465:
[----:B------:R-:W-:Y:S05]  /*c940*/  BSYNC B2 ;  /* 0x0000000000027941 */ /* 0x000fea0003800000 */
.L_x_1464:
[----:B------:R-:W-:Y:S04]  /*c950*/  BSSY B2, `(.L_x_1466) ;  /* 0x000002c000027945 */ /* 0x000fe80003800000 */
[----:B------:R-:W-:Y:S05]  /*c960*/  @P2 BRA `(.L_x_1467) ;  /* 0x0000000000a82947 */ /* 0x000fea0003800000 */
[----:B0-----:R-:W0:Y:S01]  /*c970*/  LDS.128 R4, [R10] ;  /* 0x000000000a047984 */ /* 0x001e220000000c00 */
[----:B------:R-:W-:Y:S01]  /*c980*/  SHF.R.U32.HI R70, RZ, 0x10, R65 ;  /* 0x00000010ff467819 */ /* 0x000fe20000011641 */
[--C-:B------:R-:W-:Y:S01]  /*c990*/  HADD2.F32 R66, -RZ, R83.reuse.H1_H1 ;  /* 0x30000053ff427230 */ /* 0x100fe20000004100 */
[----:B------:R-:W-:Y:S01]  /*c9a0*/  SHF.R.U32.HI R67, RZ, 0x10, R63 ;  /* 0x00000010ff437819 */ /* 0x000fe2000001163f */
[----:B------:R-:W-:Y:S01]  /*c9b0*/  HADD2.F32 R83, -RZ, R83.H0_H0 ;  /* 0x20000053ff537230 */ /* 0x000fe20000004100 */
[----:B------:R-:W-:Y:S01]  /*c9c0*/  SHF.R.U64 R85, R64, 0x10, R65 ;  /* 0x0000001040557819 */ /* 0x000fe20000001241 */
[----:B------:R-:W-:Y:S01]  /*c9d0*/  HADD2.F32 R70, -RZ, R70.H0_H0 ;  /* 0x20000046ff467230 */ /* 0x000fe20000004100 */
[----:B------:R-:W-:Y:S01]  /*c9e0*/  SHF.R.U64 R87, R62, 0x10, R63 ;  /* 0x000000103e577819 */ /* 0x000fe2000000123f */
[----:B------:R-:W-:Y:S02]  /*c9f0*/  HADD2.F32 R67, -RZ, R67.H0_H0 ;  /* 0x20000043ff437230 */ /* 0x000fe40000004100 */
[----:B0-----:R-:W-:-:S02]  /*ca00*/  HADD2.F32 R65, -RZ, R7.H1_H1 ;  /* 0x30000007ff417230 */ /* 0x001fc40000004100 */
[----:B------:R-:W-:Y:S02]  /*ca10*/  HADD2.F32 R64, -RZ, R7.H0_H0 ;  /* 0x20000007ff407230 */ /* 0x000fe40000004100 */
[--C-:B------:R-:W-:Y:S02]  /*ca20*/  HADD2.F32 R7, -RZ, R4.reuse.H0_H0 ;  /* 0x20000004ff077230 */ /* 0x100fe40000004100 */
[CC--:B------:R-:W-:Y:S01]  /*ca30*/  FMUL.FTZ R71, R65.reuse, R70.reuse ;  /* 0x0000004641477220 */ /* 0x0c0fe20000410000 */
[----:B------:R-:W-:Y:S01]  /*ca40*/  FMUL.FTZ R65, R65, R67 ;  /* 0x0000004341417220 */ /* 0x000fe20000410000 */
[----:B------:R-:W-:Y:S02]  /*ca50*/  HADD2.F32 R4, -RZ, R4.H1_H1 ;  /* 0x30000004ff047230 */ /* 0x000fe40000004100 */
[--C-:B------:R-:W-:Y:S02]  /*ca60*/  HADD2.F32 R62, -RZ, R6.reuse.H0_H0 ;  /* 0x20000006ff3e7230 */ /* 0x100fe40000004100 */
[----:B------:R-:W-:Y:S01]  /*ca70*/  FFMA.FTZ R86, R64, R70, R65 ;  /* 0x0000004640567223 */ /* 0x000fe20000010041 */
[----:B------:R-:W-:-:S02]  /*ca80*/  HADD2.F32 R63, -RZ, R6.H1_H1 ;  /* 0x30000006ff3f7230 */ /* 0x000fc40000004100 */
[----:B------:R-:W-:Y:S01]  /*ca90*/  FMUL.FTZ R84, R4, R83 ;  /* 0x0000005304547220 */ /* 0x000fe20000410000 */
[--C-:B------:R-:W-:Y:S02]  /*caa0*/  HADD2.F32 R65, -RZ, R82.reuse.H1_H1 ;  /* 0x30000052ff417230 */ /* 0x100fe40000004100 */
[----:B------:R-:W-:Y:S01]  /*cab0*/  FFMA.FTZ R71, R64, R67, -R71 ;  /* 0x0000004340477223 */ /* 0x000fe20000010847 */
[--C-:B------:R-:W-:Y:S02]  /*cac0*/  HADD2.F32 R6, -RZ, R5.reuse.H0_H0 ;  /* 0x20000005ff067230 */ /* 0x100fe40000004100 */
[-C--:B------:R-:W-:Y:S01]  /*cad0*/  FMUL.FTZ R70, R4, R66.reuse ;  /* 0x0000004204467220 */ /* 0x080fe20000410000 */
[----:B------:R-:W-:Y:S02]  /*cae0*/  HADD2.F32 R82, -RZ, R82.H0_H0 ;  /* 0x20000052ff527230 */ /* 0x000fe40000004100 */
[----:B------:R-:W-:Y:S01]  /*caf0*/  FFMA.FTZ R84, R7, R66, -R84 ;  /* 0x0000004207547223 */ /* 0x000fe20000010854 */
[----:B------:R-:W-:-:S02]  /*cb00*/  HADD2.F32 R5, -RZ, R5.H1_H1 ;  /* 0x30000005ff057230 */ /* 0x000fc40000004100 */
        /* <DEDUP_REMOVED lines=15> */
[----:B------:R1:W-:Y:S02]  /*cc00*/  STS.128 [R10], R4 ;  /* 0x000000040a007388 */ /* 0x0003e40000000c00 */
.L_x_1467:
[----:B------:R-:W-:Y:S05]  /*cc10*/  BSYNC B2 ;  /* 0x0000000000027941 */ /* 0x000fea0003800000 */
.L_x_1466:
[----:B------:R-:W-:Y:S04]  /*cc20*/  BSSY B2, `(.L_x_1468) ;  /* 0x000002c000027945 */ /* 0x000fe80003800000 */
[----:B------:R-:W-:Y:S05]  /*cc30*/  @P3 BRA `(.L_x_1469) ;  /* 0x0000000000a83947 */ /* 0x000fea0003800000 */
[----:B01----:R-:W0:Y:S01]  /*cc40*/  LDS.128 R4, [R60+0x16400] ;  /* 0x016400003c047984 */ /* 0x003e220000000c00 */
[----:B------:R-:W-:Y:S01]  /*cc50*/  SHF.R.U32.HI R63, RZ, 0x10, R57 ;  /* 0x00000010ff3f7819 */ /* 0x000fe20000011639 */
[----:B------:R-:W-:Y:S01]  /*cc60*/  HADD2.F32 R62, -RZ, R81.H0_H0 ;  /* 0x20000051ff3e7230 */ /* 0x000fe20000004100 */
[--C-:B------:R-:W-:Y:S01]  /*cc70*/  SHF.R.U32.HI R65, RZ, 0x10, R59.reuse ;  /* 0x00000010ff417819 */ /* 0x100fe2000001163b */
[--C-:B------:R-:W-:Y:S01]  /*cc80*/  HADD2.F32 R64, -RZ, R80.reuse.H0_H0 ;  /* 0x20000050ff407230 */ /* 0x100fe20000004100 */
[----:B------:R-:W-:Y:S01]  /*cc90*/  SHF.R.U64 R71, R58, 0x10, R59 ;  /* 0x000000103a477819 */ /* 0x000fe2000000123b */
[----:B------:R-:W-:Y:S01]  /*cca0*/  HADD2.F32 R63, -RZ, R63.H0_H0 ;  /* 0x2000003fff3f7230 */ /* 0x000fe20000004100 */
[----:B------:R-:W-:Y:S01]  /*ccb0*/  SHF.R.U64 R83, R56, 0x10, R57 ;  /* 0x0000001038537819 */ /* 0x000fe20000001239 */
[----:B------:R-:W-:Y:S02]  /*ccc0*/  HADD2.F32 R65, -RZ, R65.H0_H0 ;  /* 0x20000041ff417230 */ /* 0x000fe40000004100 */
[----:B------:R-:W-:-:S02]  /*ccd0*/  HADD2.F32 R80, -RZ, R80.H1_H1 ;  /* 0x30000050ff507230 */ /* 0x000fc40000004100 */
[----:B------:R-:W-:Y:S02]  /*cce0*/  HADD2.F32 R81, -RZ, R81.H1_H1 ;  /* 0x30000051ff517230 */ /* 0x000fe40000004100 */
[--C-:B0-----:R-:W-:Y:S02]  /*ccf0*/  HADD2.F32 R59, -RZ, R7.reuse.H1_H1 ;  /* 0x30000007ff3b7230 */ /* 0x101fe40000004100 */
[----:B------:R-:W-:Y:S02]  /*cd00*/  HADD2.F32 R58, -RZ, R7.H0_H0 ;  /* 0x20000007ff3a7230 */ /* 0x000fe40000004100 */
[--C-:B------:R-:W-:Y:S02]  /*cd10*/  HADD2.F32 R7, -RZ, R4.reuse.H0_H0 ;  /* 0x20000004ff077230 */ /* 0x100fe40000004100 */
[C---:B------:R-:W-:Y:S01]  /*cd20*/  FMUL.FTZ R70, R59.reuse, R63 ;  /* 0x0000003f3b467220 */ /* 0x040fe20000410000 */
[----:B------:R-:W-:Y:S02]  /*cd30*/  HADD2.F32 R4, -RZ, R4.H1_H1 ;  /* 0x30000004ff047230 */ /* 0x000fe40000004100 */
[----:B------:R-:W-:Y:S01]  /*cd40*/  FMUL.FTZ R67, R59, R65 ;  /* 0x000000413b437220 */ /* 0x000fe20000410000 */
[----:B------:R-:W-:-:S02]  /*cd50*/  HADD2.F32 R56, -RZ, R6.H0_H0 ;  /* 0x20000006ff387230 */ /* 0x000fc40000004100 */
[----:B------:R-:W-:Y:S01]  /*cd60*/  FFMA.FTZ R82, R58, R65, R70 ;  /* 0x000000413a527223 */ /* 0x000fe20000010046 */
[----:B------:R-:W-:Y:S02]  /*cd70*/  HADD2.F32 R57, -RZ, R6.H1_H1 ;  /* 0x30000006ff397230 */ /* 0x000fe40000004100 */
[----:B------:R-:W-:Y:S01]  /*cd80*/  FMUL.FTZ R66, R4, R64 ;  /* 0x0000004004427220 */ /* 0x000fe20000410000 */
[--C-:B------:R-:W-:Y:S02]  /*cd90*/  HADD2.F32 R6, -RZ, R5.reuse.H0_H0 ;  /* 0x20000005ff067230 */ /* 0x100fe40000004100 */
[----:B------:R-:W-:Y:S01]  /*cda0*/  FFMA.FTZ R67, R58, R63, -R67 ;  /* 0x0000003f3a437223 */ /* 0x000fe20000010843 */
[-C--:B------:R-:W-:Y:S01]  /*cdb0*/  FMUL.FTZ R70, R4, R62.reuse ;  /* 0x0000003e04467220 */ /* 0x080fe20000410000 */
[----:B------:R-:W-:Y:S02]  /*cdc0*/  HADD2.F32 R5, -RZ, R5.H1_H1 ;  /* 0x30000005ff057230 */ /* 0x000fe40000004100 */
[----:B------:R-:W-:Y:S01]  /*cdd0*/  FFMA.FTZ R66, R7, R62, -R66 ;  /* 0x0000003e07427223 */ /* 0x000fe20000010842 */
[----:B------:R-:W-:-:S02]  /*cde0*/  HADD2.F32 R58, -RZ, R71.H0_H0 ;  /* 0x20000047ff3a7230 */ /* 0x000fc40000004100 */
[----:B------:R-:W-:Y:S01]  /*cdf0*/  FFMA.FTZ R59, R7, R64, R70 ;  /* 0x00000040073b7223 */ /* 0x000fe20000010046 */
[----:B------:R-:W-:Y:S02]  /*ce00*/  HADD2.F32 R4, -RZ, R83.H0_H0 ;  /* 0x20000053ff047230 */ /* 0x000fe40000004100 */
[C---:B------:R-:W-:Y:S01]  /*ce10*/  FMUL.FTZ R63, R57.reuse, R80 ;  /* 0x00000050393f7220 */ /* 0x040fe20000410000 */
[-C--:B------:R-:W-:Y:S01]  /*ce20*/  FMUL.FTZ R65, R57, R81.reuse ;  /* 0x0000005139417220 */ /* 0x080fe20000410000 */
[C---:B------:R-:W-:Y:S01]  /*ce30*/  FMUL.FTZ R7, R5.reuse, R58 ;  /* 0x0000003a05077220 */ /* 0x040fe20000410000 */
[----:B------:R-:W-:Y:S01]  /*ce40*/  FMUL.FTZ R57, R5, R4 ;  /* 0x0000000405397220 */ /* 0x000fe20000410000 */
[C---:B------:R-:W-:Y:S01]  /*ce50*/  FFMA.FTZ R63, R56.reuse, R81, -R63 ;  /* 0x00000051383f7223 */ /* 0x040fe2000001083f */
[----:B------:R-:W-:Y:S01]  /*ce60*/  FFMA.FTZ R56, R56, R80, R65 ;  /* 0x0000005038387223 */ /* 0x000fe20000010041 */
[C---:B------:R-:W-:Y:S01]  /*ce70*/  FFMA.FTZ R5, R6.reuse, R4, -R7 ;  /* 0x0000000406057223 */ /* 0x040fe20000010807 */
[----:B------:R-:W-:Y:S01]  /*ce80*/  FFMA.FTZ R58, R6, R58, R57 ;  /* 0x0000003a063a7223 */ /* 0x000fe20000010039 */
[----:B------:R-:W-:-:S02]  /*ce90*/  F2FP.F16.F32.PACK_AB R7, R82, R67 ;  /* 0x000000435207723e */ /* 0x000fc400000000ff */
[----:B------:R-:W-:Y:S02]  /*cea0*/  F2FP.F16.F32.PACK_AB R6, R56, R63 ;  /* 0x0000003f3806723e */ /* 0x000fe400000000ff */
[----:B------:R-:W-:Y:S02]  /*ceb0*/  F2FP.F16.F32.PACK_AB R4, R59, R66 ;  /* 0x000000423b04723e */ /* 0x000fe400000000ff */
[----:B------:R-:W-:-:S05]  /*cec0*/  F2FP.F16.F32.PACK_AB R5, R58, R5 ;  /* 0x000000053a05723e */ /* 0x000fca00000000ff */
[----:B------:R2:W-:Y:S02]  /*ced0*/  STS.128 [R60+0x16400], R4 ;  /* 0x016400043c007388 */ /* 0x0005e40000000c00 */
.L_x_1469:
[----:B------:R-:W-:Y:S05]  /*cee0*/  BSYNC B2 ;  /* 0x0000000000027941 */ /* 0x000fea0003800000 */
.L_x_1468:
[----:B------:R-:W-:Y:S04]  /*cef0*/  BSSY B2, `(.L_x_1470) ;  /* 0x000002c000027945 */ /* 0x000fe80003800000 */
[----:B------:R-:W-:Y:S05]  /*cf00*/  @P4 BRA `(.L_x_1471) ;  /* 0x0000000000a84947 */ /* 0x000fea0003800000 */
[----:B012---:R-:W0:Y:S01]  /*cf10*/  LDS.128 R4, [R10+0x4000] ;  /* 0x004000000a047984 */ /* 0x007e220000000c00 */
[----:B------:R-:W-:Y:S01]  /*cf20*/  SHF.R.U32.HI R57, RZ, 0x10, R53 ;  /* 0x00000010ff397819 */ /* 0x000fe20000011635 */
[----:B------:R-:W-:Y:S01]  /*cf30*/  HADD2.F32 R56, -RZ, R79.H0_H0 ;  /* 0x2000004fff387230 */ /* 0x000fe20000004100 */
[--C-:B------:R-:W-:Y:S01]  /*cf40*/  SHF.R.U32.HI R59, RZ, 0x10, R55.reuse ;  /* 0x00000010ff3b7819 */ /* 0x100fe20000011637 */
[----:B------:R-:W-:Y:S01]  /*cf50*/  HADD2.F32 R58, -RZ, R77.H0_H0 ;  /* 0x2000004dff3a7230 */ /* 0x000fe20000004100 */
        /* <DEDUP_REMOVED lines=27> */
[-C--:B------:R-:W-:Y:S01]  /*d110*/  FMUL.FTZ R53, R5, R4.reuse ;  /* 0x0000000405357220 */ /* 0x080fe20000410000 */
        /* <DEDUP_REMOVED lines=9> */
.L_x_1471:
[----:B------:R-:W-:Y:S05]  /*d1b0*/  BSYNC B2 ;  /* 0x0000000000027941 */ /* 0x000fea0003800000 */
.L_x_1470:
[----:B------:R-:W-:Y:S04]  /*d1c0*/  BSSY B2, `(.L_x_1472) ;  /* 0x000002c000027945 */ /* 0x000fe80003800000 */
[----:B------:R-:W-:Y:S05]  /*d1d0*/  @P5 BRA `(.L_x_1473) ;  /* 0x0000000000a85947 */ /* 0x000fea0003800000 */
[----:B0123--:R-:W0:Y:S01]  /*d1e0*/  LDS.128 R4, [R60+0x1a400] ;  /* 0x01a400003c047984 */ /* 0x00fe220000000c00 */
        /* <DEDUP_REMOVED lines=28> */
[CC--:B------:R-:W-:Y:S01]  /*d3b0*/  FMUL.FTZ R53, R49.reuse, R75.reuse ;  /* 0x0000004b31357220 */ /* 0x0c0fe20000410000 */
[----:B------:R-:W-:Y:S01]  /*d3c0*/  FMUL.FTZ R52, R49, R76 ;  /* 0x0000004c31347220 */ /* 0x000fe20000410000 */
        /* <DEDUP_REMOVED lines=11> */
.L_x_1473:
[----:B------:R-:W-:Y:S05]  /*d480*/  BSYNC B2 ;  /* 0x0000000000027941 */ /* 0x000fea0003800000 */
.L_x_1472:
[----:B------:R-:W-:Y:S05]  /*d490*/  @P6 BRA `(.L_x_1463) ;  /* 0x0000000000a86947 */ /* 0x000fea0003800000 */
[----:B01234-:R-:W0:Y:S01]  /*d4a0*/  LDS.128 R4, [R10+0x8000] ;  /* 0x008000000a047984 */ /* 0x01fe220000000c00 */
[----:B------:R-:W-:Y:S01]  /*d4b0*/  SHF.R.U32.HI R49, RZ, 0x10, R47 ;  /* 0x00000010ff317819 */ /* 0x000fe2000001162f */
[----:B------:R-:W-:Y:S01]  /*d4c0*/  HADD2.F32 R48, -RZ, R74.H0_H0 ;  /* 0x2000004aff307230 */ /* 0x000fe20000004100 */
[----:B------:R-:W-:Y:S01]  /*d4d0*/  SHF.R.U32.HI R51, RZ, 0x10, R45 ;  /* 0x00000010ff337819 */ /* 0x000fe2000001162d */
        /* <DEDUP_REMOVED lines=38> */
.L_x_1463:
[----:B------:R-:W-:Y:S05]  /*d740*/  BSYNC B1 ;  /* 0x0000000000017941 */ /* 0x000fea0003800000 */
.L_x_1462:
[----:B------:R-:W-:Y:S05]  /*d750*/  @P1 BRA `(.L_x_1474) ;  /* 0x00000044003c1947 */ /* 0x000fea0003800000 */
[----:B01234-:R-:W0:Y:S01]  /*d760*/  LDC R5, c[0x0][0x3d4] ;  /* 0x0000f500ff057b82 */ /* 0x01fe220000000800 */
        /* <DEDUP_REMOVED lines=55> */
.L_x_1476:
[----:B------:R-:W-:Y:S05]  /*dae0*/  BSYNC B1 ;  /* 0x0000000000017941 */ /* 0x000fea0003800000 */
.L_x_1475:
[----:B------:R-:W-:Y:S04]  /*daf0*/  BSSY B1, `(.L_x_1477) ;  /* 0x000002c000017945 */ /* 0x000fe80003800000 */
[----:B------:R-:W-:Y:S05]  /*db00*/  @P1 BRA `(.L_x_1478) ;  /* 0x0000000000a81947 */ /* 0x000fea0003800000 */
[----:B0-----:R-:W0:Y:S01]  /*db10*/  LDS.128 R4, [R10+0x2000] ;  /* 0x002000000a047984 */ /* 0x001e220000000c00 */
        /* <DEDUP_REMOVED lines=41> */
.L_x_1478:
[----:B------:R-:W-:Y:S05]  /*ddb0*/  BSYNC B1 ;  /* 0x0000000000017941 */ /* 0x000fea0003800000 */
.L_x_1477:
[----:B------:R-:W-:Y:S04]  /*ddc0*/  BSSY B1, `(.L_x_1479) ;  /* 0x000002c000017945 */ /* 0x000fe80003800000 */
[----:B------:R-:W-:Y:S05]  /*ddd0*/  @P2 BRA `(.L_x_1480) ;  /* 0x0000000000a82947 */ /* 0x000fea0003800000 */
[----:B01----:R-:W0:Y:S01]  /*dde0*/  LDS.128 R4, [R60+0x18400] ;  /* 0x018400003c047984 */ /* 0x003e220000000c00 */
[----:B------:R-:W-:Y:S01]  /*ddf0*/  SHF.R.U32.HI R38, RZ, 0x10, R35 ;  /* 0x00000010ff267819 */ /* 0x000fe20000011623 */
[--C-:B------:R-:W-:Y:S01]  /*de00*/  HADD2.F32 R37, -RZ, R69.reuse.H0_H0 ;  /* 0x20000045ff257230 */ /* 0x100fe20000004100 */
[----:B------:R-:W-:Y:S01]  /*de10*/  SHF.R.U32.HI R36, RZ, 0x10, R33 ;  /* 0x00000010ff247819 */ /* 0x000fe20000011621 */
[----:B------:R-:W-:Y:S01]  /*de20*/  HADD2.F32 R69, -RZ, R69.H1_H1 ;  /* 0x30000045ff457230 */ /* 0x000fe20000004100 */
[----:B------:R-:W-:Y:S01]  /*de30*/  SHF.R.U64 R41, R34, 0x10, R35 ;  /* 0x0000001022297819 */ /* 0x000fe20000001223 */
[----:B------:R-:W-:Y:S01]  /*de40*/  HADD2.F32 R38, -RZ, R38.H0_H0 ;  /* 0x20000026ff267230 */ /* 0x000fe20000004100 */
[----:B------:R-:W-:Y:S01]  /*de50*/  SHF.R.U64 R42, R32, 0x10, R33 ;  /* 0x00000010202a7819 */ /* 0x000fe20000001221 */
[----:B------:R-:W-:Y:S02]  /*de60*/  HADD2.F32 R36, -RZ, R36.H0_H0 ;  /* 0x20000024ff247230 */ /* 0x000fe40000004100 */
[----:B------:R-:W-:-:S02]  /*de70*/  HADD2.F32 R35, -RZ, R14.H0_H0 ;  /* 0x2000000eff237230 */ /* 0x000fc40000004100 */
        /* <DEDUP_REMOVED lines=8> */
[C---:B------:R-:W-:Y:S01]  /*df00*/  FFMA.FTZ R40, R33.reuse, R36, -R40 ;  /* 0x0000002421287223 */ /* 0x040fe20000010828 */
[----:B------:R-:W-:Y:S02]  /*df10*/  HADD2.F32 R32, -RZ, R6.H1_H1 ;  /* 0x30000006ff207230 */ /* 0x000fe40000004100 */
[C---:B------:R-:W-:Y:S01]  /*df20*/  FMUL.FTZ R34, R4.reuse, R37 ;  /* 0x0000002504227220 */ /* 0x040fe20000410000 */
[--C-:B------:R-:W-:Y:S02]  /*df30*/  HADD2.F32 R6, -RZ, R5.reuse.H0_H0 ;  /* 0x20000005ff067230 */ /* 0x100fe40000004100 */
[----:B------:R-:W-:Y:S01]  /*df40*/  FFMA.FTZ R39, R33, R38, R39 ;  /* 0x0000002621277223 */ /* 0x000fe20000010027 */
        /* <DEDUP_REMOVED lines=19> */
.L_x_1480:
[----:B------:R-:W-:Y:S05]  /*e080*/  BSYNC B1 ;  /* 0x0000000000017941 */ /* 0x000fea0003800000 */
.L_x_1479:
[----:B------:R-:W-:Y:S04]  /*e090*/  BSSY B1, `(.L_x_1481) ;  /* 0x000002c000017945 */ /* 0x000fe80003800000 */
[----:B------:R-:W-:Y:S05]  /*e0a0*/  @P3 BRA `(.L_x_1482) ;  /* 0x0000000000a83947 */ /* 0x000fea0003800000 */
[----:B012---:R-:W0:Y:S01]  /*e0b0*/  LDS.128 R4, [R10+0x6000] ;  /* 0x006000000a047984 */ /* 0x007e220000000c00 */
[--C-:B------:R-:W-:Y:S01]  /*e0c0*/  SHF.R.U64 R39, R30, 0x10, R31.reuse ;  /* 0x000000101e277819 */ /* 0x100fe2000000121f */
[--C-:B------:R-:W-:Y:S01]  /*e0d0*/  HADD2.F32 R30, -RZ, R13.reuse.H0_H0 ;  /* 0x2000000dff1e7230 */ /* 0x100fe20000004100 */
[----:B------:R-:W-:Y:S01]  /*e0e0*/  SHF.R.U32.HI R31, RZ, 0x10, R31 ;  /* 0x00000010ff1f7819 */ /* 0x000fe2000001161f */
[----:B------:R-:W-:Y:S01]  /*e0f0*/  HADD2.F32 R32, -RZ, R12.H0_H0 ;  /* 0x2000000cff207230 */ /* 0x000fe20000004100 */
[--C-:B------:R-:W-:Y:S01]  /*e100*/  SHF.R.U32.HI R33, RZ, 0x10, R29.reuse ;  /* 0x00000010ff217819 */ /* 0x100fe2000001161d */
[----:B------:R-:W-:Y:S01]  /*e110*/  HADD2.F32 R13, -RZ, R13.H1_H1 ;  /* 0x3000000dff0d7230 */ /* 0x000fe20000004100 */
[----:B------:R-:W-:Y:S01]  /*e120*/  SHF.R.U64 R37, R28, 0x10, R29 ;  /* 0x000000101c257819 */ /* 0x000fe2000000121d */
[----:B------:R-:W-:Y:S02]  /*e130*/  HADD2.F32 R31, -RZ, R31.H0_H0 ;  /* 0x2000001fff1f7230 */ /* 0x000fe40000004100 */
[----:B------:R-:W-:-:S02]  /*e140*/  HADD2.F32 R33, -RZ, R33.H0_H0 ;  /* 0x20000021ff217230 */ /* 0x000fc40000004100 */
        /* <DEDUP_REMOVED lines=9> */
[----:B------:R-:W-:Y:S01]  /*e1e0*/  FFMA.FTZ R38, R28, R33, R36 ;  /* 0x000000211c267223 */ /* 0x000fe20000010024 */
[--C-:B------:R-:W-:Y:S02]  /*e1f0*/  HADD2.F32 R6, -RZ, R5.reuse.H0_H0 ;  /* 0x20000005ff067230 */ /* 0x100fe40000004100 */
[C---:B------:R-:W-:Y:S01]  /*e200*/  FMUL.FTZ R34, R4.reuse, R32 ;  /* 0x0000002004227220 */ /* 0x040fe20000410000 */
[----:B------:R-:W-:Y:S01]  /*e210*/  FMUL.FTZ R36, R4, R30 ;  /* 0x0000001e04247220 */ /* 0x000fe20000410000 */
[----:B------:R-:W-:Y:S02]  /*e220*/  HADD2.F32 R28, -RZ, R12.H1_H1 ;  /* 0x3000000cff1c7230 */ /* 0x000fe40000004100 */
[----:B------:R-:W-:Y:S01]  /*e230*/  FMUL.FTZ R33, R15, R13 ;  /* 0x0000000d0f217220 */ /* 0x000fe20000410000 */
[----:B------:R-:W-:-:S02]  /*e240*/  HADD2.F32 R5, -RZ, R5.H1_H1 ;  /* 0x30000005ff057230 */ /* 0x000fc40000004100 */
[C---:B------:R-:W-:Y:S01]  /*e250*/  FFMA.FTZ R34, R7.reuse, R30, -R34 ;  /* 0x0000001e07227223 */ /* 0x040fe20000010822 */
[----:B------:R-:W-:Y:S02]  /*e260*/  HADD2.F32 R12, -RZ, R37.H0_H0 ;  /* 0x20000025ff0c7230 */ /* 0x000fe40000004100 */
[----:B------:R-:W-:Y:S01]  /*e270*/  FFMA.FTZ R29, R7, R32, R36 ;  /* 0x00000020071d7223 */ /* 0x000fe20000010024 */
[----:B------:R-:W-:Y:S02]  /*e280*/  HADD2.F32 R4, -RZ, R39.H0_H0 ;  /* 0x20000027ff047230 */ /* 0x000fe40000004100 */
[----:B------:R-:W-:Y:S01]  /*e290*/  FMUL.FTZ R31, R15, R28 ;  /* 0x0000001c0f1f7220 */ /* 0x000fe20000410000 */
[C---:B------:R-:W-:Y:S02]  /*e2a0*/  FMUL.FTZ R7, R5.reuse, R12 ;  /* 0x0000000c05077220 */ /* 0x040fe40000410000 */
        /* <DEDUP_REMOVED lines=10> */
.L_x_1482:
[----:B------:R-:W-:Y:S05]  /*e350*/  BSYNC B1 ;  /* 0x0000000000017941 */ /* 0x000fea0003800000 */
.L_x_1481:
[----:B------:R-:W-:Y:S04]  /*e360*/  BSSY B1, `(.L_x_1483) ;  /* 0x000002c000017945 */ /* 0x000fe80003800000 */
[----:B------:R-:W-:Y:S05]  /*e370*/  @P4 BRA `(.L_x_1484) ;  /* 0x0000000000a84947 */ /* 0x000fea0003800000 */
[----:B0123--:R-:W0:Y:S01]  /*e380*/  LDS.128 R4, [R60+0x1c400] ;  /* 0x01c400003c047984 */ /* 0x00fe220000000c00 */
[--C-:B------:R-:W-:Y:S01]  /*e390*/  SHF.R.U64 R33, R26, 0x10, R27.reuse ;  /* 0x000000101a217819 */ /* 0x100fe2000000121b */
[----:B------:R-:W-:Y:S01]  /*e3a0*/  HADD2.F32 R26, -RZ, R3.H0_H0 ;  /* 0x20000003ff1a7230 */ /* 0x000fe20000004100 */
[----:B------:R-:W-:Y:S02]  /*e3b0*/  SHF.R.U32.HI R12, RZ, 0x10, R27 ;  /* 0x00000010ff0c7819 */ /* 0x000fe4000001161b */
[--C-:B------:R-:W-:Y:S02]  /*e3c0*/  SHF.R.U32.HI R27, RZ, 0x10, R25.reuse ;  /* 0x00000010ff1b7819 */ /* 0x100fe40000011619 */
[----:B------:R-:W-:Y:S01]  /*e3d0*/  SHF.R.U64 R31, R24, 0x10, R25 ;  /* 0x00000010181f7819 */ /* 0x000fe20000001219 */
[----:B------:R-:W-:Y:S02]  /*e3e0*/  HADD2.F32 R25, -RZ, R12.H0_H0 ;  /* 0x2000000cff197230 */ /* 0x000fe40000004100 */
[----:B------:R-:W-:-:S02]  /*e3f0*/  HADD2.F32 R27, -RZ, R27.H0_H0 ;  /* 0x2000001bff1b7230 */ /* 0x000fc40000004100 */
[--C-:B------:R-:W-:Y:S02]  /*e400*/  HADD2.F32 R24, -RZ, R11.reuse.H0_H0 ;  /* 0x2000000bff187230 */ /* 0x100fe40000004100 */
[----:B------:R-:W-:Y:S02]  /*e410*/  HADD2.F32 R11, -RZ, R11.H1_H1 ;  /* 0x3000000bff0b7230 */ /* 0x000fe40000004100 */
[--C-:B0-----:R-:W-:Y:S02]  /*e420*/  HADD2.F32 R15, -RZ, R7.reuse.H1_H1 ;  /* 0x30000007ff0f7230 */ /* 0x101fe40000004100 */
[----:B------:R-:W-:Y:S02]  /*e430*/  HADD2.F32 R14, -RZ, R7.H0_H0 ;  /* 0x20000007ff0e7230 */ /* 0x000fe40000004100 */
[--C-:B------:R-:W-:Y:S02]  /*e440*/  HADD2.F32 R7, -RZ, R4.reuse.H0_H0 ;  /* 0x20000004ff077230 */ /* 0x100fe40000004100 */
[----:B------:R-:W-:Y:S01]  /*e450*/  FMUL.FTZ R29, R15, R27 ;  /* 0x0000001b0f1d7220 */ /* 0x000fe20000410000 */
[----:B------:R-:W-:-:S02]  /*e460*/  HADD2.F32 R4, -RZ, R4.H1_H1 ;  /* 0x30000004ff047230 */ /* 0x000fc40000004100 */
[-C--:B------:R-:W-:Y:S01]  /*e470*/  FMUL.FTZ R30, R15, R25.reuse ;  /* 0x000000190f1e7220 */ /* 0x080fe20000410000 */
[--C-:B------:R-:W-:Y:S02]  /*e480*/  HADD2.F32 R12, -RZ, R6.reuse.H0_H0 ;  /* 0x20000006ff0c7230 */ /* 0x100fe40000004100 */
[C---:B------:R-:W-:Y:S01]  /*e490*/  FFMA.FTZ R29, R14.reuse, R25, -R29 ;  /* 0x000000190e1d7223 */ /* 0x040fe2000001081d */
[----:B------:R-:W-:Y:S02]  /*e4a0*/  HADD2.F32 R13, -RZ, R6.H1_H1 ;  /* 0x30000006ff0d7230 */ /* 0x000fe40000004100 */
[----:B------:R-:W-:Y:S01]  /*e4b0*/  FFMA.FTZ R32, R14, R27, R30 ;  /* 0x0000001b0e207223 */ /* 0x000fe2000001001e */
[----:B------:R-:W-:Y:S02]  /*e4c0*/  HADD2.F32 R6, -RZ, R5.H0_H0 ;  /* 0x20000005ff067230 */ /* 0x000fe40000004100 */
[C---:B------:R-:W-:Y:S01]  /*e4d0*/  FMUL.FTZ R28, R4.reuse, R26 ;  /* 0x0000001a041c7220 */ /* 0x040fe20000410000 */
[----:B------:R-:W-:Y:S01]  /*e4e0*/  FMUL.FTZ R30, R4, R24 ;  /* 0x00000018041e7220 */ /* 0x000fe20000410000 */
[----:B------:R-:W-:-:S02]  /*e4f0*/  HADD2.F32 R14, -RZ, R3.H1_H1 ;  /* 0x30000003ff0e7230 */ /* 0x000fc40000004100 */
[----:B------:R-:W-:Y:S01]  /*e500*/  FMUL.FTZ R27, R13, R11 ;  /* 0x0000000b0d1b7220 */ /* 0x000fe20000410000 */
[----:B------:R-:W-:Y:S02]  /*e510*/  HADD2.F32 R5, -RZ, R5.H1_H1 ;  /* 0x30000005ff057230 */ /* 0x000fe40000004100 */
[C---:B------:R-:W-:Y:S01]  /*e520*/  FFMA.FTZ R28, R7.reuse, R24, -R28 ;  /* 0x00000018071c7223 */ /* 0x040fe2000001081c */
[----:B------:R-:W-:Y:S02]  /*e530*/  HADD2.F32 R4, -RZ, R31.H0_H0 ;  /* 0x2000001fff047230 */ /* 0x000fe40000004100 */
[----:B------:R-:W-:Y:S01]  /*e540*/  FFMA.FTZ R15, R7, R26, R30 ;  /* 0x0000001a070f7223 */ /* 0x000fe2000001001e */
[----:B------:R-:W-:Y:S02]  /*e550*/  HADD2.F32 R3, -RZ, R33.H0_H0 ;  /* 0x20000021ff037230 */ /* 0x000fe40000004100 */
[-C--:B------:R-:W-:Y:S01]  /*e560*/  FMUL.FTZ R25, R13, R14.reuse ;  /* 0x0000000e0d197220 */ /* 0x080fe20000410000 */
[C---:B------:R-:W-:Y:S01]  /*e570*/  FFMA.FTZ R14, R12.reuse, R14, R27 ;  /* 0x0000000e0c0e7223 */ /* 0x040fe2000001001b */
[C---:B------:R-:W-:Y:S01]  /*e580*/  FMUL.FTZ R7, R5.reuse, R4 ;  /* 0x0000000405077220 */ /* 0x040fe20000410000 */
[----:B------:R-:W-:Y:S01]  /*e590*/  FMUL.FTZ R13, R5, R3 ;  /* 0x00000003050d7220 */ /* 0x000fe20000410000 */
[----:B------:R-:W-:-:S02]  /*e5a0*/  FFMA.FTZ R25, R12, R11, -R25 ;  /* 0x0000000b0c197223 */ /* 0x000fc40000010819 */
[----:B------:R-:W-:Y:S01]  /*e5b0*/  FFMA.FTZ R5, R6, R3, -R7 ;  /* 0x0000000306057223 */ /* 0x000fe20000010807 */
[----:B------:R-:W-:Y:S01]  /*e5c0*/  F2FP.F16.F32.PACK_AB R7, R32, R29 ;  /* 0x0000001d2007723e */ /* 0x000fe200000000ff */
[----:B------:R-:W-:Y:S01]  /*e5d0*/  FFMA.FTZ R12, R6, R4, R13 ;  /* 0x00000004060c7223 */ /* 0x000fe2000001000d */
[----:B------:R-:W-:Y:S02]  /*e5e0*/  F2FP.F16.F32.PACK_AB R4, R15, R28 ;  /* 0x0000001c0f04723e */ /* 0x000fe400000000ff */
[----:B------:R-:W-:Y:S02]  /*e5f0*/  F2FP.F16.F32.PACK_AB R6, R14, R25 ;  /* 0x000000190e06723e */ /* 0x000fe400000000ff */
[----:B------:R-:W-:-:S05]  /*e600*/  F2FP.F16.F32.PACK_AB R5, R12, R5 ;  /* 0x000000050c05723e */ /* 0x000fca00000000ff */
[----:B------:R4:W-:Y:S02]  /*e610*/  STS.128 [R60+0x1c400], R4 ;  /* 0x01c400043c007388 */ /* 0x0009e40000000c00 */
.L_x_1484:
[----:B------:R-:W-:Y:S05]  /*e620*/  BSYNC B1 ;  /* 0x0000000000017941 */ /* 0x000fea0003800000 */
.L_x_1483:
[----:B------:R-:W-:Y:S05]  /*e630*/  @P5 BRA `(.L_x_1474) ;  /* 0x0000003400845947 */ /* 0x000fea0003800000 */
[----:B01234-:R-:W0:Y:S01]  /*e640*/  LDS.128 R4, [R10+0xa000] ;  /* 0x00a000000a047984 */ /* 0x01fe220000000c00 */
[----:B------:R-:W-:Y:S01]  /*e650*/  SHF.R.U64 R25, R20, 0x10, R21 ;  /* 0x0000001014197819 */ /* 0x000fe20000001215 */
[----:B------:R-:W-:Y:S01]  /*e660*/  HADD2.F32 R12, -RZ, R2.H0_H0 ;  /* 0x20000002ff0c7230 */ /* 0x000fe20000004100 */
[----:B------:R-:W-:Y:S01]  /*e670*/  SHF.R.U32.HI R20, RZ, 0x10, R9 ;  /* 0x00000010ff147819 */ /* 0x000fe20000011609 */
[----:B------:R-:W-:Y:S01]  /*e680*/  HADD2.F32 R13, -RZ, R0.H0_H0 ;  /* 0x20000000ff0d7230 */ /* 0x000fe20000004100 */
[----:B------:R-:W-:Y:S01]  /*e690*/  SHF.R.U32.HI R14, RZ, 0x10, R21 ;  /* 0x00000010ff0e7819 */ /* 0x000fe20000011615 */
        /* <DEDUP_REMOVED lines=19> */
[----:B------:R-:W-:-:S02]  /*e7d0*/  HADD2.F32 R9, -RZ, R0.H1_H1 ;  /* 0x30000000ff097230 */ /* 0x000fc40000004100 */
[----:B------:R-:W-:Y:S01]  /*e7e0*/  FFMA.FTZ R3, R3, R13, R14 ;  /* 0x0000000d03037223 */ /* 0x000fe2000001000e */
[----:B------:R-:W-:Y:S02]  /*e7f0*/  HADD2.F32 R4, -RZ, R21.H0_H0 ;  /* 0x20000015ff047230 */ /* 0x000fe40000004100 */
[----:B------:R-:W-:Y:S02]  /*e800*/  HADD2.F32 R0, -RZ, R25.H0_H0 ;  /* 0x20000019ff007230 */ /* 0x000fe40000004100 */
[CC--:B------:R-:W-:Y:S01]  /*e810*/  FMUL.FTZ R12, R8.reuse, R9.reuse ;  /* 0x00000009080c7220 */ /* 0x0c0fe20000410000 */
[----:B------:R-:W-:Y:S01]  /*e820*/  FMUL.FTZ R8, R8, R2 ;  /* 0x0000000208087220 */ /* 0x000fe20000410000 */
[C---:B------:R-:W-:Y:S01]  /*e830*/  FMUL.FTZ R11, R5.reuse, R4 ;  /* 0x00000004050b7220 */ /* 0x040fe20000410000 */
[----:B------:R-:W-:Y:S01]  /*e840*/  FMUL.FTZ R13, R5, R0 ;  /* 0x00000000050d7220 */ /* 0x000fe20000410000 */
[C---:B------:R-:W-:Y:S02]  /*e850*/  FFMA.FTZ R12, R7.reuse, R2, -R12 ;  /* 0x00000002070c7223 */ /* 0x040fe4000001080c */
[C---:B------:R-:W-:Y:S01]  /*e860*/  FFMA.FTZ R5, R6.reuse, R0, -R11 ;  /* 0x0000000006057223 */ /* 0x040fe2000001080b */
[----:B------:R-:W-:Y:S01]  /*e870*/  FFMA.FTZ R9, R7, R9, R8 ;  /* 0x0000000907097223 */ /* 0x000fe20000010008 */
[----:B------:R-:W-:Y:S01]  /*e880*/  FFMA.FTZ R0, R6, R4, R13 ;  /* 0x0000000406007223 */ /* 0x000fe2000001000d */
[----:B------:R-:W-:-:S02]  /*e890*/  F2FP.F16.F32.PACK_AB R7, R15, R26 ;  /* 0x0000001a0f07723e */ /* 0x000fc400000000ff */
[----:B------:R-:W-:Y:S02]  /*e8a0*/  F2FP.F16.F32.PACK_AB R4, R3, R24 ;  /* 0x000000180304723e */ /* 0x000fe400000000ff */
[----:B------:R-:W-:Y:S02]  /*e8b0*/  F2FP.F16.F32.PACK_AB R6, R9, R12 ;  /* 0x0000000c0906723e */ /* 0x000fe400000000ff */
[----:B------:R-:W-:-:S05]  /*e8c0*/  F2FP.F16.F32.PACK_AB R5, R0, R5 ;  /* 0x000000050005723e */ /* 0x000fca00000000ff */
[----:B------:R0:W-:Y:S01]  /*e8d0*/  STS.128 [R10+0xa000], R4 ;  /* 0x00a000040a007388 */ /* 0x0001e20000000c00 */
[----:B------:R-:W-:Y:S05]  /*e8e0*/  BRA `(.L_x_1474) ;  /* 0x0000003000d87947 */ /* 0x000fea0003800000 */
.L_x_1447:
[----:B------:R-:W0:Y:S01]  /*e8f0*/  LDC R78, c[0x0][0x428] ;  /* 0x00010a00ff4e7b82 */ /* 0x000e220000000800 */
[-C--:B------:R-:W-:Y:S01]  /*e900*/  ISETP.GE.AND P0, PT, R195, R8.reuse, PT ;  /* 0x00000008c300720c */ /* 0x080fe20003f06270 */
[----:B------:R-:W-:Y:S01]  /*e910*/  BSSY B1, `(.L_x_1485) ;  /* 0x000003f000017945 */ /* 0x000fe20003800000 */
[----:B------:R-:W-:Y:S01]  /*e920*/  ISETP.GE.AND P1, PT, R221, R8, PT ;  /* 0x00000008dd00720c */ /* 0x000fe20003f26270 */
[----:B------:R-:W-:Y:S01]  /*e930*/  IMAD.MOV.U32 R9, RZ, RZ, R61 ;  /* 0x000000ffff097224 */ /* 0x000fe200078e003d */
[----:B------:R-:W-:Y:S01]  /*e940*/  MOV R8, R72 ;  /* 0x0000004800087202 */ /* 0x000fe20000000f00 */
[----:B------:R-:W-:Y:S01]  /*e950*/  IMAD.MOV.U32 R10, RZ, RZ, R144 ;  /* 0x000000ffff0a7224 */ /* 0x000fe200078e0090 */
[----:B------:R-:W-:Y:S01]  /*e960*/  CS2R R40, SRZ ;  /* 0x0000000000287805 */ /* 0x000fe2000001ff00 */
[----:B------:R-:W-:Y:S01]  /*e970*/  IMAD.MOV.U32 R11, RZ, RZ, R77 ;  /* 0x000000ffff0b7224 */ /* 0x000fe200078e004d */
        /* <DEDUP_REMOVED lines=22> */
[----:B0-----:R-:W-:Y:S06]  /*eae0*/  @P0 BRA `(.L_x_1486) ;  /* 0x0000000000840947 */ /* 0x001fec0003800000 */
[----:B------:R-:W-:Y:S01]  /*eaf0*/  IADD3 R4, P2, R84, R71, RZ ;  /* 0x0000004754047210 */ /* 0x000fe20007f5e0ff */
[----:B------:R-:W-:Y:S01]  /*eb00*/  ULDC.64 UR4, c[0x0][0x3c8] ;  /* 0x0000f20000047ab9 */ /* 0x000fe20000000a00 */
[----:B------:R-:W-:Y:S01]  /*eb10*/  IADD3 R0, P3, R87, R70, RZ ;  /* 0x0000004657007210 */ /* 0x000fe20007f7e0ff */
[----:B------:R-:W-:Y:S01]  /*eb20*/  ULDC.64 UR6, c[0x0][0x3e0] ;  /* 0x0000f80000067ab9 */ /* 0x000fe20000000a00 */
[----:B------:R-:W-:Y:S01]  /*eb30*/  CS2R R32, SRZ ;  /* 0x0000000000207805 */ /* 0x000fe2000001ff00 */
[----:B------:R-:W-:Y:S01]  /*eb40*/  IMAD.X R7, R82, 0x1, R83, P2 ;  /* 0x0000000152077824 */ /* 0x000fe200010e0653 */
[----:B------:R-:W-:Y:S02]  /*eb50*/  IADD3.X R5, R85, R80, RZ, P3, !PT ;  /* 0x0000005055057210 */ /* 0x000fe40001ffe4ff */
[----:B------:R-:W-:Y:S02]  /*eb60*/  CS2R R34, SRZ ;  /* 0x0000000000227805 */ /* 0x000fe4000001ff00 */
[----:B------:R-:W-:Y:S01]  /*eb70*/  LEA R14, P2, R4, UR4, 0x1 ;  /* 0x00000004040e7c11 */ /* 0x000fe2000f8408ff */
[----:B------:R-:W-:Y:S01]  /*eb80*/  ULDC UR4, c[0x0][0x3d4] ;  /* 0x0000f50000047ab9 */ /* 0x000fe20000000800 */
[----:B------:R-:W-:-:S02]  /*eb90*/  LEA R20, P3, R0, UR6, 0x1 ;  /* 0x0000000600147c11 */ /* 0x000fc4000f8608ff */
[----:B------:R-:W-:Y:S02]  /*eba0*/  CS2R R36, SRZ ;  /* 0x0000000000247805 */ /* 0x000fe4000001ff00 */
[----:B------:R-:W-:Y:S02]  /*ebb0*/  LEA.HI.X R15, R4, UR5, R7, 0x1, P2 ;  /* 0x00000005040f7c11 */ /* 0x000fe400090f0c07 */
[----:B------:R-:W-:Y:S02]  /*ebc0*/  CS2R R38, SRZ ;  /* 0x0000000000267805 */ /* 0x000fe4000001ff00 */
[----:B------:R-:W-:Y:S02]  /*ebd0*/  LEA.HI.X R21, R0, UR7, R5, 0x1, P3 ;  /* 0x0000000700157c11 */ /* 0x000fe400098f0c05 */
[----:B------:R-:W-:Y:S02]  /*ebe0*/  CS2R R60, SRZ ;  /* 0x00000000003c7805 */ /* 0x000fe4000001ff00 */
[----:B------:R-:W-:-:S02]  /*ebf0*/  ISETP.GE.AND P2, PT, R192, UR4, PT ;  /* 0x00000004c0007c0c */ /* 0x000fc4000bf46270 */
[----:B------:R-:W-:Y:S02]  /*ec00*/  CS2R R62, SRZ ;  /* 0x00000000003e7805 */ /* 0x000fe4000001ff00 */
[----:B------:R-:W-:Y:S02]  /*ec10*/  ISETP.GE.AND P3, PT, R198, UR4, PT ;  /* 0x00000004c6007c0c */ /* 0x000fe4000bf66270 */
[----:B------:R-:W-:Y:S02]  /*ec20*/  CS2R R4, SRZ ;  /* 0x0000000000047805 */ /* 0x000fe4000001ff00 */
[----:B------:R-:W-:Y:S02]  /*ec30*/  ISETP.GE.AND P4, PT, R199, UR4, PT ;  /* 0x00000004c7007c0c */ /* 0x000fe4000bf86270 */
[----:B------:R-:W-:Y:S02]  /*ec40*/  CS2R R6, SRZ ;  /* 0x0000000000067805 */ /* 0x000fe4000001ff00 */
[----:B------:R-:W-:-:S02]  /*ec50*/  CS2R R24, SRZ ;  /* 0x0000000000187805 */ /* 0x000fc4000001ff00 */
[----:B------:R-:W-:Y:S02]  /*ec60*/  CS2R R26, SRZ ;  /* 0x00000000001a7805 */ /* 0x000fe4000001ff00 */
[----:B------:R-:W-:Y:S02]  /*ec70*/  CS2R R28, SRZ ;  /* 0x00000000001c7805 */ /* 0x000fe4000001ff00 */
[----:B------:R-:W-:Y:S01]  /*ec80*/  CS2R R30, SRZ ;  /* 0x00000000001e7805 */ /* 0x000fe2000001ff00 */
[----:B------:R-:W-:Y:S02]  /*ec90*/  ULDC.64 UR8, c[0x0][0x208] ;  /* 0x0000820000087ab9 */ /* 0x000fe40000000a00 */
[----:B------:R0:W5:Y:S04]  /*eca0*/  @!P2 LDG.E.128 R32, desc[UR8][R14.64] ;  /* 0x000000080e20a981 */ /* 0x000168000c1e1d00 */
[----:B------:R0:W5:Y:S04]  /*ecb0*/  @!P3 LDG.E.128 R36, desc[UR8][R14.64+0x40] ;  /* 0x000040080e24b981 */ /* 0x000168000c1e1d00 */
[----:B------:R0:W5:Y:S04]  /*ecc0*/  @!P4 LDG.E.128 R60, desc[UR8][R14.64+0x80] ;  /* 0x000080080e3cc981 */ /* 0x000168000c1e1d00 */
[----:B------:R0:W5:Y:S04]  /*ecd0*/  @!P2 LDG.E.128 R4, desc[UR8][R20.64] ;  /* 0x000000081404a981 */ /* 0x000168000c1e1d00 */
[----:B------:R0:W5:Y:S04]  /*ece0*/  @!P3 LDG.E.128 R24, desc[UR8][R20.64+0x40] ;  /* 0x000040081418b981 */ /* 0x000168000c1e1d00 */
[----:B------:R0:W5:Y:S02]  /*ecf0*/  @!P4 LDG.E.128 R28, desc[UR8][R20.64+0x80] ;  /* 0x00008008141cc981 */ /* 0x000164000c1e1d00 */
.L_x_1486:
[----:B------:R-:W-:Y:S05]  /*ed00*/  BSYNC B1 ;  /* 0x0000000000017941 */ /* 0x000fea0003800000 */
.L_x_1485:
[----:B------:R-:W-:Y:S01]  /*ed10*/  BSSY B1, `(.L_x_1487) ;  /* 0x0000027000017945 */ /* 0x000fe20003800000 */
[----:B-----5:R-:W-:Y:S01]  /*ed20*/  IMAD.MOV.U32 R72, RZ, RZ, R4 ;  /* 0x000000ffff487224 */ /* 0x020fe200078e0004 */
[----:B------:R-:W-:Y:S01]  /*ed30*/  CS2R R66, SRZ ;  /* 0x0000000000427805 */ /* 0x000fe2000001ff00 */
[----:B------:R-:W-:Y:S02]  /*ed40*/  IMAD.MOV.U32 R73, RZ, RZ, R5 ;  /* 0x000000ffff497224 */ /* 0x000fe400078e0005 */
[----:B------:R-:W-:Y:S01]  /*ed50*/  IMAD.MOV.U32 R77, RZ, RZ, R6 ;  /* 0x000000ffff4d7224 */ /* 0x000fe200078e0006 */
[----:B------:R-:W-:Y:S06]  /*ed60*/  @P1 BRA `(.L_x_1488) ;  /* 0x0000000000841947 */ /* 0x000fec0003800000 */
[----:B------:R-:W-:Y:S01]  /*ed70*/  IADD3 R76, P2, P3, R71, R76, R84 ;  /* 0x0000004c474c7210 */ /* 0x000fe20007b5e054 */
[----:B------:R-:W-:Y:S01]  /*ed80*/  ULDC.64 UR4, c[0x0][0x3c8] ;  /* 0x0000f20000047ab9 */ /* 0x000fe20000000a00 */
[----:B------:R-:W-:Y:S01]  /*ed90*/  IADD3 R75, P4, P5, R70, R75, R87 ;  /* 0x0000004b464b7210 */ /* 0x000fe20007d9e057 */
[----:B------:R-:W-:Y:S01]  /*eda0*/  ULDC.64 UR6, c[0x0][0x3e0] ;  /* 0x0000f80000067ab9 */ /* 0x000fe20000000a00 */
[----:B0-----:R-:W-:Y:S02]  /*edb0*/  IADD3.X R15, R83, R74, R82, P2, P3 ;  /* 0x0000004a530f7210 */ /* 0x001fe400017e6452 */
[----:B------:R-:W-:Y:S02]  /*edc0*/  CS2R R52, SRZ ;  /* 0x0000000000347805 */ /* 0x000fe4000001ff00 */
[----:B------:R-:W-:Y:S01]  /*edd0*/  LEA R14, P2, R76, UR4, 0x1 ;  /* 0x000000044c0e7c11 */ /* 0x000fe2000f8408ff */
[----:B------:R-:W-:Y:S01]  /*ede0*/  ULDC UR4, c[0x0][0x3d4] ;  /* 0x0000f50000047ab9 */ /* 0x000fe20000000800 */
[----:B------:R-:W-:-:S02]  /*edf0*/  IADD3.X R0, R80, R69, R85, P4, P5 ;  /* 0x0000004550007210 */ /* 0x000fc400027ea455 */
[----:B------:R-:W-:Y:S02]  /*ee00*/  CS2R R54, SRZ ;  /* 0x0000000000367805 */ /* 0x000fe4000001ff00 */
[C---:B------:R-:W-:Y:S02]  /*ee10*/  LEA R20, P3, R75.reuse, UR6, 0x1 ;  /* 0x000000064b147c11 */ /* 0x040fe4000f8608ff */
[----:B------:R-:W-:Y:S02]  /*ee20*/  CS2R R56, SRZ ;  /* 0x0000000000387805 */ /* 0x000fe4000001ff00 */
[----:B------:R-:W-:Y:S02]  /*ee30*/  LEA.HI.X R15, R76, UR5, R15, 0x1, P2 ;  /* 0x000000054c0f7c11 */ /* 0x000fe400090f0c0f */
[----:B------:R-:W-:Y:S02]  /*ee40*/  CS2R R58, SRZ ;  /* 0x00000000003a7805 */ /* 0x000fe4000001ff00 */
[----:B------:R-:W-:-:S02]  /*ee50*/  LEA.HI.X R21, R75, UR7, R0, 0x1, P3 ;  /* 0x000000074b157c11 */ /* 0x000fc400098f0c00 */
        /* <DEDUP_REMOVED lines=18> */
.L_x_1488:
[----:B------:R-:W-:Y:S05]  /*ef80*/  BSYNC B1 ;  /* 0x0000000000017941 */ /* 0x000fea0003800000 */
.L_x_1487:
[----:B------:R-:W-:Y:S01]  /*ef90*/  IMAD.MOV.U32 R0, RZ, RZ, R7 ;  /* 0x000000ffff007224 */ /* 0x000fe200078e0007 */
[----:B01----:R-:W-:Y:S01]  /*efa0*/  MOV R14, R24 ;  /* 0x00000018000e7202 */ /* 0x003fe20000000f00 */
[----:B------:R-:W-:Y:S01]  /*efb0*/  IMAD.MOV.U32 R15, RZ, RZ, R25 ;  /* 0x000000ffff0f7224 */ /* 0x000fe200078e0019 */
[----:B------:R-:W-:Y:S01]  /*efc0*/  ISETP.NE.AND P2, PT, R78, 0x1, PT ;  /* 0x000000014e00780c */ /* 0x000fe20003f45270 */
[----:B------:R-:W-:Y:S01]  /*efd0*/  IMAD.MOV.U32 R69, RZ, RZ, R36 ;  /* 0x000000ffff457224 */ /* 0x000fe200078e0024 */
[----:B------:R-:W-:Y:S01]  /*efe0*/  PRMT R87, R0, 0x7610, R87 ;  /* 0x0000761000577816 */ /* 0x000fe20000000057 */
[----:B------:R-:W-:Y:S01]  /*eff0*/  IMAD.MOV.U32 R0, RZ, RZ, R26 ;  /* 0x000000ffff007224 */ /* 0x000fe200078e001a */
[----:B------:R-:W-:Y:S01]  /*f000*/  PRMT R80, R14, 0x5410, R15 ;  /* 0x000054100e507816 */ /* 0x000fe2000000000f */
[----:B------:R-:W-:Y:S01]  /*f010*/  IMAD.MOV.U32 R14, RZ, RZ, R27 ;  /* 0x000000ffff0e7224 */ /* 0x000fe200078e001b */
[----:B------:R-:W-:Y:S01]  /*f020*/  MOV R15, R29 ;  /* 0x0000001d000f7202 */ /* 0x000fe20000000f00 */
[----:B------:R-:W-:Y:S01]  /*f030*/  IMAD.MOV.U32 R20, RZ, RZ, R33 ;  /* 0x000000ffff147224 */ /* 0x000fe200078e0021 */
[----:B------:R-:W-:Y:S01]  /*f040*/  PRMT R89, R89, 0x5410, R72 ;  /* 0x0000541059597816 */ /* 0x000fe20000000048 */
[----:B------:R-:W-:Y:S01]  /*f050*/  ULDC.64 UR4, c[0x0][0x3c8] ;  /* 0x0000f20000047ab9 */ /* 0x000fe20000000a00 */
[----:B------:R-:W-:Y:S01]  /*f060*/  PRMT R81, R0, 0x5410, R14 ;  /* 0x0000541000517816 */ /* 0x000fe2000000000e */
[----:B------:R-:W-:Y:S01]  /*f070*/  IMAD.MOV.U32 R0, RZ, RZ, R28 ;  /* 0x000000ffff007224 */ /* 0x000fe200078e001c */
[----:B------:R-:W-:Y:S01]  /*f080*/  PRMT R88, R88, 0x5410, R77 ;  /* 0x0000541058587816 */ /* 0x000fe2000000004d */
[----:B------:R-:W-:Y:S01]  /*f090*/  IMAD.MOV.U32 R14, RZ, RZ, R30 ;  /* 0x000000ffff0e7224 */ /* 0x000fe200078e001e */
[----:B------:R-:W0:Y:S01]  /*f0a0*/  @P2 LDC R21, c[0x0][0x430] ;  /* 0x00010c00ff152b82 */ /* 0x000e220000000800 */
[----:B------:R-:W-:Y:S01]  /*f0b0*/  PRMT R90, R73, 0x7610, R90 ;  /* 0x00007610495a7816 */ /* 0x000fe2000000005a */
[----:B------:R-:W-:Y:S01]  /*f0c0*/  ULDC.64 UR6, c[0x0][0x3e0] ;  /* 0x0000f80000067ab9 */ /* 0x000fe20000000a00 */
[----:B------:R-:W-:Y:S01]  /*f0d0*/  PRMT R74, R0, 0x5410, R15 ;  /* 0x00005410004a7816 */ /* 0x000fe2000000000f */
[----:B------:R-:W-:Y:S01]  /*f0e0*/  IMAD.MOV.U32 R15, RZ, RZ, R32 ;  /* 0x000000ffff0f7224 */ /* 0x000fe200078e0020 */
[----:B------:R-:W-:Y:S01]  /*f0f0*/  PRMT R75, R14, 0x7610, R75 ;  /* 0x000076100e4b7816 */ /* 0x000fe2000000004b */
[----:B------:R-:W-:Y:S01]  /*f100*/  IMAD.MOV.U32 R14, RZ, RZ, R31 ;  /* 0x000000ffff0e7224 */ /* 0x000fe200078e001f */
[----:B------:R-:W-:Y:S01]  /*f110*/  PRMT R82, R69, 0x7610, R82 ;  /* 0x0000761045527816 */ /* 0x000fe20000000052 */
[----:B------:R-:W1:Y:S01]  /*f120*/  @P2 LDC R0, c[0x0][0x42c] ;  /* 0x00010b00ff002b82 */ /* 0x000e620000000800 */
[----:B------:R-:W-:Y:S01]  /*f130*/  PRMT R89, R15, 0x7610, R89 ;  /* 0x000076100f597816 */ /* 0x000fe20000000059 */
[----:B------:R-:W-:Y:S01]  /*f140*/  IMAD R15, R201, 0x80, R195 ;  /* 0x00000080c90f7824 */ /* 0x000fe200078e02c3 */
[----:B------:R-:W-:Y:S01]  /*f150*/  PRMT R75, R75, 0x5410, R14 ;  /* 0x000054104b4b7816 */ /* 0x000fe2000000000e */
[----:B------:R-:W-:Y:S01]  /*f160*/  IMAD.MOV.U32 R69, RZ, RZ, R39 ;  /* 0x000000ffff457224 */ /* 0x000fe200078e0027 */
[----:B------:R-:W-:-:S02]  /*f170*/  MOV R14, R34 ;  /* 0x00000022000e7202 */ /* 0x000fc40000000f00 */
[----:B------:R-:W-:Y:S01]  /*f180*/  PRMT R90, R90, 0x5410, R20 ;  /* 0x000054105a5a7816 */ /* 0x000fe20000000014 */
[----:B------:R-:W-:Y:S01]  /*f190*/  IMAD.MOV.U32 R20, RZ, RZ, R35 ;  /* 0x000000ffff147224 */ /* 0x000fe200078e0023 */
[----:B------:R-:W-:Y:S01]  /*f1a0*/  PRMT R88, R14, 0x7610, R88 ;  /* 0x000076100e587816 */ /* 0x000fe20000000058 */
[----:B------:R-:W-:Y:S01]  /*f1b0*/  IMAD.MOV.U32 R14, RZ, RZ, R37 ;  /* 0x000000ffff0e7224 */ /* 0x000fe200078e0025 */
[----:B------:R-:W-:Y:S02]  /*f1c0*/  LEA R15, R224, R15, 0x6 ;  /* 0x0000000fe00f7211 */ /* 0x000fe400078e30ff */
[----:B------:R-:W-:Y:S01]  /*f1d0*/  PRMT R87, R87, 0x5410, R20 ;  /* 0x0000541057577816 */ /* 0x000fe20000000014 */
[----:B------:R-:W-:Y:S01]  /*f1e0*/  IMAD.MOV.U32 R20, RZ, RZ, R38 ;  /* 0x000000ffff147224 */ /* 0x000fe200078e0026 */
[----:B------:R-:W-:Y:S01]  /*f1f0*/  PRMT R82, R82, 0x5410, R14 ;  /* 0x0000541052527816 */ /* 0x000fe2000000000e */
[----:B------:R-:W-:Y:S01]  /*f200*/  IMAD.MOV.U32 R14, RZ, RZ, R60 ;  /* 0x000000ffff0e7224 */ /* 0x000fe200078e003c */
[----:B-----5:R-:W-:-:S02]  /*f210*/  MOV R71, R43 ;  /* 0x0000002b00477202 */ /* 0x020fc40000000f00 */
[----:B------:R-:W-:Y:S01]  /*f220*/  PRMT R83, R20, 0x5410, R69 ;  /* 0x0000541014537816 */ /* 0x000fe20000000045 */
[----:B------:R-:W-:Y:S01]  /*f230*/  IMAD.MOV.U32 R69, RZ, RZ, R63 ;  /* 0x000000ffff457224 */ /* 0x000fe200078e003f */
[----:B------:R-:W-:Y:S01]  /*f240*/  PRMT R76, R14, 0x7610, R76 ;  /* 0x000076100e4c7816 */ /* 0x000fe2000000004c */
[----:B------:R-:W-:Y:S01]  /*f250*/  IMAD.MOV.U32 R14, RZ, RZ, R61 ;  /* 0x000000ffff0e7224 */ /* 0x000fe200078e003d */
[----:B------:R-:W-:Y:S01]  /*f260*/  MOV R20, R62 ;  /* 0x0000003e00147202 */ /* 0x000fe20000000f00 */
[----:B-1----:R-:W-:-:S03]  /*f270*/  @P2 IMAD.HI.U32 R0, R15, R0, RZ ;  /* 0x000000000f002227 */ /* 0x002fc600078e00ff */
[----:B------:R-:W-:Y:S01]  /*f280*/  PRMT R76, R76, 0x5410, R14 ;  /* 0x000054104c4c7816 */ /* 0x000fe2000000000e */
[----:B------:R-:W-:Y:S01]  /*f290*/  IMAD.MOV.U32 R14, RZ, RZ, R41 ;  /* 0x000000ffff0e7224 */ /* 0x000fe200078e0029 */
[----:B0-----:R-:W-:Y:S01]  /*f2a0*/  @P2 SHF.R.U32.HI R15, RZ, R21, R0 ;  /* 0x00000015ff0f2219 */ /* 0x001fe20000011600 */
[----:B------:R-:W-:Y:S01]  /*f2b0*/  IMAD.MOV.U32 R0, RZ, RZ, R40 ;  /* 0x000000ffff007224 */ /* 0x000fe200078e0028 */
[----:B------:R-:W-:Y:S01]  /*f2c0*/  PRMT R77, R20, 0x5410, R69 ;  /* 0x00005410144d7816 */ /* 0x000fe20000000045 */
[----:B------:R-:W-:Y:S01]  /*f2d0*/  IMAD.MOV.U32 R20, RZ, RZ, R42 ;  /* 0x000000ffff147224 */ /* 0x000fe200078e002a */
[----:B------:R-:W-:Y:S01]  /*f2e0*/  SHF.R.S32.HI R21, RZ, 0x1f, R15 ;  /* 0x0000001fff157819 */ /* 0x000fe2000001140f */
[-C--:B------:R-:W-:Y:S01]  /*f2f0*/  IMAD.WIDE.U32 R8, R15, R12.reuse, R8 ;  /* 0x0000000c0f087225 */ /* 0x080fe200078e0008 */
[----:B------:R-:W-:Y:S02]  /*f300*/  PRMT R69, R0, 0x5410, R14 ;  /* 0x0000541000457816 */ /* 0x000fe4000000000e */
[----:B------:R-:W-:Y:S01]  /*f310*/  PRMT R70, R20, 0x5410, R71 ;  /* 0x0000541014467816 */ /* 0x000fe20000000047 */
[----:B------:R-:W-:-:S02]  /*f320*/  IMAD R0, R21, R12, RZ ;  /* 0x0000000c15007224 */ /* 0x000fc400078e02ff */
        /* <DEDUP_REMOVED lines=9> */
[----:B------:R-:W-:Y:S02]  /*f3c0*/  IMAD.IADD R13, R9, 0x1, R13 ;  /* 0x00000001090d7824 */ /* 0x000fe400078e020d */
[----:B------:R-:W-:Y:S01]  /*f3d0*/  IMAD.IADD R9, R11, 0x1, R15 ;  /* 0x000000010b097824 */ /* 0x000fe200078e020f */
[----:B------:R-:W-:-:S02]  /*f3e0*/  PRMT R21, R2, 0x5410, R12 ;  /* 0x0000541002157816 */ /* 0x000fc4000000000c */
[----:B------:R-:W-:Y:S02]  /*f3f0*/  LEA.HI.X R8, R8, UR5, R13, 0x1, P2 ;  /* 0x0000000508087c11 */ /* 0x000fe400090f0c0d */
[----:B------:R-:W-:Y:S02]  /*f400*/  LEA.HI.X R2, R10, UR7, R9, 0x1, P3 ;  /* 0x000000070a027c11 */ /* 0x000fe400098f0c09 */
[----:B------:R-:W-:Y:S01]  /*f410*/  LEA.HI R9, R220, R220, RZ, 0x1 ;  /* 0x000000dcdc097211 */ /* 0x000fe200078f08ff */
[----:B------:R-:W-:Y:S06]  /*f420*/  BRA.DIV UR4, `(.L_x_1489) ;  /* 0x0000018a04c87947 */ /* 0x000fec000b800000 */
.L_x_1761:
[----:B------:R-:W-:-:S03]  /*f430*/  UMOV UR4, 0xffffffff ;  /* 0xffffffff00047882 */ /* 0x000fc60000000000 */
[----:B------:R-:W-:Y:S05]  /*f440*/  BRA.DIV UR4, `(.L_x_1490) ;  /* 0x0000018a04e87947 */ /* 0x000fea000b800000 */
.L_x_1764:
[----:B------:R-:W-:-:S03]  /*f450*/  UMOV UR4, 0xffffffff ;  /* 0xffffffff00047882 */ /* 0x000fc60000000000 */
[----:B------:R-:W-:Y:S05]  /*f460*/  BRA.DIV UR4, `(.L_x_1491) ;  /* 0x0000018e04087947 */ /* 0x000fea000b800000 */
.L_x_1767:
[----:B------:R-:W-:-:S03]  /*f470*/  UMOV UR4, 0xffffffff ;  /* 0xffffffff00047882 */ /* 0x000fc60000000000 */
[----:B------:R-:W-:Y:S05]  /*f480*/  BRA.DIV UR4, `(.L_x_1492) ;  /* 0x0000018e04287947 */ /* 0x000fea000b800000 */
.L_x_1770:
[----:B------:R-:W-:-:S03]  /*f490*/  UMOV UR4, 0xffffffff ;  /* 0xffffffff00047882 */ /* 0x000fc60000000000 */
[----:B------:R-:W-:Y:S05]  /*f4a0*/  BRA.DIV UR4, `(.L_x_1493) ;  /* 0x0000018e04487947 */ /* 0x000fea000b800000 */
.L_x_1773:
[----:B------:R-:W-:Y:S01]  /*f4b0*/  UMOV UR4, 0xffffffff ;  /* 0xffffffff00047882 */ /* 0x000fe20000000000 */
[----:B------:R-:W-:Y:S02]  /*f4c0*/  LOP3.LUT R9, R9, 0xfffffffe, RZ, 0xc0, !PT ;  /* 0xfffffffe09097812 */ /* 0x000fe400078ec0ff */
[----:B------:R-:W-:Y:S05]  /*f4d0*/  BRA.DIV UR4, `(.L_x_1494) ;  /* 0x0000018e04647947 */ /* 0x000fea000b800000 */
.L_x_1776:
[----:B------:R-:W-:Y:S01]  /*f4e0*/  UMOV UR4, 0xffffffff ;  /* 0xffffffff00047882 */ /* 0x000fe20000000000 */
[----:B------:R-:W-:Y:S02]  /*f4f0*/  IADD3 R8, R220, -R9, RZ ;  /* 0x80000009dc087210 */ /* 0x000fe40007ffe0ff */
[----:B------:R-:W-:Y:S05]  /*f500*/  BRA.DIV UR4, `(.L_x_1495) ;  /* 0x0000018e04807947 */ /* 0x000fea000b800000 */
.L_x_1779:
[----:B------:R-:W-:Y:S01]  /*f510*/  UMOV UR4, 0xffffffff ;  /* 0xffffffff00047882 */ /* 0x000fe20000000000 */
[----:B------:R-:W-:Y:S02]  /*f520*/  SHF.L.U32 R8, R8, 0x1f, RZ ;  /* 0x0000001f08087819 */ /* 0x000fe400000006ff */
[----:B------:R-:W-:Y:S05]  /*f530*/  BRA.DIV UR4, `(.L_x_1496) ;  /* 0x0000018e049c7947 */ /* 0x000fea000b800000 */
.L_x_1782:
[----:B------:R-:W0:Y:S01]  /*f540*/  SYNCS.PHASECHK.TRANS64.TRYWAIT P2, [R17+URZ+0x30800], R8 ;  /* 0x03080008110075a7 */ /* 0x000e22000804017f */
[----:B------:R-:W-:Y:S01]  /*f550*/  IMAD.MOV.U32 R0, RZ, RZ, R46 ;  /* 0x000000ffff007224 */ /* 0x000fe200078e002e */
[----:B------:R-:W-:Y:S01]  /*f560*/  BSSY B1, `(.L_x_1497) ;  /* 0x000001b000017945 */ /* 0x000fe20003800000 */
[----:B------:R-:W-:Y:S02]  /*f570*/  IMAD.MOV.U32 R2, RZ, RZ, R47 ;  /* 0x000000ffff027224 */ /* 0x000fe400078e002f */
[----:B------:R-:W-:Y:S02]  /*f580*/  IMAD.MOV.U32 R3, RZ, RZ, R48 ;  /* 0x000000ffff037224 */ /* 0x000fe400078e0030 */
[----:B------:R-:W-:Y:S01]  /*f590*/  IMAD.MOV.U32 R9, RZ, RZ, R49 ;  /* 0x000000ffff097224 */ /* 0x000fe200078e0031 */
[----:B------:R-:W-:Y:S01]  /*f5a0*/  PRMT R71, R0, 0x5410, R2 ;  /* 0x0000541000477816 */ /* 0x000fe20000000002 */
[----:B------:R-:W-:Y:S01]  /*f5b0*/  IMAD.MOV.U32 R10, RZ, RZ, R53 ;  /* 0x000000ffff0a7224 */ /* 0x000fe200078e0035 */
[----:B------:R-:W-:Y:S01]  /*f5c0*/  MOV R2, R50 ;  /* 0x0000003200027202 */ /* 0x000fe20000000f00 */
[----:B------:R-:W-:Y:S01]  /*f5d0*/  IMAD.MOV.U32 R11, RZ, RZ, R57 ;  /* 0x000000ffff0b7224 */ /* 0x000fe200078e0039 */
[----:B------:R-:W-:Y:S01]  /*f5e0*/  PRMT R0, R3, 0x5410, R9 ;  /* 0x0000541003007816 */ /* 0x000fe20000000009 */
[----:B------:R-:W-:-:S02]  /*f5f0*/  IMAD.MOV.U32 R3, RZ, RZ, R51 ;  /* 0x000000ffff037224 */ /* 0x000fc400078e0033 */
[----:B------:R-:W-:-:S03]  /*f600*/  IMAD.MOV.U32 R9, RZ, RZ, R52 ;  /* 0x000000ffff097224 */ /* 0x000fc600078e0034 */
        /* <DEDUP_REMOVED lines=16> */
.L_x_1783:
[----:B------:R-:W-:Y:S05]  /*f710*/  BSYNC B1 ;  /* 0x0000000000017941 */ /* 0x000fea0003800000 */
.L_x_1497:
        /* <DEDUP_REMOVED lines=10> */
[--C-:B------:R-:W-:Y:S01]  /*f7c0*/  HADD2.F32 R92, -RZ, R90.reuse.H0_H0 ;  /* 0x2000005aff5c7230 */ /* 0x100fe20000004100 */
[----:B0-----:R-:W-:Y:S01]  /*f7d0*/  LOP3.LUT R8, R208, 0x38, R192, 0xf8, !PT ;  /* 0x00000038d0087812 */ /* 0x001fe200078ef8c0 */
[----:B------:R-:W-:Y:S01]  /*f7e0*/  HADD2.F32 R91, -RZ, R90.H1_H1 ;  /* 0x3000005aff5b7230 */ /* 0x000fe20000004100 */
[----:B------:R-:W-:Y:S01]  /*f7f0*/  SHF.R.S32.HI R13, RZ, 0x1f, R10 ;  /* 0x0000001fff0d7819 */ /* 0x000fe2000001140a */
[----:B------:R-:W-:Y:S01]  /*f800*/  IMAD.SHL.U32 R11, R10, 0x8, RZ ;  /* 0x000000080a0b7824 */ /* 0x000fe200078e00ff */
[----:B------:R-:W-:Y:S02]  /*f810*/  LOP3.LUT R9, R8, R209, RZ, 0x3c, !PT ;  /* 0x000000d108097212 */ /* 0x000fe400078e3cff */
[----:B------:R-:W-:Y:S02]  /*f820*/  LEA.HI R13, R13, R10, RZ, 0x3 ;  /* 0x0000000a0d0d7211 */ /* 0x000fe400078f18ff */
[----:B------:R-:W-:-:S02]  /*f830*/  LOP3.LUT R8, R208, 0x38, R11, 0xf8, !PT ;  /* 0x00000038d0087812 */ /* 0x000fc400078ef80b */
[----:B------:R-:W-:Y:S01]  /*f840*/  IADD3 R84, R210, R9, RZ ;  /* 0x00000009d2547210 */ /* 0x000fe20007ffe0ff */
[----:B------:R-:W-:Y:S01]  /*f850*/  IMAD.SHL.U32 R13, R13, 0x400, RZ ;  /* 0x000004000d0d7824 */ /* 0x000fe200078e00ff */
[----:B------:R-:W-:Y:S02]  /*f860*/  LOP3.LUT R12, R8, R209, RZ, 0x3c, !PT ;  /* 0x000000d1080c7212 */ /* 0x000fe400078e3cff */
[----:B------:R-:W-:Y:S01]  /*f870*/  SHF.R.U64 R102, R32, 0x10, R33 ;  /* 0x0000001020667819 */ /* 0x000fe20000001221 */
[----:B------:R-:W-:Y:S01]  /*f880*/  IMAD R84, R84, 0x2, R17 ;  /* 0x0000000254547824 */ /* 0x000fe200078e0211 */
[----:B------:R-:W-:Y:S02]  /*f890*/  LOP3.LUT R13, R13, 0x7fffe000, RZ, 0xc0, !PT ;  /* 0x7fffe0000d0d7812 */ /* 0x000fe400078ec0ff */
[--C-:B------:R-:W-:Y:S02]  /*f8a0*/  SHF.R.U64 R99, R4, 0x10, R5.reuse ;  /* 0x0000001004637819 */ /* 0x100fe40000001205 */
[----:B------:R-:W-:Y:S01]  /*f8b0*/  IADD3 R12, R12, R13, R210 ;  /* 0x0000000d0c0c7210 */ /* 0x000fe20007ffe0d2 */
[----:B------:R-:W0:Y:S01]  /*f8c0*/  LDS.128 R8, [R84+0x12400] ;  /* 0x0124000054087984 */ /* 0x000e220000000c00 */
[----:B------:R-:W-:-:S02]  /*f8d0*/  SHF.R.U32.HI R94, RZ, 0x10, R5 ;  /* 0x00000010ff5e7819 */ /* 0x000fc40000011605 */
[----:B------:R-:W-:Y:S01]  /*f8e0*/  SHF.R.U32.HI R93, RZ, 0x10, R33 ;  /* 0x00000010ff5d7819 */ /* 0x000fe20000011621 */
[----:B------:R-:W-:Y:S01]  /*f8f0*/  IMAD R86, R12, 0x2, R17 ;  /* 0x000000020c567824 */ /* 0x000fe200078e0211 */
[--C-:B------:R-:W-:Y:S01]  /*f900*/  SHF.R.U64 R101, R34, 0x10, R35.reuse ;  /* 0x0000001022657819 */ /* 0x100fe20000001223 */
[----:B------:R-:W-:Y:S01]  /*f910*/  HADD2.F32 R94, -RZ, R94.H0_H0 ;  /* 0x2000005eff5e7230 */ /* 0x000fe20000004100 */
[----:B------:R-:W-:Y:S02]  /*f920*/  SHF.R.U32.HI R100, RZ, 0x10, R35 ;  /* 0x00000010ff647819 */ /* 0x000fe40000011623 */
[----:B------:R-:W1:Y:S01]  /*f930*/  LDS.128 R12, [R86+0x12400] ;  /* 0x01240000560c7984 */ /* 0x000e620000000c00 */
[--C-:B------:R-:W-:Y:S02]  /*f940*/  SHF.R.U32.HI R95, RZ, 0x10, R7.reuse ;  /* 0x00000010ff5f7819 */ /* 0x100fe40000011607 */
[----:B------:R-:W-:Y:S01]  /*f950*/  SHF.R.U64 R97, R6, 0x10, R7 ;  /* 0x0000001006617819 */ /* 0x000fe20000001207 */
[----:B0-----:R-:W-:-:S02]  /*f960*/  HADD2.F32 R5, -RZ, R9.H0_H0 ;  /* 0x20000009ff057230 */ /* 0x001fc40000004100 */
[----:B------:R-:W-:Y:S02]  /*f970*/  HADD2.F32 R4, -RZ, R8.H0_H0 ;  /* 0x20000008ff047230 */ /* 0x000fe40000004100 */
[----:B------:R-:W-:Y:S02]  /*f980*/  HADD2.F32 R9, -RZ, R9.H1_H1 ;  /* 0x30000009ff097230 */ /* 0x000fe40000004100 */
[----:B------:R-:W-:Y:S02]  /*f990*/  HADD2.F32 R6, -RZ, R10.H0_H0 ;  /* 0x2000000aff067230 */ /* 0x000fe40000004100 */
[----:B------:R-:W-:Y:S02]  /*f9a0*/  HADD2.F32 R7, -RZ, R11.H0_H0 ;  /* 0x2000000bff077230 */ /* 0x000fe40000004100 */
[--C-:B-1----:R-:W-:Y:S02]  /*f9b0*/  HADD2.F32 R32, -RZ, R13.reuse.H0_H0 ;  /* 0x2000000dff207230 */ /* 0x102fe40000004100 */
[----:B------:R-:W-:-:S02]  /*f9c0*/  HADD2.F32 R33, -RZ, R13.H1_H1 ;  /* 0x3000000dff217230 */ /* 0x000fc40000004100 */
[----:B------:R-:W-:Y:S02]  /*f9d0*/  HADD2.F32 R13, -RZ, R12.H0_H0 ;  /* 0x2000000cff0d7230 */ /* 0x000fe40000004100 */
[C---:B------:R-:W-:Y:S01]  /*f9e0*/  FMUL.FTZ R90, R32.reuse, R92 ;  /* 0x0000005c205a7220 */ /* 0x040fe20000410000 */
[-C--:B------:R-:W-:Y:S01]  /*f9f0*/  FMUL.FTZ R96, R32, R91.reuse ;  /* 0x0000005b20607220 */ /* 0x080fe20000410000 */
[----:B------:R-:W-:Y:S02]  /*fa00*/  HADD2.F32 R32, -RZ, R93.H0_H0 ;  /* 0x2000005dff207230 */ /* 0x000fe40000004100 */
[----:B------:R-:W-:Y:S01]  /*fa10*/  FMUL.FTZ R98, R33, R94 ;  /* 0x0000005e21627220 */ /* 0x000fe20000410000 */
[C---:B------:R-:W-:Y:S01]  /*fa20*/  FFMA.FTZ R91, R5.reuse, R91, -R90 ;  /* 0x0000005b055b7223 */ /* 0x040fe2000001085a */
[--C-:B------:R-:W-:Y:S02]  /*fa30*/  HADD2.F32 R90, -RZ, R89.reuse.H1_H1 ;  /* 0x30000059ff5a7230 */ /* 0x100fe40000004100 */
[----:B------:R-:W-:Y:S01]  /*fa40*/  FFMA.FTZ R96, R5, R92, R96 ;  /* 0x0000005c05607223 */ /* 0x000fe20000010060 */
[----:B------:R-:W-:-:S02]  /*fa50*/  HADD2.F32 R89, -RZ, R89.H0_H0 ;  /* 0x20000059ff597230 */ /* 0x000fc40000004100 */
[----:B------:R-:W-:Y:S01]  /*fa60*/  FMUL.FTZ R92, R33, R32 ;  /* 0x00000020215c7220 */ /* 0x000fe20000410000 */
[----:B------:R-:W-:Y:S02]  /*fa70*/  HADD2.F32 R34, -RZ, R14.H0_H0 ;  /* 0x2000000eff227230 */ /* 0x000fe40000004100 */
[C---:B------:R-:W-:Y:S01]  /*fa80*/  FMUL.FTZ R5, R13.reuse, R90 ;  /* 0x0000005a0d057220 */ /* 0x040fe20000410000 */
[--C-:B------:R-:W-:Y:S02]  /*fa90*/  HADD2.F32 R33, -RZ, R88.reuse.H1_H1 ;  /* 0x30000058ff217230 */ /* 0x100fe40000004100 */
[-C--:B------:R-:W-:Y:S01]  /*faa0*/  FMUL.FTZ R13, R13, R89.reuse ;  /* 0x000000590d0d7220 */ /* 0x080fe20000410000 */
[----:B------:R-:W-:Y:S02]  /*fab0*/  HADD2.F32 R35, -RZ, R15.H0_H0 ;  /* 0x2000000fff237230 */ /* 0x000fe40000004100 */
[----:B------:R-:W-:Y:S01]  /*fac0*/  FFMA.FTZ R89, R4, R89, -R5 ;  /* 0x0000005904597223 */ /* 0x000fe20000010805 */
[----:B------:R-:W-:-:S02]  /*fad0*/  HADD2.F32 R5, -RZ, R88.H0_H0 ;  /* 0x20000058ff057230 */ /* 0x000fc40000004100 */
[----:B------:R-:W-:Y:S01]  /*fae0*/  FFMA.FTZ R90, R4, R90, R13 ;  /* 0x0000005a045a7223 */ /* 0x000fe2000001000d */
[--C-:B------:R-:W-:Y:S02]  /*faf0*/  HADD2.F32 R88, -RZ, R87.reuse.H0_H0 ;  /* 0x20000057ff587230 */ /* 0x100fe40000004100 */
[C---:B------:R-:W-:Y:S01]  /*fb00*/  FFMA.FTZ R98, R9.reuse, R32, -R98 ;  /* 0x0000002009627223 */ /* 0x040fe20000010862 */
[----:B------:R-:W-:Y:S02]  /*fb10*/  HADD2.F32 R4, -RZ, R87.H1_H1 ;  /* 0x30000057ff047230 */ /* 0x000fe40000004100 */
[----:B------:R-:W-:Y:S01]  /*fb20*/  FFMA.FTZ R93, R9, R94, R92 ;  /* 0x0000005e095d7223 */ /* 0x000fe2000001005c */
[C---:B------:R-:W-:Y:S01]  /*fb30*/  FMUL.FTZ R9, R34.reuse, R33 ;  /* 0x0000002122097220 */ /* 0x040fe20000410000 */
[----:B------:R-:W-:Y:S01]  /*fb40*/  FMUL.FTZ R13, R34, R5 ;  /* 0x00000005220d7220 */ /* 0x000fe20000410000 */
[----:B------:R-:W-:Y:S02]  /*fb50*/  HADD2.F32 R15, -RZ, R15.H1_H1 ;  /* 0x3000000fff0f7230 */ /* 0x000fe40000004100 */
[----:B------:R-:W-:Y:S01]  /*fb60*/  FMUL.FTZ R92, R35, R88 ;  /* 0x00000058235c7220 */ /* 0x000fe20000410000 */
[----:B------:R-:W-:-:S02]  /*fb70*/  HADD2.F32 R34, -RZ, R95.H0_H0 ;  /* 0x2000005fff227230 */ /* 0x000fc40000004100 */
[-C--:B------:R-:W-:Y:S01]  /*fb80*/  FMUL.FTZ R35, R35, R4.reuse ;  /* 0x0000000423237220 */ /* 0x080fe20000410000 */
[----:B------:R-:W-:Y:S02]  /*fb90*/  HADD2.F32 R32, -RZ, R100.H0_H0 ;  /* 0x20000064ff207230 */ /* 0x000fe40000004100 */
[C---:B------:R-:W-:Y:S01]  /*fba0*/  FFMA.FTZ R87, R6.reuse, R5, -R9 ;  /* 0x0000000506577223 */ /* 0x040fe20000010809 */
[----:B------:R-:W-:Y:S02]  /*fbb0*/  HADD2.F32 R11, -RZ, R11.H1_H1 ;  /* 0x3000000bff0b7230 */ /* 0x000fe40000004100 */
[----:B------:R-:W-:Y:S01]  /*fbc0*/  FFMA.FTZ R33, R6, R33, R13 ;  /* 0x0000002106217223 */ /* 0x000fe2000001000d */
[----:B------:R-:W-:Y:S01]  /*fbd0*/  FFMA.FTZ R92, R7, R4, -R92 ;  /* 0x00000004075c7223 */ /* 0x000fe2000001085c */
[----:B------:R-:W-:Y:S02]  /*fbe0*/  HADD2.F32 R12, -RZ, R12.H1_H1 ;  /* 0x3000000cff0c7230 */ /* 0x000fe40000004100 */
[----:B------:R-:W-:Y:S01]  /*fbf0*/  FMUL.FTZ R6, R15, R34 ;  /* 0x000000220f067220 */ /* 0x000fe20000410000 */
[----:B------:R-:W-:-:S02]  /*fc00*/  HADD2.F32 R14, -RZ, R14.H1_H1 ;  /* 0x3000000eff0e7230 */ /* 0x000fc40000004100 */
[----:B------:R-:W-:Y:S01]  /*fc10*/  FFMA.FTZ R88, R7, R88, R35 ;  /* 0x0000005807587223 */ /* 0x000fe20000010023 */
[-C--:B------:R-:W-:Y:S01]  /*fc20*/  FMUL.FTZ R4, R15, R32.reuse ;  /* 0x000000200f047220 */ /* 0x080fe20000410000 */
[----:B------:R-:W-:Y:S02]  /*fc30*/  HADD2.F32 R9, -RZ, R99.H0_H0 ;  /* 0x20000063ff097230 */ /* 0x000fe40000004100 */
[C---:B------:R-:W-:Y:S01]  /*fc40*/  FFMA.FTZ R95, R11.reuse, R32, -R6 ;  /* 0x000000200b5f7223 */ /* 0x040fe20000010806 */
[----:B------:R-:W-:Y:S02]  /*fc50*/  HADD2.F32 R13, -RZ, R97.H0_H0 ;  /* 0x20000061ff0d7230 */ /* 0x000fe40000004100 */
[----:B------:R-:W-:Y:S01]  /*fc60*/  FFMA.FTZ R97, R11, R34, R4 ;  /* 0x000000220b617223 */ /* 0x000fe20000010004 */
[----:B------:R-:W-:Y:S02]  /*fc70*/  HADD2.F32 R5, -RZ, R102.H0_H0 ;  /* 0x20000066ff057230 */ /* 0x000fe40000004100 */
[----:B------:R-:W-:Y:S01]  /*fc80*/  FMUL.FTZ R11, R12, R9 ;  /* 0x000000090c0b7220 */ /* 0x000fe20000410000 */
[----:B------:R-:W-:-:S02]  /*fc90*/  HADD2.F32 R7, -RZ, R101.H0_H0 ;  /* 0x20000065ff077230 */ /* 0x000fc40000004100 */
[----:B------:R-:W-:Y:S01]  /*fca0*/  FMUL.FTZ R35, R14, R13 ;  /* 0x0000000d0e237220 */ /* 0x000fe20000410000 */
[----:B------:R-:W-:Y:S02]  /*fcb0*/  HADD2.F32 R8, -RZ, R8.H1_H1 ;  /* 0x30000008ff087230 */ /* 0x000fe40000004100 */
[----:B------:R-:W-:Y:S01]  /*fcc0*/  FMUL.FTZ R12, R12, R5 ;  /* 0x000000050c0c7220 */ /* 0x000fe20000410000 */
[----:B------:R-:W-:Y:S02]  /*fcd0*/  HADD2.F32 R10, -RZ, R10.H1_H1 ;  /* 0x3000000aff0a7230 */ /* 0x000fe40000004100 */
        /* <DEDUP_REMOVED lines=11> */
[----:B------:R1:W-:Y:S01]  /*fd90*/  STS.128 [R84+0x12400], R4 ;  /* 0x0124000454007388 */ /* 0x0003e20000000c00 */
[----:B------:R-:W-:-:S02]  /*fda0*/  F2FP.F16.F32.PACK_AB R8, R15, R90 ;  /* 0x0000005a0f08723e */ /* 0x000fc400000000ff */
[----:B------:R-:W-:-:S05]  /*fdb0*/  F2FP.F16.F32.PACK_AB R10, R10, R33 ;  /* 0x000000210a0a723e */ /* 0x000fca00000000ff */
[----:B------:R1:W-:Y:S02]  /*fdc0*/  STS.128 [R86+0x12400], R8 ;  /* 0x0124000856007388 */ /* 0x0003e40000000c00 */
.L_x_1502:
[----:B------:R-:W-:Y:S05]  /*fdd0*/  BSYNC B2 ;  /* 0x0000000000027941 */ /* 0x000fea0003800000 */
.L_x_1501:
[----:B------:R-:W-:Y:S04]  /*fde0*/  BSSY B2, `(.L_x_1503) ;  /* 0x0000060000027945 */ /* 0x000fe80003800000 */
[----:B------:R-:W-:Y:S05]  /*fdf0*/  @P2 BRA `(.L_x_1504) ;  /* 0x0000000400782947 */ /* 0x000fea0003800000 */
[----:B-1----:R-:W-:Y:S01]  /*fe00*/  LEA.HI R4, R85, R225, RZ, 0x1d ;  /* 0x000000e155047211 */ /* 0x002fe200078fe8ff */
[----:B------:R-:W-:Y:S01]  /*fe10*/  HADD2.F32 R34, -RZ, R82.H1_H1 ;  /* 0x30000052ff227230 */ /* 0x000fe20000004100 */
[----:B------:R-:W-:Y:S01]  /*fe20*/  SHF.R.U64 R89, R36, 0x10, R37 ;  /* 0x0000001024597819 */ /* 0x000fe20000001225 */
[--C-:B------:R-:W-:Y:S01]  /*fe30*/  HADD2.F32 R36, -RZ, R80.reuse.H1_H1 ;  /* 0x30000050ff247230 */ /* 0x100fe20000004100 */
[----:B------:R-:W-:Y:S01]  /*fe40*/  SHF.R.S32.HI R7, RZ, 0x1f, R4 ;  /* 0x0000001fff077819 */ /* 0x000fe20000011404 */
[----:B------:R-:W-:Y:S01]  /*fe50*/  IMAD.SHL.U32 R5, R4, 0x8, RZ ;  /* 0x0000000804057824 */ /* 0x000fe200078e00ff */
[----:B------:R-:W-:Y:S01]  /*fe60*/  SHF.R.U64 R86, R24, 0x10, R25 ;  /* 0x0000001018567819 */ /* 0x000fe20000001219 */
[----:B------:R-:W-:Y:S01]  /*fe70*/  HADD2.F32 R80, -RZ, R80.H0_H0 ;  /* 0x20000050ff507230 */ /* 0x000fe20000004100 */
[----:B------:R-:W-:Y:S01]  /*fe80*/  LEA.HI R7, R7, R4, RZ, 0x3 ;  /* 0x0000000407077211 */ /* 0x000fe200078f18ff */
[----:B------:R-:W-:Y:S01]  /*fe90*/  HADD2.F32 R82, -RZ, R82.H0_H0 ;  /* 0x20000052ff527230 */ /* 0x000fe20000004100 */
[----:B------:R-:W-:-:S02]  /*fea0*/  LOP3.LUT R4, R208, 0x38, R5, 0xf8, !PT ;  /* 0x00000038d0047812 */ /* 0x000fc400078ef805 */
[----:B------:R-:W-:Y:S02]  /*feb0*/  SHF.L.U32 R7, R7, 0xa, RZ ;  /* 0x0000000a07077819 */ /* 0x000fe400000006ff */
[----:B0-----:R-:W-:Y:S02]  /*fec0*/  LOP3.LUT R8, R4, R209, RZ, 0x3c, !PT ;  /* 0x000000d104087212 */ /* 0x001fe400078e3cff */
[----:B------:R-:W-:Y:S02]  /*fed0*/  LOP3.LUT R9, R7, 0x7fffe000, RZ, 0xc0, !PT ;  /* 0x7fffe00007097812 */ /* 0x000fe400078ec0ff */
[----:B------:R-:W0:Y:S01]  /*fee0*/  LDS.128 R4, [R232] ;  /* 0x00000000e8047984 */ /* 0x000e220000000c00 */
[----:B------:R-:W-:Y:S02]  /*fef0*/  SHF.R.U32.HI R33, RZ, 0x10, R25 ;  /* 0x00000010ff217819 */ /* 0x000fe40000011619 */
[----:B------:R-:W-:Y:S02]  /*ff00*/  IADD3 R8, R8, R9, R210 ;  /* 0x0000000908087210 */ /* 0x000fe40007ffe0d2 */
[----:B------:R-:W-:Y:S01]  /*ff10*/  SHF.R.U32.HI R35, RZ, 0x10, R37 ;  /* 0x00000010ff237819 */ /* 0x000fe20000011625 */
[----:B------:R-:W-:Y:S01]  /*ff20*/  HADD2.F32 R33, -RZ, R33.H0_H0 ;  /* 0x20000021ff217230 */ /* 0x000fe20000004100 */
[----:B------:R-:W-:Y:S01]  /*ff30*/  SHF.R.U64 R88, R38, 0x10, R39 ;  /* 0x0000001026587819 */ /* 0x000fe20000001227 */
[----:B------:R-:W-:Y:S01]  /*ff40*/  IMAD R12, R8, 0x2, R17 ;  /* 0x00000002080c7824 */ /* 0x000fe200078e0211 */
[----:B------:R-:W-:-:S02]  /*ff50*/  SHF.R.U32.HI R87, RZ, 0x10, R39 ;  /* 0x00000010ff577819 */ /* 0x000fc40000011627 */
[--C-:B------:R-:W-:Y:S02]  /*ff60*/  SHF.R.U64 R39, R26, 0x10, R27.reuse ;  /* 0x000000101a277819 */ /* 0x100fe4000000121b */
[----:B------:R-:W1:Y:S01]  /*ff70*/  LDS.128 R8, [R12+0x12400] ;  /* 0x012400000c087984 */ /* 0x000e620000000c00 */
[----:B------:R-:W-:Y:S01]  /*ff80*/  SHF.R.U32.HI R37, RZ, 0x10, R27 ;  /* 0x00000010ff257819 */ /* 0x000fe2000001161b */
[--C-:B0-----:R-:W-:Y:S02]  /*ff90*/  HADD2.F32 R13, -RZ, R5.reuse.H0_H0 ;  /* 0x20000005ff0d7230 */ /* 0x101fe40000004100 */
[----:B------:R-:W-:Y:S02]  /*ffa0*/  HADD2.F32 R14, -RZ, R5.H1_H1 ;  /* 0x30000005ff0e7230 */ /* 0x000fe40000004100 */
[----:B------:R-:W-:Y:S02]  /*ffb0*/  HADD2.F32 R5, -RZ, R4.H0_H0 ;  /* 0x20000004ff057230 */ /* 0x000fe40000004100 */
[----:B------:R-:W-:-:S02]  /*ffc0*/  HADD2.F32 R15, -RZ, R6.H0_H0 ;  /* 0x20000006ff0f7230 */ /* 0x000fc40000004100 */
[--C-:B------:R-:W-:Y:S02]  /*ffd0*/  HADD2.F32 R24, -RZ, R7.reuse.H0_H0 ;  /* 0x20000007ff187230 */ /* 0x100fe40000004100 */
[----:B------:R-:W-:Y:S02]  /*ffe0*/  HADD2.F32 R7, -RZ, R7.H1_H1 ;  /* 0x30000007ff077230 */ /* 0x000fe40000004100 */
[----:B------:R-:W-:Y:S02]  /*fff0*/  HADD2.F32 R4, -RZ, R4.H1_H1 ;  /* 0x30000004ff047230 */ /* 0x000fe40000004100 */
[--C-:B-1----:R-:W-:Y:S02]  /*10000*/  HADD2.F32 R25, -RZ, R9.reuse.H0_H0 ;  /* 0x20000009ff197230 */ /* 0x102fe40000004100 */
[----:B------:R-:W-:Y:S02]  /*10010*/  HADD2.F32 R26, -RZ, R9.H1_H1 ;  /* 0x30000009ff1a7230 */ /* 0x000fe40000004100 */
[----:B------:R-:W-:-:S02]  /*10020*/  HADD2.F32 R9, -RZ, R8.H0_H0 ;  /* 0x20000008ff097230 */ /* 0x000fc40000004100 */
[C---:B------:R-:W-:Y:S01]  /*10030*/  FMUL.FTZ R38, R25.reuse, R36 ;  /* 0x0000002419267220 */ /* 0x040fe20000410000 */
[-C--:B------:R-:W-:Y:S01]  /*10040*/  FMUL.FTZ R84, R25, R34.reuse ;  /* 0x0000002219547220 */ /* 0x080fe20000410000 */
[----:B------:R-:W-:Y:S02]  /*10050*/  HADD2.F32 R25, -RZ, R35.H0_H0 ;  /* 0x20000023ff197230 */ /* 0x000fe40000004100 */
[C---:B------:R-:W-:Y:S01]  /*10060*/  FMUL.FTZ R35, R26.reuse, R33 ;  /* 0x000000211a237220 */ /* 0x040fe20000410000 */
[C---:B------:R-:W-:Y:S01]  /*10070*/  FFMA.FTZ R38, R13.reuse, R34, -R38 ;  /* 0x000000220d267223 */ /* 0x040fe20000010826 */
[----:B------:R-:W-:Y:S01]  /*10080*/  FFMA.FTZ R84, R13, R36, R84 ;  /* 0x000000240d547223 */ /* 0x000fe20000010054 */
[----:B------:R-:W-:Y:S02]  /*10090*/  HADD2.F32 R27, -RZ, R10.H0_H0 ;  /* 0x2000000aff1b7230 */ /* 0x000fe40000004100 */
[----:B------:R-:W-:Y:S01]  /*100a0*/  FMUL.FTZ R13, R26, R25 ;  /* 0x000000191a0d7220 */ /* 0x000fe20000410000 */
[----:B------:R-:W-:Y:S01]  /*100b0*/  FMUL.FTZ R34, R9, R80 ;  /* 0x0000005009227220 */ /* 0x000fe20000410000 */
[----:B------:R-:W-:-:S02]  /*100c0*/  HADD2.F32 R26, -RZ, R81.H0_H0 ;  /* 0x20000051ff1a7230 */ /* 0x000fc40000004100 */
[C---:B------:R-:W-:Y:S01]  /*100d0*/  FFMA.FTZ R35, R14.reuse, R25, -R35 ;  /* 0x000000190e237223 */ /* 0x040fe20000010823 */
[----:B------:R-:W-:Y:S01]  /*100e0*/  FFMA.FTZ R33, R14, R33, R13 ;  /* 0x000000210e217223 */ /* 0x000fe2000001000d */
[-C--:B------:R-:W-:Y:S01]  /*100f0*/  FMUL.FTZ R9, R9, R82.reuse ;  /* 0x0000005209097220 */ /* 0x080fe20000410000 */
[----:B------:R-:W-:Y:S02]  /*10100*/  HADD2.F32 R14, -RZ, R83.H0_H0 ;  /* 0x20000053ff0e7230 */ /* 0x000fe40000004100 */
[----:B------:R-:W-:Y:S01]  /*10110*/  FFMA.FTZ R82, R5, R82, -R34 ;  /* 0x0000005205527223 */ /* 0x000fe20000010822 */
[----:B------:R-:W-:Y:S02]  /*10120*/  HADD2.F32 R32, -RZ, R11.H0_H0 ;  /* 0x2000000bff207230 */ /* 0x000fe40000004100 */
[----:B------:R-:W-:Y:S01]  /*10130*/  FMUL.FTZ R34, R27, R26 ;  /* 0x0000001a1b227220 */ /* 0x000fe20000410000 */
[----:B------:R-:W-:Y:S02]  /*10140*/  HADD2.F32 R81, -RZ, R81.H1_H1 ;  /* 0x30000051ff517230 */ /* 0x000fe40000004100 */
[----:B------:R-:W-:Y:S01]  /*10150*/  FFMA.FTZ R80, R5, R80, R9 ;  /* 0x0000005005507223 */ /* 0x000fe20000010009 */
[----:B------:R-:W-:-:S02]  /*10160*/  HADD2.F32 R83, -RZ, R83.H1_H1 ;  /* 0x30000053ff537230 */ /* 0x000fc40000004100 */
[-C--:B------:R-:W-:Y:S01]  /*10170*/  FMUL.FTZ R36, R27, R14.reuse ;  /* 0x0000000e1b247220 */ /* 0x080fe20000410000 */
[C---:B------:R-:W-:Y:S01]  /*10180*/  FFMA.FTZ R27, R15.reuse, R14, -R34 ;  /* 0x0000000e0f1b7223 */ /* 0x040fe20000010822 */
[C---:B------:R-:W-:Y:S01]  /*10190*/  FMUL.FTZ R5, R32.reuse, R81 ;  /* 0x0000005120057220 */ /* 0x040fe20000410000 */
[----:B------:R-:W-:Y:S02]  /*101a0*/  HADD2.F32 R11, -RZ, R11.H1_H1 ;  /* 0x3000000bff0b7230 */ /* 0x000fe40000004100 */
[-C--:B------:R-:W-:Y:S01]  /*101b0*/  FMUL.FTZ R32, R32, R83.reuse ;  /* 0x0000005320207220 */ /* 0x080fe20000410000 */
[----:B------:R-:W-:Y:S02]  /*101c0*/  HADD2.F32 R34, -RZ, R37.H0_H0 ;  /* 0x20000025ff227230 */ /* 0x000fe40000004100 */
[----:B------:R-:W-:Y:S01]  /*101d0*/  FFMA.FTZ R36, R15, R26, R36 ;  /* 0x0000001a0f247223 */ /* 0x000fe20000010024 */
[----:B------:R-:W-:Y:S02]  /*101e0*/  HADD2.F32 R14, -RZ, R87.H0_H0 ;  /* 0x20000057ff0e7230 */ /* 0x000fe40000004100 */
[C---:B------:R-:W-:Y:S01]  /*101f0*/  FFMA.FTZ R83, R24.reuse, R83, -R5 ;  /* 0x0000005318537223 */ /* 0x040fe20000010805 */
[----:B------:R-:W-:Y:S01]  /*10200*/  FFMA.FTZ R32, R24, R81, R32 ;  /* 0x0000005118207223 */ /* 0x000fe20000010020 */
[----:B------:R-:W-:Y:S01]  /*10210*/  FMUL.FTZ R26, R11, R34 ;  /* 0x000000220b1a7220 */ /* 0x000fe20000410000 */
[----:B------:R-:W-:-:S02]  /*10220*/  HADD2.F32 R8, -RZ, R8.H1_H1 ;  /* 0x30000008ff087230 */ /* 0x000fc40000004100 */
[-C--:B------:R-:W-:Y:S01]  /*10230*/  FMUL.FTZ R24, R11, R14.reuse ;  /* 0x0000000e0b187220 */ /* 0x080fe20000410000 */
[----:B------:R-:W-:Y:S02]  /*10240*/  HADD2.F32 R10, -RZ, R10.H1_H1 ;  /* 0x3000000aff0a7230 */ /* 0x000fe40000004100 */
[C---:B------:R-:W-:Y:S01]  /*10250*/  FFMA.FTZ R26, R7.reuse, R14, -R26 ;  /* 0x0000000e071a7223 */ /* 0x040fe2000001081a */
[----:B------:R-:W-:Y:S02]  /*10260*/  HADD2.F32 R11, -RZ, R86.H0_H0 ;  /* 0x20000056ff0b7230 */ /* 0x000fe40000004100 */
[----:B------:R-:W-:Y:S02]  /*10270*/  HADD2.F32 R13, -RZ, R39.H0_H0 ;  /* 0x20000027ff0d7230 */ /* 0x000fe40000004100 */
[----:B------:R-:W-:Y:S01]  /*10280*/  FFMA.FTZ R39, R7, R34, R24 ;  /* 0x0000002207277223 */ /* 0x000fe20000010018 */
[----:B------:R-:W-:Y:S02]  /*10290*/  HADD2.F32 R5, -RZ, R89.H0_H0 ;  /* 0x20000059ff057230 */ /* 0x000fe40000004100 */
[----:B------:R-:W-:Y:S01]  /*102a0*/  FMUL.FTZ R7, R8, R11 ;  /* 0x0000000b08077220 */ /* 0x000fe20000410000 */
[----:B------:R-:W-:-:S02]  /*102b0*/  HADD2.F32 R9, -RZ, R88.H0_H0 ;  /* 0x20000058ff097230 */ /* 0x000fc40000004100 */
[----:B------:R-:W-:Y:S01]  /*102c0*/  FMUL.FTZ R37, R10, R13 ;  /* 0x0000000d0a257220 */ /* 0x000fe20000410000 */
[----:B------:R-:W-:Y:S02]  /*102d0*/  HADD2.F32 R6, -RZ, R6.H1_H1 ;  /* 0x30000006ff067230 */ /* 0x000fe40000004100 */
[-C--:B------:R-:W-:Y:S01]  /*102e0*/  FMUL.FTZ R8, R8, R5.reuse ;  /* 0x0000000508087220 */ /* 0x080fe20000410000 */
[----:B------:R-:W-:Y:S01]  /*102f0*/  FFMA.FTZ R15, R4, R5, -R7 ;  /* 0x00000005040f7223 */ /* 0x000fe20000010807 */
[----:B------:R-:W-:Y:S01]  /*10300*/  FMUL.FTZ R14, R10, R9 ;  /* 0x000000090a0e7220 */ /* 0x000fe20000410000 */
[----:B------:R-:W-:Y:S01]  /*10310*/  F2FP.F16.F32.PACK_AB R7, R26, R83 ;  /* 0x000000531a07723e */ /* 0x000fe200000000ff */
[----:B------:R-:W-:Y:S01]  /*10320*/  FFMA.FTZ R10, R6, R9, -R37 ;  /* 0x00000009060a7223 */ /* 0x000fe20000010825 */
[----:B------:R-:W-:Y:S01]  /*10330*/  FFMA.FTZ R25, R4, R11, R8 ;  /* 0x0000000b04197223 */ /* 0x000fe20000010008 */
[----:B------:R-:W-:Y:S01]  /*10340*/  FFMA.FTZ R13, R6, R13, R14 ;  /* 0x0000000d060d7223 */ /* 0x000fe2000001000e */
        /* <DEDUP_REMOVED lines=9> */
.L_x_1504:
[----:B------:R-:W-:Y:S05]  /*103e0*/  BSYNC B2 ;  /* 0x0000000000027941 */ /* 0x000fea0003800000 */
.L_x_1503:
[----:B------:R-:W-:Y:S05]  /*103f0*/  @P3 BRA `(.L_x_1500) ;  /* 0x0000000400783947 */ /* 0x000fea0003800000 */
[----:B------:R-:W-:Y:S01]  /*10400*/  LEA.HI R85, R85, R230, RZ, 0x1d ;  /* 0x000000e655557211 */ /* 0x000fe200078fe8ff */
[----:B------:R-:W-:Y:S01]  /*10410*/  HADD2.F32 R32, -RZ, R74.H1_H1 ;  /* 0x3000004aff207230 */ /* 0x000fe20000004100 */
[----:B------:R-:W-:Y:S01]  /*10420*/  SHF.R.U64 R35, R30, 0x10, R31 ;  /* 0x000000101e237819 */ /* 0x000fe2000000121f */
[----:B------:R-:W-:Y:S01]  /*10430*/  HADD2.F32 R30, -RZ, R76.H1_H1 ;  /* 0x3000004cff1e7230 */ /* 0x000fe20000004100 */
[----:B-12---:R-:W-:Y:S01]  /*10440*/  SHF.R.S32.HI R4, RZ, 0x1f, R85 ;  /* 0x0000001fff047819 */ /* 0x006fe20000011455 */
[----:B------:R-:W-:Y:S01]  /*10450*/  IMAD.SHL.U32 R5, R85, 0x8, RZ ;  /* 0x0000000855057824 */ /* 0x000fe200078e00ff */
[----:B------:R-:W-:Y:S01]  /*10460*/  SHF.R.U64 R39, R60, 0x10, R61 ;  /* 0x000000103c277819 */ /* 0x000fe2000000123d */
[----:B------:R-:W-:Y:S01]  /*10470*/  HADD2.F32 R74, -RZ, R74.H0_H0 ;  /* 0x2000004aff4a7230 */ /* 0x000fe20000004100 */
[----:B------:R-:W-:Y:S01]  /*10480*/  LEA.HI R85, R4, R85, RZ, 0x3 ;  /* 0x0000005504557211 */ /* 0x000fe200078f18ff */
[----:B------:R-:W-:Y:S01]  /*10490*/  HADD2.F32 R76, -RZ, R76.H0_H0 ;  /* 0x2000004cff4c7230 */ /* 0x000fe20000004100 */
[----:B------:R-:W-:-:S02]  /*104a0*/  LOP3.LUT R4, R208, 0x38, R5, 0xf8, !PT ;  /* 0x00000038d0047812 */ /* 0x000fc400078ef805 */
[----:B------:R-:W-:Y:S01]  /*104b0*/  SHF.R.U64 R37, R28, 0x10, R29 ;  /* 0x000000101c257819 */ /* 0x000fe2000000121d */
[----:B------:R-:W-:Y:S01]  /*104c0*/  IMAD.SHL.U32 R85, R85, 0x400, RZ ;  /* 0x0000040055557824 */ /* 0x000fe200078e00ff */
[----:B0-----:R-:W-:Y:S02]  /*104d0*/  LOP3.LUT R8, R4, R209, RZ, 0x3c, !PT ;  /* 0x000000d104087212 */ /* 0x001fe400078e3cff */
[----:B------:R-:W0:Y:S01]  /*104e0*/  LDS.128 R4, [R229] ;  /* 0x00000000e5047984 */ /* 0x000e220000000c00 */
[----:B------:R-:W-:Y:S02]  /*104f0*/  SHF.R.U32.HI R60, RZ, 0x10, R61 ;  /* 0x00000010ff3c7819 */ /* 0x000fe4000001163d */
[----:B------:R-:W-:Y:S02]  /*10500*/  LOP3.LUT R85, R85, 0x7fffe000, RZ, 0xc0, !PT ;  /* 0x7fffe00055557812 */ /* 0x000fe400078ec0ff */
[----:B------:R-:W-:Y:S02]  /*10510*/  SHF.R.U32.HI R29, RZ, 0x10, R29 ;  /* 0x00000010ff1d7819 */ /* 0x000fe4000001161d */
[----:B------:R-:W-:-:S02]  /*10520*/  IADD3 R8, R8, R85, R210 ;  /* 0x0000005508087210 */ /* 0x000fc40007ffe0d2 */
[----:B------:R-:W-:Y:S01]  /*10530*/  SHF.R.U32.HI R33, RZ, 0x10, R31 ;  /* 0x00000010ff217819 */ /* 0x000fe2000001161f */
[----:B------:R-:W-:Y:S01]  /*10540*/  HADD2.F32 R29, -RZ, R29.H0_H0 ;  /* 0x2000001dff1d7230 */ /* 0x000fe20000004100 */
[----:B------:R-:W-:Y:S01]  /*10550*/  SHF.R.U64 R38, R62, 0x10, R63 ;  /* 0x000000103e267819 */ /* 0x000fe2000000123f */
[----:B------:R-:W-:Y:S01]  /*10560*/  IMAD R12, R8, 0x2, R17 ;  /* 0x00000002080c7824 */ /* 0x000fe200078e0211 */
[----:B------:R-:W-:-:S04]  /*10570*/  SHF.R.U32.HI R62, RZ, 0x10, R63 ;  /* 0x00000010ff3e7819 */ /* 0x000fc8000001163f */
[----:B------:R-:W1:Y:S01]  /*10580*/  LDS.128 R8, [R12+0x12400] ;  /* 0x012400000c087984 */ /* 0x000e620000000c00 */
[--C-:B0-----:R-:W-:Y:S02]  /*10590*/  HADD2.F32 R13, -RZ, R5.reuse.H0_H0 ;  /* 0x20000005ff0d7230 */ /* 0x101fe40000004100 */
[----:B------:R-:W-:Y:S02]  /*105a0*/  HADD2.F32 R14, -RZ, R5.H1_H1 ;  /* 0x30000005ff0e7230 */ /* 0x000fe40000004100 */
[----:B------:R-:W-:Y:S02]  /*105b0*/  HADD2.F32 R5, -RZ, R4.H0_H0 ;  /* 0x20000004ff057230 */ /* 0x000fe40000004100 */
[----:B------:R-:W-:Y:S02]  /*105c0*/  HADD2.F32 R15, -RZ, R6.H0_H0 ;  /* 0x20000006ff0f7230 */ /* 0x000fe40000004100 */
[--C-:B------:R-:W-:Y:S02]  /*105d0*/  HADD2.F32 R24, -RZ, R7.reuse.H0_H0 ;  /* 0x20000007ff187230 */ /* 0x100fe40000004100 */
[----:B------:R-:W-:-:S02]  /*105e0*/  HADD2.F32 R7, -RZ, R7.H1_H1 ;  /* 0x30000007ff077230 */ /* 0x000fc40000004100 */
[----:B------:R-:W-:Y:S02]  /*105f0*/  HADD2.F32 R4, -RZ, R4.H1_H1 ;  /* 0x30000004ff047230 */ /* 0x000fe40000004100 */
[----:B------:R-:W-:Y:S02]  /*10600*/  HADD2.F32 R6, -RZ, R6.H1_H1 ;  /* 0x30000006ff067230 */ /* 0x000fe40000004100 */
[--C-:B-1----:R-:W-:Y:S02]  /*10610*/  HADD2.F32 R25, -RZ, R9.reuse.H0_H0 ;  /* 0x20000009ff197230 */ /* 0x102fe40000004100 */
[----:B------:R-:W-:Y:S02]  /*10620*/  HADD2.F32 R26, -RZ, R9.H1_H1 ;  /* 0x30000009ff1a7230 */ /* 0x000fe40000004100 */
[----:B------:R-:W-:Y:S02]  /*10630*/  HADD2.F32 R9, -RZ, R8.H0_H0 ;  /* 0x20000008ff097230 */ /* 0x000fe40000004100 */
[C---:B------:R-:W-:Y:S01]  /*10640*/  FMUL.FTZ R34, R25.reuse, R32 ;  /* 0x0000002019227220 */ /* 0x040fe20000410000 */
[----:B------:R-:W-:Y:S01]  /*10650*/  FMUL.FTZ R36, R25, R30 ;  /* 0x0000001e19247220 */ /* 0x000fe20000410000 */
[----:B------:R-:W-:-:S02]  /*10660*/  HADD2.F32 R25, -RZ, R60.H0_H0 ;  /* 0x2000003cff197230 */ /* 0x000fc40000004100 */
[C---:B------:R-:W-:Y:S01]  /*10670*/  FMUL.FTZ R31, R26.reuse, R29 ;  /* 0x0000001d1a1f7220 */ /* 0x040fe20000410000 */
[C---:B------:R-:W-:Y:S01]  /*10680*/  FFMA.FTZ R34, R13.reuse, R30, -R34 ;  /* 0x0000001e0d227223 */ /* 0x040fe20000010822 */
[----:B------:R-:W-:Y:S01]  /*10690*/  FFMA.FTZ R36, R13, R32, R36 ;  /* 0x000000200d247223 */ /* 0x000fe20000010024 */
[----:B------:R-:W-:Y:S02]  /*106a0*/  HADD2.F32 R27, -RZ, R10.H0_H0 ;  /* 0x2000000aff1b7230 */ /* 0x000fe40000004100 */
[-C--:B------:R-:W-:Y:S01]  /*106b0*/  FMUL.FTZ R13, R26, R25.reuse ;  /* 0x000000191a0d7220 */ /* 0x080fe20000410000 */
[C---:B------:R-:W-:Y:S01]  /*106c0*/  FMUL.FTZ R30, R9.reuse, R74 ;  /* 0x0000004a091e7220 */ /* 0x040fe20000410000 */
[----:B------:R-:W-:Y:S02]  /*106d0*/  HADD2.F32 R26, -RZ, R75.H0_H0 ;  /* 0x2000004bff1a7230 */ /* 0x000fe40000004100 */
[C---:B------:R-:W-:Y:S01]  /*106e0*/  FFMA.FTZ R31, R14.reuse, R25, -R31 ;  /* 0x000000190e1f7223 */ /* 0x040fe2000001081f */
[----:B------:R-:W-:Y:S01]  /*106f0*/  FFMA.FTZ R29, R14, R29, R13 ;  /* 0x0000001d0e1d7223 */ /* 0x000fe2000001000d */
[----:B------:R-:W-:Y:S01]  /*10700*/  FMUL.FTZ R9, R9, R76 ;  /* 0x0000004c09097220 */ /* 0x000fe20000410000 */
[----:B------:R-:W-:-:S02]  /*10710*/  HADD2.F32 R14, -RZ, R77.H0_H0 ;  /* 0x2000004dff0e7230 */ /* 0x000fc40000004100 */
[----:B------:R-:W-:Y:S01]  /*10720*/  FFMA.FTZ R76, R5, R76, -R30 ;  /* 0x0000004c054c7223 */ /* 0x000fe2000001081e */
[----:B------:R-:W-:Y:S02]  /*10730*/  HADD2.F32 R28, -RZ, R11.H0_H0 ;  /* 0x2000000bff1c7230 */ /* 0x000fe40000004100 */
[----:B------:R-:W-:Y:S01]  /*10740*/  FMUL.FTZ R30, R27, R26 ;  /* 0x0000001a1b1e7220 */ /* 0x000fe20000410000 */
[----:B------:R-:W-:Y:S02]  /*10750*/  HADD2.F32 R75, -RZ, R75.H1_H1 ;  /* 0x3000004bff4b7230 */ /* 0x000fe40000004100 */
[----:B------:R-:W-:Y:S01]  /*10760*/  FFMA.FTZ R74, R5, R74, R9 ;  /* 0x0000004a054a7223 */ /* 0x000fe20000010009 */
[----:B------:R-:W-:Y:S02]  /*10770*/  HADD2.F32 R77, -RZ, R77.H1_H1 ;  /* 0x3000004dff4d7230 */ /* 0x000fe40000004100 */
[-C--:B------:R-:W-:Y:S01]  /*10780*/  FMUL.FTZ R32, R27, R14.reuse ;  /* 0x0000000e1b207220 */ /* 0x080fe20000410000 */
[----:B------:R-:W-:Y:S01]  /*10790*/  FFMA.FTZ R27, R15, R14, -R30 ;  /* 0x0000000e0f1b7223 */ /* 0x000fe2000001081e */
[----:B------:R-:W-:Y:S01]  /*107a0*/  FMUL.FTZ R5, R28, R75 ;  /* 0x0000004b1c057220 */ /* 0x000fe20000410000 */
[----:B------:R-:W-:-:S02]  /*107b0*/  HADD2.F32 R11, -RZ, R11.H1_H1 ;  /* 0x3000000bff0b7230 */ /* 0x000fc40000004100 */
[-C--:B------:R-:W-:Y:S01]  /*107c0*/  FMUL.FTZ R28, R28, R77.reuse ;  /* 0x0000004d1c1c7220 */ /* 0x080fe20000410000 */
[----:B------:R-:W-:Y:S02]  /*107d0*/  HADD2.F32 R30, -RZ, R33.H0_H0 ;  /* 0x20000021ff1e7230 */ /* 0x000fe40000004100 */
[----:B------:R-:W-:Y:S01]  /*107e0*/  FFMA.FTZ R32, R15, R26, R32 ;  /* 0x0000001a0f207223 */ /* 0x000fe20000010020 */
[----:B------:R-:W-:Y:S02]  /*107f0*/  HADD2.F32 R14, -RZ, R62.H0_H0 ;  /* 0x2000003eff0e7230 */ /* 0x000fe40000004100 */
[C---:B------:R-:W-:Y:S01]  /*10800*/  FFMA.FTZ R77, R24.reuse, R77, -R5 ;  /* 0x0000004d184d7223 */ /* 0x040fe20000010805 */
[----:B------:R-:W-:Y:S01]  /*10810*/  FFMA.FTZ R28, R24, R75, R28 ;  /* 0x0000004b181c7223 */ /* 0x000fe2000001001c */
[C---:B------:R-:W-:Y:S01]  /*10820*/  FMUL.FTZ R26, R11.reuse, R30 ;  /* 0x0000001e0b1a7220 */ /* 0x040fe20000410000 */
[----:B------:R-:W-:Y:S02]  /*10830*/  HADD2.F32 R8, -RZ, R8.H1_H1 ;  /* 0x30000008ff087230 */ /* 0x000fe40000004100 */
[----:B------:R-:W-:Y:S01]  /*10840*/  FMUL.FTZ R24, R11, R14 ;  /* 0x0000000e0b187220 */ /* 0x000fe20000410000 */
[----:B------:R-:W-:-:S02]  /*10850*/  HADD2.F32 R10, -RZ, R10.H1_H1 ;  /* 0x3000000aff0a7230 */ /* 0x000fc40000004100 */
[C---:B------:R-:W-:Y:S01]  /*10860*/  FFMA.FTZ R26, R7.reuse, R14, -R26 ;  /* 0x0000000e071a7223 */ /* 0x040fe2000001081a */
[----:B------:R-:W-:Y:S02]  /*10870*/  HADD2.F32 R11, -RZ, R37.H0_H0 ;  /* 0x20000025ff0b7230 */ /* 0x000fe40000004100 */
[----:B------:R-:W-:Y:S02]  /*10880*/  HADD2.F32 R13, -RZ, R35.H0_H0 ;  /* 0x20000023ff0d7230 */ /* 0x000fe40000004100 */
[----:B------:R-:W-:Y:S01]  /*10890*/  FFMA.FTZ R35, R7, R30, R24 ;  /* 0x0000001e07237223 */ /* 0x000fe20000010018 */
[----:B------:R-:W-:Y:S02]  /*108a0*/  HADD2.F32 R5, -RZ, R39.H0_H0 ;  /* 0x20000027ff057230 */ /* 0x000fe40000004100 */
[----:B------:R-:W-:Y:S01]  /*108b0*/  FMUL.FTZ R7, R8, R11 ;  /* 0x0000000b08077220 */ /* 0x000fe20000410000 */
[----:B------:R-:W-:Y:S02]  /*108c0*/  HADD2.F32 R9, -RZ, R38.H0_H0 ;  /* 0x20000026ff097230 */ /* 0x000fe40000004100 */
[----:B------:R-:W-:Y:S01]  /*108d0*/  FMUL.FTZ R33, R10, R13 ;  /* 0x0000000d0a217220 */ /* 0x000fe20000410000 */
[-C--:B------:R-:W-:Y:S01]  /*108e0*/  FMUL.FTZ R8, R8, R5.reuse ;  /* 0x0000000508087220 */ /* 0x080fe20000410000 */
[----:B------:R-:W-:Y:S01]  /*108f0*/  FFMA.FTZ R15, R4, R5, -R7 ;  /* 0x00000005040f7223 */ /* 0x000fe20000010807 */
[-C--:B------:R-:W-:Y:S01]  /*10900*/  FMUL.FTZ R14, R10, R9.reuse ;  /* 0x000000090a0e7220 */ /* 0x080fe20000410000 */
[----:B------:R-:W-:Y:S01]  /*10910*/  FFMA.FTZ R10, R6, R9, -R33 ;  /* 0x00000009060a7223 */ /* 0x000fe20000010821 */
[----:B------:R-:W-:Y:S01]  /*10920*/  FFMA.FTZ R25, R4, R11, R8 ;  /* 0x0000000b04197223 */ /* 0x000fe20000010008 */
[----:B------:R-:W-:Y:S01]  /*10930*/  F2FP.F16.F32.PACK_AB R7, R26, R77 ;  /* 0x0000004d1a07723e */ /* 0x000fe200000000ff */
        /* <DEDUP_REMOVED lines=10> */
.L_x_1500:
[----:B------:R-:W-:Y:S05]  /*109e0*/  BSYNC B1 ;  /* 0x0000000000017941 */ /* 0x000fea0003800000 */
.L_x_1499:
        /* <DEDUP_REMOVED lines=8> */
[--C-:B------:R-:W-:Y:S01]  /*10a70*/  HADD2.F32 R31, -RZ, R78.reuse.H1_H1 ;  /* 0x3000004eff1f7230 */ /* 0x100fe20000004100 */
[----:B------:R-:W-:Y:S01]  /*10a80*/  SHF.R.U64 R60, R52, 0x10, R53 ;  /* 0x00000010343c7819 */ /* 0x000fe20000001235 */
[--C-:B------:R-:W-:Y:S01]  /*10a90*/  HADD2.F32 R33, -RZ, R69.reuse.H1_H1 ;  /* 0x30000045ff217230 */ /* 0x100fe20000004100 */
[----:B------:R-:W-:Y:S01]  /*10aa0*/  SHF.R.S32.HI R5, RZ, 0x1f, R4 ;  /* 0x0000001fff057819 */ /* 0x000fe20000011404 */
[----:B------:R-:W-:Y:S01]  /*10ab0*/  HADD2.F32 R30, -RZ, R69.H0_H0 ;  /* 0x20000045ff1e7230 */ /* 0x000fe20000004100 */
[----:B------:R-:W-:Y:S01]  /*10ac0*/  SHF.L.U32 R6, R4, 0x3, RZ ;  /* 0x0000000304067819 */ /* 0x000fe200000006ff */
[----:B------:R-:W-:Y:S01]  /*10ad0*/  HADD2.F32 R78, -RZ, R78.H0_H0 ;  /* 0x2000004eff4e7230 */ /* 0x000fe20000004100 */
[----:B------:R-:W-:Y:S02]  /*10ae0*/  LEA.HI R5, R5, R4, RZ, 0x3 ;  /* 0x0000000405057211 */ /* 0x000fe400078f18ff */
[----:B------:R-:W-:-:S02]  /*10af0*/  LOP3.LUT R4, R205, 0x38, R6, 0xf8, !PT ;  /* 0x00000038cd047812 */ /* 0x000fc400078ef806 */
[----:B------:R-:W-:Y:S01]  /*10b00*/  SHF.R.U32.HI R52, RZ, 0x10, R53 ;  /* 0x00000010ff347819 */ /* 0x000fe20000011635 */
[----:B------:R-:W-:Y:S01]  /*10b10*/  IMAD.SHL.U32 R5, R5, 0x400, RZ ;  /* 0x0000040005057824 */ /* 0x000fe200078e00ff */
[----:B0-----:R-:W-:Y:S02]  /*10b20*/  LOP3.LUT R8, R4, R233, RZ, 0x3c, !PT ;  /* 0x000000e904087212 */ /* 0x001fe400078e3cff */
[----:B------:R-:W-:Y:S02]  /*10b30*/  SHF.R.U32.HI R32, RZ, 0x10, R41 ;  /* 0x00000010ff207819 */ /* 0x000fe40000011629 */
[----:B------:R-:W-:Y:S02]  /*10b40*/  LOP3.LUT R9, R5, 0x7fffe000, RZ, 0xc0, !PT ;  /* 0x7fffe00005097812 */ /* 0x000fe400078ec0ff */
[----:B------:R-:W0:Y:S01]  /*10b50*/  LDS.128 R4, [R231] ;  /* 0x00000000e7047984 */ /* 0x000e220000000c00 */
[----:B------:R-:W-:Y:S01]  /*10b60*/  HADD2.F32 R32, -RZ, R32.H0_H0 ;  /* 0x20000020ff207230 */ /* 0x000fe20000004100 */
[----:B------:R-:W-:-:S02]  /*10b70*/  IADD3 R8, R8, R9, R211 ;  /* 0x0000000908087210 */ /* 0x000fc40007ffe0d3 */
[----:B------:R-:W-:Y:S02]  /*10b80*/  SHF.R.U64 R40, R40, 0x10, R41 ;  /* 0x0000001028287819 */ /* 0x000fe40000001229 */
[----:B------:R-:W-:Y:S01]  /*10b90*/  SHF.R.U64 R41, R54, 0x10, R55 ;  /* 0x0000001036297819 */ /* 0x000fe20000001237 */
[----:B------:R-:W-:Y:S01]  /*10ba0*/  IMAD R12, R8, 0x2, R17 ;  /* 0x00000002080c7824 */ /* 0x000fe200078e0211 */
[----:B------:R-:W-:Y:S02]  /*10bb0*/  SHF.R.U64 R39, R42, 0x10, R43 ;  /* 0x000000102a277819 */ /* 0x000fe4000000122b */
[----:B------:R-:W-:Y:S02]  /*10bc0*/  SHF.R.U32.HI R54, RZ, 0x10, R55 ;  /* 0x00000010ff367819 */ /* 0x000fe40000011637 */
[----:B------:R-:W1:Y:S01]  /*10bd0*/  LDS.128 R8, [R12+0x12400] ;  /* 0x012400000c087984 */ /* 0x000e620000000c00 */
[----:B------:R-:W-:Y:S01]  /*10be0*/  SHF.R.U32.HI R42, RZ, 0x10, R43 ;  /* 0x00000010ff2a7819 */ /* 0x000fe2000001162b */
[----:B0-----:R-:W-:-:S02]  /*10bf0*/  HADD2.F32 R14, -RZ, R5.H0_H0 ;  /* 0x20000005ff0e7230 */ /* 0x001fc40000004100 */
[----:B------:R-:W-:Y:S02]  /*10c00*/  HADD2.F32 R15, -RZ, R5.H1_H1 ;  /* 0x30000005ff0f7230 */ /* 0x000fe40000004100 */
[----:B------:R-:W-:Y:S02]  /*10c10*/  HADD2.F32 R5, -RZ, R4.H0_H0 ;  /* 0x20000004ff057230 */ /* 0x000fe40000004100 */
[----:B------:R-:W-:Y:S02]  /*10c20*/  HADD2.F32 R24, -RZ, R6.H0_H0 ;  /* 0x20000006ff187230 */ /* 0x000fe40000004100 */
[--C-:B------:R-:W-:Y:S02]  /*10c30*/  HADD2.F32 R25, -RZ, R7.reuse.H0_H0 ;  /* 0x20000007ff197230 */ /* 0x100fe40000004100 */
[----:B------:R-:W-:Y:S02]  /*10c40*/  HADD2.F32 R7, -RZ, R7.H1_H1 ;  /* 0x30000007ff077230 */ /* 0x000fe40000004100 */
[----:B-1----:R-:W-:-:S02]  /*10c50*/  HADD2.F32 R26, -RZ, R9.H0_H0 ;  /* 0x20000009ff1a7230 */ /* 0x002fc40000004100 */
        /* <DEDUP_REMOVED lines=8> */
[----:B------:R-:W-:Y:S01]  /*10ce0*/  FMUL.FTZ R14, R9, R30 ;  /* 0x0000001e090e7220 */ /* 0x000fe20000410000 */
[----:B------:R-:W-:Y:S01]  /*10cf0*/  FMUL.FTZ R36, R27, R26 ;  /* 0x0000001a1b247220 */ /* 0x000fe20000410000 */
[----:B------:R-:W-:Y:S01]  /*10d00*/  FMUL.FTZ R31, R9, R78 ;  /* 0x0000004e091f7220 */ /* 0x000fe20000410000 */
[----:B------:R-:W-:-:S02]  /*10d10*/  HADD2.F32 R28, -RZ, R10.H0_H0 ;  /* 0x2000000aff1c7230 */ /* 0x000fc40000004100 */
[C---:B------:R-:W-:Y:S01]  /*10d20*/  FFMA.FTZ R34, R15.reuse, R26, -R34 ;  /* 0x0000001a0f227223 */ /* 0x040fe20000010822 */
[--C-:B------:R-:W-:Y:S02]  /*10d30*/  HADD2.F32 R27, -RZ, R70.reuse.H0_H0 ;  /* 0x20000046ff1b7230 */ /* 0x100fe40000004100 */
[----:B------:R-:W-:Y:S01]  /*10d40*/  FFMA.FTZ R36, R15, R32, R36 ;  /* 0x000000200f247223 */ /* 0x000fe20000010024 */
[----:B------:R-:W-:Y:S02]  /*10d50*/  HADD2.F32 R9, -RZ, R79.H0_H0 ;  /* 0x2000004fff097230 */ /* 0x000fe40000004100 */
[C---:B------:R-:W-:Y:S01]  /*10d60*/  FFMA.FTZ R78, R5.reuse, R78, -R14 ;  /* 0x0000004e054e7223 */ /* 0x040fe2000001080e */
[----:B------:R-:W-:Y:S02]  /*10d70*/  HADD2.F32 R29, -RZ, R11.H0_H0 ;  /* 0x2000000bff1d7230 */ /* 0x000fe40000004100 */
[----:B------:R-:W-:Y:S01]  /*10d80*/  FFMA.FTZ R31, R5, R30, R31 ;  /* 0x0000001e051f7223 */ /* 0x000fe2000001001f */
[----:B------:R-:W-:-:S02]  /*10d90*/  HADD2.F32 R70, -RZ, R70.H1_H1 ;  /* 0x30000046ff467230 */ /* 0x000fc40000004100 */
[C---:B------:R-:W-:Y:S01]  /*10da0*/  FMUL.FTZ R5, R28.reuse, R27 ;  /* 0x0000001b1c057220 */ /* 0x040fe20000410000 */
[----:B------:R-:W-:Y:S02]  /*10db0*/  HADD2.F32 R14, -RZ, R79.H1_H1 ;  /* 0x3000004fff0e7230 */ /* 0x000fe40000004100 */
[-C--:B------:R-:W-:Y:S01]  /*10dc0*/  FMUL.FTZ R15, R28, R9.reuse ;  /* 0x000000091c0f7220 */ /* 0x080fe20000410000 */
[----:B------:R-:W-:Y:S02]  /*10dd0*/  HADD2.F32 R11, -RZ, R11.H1_H1 ;  /* 0x3000000bff0b7230 */ /* 0x000fe40000004100 */
[----:B------:R-:W-:Y:S01]  /*10de0*/  FMUL.FTZ R32, R29, R70 ;  /* 0x000000461d207220 */ /* 0x000fe20000410000 */
[----:B------:R-:W-:Y:S02]  /*10df0*/  HADD2.F32 R28, -RZ, R42.H0_H0 ;  /* 0x2000002aff1c7230 */ /* 0x000fe40000004100 */
[----:B------:R-:W-:Y:S01]  /*10e00*/  FFMA.FTZ R30, R24, R9, -R5 ;  /* 0x00000009181e7223 */ /* 0x000fe20000010805 */
[----:B------:R-:W-:-:S02]  /*10e10*/  HADD2.F32 R26, -RZ, R54.H0_H0 ;  /* 0x20000036ff1a7230 */ /* 0x000fc40000004100 */
[-C--:B------:R-:W-:Y:S01]  /*10e20*/  FMUL.FTZ R29, R29, R14.reuse ;  /* 0x0000000e1d1d7220 */ /* 0x080fe20000410000 */
[----:B------:R-:W-:Y:S01]  /*10e30*/  FFMA.FTZ R32, R25, R14, -R32 ;  /* 0x0000000e19207223 */ /* 0x000fe20000010820 */
[----:B------:R-:W-:Y:S01]  /*10e40*/  FFMA.FTZ R24, R24, R27, R15 ;  /* 0x0000001b18187223 */ /* 0x000fe2000001000f */
[C---:B------:R-:W-:Y:S01]  /*10e50*/  FMUL.FTZ R38, R11.reuse, R28 ;  /* 0x0000001c0b267220 */ /* 0x040fe20000410000 */
[----:B------:R-:W-:Y:S01]  /*10e60*/  FMUL.FTZ R14, R11, R26 ;  /* 0x0000001a0b0e7220 */ /* 0x000fe20000410000 */
[----:B------:R-:W-:Y:S02]  /*10e70*/  HADD2.F32 R8, -RZ, R8.H1_H1 ;  /* 0x30000008ff087230 */ /* 0x000fe40000004100 */
[----:B------:R-:W-:Y:S01]  /*10e80*/  FFMA.FTZ R29, R25, R70, R29 ;  /* 0x00000046191d7223 */ /* 0x000fe2000001001d */
[----:B------:R-:W-:Y:S02]  /*10e90*/  HADD2.F32 R10, -RZ, R10.H1_H1 ;  /* 0x3000000aff0a7230 */ /* 0x000fe40000004100 */
[----:B------:R-:W-:Y:S01]  /*10ea0*/  FFMA.FTZ R33, R7, R26, -R38 ;  /* 0x0000001a07217223 */ /* 0x000fe20000010826 */
[----:B------:R-:W-:-:S02]  /*10eb0*/  HADD2.F32 R11, -RZ, R40.H0_H0 ;  /* 0x20000028ff0b7230 */ /* 0x000fc40000004100 */
[----:B------:R-:W-:Y:S01]  /*10ec0*/  FFMA.FTZ R14, R7, R28, R14 ;  /* 0x0000001c070e7223 */ /* 0x000fe2000001000e */
[----:B------:R-:W-:Y:S02]  /*10ed0*/  HADD2.F32 R15, -RZ, R39.H0_H0 ;  /* 0x20000027ff0f7230 */ /* 0x000fe40000004100 */
[----:B------:R-:W-:Y:S02]  /*10ee0*/  HADD2.F32 R5, -RZ, R60.H0_H0 ;  /* 0x2000003cff057230 */ /* 0x000fe40000004100 */
[----:B------:R-:W-:Y:S01]  /*10ef0*/  FMUL.FTZ R7, R8, R11 ;  /* 0x0000000b08077220 */ /* 0x000fe20000410000 */
[----:B------:R-:W-:Y:S02]  /*10f00*/  HADD2.F32 R9, -RZ, R41.H0_H0 ;  /* 0x20000029ff097230 */ /* 0x000fe40000004100 */
[----:B------:R-:W-:Y:S01]  /*10f10*/  FMUL.FTZ R27, R10, R15 ;  /* 0x0000000f0a1b7220 */ /* 0x000fe20000410000 */
[----:B------:R-:W-:Y:S02]  /*10f20*/  HADD2.F32 R4, -RZ, R4.H1_H1 ;  /* 0x30000004ff047230 */ /* 0x000fe40000004100 */
[----:B------:R-:W-:Y:S01]  /*10f30*/  FMUL.FTZ R8, R8, R5 ;  /* 0x0000000508087220 */ /* 0x000fe20000410000 */
[----:B------:R-:W-:-:S02]  /*10f40*/  HADD2.F32 R6, -RZ, R6.H1_H1 ;  /* 0x30000006ff067230 */ /* 0x000fc40000004100 */
[----:B------:R-:W-:Y:S01]  /*10f50*/  FMUL.FTZ R10, R10, R9 ;  /* 0x000000090a0a7220 */ /* 0x000fe20000410000 */
[C---:B------:R-:W-:Y:S01]  /*10f60*/  FFMA.FTZ R25, R4.reuse, R5, -R7 ;  /* 0x0000000504197223 */ /* 0x040fe20000010807 */
[----:B------:R-:W-:Y:S01]  /*10f70*/  FFMA.FTZ R8, R4, R11, R8 ;  /* 0x0000000b04087223 */ /* 0x000fe20000010008 */
[C---:B------:R-:W-:Y:S01]  /*10f80*/  FFMA.FTZ R27, R6.reuse, R9, -R27 ;  /* 0x00000009061b7223 */ /* 0x040fe2000001081b */
[----:B------:R-:W-:Y:S01]  /*10f90*/  FFMA.FTZ R15, R6, R15, R10 ;  /* 0x0000000f060f7223 */ /* 0x000fe2000001000a */
[----:B------:R-:W-:Y:S02]  /*10fa0*/  F2FP.F16.F32.PACK_AB R7, R33, R32 ;  /* 0x000000202107723e */ /* 0x000fe400000000ff */
[----:B------:R-:W-:Y:S02]  /*10fb0*/  F2FP.F16.F32.PACK_AB R5, R34, R35 ;  /* 0x000000232205723e */ /* 0x000fe400000000ff */
[----:B------:R-:W-:Y:S02]  /*10fc0*/  F2FP.F16.F32.PACK_AB R4, R25, R78 ;  /* 0x0000004e1904723e */ /* 0x000fe400000000ff */
[----:B------:R-:W-:-:S02]  /*10fd0*/  F2FP.F16.F32.PACK_AB R6, R27, R30 ;  /* 0x0000001e1b06723e */ /* 0x000fc400000000ff */
[----:B------:R-:W-:Y:S02]  /*10fe0*/  F2FP.F16.F32.PACK_AB R11, R14, R29 ;  /* 0x0000001d0e0b723e */ /* 0x000fe400000000ff */
[----:B------:R-:W-:Y:S01]  /*10ff0*/  F2FP.F16.F32.PACK_AB R9, R36, R37 ;  /* 0x000000252409723e */ /* 0x000fe200000000ff */
[----:B------:R4:W-:Y:S01]  /*11000*/  STS.128 [R231], R4 ;  /* 0x00000004e7007388 */ /* 0x0009e20000000c00 */
[----:B------:R-:W-:Y:S02]  /*11010*/  F2FP.F16.F32.PACK_AB R8, R8, R31 ;  /* 0x0000001f0808723e */ /* 0x000fe400000000ff */
[----:B------:R-:W-:-:S05]  /*11020*/  F2FP.F16.F32.PACK_AB R10, R15, R24 ;  /* 0x000000180f0a723e */ /* 0x000fca00000000ff */
[----:B------:R4:W-:Y:S02]  /*11030*/  STS.128 [R12+0x12400], R8 ;  /* 0x012400080c007388 */ /* 0x0009e40000000c00 */
.L_x_1506:
[----:B------:R-:W-:Y:S05]  /*11040*/  BSYNC B1 ;  /* 0x0000000000017941 */ /* 0x000fea0003800000 */
.L_x_1505:
[----:B------:R-:W-:Y:S04]  /*11050*/  BSSY B1, `(.L_x_1507) ;  /* 0x0000060000017945 */ /* 0x000fe80003800000 */
[----:B------:R-:W-:Y:S05]  /*11060*/  @P1 BRA `(.L_x_1508) ;  /* 0x0000000400781947 */ /* 0x000fea0003800000 */
[----:B-1234-:R-:W-:Y:S01]  /*11070*/  LEA.HI R4, R13, R225, RZ, 0x1d ;  /* 0x000000e10d047211 */ /* 0x01efe200078fe8ff */
[--C-:B------:R-:W-:Y:S01]  /*11080*/  HADD2.F32 R31, -RZ, R72.reuse.H1_H1 ;  /* 0x30000048ff1f7230 */ /* 0x100fe20000004100 */
[--C-:B------:R-:W-:Y:S01]  /*11090*/  SHF.R.U64 R42, R56, 0x10, R57.reuse ;  /* 0x00000010382a7819 */ /* 0x100fe20000001239 */
[--C-:B------:R-:W-:Y:S01]  /*110a0*/  HADD2.F32 R33, -RZ, R21.reuse.H1_H1 ;  /* 0x30000015ff217230 */ /* 0x100fe20000004100 */
[----:B------:R-:W-:Y:S01]  /*110b0*/  SHF.R.S32.HI R5, RZ, 0x1f, R4 ;  /* 0x0000001fff057819 */ /* 0x000fe20000011404 */
[----:B------:R-:W-:Y:S01]  /*110c0*/  IMAD.SHL.U32 R6, R4, 0x8, RZ ;  /* 0x0000000804067824 */ /* 0x000fe200078e00ff */
[----:B------:R-:W-:Y:S01]  /*110d0*/  SHF.R.U32.HI R56, RZ, 0x10, R57 ;  /* 0x00000010ff387819 */ /* 0x000fe20000011639 */
[----:B------:R-:W-:Y:S01]  /*110e0*/  HADD2.F32 R72, -RZ, R72.H0_H0 ;  /* 0x20000048ff487230 */ /* 0x000fe20000004100 */
[----:B------:R-:W-:Y:S01]  /*110f0*/  LEA.HI R5, R5, R4, RZ, 0x3 ;  /* 0x0000000405057211 */ /* 0x000fe200078f18ff */
[----:B------:R-:W-:Y:S01]  /*11100*/  HADD2.F32 R30, -RZ, R21.H0_H0 ;  /* 0x20000015ff1e7230 */ /* 0x000fe20000004100 */
[----:B------:R-:W-:Y:S01]  /*11110*/  LOP3.LUT R4, R205, 0x38, R6, 0xf8, !PT ;  /* 0x00000038cd047812 */ /* 0x000fe200078ef806 */
[----:B------:R-:W-:Y:S01]  /*11120*/  HADD2.F32 R21, -RZ, R71.H0_H0 ;  /* 0x20000047ff157230 */ /* 0x000fe20000004100 */
[----:B------:R-:W-:Y:S01]  /*11130*/  SHF.R.U32.HI R32, RZ, 0x10, R45 ;  /* 0x00000010ff207819 */ /* 0x000fe2000001162d */
[----:B------:R-:W-:Y:S01]  /*11140*/  IMAD.SHL.U32 R5, R5, 0x400, RZ ;  /* 0x0000040005057824 */ /* 0x000fe200078e00ff */
[----:B0-----:R-:W-:-:S02]  /*11150*/  LOP3.LUT R8, R4, R233, RZ, 0x3c, !PT ;  /* 0x000000e904087212 */ /* 0x001fc400078e3cff */
[----:B------:R-:W-:Y:S01]  /*11160*/  SHF.R.U64 R41, R58, 0x10, R59 ;  /* 0x000000103a297819 */ /* 0x000fe2000000123b */
[----:B------:R-:W-:Y:S01]  /*11170*/  HADD2.F32 R32, -RZ, R32.H0_H0 ;  /* 0x20000020ff207230 */ /* 0x000fe20000004100 */
[----:B------:R-:W-:Y:S02]  /*11180*/  LOP3.LUT R9, R5, 0x7fffe000, RZ, 0xc0, !PT ;  /* 0x7fffe00005097812 */ /* 0x000fe400078ec0ff */
[----:B------:R-:W0:Y:S01]  /*11190*/  LDS.128 R4, [R228] ;  /* 0x00000000e4047984 */ /* 0x000e220000000c00 */
[----:B------:R-:W-:Y:S02]  /*111a0*/  SHF.R.U64 R39, R46, 0x10, R47 ;  /* 0x000000102e277819 */ /* 0x000fe4000000122f */
[----:B------:R-:W-:Y:S02]  /*111b0*/  IADD3 R8, R8, R9, R211 ;  /* 0x0000000908087210 */ /* 0x000fe40007ffe0d3 */
[----:B------:R-:W-:Y:S02]  /*111c0*/  SHF.R.U32.HI R58, RZ, 0x10, R59 ;  /* 0x00000010ff3a7819 */ /* 0x000fe4000001163b */
[----:B------:R-:W-:-:S02]  /*111d0*/  LEA R12, R8, R17, 0x1 ;  /* 0x00000011080c7211 */ /* 0x000fc400078e08ff */
[----:B------:R-:W-:Y:S02]  /*111e0*/  SHF.R.U32.HI R46, RZ, 0x10, R47 ;  /* 0x00000010ff2e7819 */ /* 0x000fe4000001162f */
[----:B------:R-:W-:Y:S01]  /*111f0*/  SHF.R.U64 R40, R44, 0x10, R45 ;  /* 0x000000102c287819 */ /* 0x000fe2000000122d */
[----:B------:R-:W1:Y:S01]  /*11200*/  LDS.128 R8, [R12+0x12400] ;  /* 0x012400000c087984 */ /* 0x000e620000000c00 */
[--C-:B0-----:R-:W-:Y:S02]  /*11210*/  HADD2.F32 R14, -RZ, R5.reuse.H0_H0 ;  /* 0x20000005ff0e7230 */ /* 0x101fe40000004100 */
[----:B------:R-:W-:Y:S02]  /*11220*/  HADD2.F32 R15, -RZ, R5.H1_H1 ;  /* 0x30000005ff0f7230 */ /* 0x000fe40000004100 */
[----:B------:R-:W-:Y:S02]  /*11230*/  HADD2.F32 R5, -RZ, R4.H0_H0 ;  /* 0x20000004ff057230 */ /* 0x000fe40000004100 */
[----:B------:R-:W-:-:S02]  /*11240*/  HADD2.F32 R24, -RZ, R6.H0_H0 ;  /* 0x20000006ff187230 */ /* 0x000fc40000004100 */
[--C-:B------:R-:W-:Y:S02]  /*11250*/  HADD2.F32 R25, -RZ, R7.reuse.H0_H0 ;  /* 0x20000007ff197230 */ /* 0x100fe40000004100 */
[----:B------:R-:W-:Y:S02]  /*11260*/  HADD2.F32 R7, -RZ, R7.H1_H1 ;  /* 0x30000007ff077230 */ /* 0x000fe40000004100 */
[--C-:B-1----:R-:W-:Y:S02]  /*11270*/  HADD2.F32 R26, -RZ, R9.reuse.H0_H0 ;  /* 0x20000009ff1a7230 */ /* 0x102fe40000004100 */
[----:B------:R-:W-:Y:S02]  /*11280*/  HADD2.F32 R27, -RZ, R9.H1_H1 ;  /* 0x30000009ff1b7230 */ /* 0x000fe40000004100 */
[----:B------:R-:W-:Y:S02]  /*11290*/  HADD2.F32 R9, -RZ, R8.H0_H0 ;  /* 0x20000008ff097230 */ /* 0x000fe40000004100 */
[C---:B------:R-:W-:Y:S01]  /*112a0*/  FMUL.FTZ R35, R26.reuse, R33 ;  /* 0x000000211a237220 */ /* 0x040fe20000410000 */
[----:B------:R-:W-:Y:S01]  /*112b0*/  FMUL.FTZ R37, R26, R31 ;  /* 0x0000001f1a257220 */ /* 0x000fe20000410000 */
[----:B------:R-:W-:-:S02]  /*112c0*/  HADD2.F32 R26, -RZ, R56.H0_H0 ;  /* 0x20000038ff1a7230 */ /* 0x000fc40000004100 */
[----:B------:R-:W-:Y:S01]  /*112d0*/  FMUL.FTZ R34, R27, R32 ;  /* 0x000000201b227220 */ /* 0x000fe20000410000 */
[C---:B------:R-:W-:Y:S01]  /*112e0*/  FFMA.FTZ R35, R14.reuse, R31, -R35 ;  /* 0x0000001f0e237223 */ /* 0x040fe20000010823 */
[----:B------:R-:W-:Y:S01]  /*112f0*/  FFMA.FTZ R37, R14, R33, R37 ;  /* 0x000000210e257223 */ /* 0x000fe20000010025 */
[----:B------:R-:W-:Y:S01]  /*11300*/  FMUL.FTZ R14, R9, R30 ;  /* 0x0000001e090e7220 */ /* 0x000fe20000410000 */
[----:B------:R-:W-:Y:S01]  /*11310*/  FMUL.FTZ R36, R27, R26 ;  /* 0x0000001a1b247220 */ /* 0x000fe20000410000 */
[----:B------:R-:W-:Y:S01]  /*11320*/  FMUL.FTZ R27, R9, R72 ;  /* 0x00000048091b7220 */ /* 0x000fe20000410000 */
[----:B------:R-:W-:Y:S02]  /*11330*/  HADD2.F32 R28, -RZ, R10.H0_H0 ;  /* 0x2000000aff1c7230 */ /* 0x000fe40000004100 */
[----:B------:R-:W-:Y:S01]  /*11340*/  FFMA.FTZ R34, R15, R26, -R34 ;  /* 0x0000001a0f227223 */ /* 0x000fe20000010822 */
[----:B------:R-:W-:Y:S02]  /*11350*/  HADD2.F32 R9, -RZ, R73.H0_H0 ;  /* 0x20000049ff097230 */ /* 0x000fe40000004100 */
[----:B------:R-:W-:Y:S01]  /*11360*/  FFMA.FTZ R27, R5, R30, R27 ;  /* 0x0000001e051b7223 */ /* 0x000fe2000001001b */
[----:B------:R-:W-:-:S02]  /*11370*/  HADD2.F32 R29, -RZ, R11.H0_H0 ;  /* 0x2000000bff1d7230 */ /* 0x000fc40000004100 */
[----:B------:R-:W-:Y:S01]  /*11380*/  FFMA.FTZ R36, R15, R32, R36 ;  /* 0x000000200f247223 */ /* 0x000fe20000010024 */
[----:B------:R-:W-:Y:S02]  /*11390*/  HADD2.F32 R30, -RZ, R71.H1_H1 ;  /* 0x30000047ff1e7230 */ /* 0x000fe40000004100 */
[----:B------:R-:W-:Y:S01]  /*113a0*/  FFMA.FTZ R72, R5, R72, -R14 ;  /* 0x0000004805487223 */ /* 0x000fe2000001080e */
[C---:B------:R-:W-:Y:S01]  /*113b0*/  FMUL.FTZ R5, R28.reuse, R21 ;  /* 0x000000151c057220 */ /* 0x040fe20000410000 */
[----:B------:R-:W-:Y:S02]  /*113c0*/  HADD2.F32 R14, -RZ, R73.H1_H1 ;  /* 0x30000049ff0e7230 */ /* 0x000fe40000004100 */
[----:B------:R-:W-:Y:S01]  /*113d0*/  FMUL.FTZ R15, R28, R9 ;  /* 0x000000091c0f7220 */ /* 0x000fe20000410000 */
[----:B------:R-:W-:Y:S02]  /*113e0*/  HADD2.F32 R11, -RZ, R11.H1_H1 ;  /* 0x3000000bff0b7230 */ /* 0x000fe40000004100 */
[----:B------:R-:W-:Y:S01]  /*113f0*/  FMUL.FTZ R32, R29, R30 ;  /* 0x0000001e1d207220 */ /* 0x000fe20000410000 */
[----:B------:R-:W-:-:S02]  /*11400*/  HADD2.F32 R28, -RZ, R46.H0_H0 ;  /* 0x2000002eff1c7230 */ /* 0x000fc40000004100 */
[C---:B------:R-:W-:Y:S01]  /*11410*/  FFMA.FTZ R31, R24.reuse, R9, -R5 ;  /* 0x00000009181f7223 */ /* 0x040fe20000010805 */
[----:B------:R-:W-:Y:S02]  /*11420*/  HADD2.F32 R26, -RZ, R58.H0_H0 ;  /* 0x2000003aff1a7230 */ /* 0x000fe40000004100 */
[-C--:B------:R-:W-:Y:S01]  /*11430*/  FMUL.FTZ R29, R29, R14.reuse ;  /* 0x0000000e1d1d7220 */ /* 0x080fe20000410000 */
[----:B------:R-:W-:Y:S01]  /*11440*/  FFMA.FTZ R32, R25, R14, -R32 ;  /* 0x0000000e19207223 */ /* 0x000fe20000010820 */
[----:B------:R-:W-:Y:S01]  /*11450*/  FFMA.FTZ R24, R24, R21, R15 ;  /* 0x0000001518187223 */ /* 0x000fe2000001000f */
[C---:B------:R-:W-:Y:S01]  /*11460*/  FMUL.FTZ R38, R11.reuse, R28 ;  /* 0x0000001c0b267220 */ /* 0x040fe20000410000 */
[----:B------:R-:W-:Y:S01]  /*11470*/  FMUL.FTZ R14, R11, R26 ;  /* 0x0000001a0b0e7220 */ /* 0x000fe20000410000 */
[----:B------:R-:W-:Y:S02]  /*11480*/  HADD2.F32 R8, -RZ, R8.H1_H1 ;  /* 0x30000008ff087230 */ /* 0x000fe40000004100 */
[----:B------:R-:W-:Y:S01]  /*11490*/  FFMA.FTZ R29, R25, R30, R29 ;  /* 0x0000001e191d7223 */ /* 0x000fe2000001001d */
[----:B------:R-:W-:-:S02]  /*114a0*/  HADD2.F32 R10, -RZ, R10.H1_H1 ;  /* 0x3000000aff0a7230 */ /* 0x000fc40000004100 */
[C---:B------:R-:W-:Y:S01]  /*114b0*/  FFMA.FTZ R33, R7.reuse, R26, -R38 ;  /* 0x0000001a07217223 */ /* 0x040fe20000010826 */
[----:B------:R-:W-:Y:S02]  /*114c0*/  HADD2.F32 R11, -RZ, R40.H0_H0 ;  /* 0x20000028ff0b7230 */ /* 0x000fe40000004100 */
[----:B------:R-:W-:Y:S01]  /*114d0*/  FFMA.FTZ R28, R7, R28, R14 ;  /* 0x0000001c071c7223 */ /* 0x000fe2000001000e */
[----:B------:R-:W-:Y:S02]  /*114e0*/  HADD2.F32 R15, -RZ, R39.H0_H0 ;  /* 0x20000027ff0f7230 */ /* 0x000fe40000004100 */
[----:B------:R-:W-:Y:S02]  /*114f0*/  HADD2.F32 R5, -RZ, R42.H0_H0 ;  /* 0x2000002aff057230 */ /* 0x000fe40000004100 */
[----:B------:R-:W-:Y:S01]  /*11500*/  FMUL.FTZ R7, R8, R11 ;  /* 0x0000000b08077220 */ /* 0x000fe20000410000 */
[----:B------:R-:W-:Y:S02]  /*11510*/  HADD2.F32 R9, -RZ, R41.H0_H0 ;  /* 0x20000029ff097230 */ /* 0x000fe40000004100 */
[----:B------:R-:W-:Y:S01]  /*11520*/  FMUL.FTZ R25, R10, R15 ;  /* 0x0000000f0a197220 */ /* 0x000fe20000410000 */
[----:B------:R-:W-:-:S02]  /*11530*/  HADD2.F32 R4, -RZ, R4.H1_H1 ;  /* 0x30000004ff047230 */ /* 0x000fc40000004100 */
[----:B------:R-:W-:Y:S01]  /*11540*/  FMUL.FTZ R8, R8, R5 ;  /* 0x0000000508087220 */ /* 0x000fe20000410000 */
[----:B------:R-:W-:Y:S02]  /*11550*/  HADD2.F32 R6, -RZ, R6.H1_H1 ;  /* 0x30000006ff067230 */ /* 0x000fe40000004100 */
[----:B------:R-:W-:Y:S01]  /*11560*/  FMUL.FTZ R14, R10, R9 ;  /* 0x000000090a0e7220 */ /* 0x000fe20000410000 */
        /* <DEDUP_REMOVED lines=14> */
.L_x_1508:
[----:B------:R-:W-:Y:S05]  /*11650*/  BSYNC B1 ;  /* 0x0000000000017941 */ /* 0x000fea0003800000 */
.L_x_1507:
[----:B------:R-:W-:Y:S05]  /*11660*/  @P2 BRA `(.L_x_1474) ;  /* 0x0000000400782947 */ /* 0x000fea0003800000 */
[----:B------:R-:W-:Y:S01]  /*11670*/  LEA.HI R13, R13, R230, RZ, 0x1d ;  /* 0x000000e60d0d7211 */ /* 0x000fe200078fe8ff */
[----:B------:R-:W-:Y:S01]  /*11680*/  HADD2.F32 R29, -RZ, R0.H1_H1 ;  /* 0x30000000ff1d7230 */ /* 0x000fe20000004100 */
[----:B------:R-:W-:Y:S01]  /*11690*/  SHF.R.U32.HI R30, RZ, 0x10, R49 ;  /* 0x00000010ff1e7819 */ /* 0x000fe20000011631 */
[----:B------:R-:W-:Y:S01]  /*116a0*/  HADD2.F32 R28, -RZ, R3.H1_H1 ;  /* 0x30000003ff1c7230 */ /* 0x000fe20000004100 */
[----:B01234-:R-:W-:Y:S01]  /*116b0*/  SHF.R.S32.HI R6, RZ, 0x1f, R13 ;  /* 0x0000001fff067819 */ /* 0x01ffe2000001140d */
[----:B------:R-:W-:Y:S01]  /*116c0*/  IMAD.SHL.U32 R4, R13, 0x8, RZ ;  /* 0x000000080d047824 */ /* 0x000fe200078e00ff */
[----:B------:R-:W-:Y:S01]  /*116d0*/  SHF.R.U64 R39, R64, 0x10, R65 ;  /* 0x0000001040277819 */ /* 0x000fe20000001241 */
[----:B------:R-:W-:Y:S01]  /*116e0*/  HADD2.F32 R30, -RZ, R30.H0_H0 ;  /* 0x2000001eff1e7230 */ /* 0x000fe20000004100 */
[----:B------:R-:W-:Y:S02]  /*116f0*/  LEA.HI R6, R6, R13, RZ, 0x3 ;  /* 0x0000000d06067211 */ /* 0x000fe400078f18ff */
[----:B------:R-:W-:-:S02]  /*11700*/  LOP3.LUT R4, R205, 0x38, R4, 0xf8, !PT ;  /* 0x00000038cd047812 */ /* 0x000fc400078ef804 */
[----:B------:R-:W-:Y:S01]  /*11710*/  SHF.R.U32.HI R64, RZ, 0x10, R65 ;  /* 0x00000010ff407819 */ /* 0x000fe20000011641 */
[----:B------:R-:W-:Y:S01]  /*11720*/  IMAD.SHL.U32 R6, R6, 0x400, RZ ;  /* 0x0000040006067824 */ /* 0x000fe200078e00ff */
[----:B------:R-:W-:Y:S02]  /*11730*/  LOP3.LUT R8, R4, R233, RZ, 0x3c, !PT ;  /* 0x000000e904087212 */ /* 0x000fe400078e3cff */
[----:B------:R-:W-:Y:S02]  /*11740*/  SHF.R.U64 R37, R66, 0x10, R67 ;  /* 0x0000001042257819 */ /* 0x000fe40000001243 */
[----:B------:R-:W-:Y:S02]  /*11750*/  LOP3.LUT R9, R6, 0x7fffe000, RZ, 0xc0, !PT ;  /* 0x7fffe00006097812 */ /* 0x000fe400078ec0ff */
[----:B------:R-:W0:Y:S01]  /*11760*/  LDS.128 R4, [R227] ;  /* 0x00000000e3047984 */ /* 0x000e220000000c00 */
[----:B------:R-:W-:Y:S02]  /*11770*/  SHF.R.U64 R33, R50, 0x10, R51 ;  /* 0x0000001032217819 */ /* 0x000fe40000001233 */
[----:B------:R-:W-:-:S02]  /*11780*/  IADD3 R8, R8, R9, R211 ;  /* 0x0000000908087210 */ /* 0x000fc40007ffe0d3 */
[----:B------:R-:W-:Y:S02]  /*11790*/  SHF.R.U32.HI R66, RZ, 0x10, R67 ;  /* 0x00000010ff427819 */ /* 0x000fe40000011643 */
[----:B------:R-:W-:Y:S01]  /*117a0*/  SHF.R.U32.HI R50, RZ, 0x10, R51 ;  /* 0x00000010ff327819 */ /* 0x000fe20000011633 */
[----:B------:R-:W-:Y:S01]  /*117b0*/  IMAD R12, R8, 0x2, R17 ;  /* 0x00000002080c7824 */ /* 0x000fe200078e0211 */
[----:B------:R-:W-:-:S04]  /*117c0*/  SHF.R.U64 R35, R48, 0x10, R49 ;  /* 0x0000001030237819 */ /* 0x000fc80000001231 */
        /* <DEDUP_REMOVED lines=16> */
[----:B------:R-:W-:Y:S02]  /*118d0*/  HADD2.F32 R28, -RZ, R0.H0_H0 ;  /* 0x20000000ff1c7230 */ /* 0x000fe40000004100 */
[----:B------:R-:W-:Y:S01]  /*118e0*/  FFMA.FTZ R34, R13, R29, R34 ;  /* 0x0000001d0d227223 */ /* 0x000fe20000010022 */
[----:B------:R-:W-:Y:S02]  /*118f0*/  HADD2.F32 R0, -RZ, R3.H0_H0 ;  /* 0x20000003ff007230 */ /* 0x000fe40000004100 */
[-C--:B------:R-:W-:Y:S01]  /*11900*/  FMUL.FTZ R25, R25, R24.reuse ;  /* 0x0000001819197220 */ /* 0x080fe20000410000 */
[----:B------:R-:W-:Y:S01]  /*11910*/  FFMA.FTZ R31, R14, R24, -R31 ;  /* 0x000000180e1f7223 */ /* 0x000fe2000001081f */
[----:B------:R-:W-:Y:S01]  /*11920*/  FMUL.FTZ R24, R9, R28 ;  /* 0x0000001c09187220 */ /* 0x000fe20000410000 */
[----:B------:R-:W-:-:S02]  /*11930*/  HADD2.F32 R26, -RZ, R10.H0_H0 ;  /* 0x2000000aff1a7230 */ /* 0x000fc40000004100 */
[-C--:B------:R-:W-:Y:S01]  /*11940*/  FMUL.FTZ R9, R9, R0.reuse ;  /* 0x0000000009097220 */ /* 0x080fe20000410000 */
[----:B------:R-:W-:Y:S02]  /*11950*/  HADD2.F32 R3, -RZ, R2.H0_H0 ;  /* 0x20000002ff037230 */ /* 0x000fe40000004100 */
[----:B------:R-:W-:Y:S01]  /*11960*/  FFMA.FTZ R24, R5, R0, -R24 ;  /* 0x0000000005187223 */ /* 0x000fe20000010818 */
[----:B------:R-:W-:Y:S02]  /*11970*/  HADD2.F32 R0, -RZ, R20.H0_H0 ;  /* 0x20000014ff007230 */ /* 0x000fe40000004100 */
[----:B------:R-:W-:Y:S01]  /*11980*/  FFMA.FTZ R25, R14, R30, R25 ;  /* 0x0000001e0e197223 */ /* 0x000fe20000010019 */
[----:B------:R-:W-:Y:S02]  /*11990*/  HADD2.F32 R27, -RZ, R11.H0_H0 ;  /* 0x2000000bff1b7230 */ /* 0x000fe40000004100 */
[----:B------:R-:W-:Y:S01]  /*119a0*/  FMUL.FTZ R14, R26, R3 ;  /* 0x000000031a0e7220 */ /* 0x000fe20000410000 */
[----:B------:R-:W-:-:S02]  /*119b0*/  HADD2.F32 R2, -RZ, R2.H1_H1 ;  /* 0x30000002ff027230 */ /* 0x000fc40000004100 */
[-C--:B------:R-:W-:Y:S01]  /*119c0*/  FMUL.FTZ R30, R26, R0.reuse ;  /* 0x000000001a1e7220 */ /* 0x080fe20000410000 */
[----:B------:R-:W-:Y:S02]  /*119d0*/  HADD2.F32 R20, -RZ, R20.H1_H1 ;  /* 0x30000014ff147230 */ /* 0x000fe40000004100 */
[----:B------:R-:W-:Y:S01]  /*119e0*/  FFMA.FTZ R26, R15, R0, -R14 ;  /* 0x000000000f1a7223 */ /* 0x000fe2000001080e */
[----:B------:R-:W-:Y:S02]  /*119f0*/  HADD2.F32 R11, -RZ, R11.H1_H1 ;  /* 0x3000000bff0b7230 */ /* 0x000fe40000004100 */
[C---:B------:R-:W-:Y:S01]  /*11a00*/  FMUL.FTZ R36, R27.reuse, R2 ;  /* 0x000000021b247220 */ /* 0x040fe20000410000 */
[----:B------:R-:W-:Y:S02]  /*11a10*/  HADD2.F32 R14, -RZ, R50.H0_H0 ;  /* 0x20000032ff0e7230 */ /* 0x000fe40000004100 */
[----:B------:R-:W-:Y:S01]  /*11a20*/  FMUL.FTZ R27, R27, R20 ;  /* 0x000000141b1b7220 */ /* 0x000fe20000410000 */
[----:B------:R-:W-:-:S02]  /*11a30*/  HADD2.F32 R0, -RZ, R66.H0_H0 ;  /* 0x20000042ff007230 */ /* 0x000fc40000004100 */
[----:B------:R-:W-:Y:S01]  /*11a40*/  FFMA.FTZ R28, R5, R28, R9 ;  /* 0x0000001c051c7223 */ /* 0x000fe20000010009 */
[----:B------:R-:W-:Y:S02]  /*11a50*/  HADD2.F32 R8, -RZ, R8.H1_H1 ;  /* 0x30000008ff087230 */ /* 0x000fe40000004100 */
[----:B------:R-:W-:Y:S01]  /*11a60*/  FFMA.FTZ R27, R21, R2, R27 ;  /* 0x00000002151b7223 */ /* 0x000fe2000001001b */
[C---:B------:R-:W-:Y:S01]  /*11a70*/  FMUL.FTZ R38, R11.reuse, R14 ;  /* 0x0000000e0b267220 */ /* 0x040fe20000410000 */
[-C--:B------:R-:W-:Y:S01]  /*11a80*/  FMUL.FTZ R2, R11, R0.reuse ;  /* 0x000000000b027220 */ /* 0x080fe20000410000 */
[----:B------:R-:W-:Y:S02]  /*11a90*/  HADD2.F32 R10, -RZ, R10.H1_H1 ;  /* 0x3000000aff0a7230 */ /* 0x000fe40000004100 */
[----:B------:R-:W-:Y:S01]  /*11aa0*/  FFMA.FTZ R30, R15, R3, R30 ;  /* 0x000000030f1e7223 */ /* 0x000fe2000001001e */
[----:B------:R-:W-:Y:S02]  /*11ab0*/  HADD2.F32 R9, -RZ, R35.H0_H0 ;  /* 0x20000023ff097230 */ /* 0x000fe40000004100 */
[----:B------:R-:W-:Y:S01]  /*11ac0*/  FFMA.FTZ R29, R7, R0, -R38 ;  /* 0x00000000071d7223 */ /* 0x000fe20000010826 */
[----:B------:R-:W-:-:S02]  /*11ad0*/  HADD2.F32 R11, -RZ, R33.H0_H0 ;  /* 0x20000021ff0b7230 */ /* 0x000fc40000004100 */
[----:B------:R-:W-:Y:S01]  /*11ae0*/  FFMA.FTZ R2, R7, R14, R2 ;  /* 0x0000000e07027223 */ /* 0x000fe20000010002 */
[----:B------:R-:W-:Y:S02]  /*11af0*/  HADD2.F32 R3, -RZ, R39.H0_H0 ;  /* 0x20000027ff037230 */ /* 0x000fe40000004100 */
[----:B------:R-:W-:Y:S01]  /*11b00*/  FMUL.FTZ R7, R8, R9 ;  /* 0x0000000908077220 */ /* 0x000fe20000410000 */
[----:B------:R-:W-:Y:S02]  /*11b10*/  HADD2.F32 R5, -RZ, R37.H0_H0 ;  /* 0x20000025ff057230 */ /* 0x000fe40000004100 */
[----:B------:R-:W-:Y:S01]  /*11b20*/  FMUL.FTZ R15, R10, R11 ;  /* 0x0000000b0a0f7220 */ /* 0x000fe20000410000 */
[----:B------:R-:W-:Y:S02]  /*11b30*/  HADD2.F32 R6, -RZ, R6.H1_H1 ;  /* 0x30000006ff067230 */ /* 0x000fe40000004100 */
[----:B------:R-:W-:Y:S01]  /*11b40*/  FMUL.FTZ R8, R8, R3 ;  /* 0x0000000308087220 */ /* 0x000fe20000410000 */
[----:B------:R-:W-:Y:S01]  /*11b50*/  FFMA.FTZ R36, R21, R20, -R36 ;  /* 0x0000001415247223 */ /* 0x000fe20000010824 */
[----:B------:R-:W-:Y:S01]  /*11b60*/  FMUL.FTZ R10, R10, R5 ;  /* 0x000000050a0a7220 */ /* 0x000fe20000410000 */
[----:B------:R-:W-:Y:S01]  /*11b70*/  FFMA.FTZ R3, R4, R3, -R7 ;  /* 0x0000000304037223 */ /* 0x000fe20000010807 */
[----:B------:R-:W-:Y:S01]  /*11b80*/  FFMA.FTZ R15, R6, R5, -R15 ;  /* 0x00000005060f7223 */ /* 0x000fe2000001080f */
        /* <DEDUP_REMOVED lines=12> */
.L_x_1474:
[----:B------:R-:W-:Y:S05]  /*11c50*/  BSYNC B0 ;  /* 0x0000000000007941 */ /* 0x000fea0003800000 */
.L_x_1446:
        /* <DEDUP_REMOVED lines=8> */
.L_x_1444:
[----:B------:R-:W-:-:S06]  /*11ce0*/  ULOP3.LUT UR4, UR60, 0x1, URZ, 0xfc, !UPT ;  /* 0x000000013c047892 */ /* 0x000fcc000f8efc3f */
[----:B01----:R-:W-:-:S05]  /*11cf0*/  IMAD.U32 R0, RZ, RZ, UR4 ;  /* 0x00000004ff007e24 */ /* 0x003fca000f8e00ff */
[----:B------:R-:W-:-:S13]  /*11d00*/  ISETP.NE.AND P0, PT, R0, 0x3, PT ;  /* 0x000000030000780c */ /* 0x000fda0003f05270 */
[----:B------:R-:W-:Y:S05]  /*11d10*/  @!P0 BRA `(.L_x_1509) ;  /* 0x0000000000048947 */ /* 0x000fea0003800000 */
[----:B------:R-:W-:Y:S01]  /*11d20*/  BPT.TRAP 0x1 ;  /* 0x000000040000795c */ /* 0x000fe20000300000 */
.L_x_1509:
[----:B--234-:R-:W-:Y:S02]  /*11d30*/  LEA R5, R23, R17, 0x3 ;  /* 0x0000001117057211 */ /* 0x01cfe400078e18ff */
[----:B------:R-:W-:-:S04]  /*11d40*/  SHF.L.U32 R0, R194, 0x1f, RZ ;  /* 0x0000001fc2007819 */ /* 0x000fc800000006ff */
[----:B------:R0:W1:Y:S01]  /*11d50*/  SYNCS.PHASECHK.TRANS64.TRYWAIT P2, [R5+URZ+0x30830], R0 ;  /* 0x03083000050075a7 */ /* 0x000062000804017f */
[----:B------:R-:W-:Y:S05]  /*11d60*/  @!P0 BRA `(.L_x_1510) ;  /* 0x0000000000048947 */ /* 0x000fea0003800000 */
[----:B------:R-:W-:Y:S01]  /*11d70*/  BPT.TRAP 0x1 ;  /* 0x000000040000795c */ /* 0x000fe20000300000 */
.L_x_1510:
[----:B------:R-:W2:Y:S02]  /*11d80*/  S2R R2, SR_TID.X ;  /* 0x0000000000027919 */ /* 0x000ea40000002100 */
[----:B--2---:R-:W-:-:S04]  /*11d90*/  LOP3.LUT R2, R2, 0x7f, RZ, 0xc0, !PT ;  /* 0x0000007f02027812 */ /* 0x004fc800078ec0ff */
[----:B------:R-:W-:Y:S01]  /*11da0*/  ISETP.NE.AND P1, PT, R2, RZ, PT ;  /* 0x000000ff0200720c */ /* 0x000fe20003f25270 */
[----:B-1----:R-:W-:-:S12]  /*11db0*/  @P2 BRA `(.L_x_1511) ;  /* 0x0000000000082947 */ /* 0x002fd80003800000 */
[----:B------:R-:W1:Y:S02]  /*11dc0*/  SYNCS.PHASECHK.TRANS64.TRYWAIT P2, [R5+URZ+0x30830], R0 ;  /* 0x03083000050075a7 */ /* 0x000e64000804017f */
[----:B-1----:R-:W-:Y:S05]  /*11dd0*/  @!P2 BRA `(.L_x_1512) ;  /* 0x0000016400b0a947 */ /* 0x002fea0003800000 */
.L_x_1511:
[----:B------:R-:W-:Y:S05]  /*11de0*/  WARPSYNC.ALL ;  /* 0x0000000000007948 */ /* 0x000fea0003800000 */
[----:B01----:R-:W-:Y:S01]  /*11df0*/  VIADD R0, R17, 0x1e400 ;  /* 0x0001e40011007836 */ /* 0x003fe20000000000 */
[----:B------:R-:W-:Y:S01]  /*11e00*/  R2UR UR4, R68 ;  /* 0x00000000440472ca */ /* 0x000fe200000e0000 */
[----:B------:R-:W-:Y:S01]  /*11e10*/  IMAD.MOV.U32 R3, RZ, RZ, 0x40000040 ;  /* 0x40000040ff037424 */ /* 0x000fe200078e00ff */
[----:B------:R-:W-:Y:S01]  /*11e20*/  WARPGROUP.ARRIVE ;  /* 0x00000000000079c5 */ /* 0x000fe20000000000 */
[----:B------:R-:W-:Y:S01]  /*11e30*/  UMOV UR9, 0x40000040 ;  /* 0x4000004000097882 */ /* 0x000fe20000000000 */
[----:B------:R-:W-:Y:S01]  /*11e40*/  SHF.R.U32.HI R0, RZ, 0x4, R0 ;  /* 0x00000004ff007819 */ /* 0x000fe20000011600 */
[----:B------:R-:W-:Y:S01]  /*11e50*/  IMAD.MOV.U32 R7, RZ, RZ, 0x40000040 ;  /* 0x40000040ff077424 */ /* 0x000fe200078e00ff */
[----:B------:R-:W-:Y:S01]  /*11e60*/  R2UR UR11, R3 ;  /* 0x00000000030b72ca */ /* 0x000fe200000e0000 */
[----:B------:R-:W-:Y:S01]  /*11e70*/  IMAD.U32 R9, RZ, RZ, UR9 ;  /* 0x00000009ff097e24 */ /* 0x000fe2000f8e00ff */
[----:B------:R-:W-:Y:S01]  /*11e80*/  LOP3.LUT R0, R0, 0x3fff, RZ, 0xc0, !PT ;  /* 0x00003fff00007812 */ /* 0x000fe200078ec0ff */
[----:B------:R-:W-:Y:S01]  /*11e90*/  UMOV UR53, 0x40000040 ;  /* 0x4000004000357882 */ /* 0x000fe20000000000 */
[----:B------:R-:W-:Y:S01]  /*11ea0*/  UMOV UR49, 0x40000040 ;  /* 0x4000004000317882 */ /* 0x000fe20000000000 */
[----:B------:R-:W-:Y:S01]  /*11eb0*/  UMOV UR45, 0x40000040 ;  /* 0x40000040002d7882 */ /* 0x000fe20000000000 */
[----:B------:R-:W-:Y:S01]  /*11ec0*/  LOP3.LUT R10, R0, 0x10000, RZ, 0xfc, !PT ;  /* 0x00010000000a7812 */ /* 0x000fe200078efcff */
[----:B------:R-:W-:Y:S01]  /*11ed0*/  ULOP3.LUT UR4, UR4, 0x10000, URZ, 0xfc, !UPT ;  /* 0x0001000004047892 */ /* 0x000fe2000f8efc3f */
[----:B------:R-:W-:Y:S01]  /*11ee0*/  IMAD.MOV.U32 R3, RZ, RZ, 0x40000040 ;  /* 0x40000040ff037424 */ /* 0x000fe200078e00ff */
[----:B------:R-:W-:Y:S01]  /*11ef0*/  UMOV UR41, 0x40000040 ;  /* 0x4000004000297882 */ /* 0x000fe20000000000 */
[----:B------:R-:W-:Y:S01]  /*11f00*/  UMOV UR37, 0x40000040 ;  /* 0x4000004000257882 */ /* 0x000fe20000000000 */
[----:B------:R-:W-:Y:S01]  /*11f10*/  IMAD R2, R23, 0x900, R10 ;  /* 0x0000090017027824 */ /* 0x000fe200078e020a */
[----:B------:R-:W-:Y:S01]  /*11f20*/  UIADD3 UR5, UR4, 0x2, URZ ;  /* 0x0000000204057890 */ /* 0x000fe2000fffe03f */
[----:B------:R-:W-:Y:S01]  /*11f30*/  R2UR UR39, R3 ;  /* 0x00000000032772ca */ /* 0x000fe200000e0000 */
[----:B------:R-:W-:Y:S01]  /*11f40*/  UMOV UR8, UR4 ;  /* 0x0000000400087c82 */ /* 0x000fe20008000000 */
[----:B------:R-:W-:Y:S01]  /*11f50*/  UIADD3 UR52, UR4, 0x406, URZ ;  /* 0x0000040604347890 */ /* 0x000fe2000fffe03f */
[C---:B------:R-:W-:Y:S01]  /*11f60*/  R2UR UR10, R2.reuse ;  /* 0x00000000020a72ca */ /* 0x040fe200000e0000 */
[----:B------:R-:W-:Y:S01]  /*11f70*/  IMAD.U32 R8, RZ, RZ, UR8 ;  /* 0x00000008ff087e24 */ /* 0x000fe2000f8e00ff */
[----:B------:R-:W-:Y:S01]  /*11f80*/  IADD3 R6, R2, 0x2, RZ ;  /* 0x0000000202067810 */ /* 0x000fe20007ffe0ff */
[----:B------:R-:W-:Y:S01]  /*11f90*/  UIADD3 UR48, UR4, 0x800, URZ ;  /* 0x0000080004307890 */ /* 0x000fe2000fffe03f */
[----:B------:R-:W-:Y:S01]  /*11fa0*/  IMAD.MOV.U32 R73, RZ, RZ, -0x60 ;  /* 0xffffffa0ff497424 */ /* 0x000fe200078e00ff */
[----:B------:R-:W-:Y:S01]  /*11fb0*/  UIADD3 UR44, UR4, 0x802, URZ ;  /* 0x00000802042c7890 */ /* 0x000fe2000fffe03f */
[----:B------:R0:W-:Y:S01]  /*11fc0*/  STL.64 [R1+0x30], R8 ;  /* 0x0000300801007387 */ /* 0x0001e20000100a00 */
[----:B------:R-:W-:Y:S01]  /*11fd0*/  UIADD3 UR40, UR4, 0x804, URZ ;  /* 0x0000080404287890 */ /* 0x000fe2000fffe03f */
[----:B------:R-:W-:Y:S01]  /*11fe0*/  IMAD R73, R150, R73, 0x60 ;  /* 0x0000006096497424 */ /* 0x000fe200078e0249 */
[----:B------:R-:W-:Y:S01]  /*11ff0*/  UIADD3 UR36, UR4, 0x806, URZ ;  /* 0x0000080604247890 */ /* 0x000fe2000fffe03f */
[----:B------:R-:W-:-:S02]  /*12000*/  @!P1 IADD3 R0, R5, 0x30840, RZ ;  /* 0x0003084005009810 */ /* 0x000fc40007ffe0ff */
[--C-:B------:R-:W-:Y:S01]  /*12010*/  IMAD.IADD R4, R196, 0x1, R73.reuse ;  /* 0x00000001c4047824 */ /* 0x100fe200078e0249 */
[----:B------:R-:W-:Y:S01]  /*12020*/  HGMMA.64x96x16.F32 R24, gdesc[UR8], RZ, !UPT, gsb0 ;  /* 0x01600000081879f0 */ /* 0x000fe2000c0008ff */
[----:B------:R-:W-:Y:S01]  /*12030*/  R2UR UR10, R6 ;  /* 0x00000000060a72ca */ /* 0x000fe200000e0000 */
[----:B------:R-:W-:Y:S01]  /*12040*/  UMOV UR8, UR5 ;  /* 0x0000000500087c82 */ /* 0x000fe20008000000 */
[----:B------:R-:W-:Y:S01]  /*12050*/  R2UR UR11, R7 ;  /* 0x00000000070b72ca */ /* 0x000fe200000e0000 */
[----:B------:R-:W-:Y:S01]  /*12060*/  UMOV UR9, 0x40000040 ;  /* 0x4000004000097882 */ /* 0x000fe20000000000 */
[----:B------:R-:W-:Y:S01]  /*12070*/  VIADD R6, R2, 0x4 ;  /* 0x0000000402067836 */ /* 0x000fe20000000000 */
[----:B------:R-:W-:Y:S01]  /*12080*/  MOV R7, 0x40000040 ;  /* 0x4000004000077802 */ /* 0x000fe20000000f00 */
[----:B------:R-:W-:Y:S01]  /*12090*/  UIADD3 UR5, UR4, 0x4, URZ ;  /* 0x0000000404057890 */ /* 0x000fe2000fffe03f */
[----:B0-----:R-:W-:Y:S01]  /*120a0*/  IMAD.U32 R8, RZ, RZ, UR8 ;  /* 0x00000008ff087e24 */ /* 0x001fe2000f8e00ff */
[----:B------:R-:W-:Y:S01]  /*120b0*/  @!P1 PRMT R0, RZ, 0x654, R0 ;  /* 0x00000654ff009816 */ /* 0x000fe20000000000 */
[----:B------:R-:W-:Y:S01]  /*120c0*/  IMAD.U32 R9, RZ, RZ, UR9 ;  /* 0x00000009ff097e24 */ /* 0x000fe2000f8e00ff */
[--C-:B------:R-:W-:Y:S01]  /*120d0*/  IADD3 R5, -R197, 0x1, R4.reuse ;  /* 0x00000001c5057810 */ /* 0x100fe20007ffe104 */
[----:B------:R-:W-:Y:S01]  /*120e0*/  IMAD R75, R206, -0x2, R4 ;  /* 0xfffffffece4b7824 */ /* 0x000fe200078e0204 */
[----:B------:R-:W-:Y:S01]  /*120f0*/  LOP3.LUT R16, R16, 0xffefffff, RZ, 0xc0, !PT ;  /* 0xffefffff10107812 */ /* 0x000fe200078ec0ff */
[C---:B------:R-:W-:Y:S01]  /*12100*/  IMAD R14, R206.reuse, -0x2, R73 ;  /* 0xfffffffece0e7824 */ /* 0x040fe200078e0249 */
[----:B------:R0:W-:Y:S01]  /*12110*/  STL.64 [R1+0x28], R8 ;  /* 0x0000280801007387 */ /* 0x0001e20000100a00 */
[----:B------:R-:W-:Y:S01]  /*12120*/  IMAD R5, R206, -0x2, R5 ;  /* 0xfffffffece057824 */ /* 0x000fe200078e0205 */
[----:B------:R-:W-:-:S02]  /*12130*/  WARPGROUP.DEPBAR.LE gsb0, 0x0 ;  /* 0x00008000000079c5 */ /* 0x000fc40000010000 */
[----:B------:R-:W-:-:S06]  /*12140*/  WARPGROUP.ARRIVE ;  /* 0x00000000000079c5 */ /* 0x000fcc0000000000 */
[----:B------:R-:W-:Y:S01]  /*12150*/  HGMMA.64x96x16.F32 R24, gdesc[UR8], R24, gsb0 ;  /* 0x01600000081879f0 */ /* 0x000fe20008000818 */
[----:B------:R-:W-:Y:S01]  /*12160*/  R2UR UR10, R6 ;  /* 0x00000000060a72ca */ /* 0x000fe200000e0000 */
[----:B------:R-:W-:Y:S01]  /*12170*/  UMOV UR8, UR5 ;  /* 0x0000000500087c82 */ /* 0x000fe20008000000 */
[----:B------:R-:W-:Y:S01]  /*12180*/  R2UR UR11, R7 ;  /* 0x00000000070b72ca */ /* 0x000fe200000e0000 */
[----:B------:R-:W-:Y:S01]  /*12190*/  UMOV UR9, 0x40000040 ;  /* 0x4000004000097882 */ /* 0x000fe20000000000 */
[----:B------:R-:W-:Y:S01]  /*121a0*/  VIADD R6, R2, 0x6 ;  /* 0x0000000602067836 */ /* 0x000fe20000000000 */
[----:B------:R-:W-:Y:S01]  /*121b0*/  UIADD3 UR5, UR4, 0x6, URZ ;  /* 0x0000000604057890 */ /* 0x000fe2000fffe03f */
[----:B------:R-:W-:Y:S02]  /*121c0*/  IMAD.MOV.U32 R7, RZ, RZ, 0x40000040 ;  /* 0x40000040ff077424 */ /* 0x000fe400078e00ff */
[----:B0-----:R-:W-:Y:S02]  /*121d0*/  IMAD.U32 R8, RZ, RZ, UR8 ;  /* 0x00000008ff087e24 */ /* 0x001fe4000f8e00ff */
[----:B------:R-:W-:-:S05]  /*121e0*/  IMAD.U32 R9, RZ, RZ, UR9 ;  /* 0x00000009ff097e24 */ /* 0x000fca000f8e00ff */
[----:B------:R0:W-:Y:S01]  /*121f0*/  STL.64 [R1+0x20], R8 ;  /* 0x0000200801007387 */ /* 0x0001e20000100a00 */
[----:B------:R-:W-:Y:S02]  /*12200*/  WARPGROUP.DEPBAR.LE gsb0, 0x0 ;  /* 0x00008000000079c5 */ /* 0x000fe40000010000 */
        /* <DEDUP_REMOVED lines=8> */
[----:B------:R-:W-:Y:S01]  /*12290*/  IMAD.MOV.U32 R7, RZ, RZ, 0x40000040 ;  /* 0x40000040ff077424 */ /* 0x000fe200078e00ff */
[----:B0-----:R-:W-:Y:S01]  /*122a0*/  MOV R8, UR8 ;  /* 0x0000000800087c02 */ /* 0x001fe20008000f00 */
        /* <DEDUP_REMOVED lines=22> */
[----:B------:R-:W-:Y:S01]  /*12410*/  IMAD.MOV.U32 R7, RZ, RZ, 0x40000040 ;  /* 0x40000040ff077424 */ /* 0x000fe200078e00ff */
[----:B------:R-:W-:Y:S01]  /*12420*/  IADD3 R6, R2, 0x304, RZ ;  /* 0x0000030402067810 */ /* 0x000fe20007ffe0ff */
[----:B------:R-:W-:Y:S01]  /*12430*/  UIADD3 UR5, UR4, 0x404, URZ ;  /* 0x0000040404057890 */ /* 0x000fe2000fffe03f */
[----:B0-----:R-:W-:Y:S02]  /*12440*/  IMAD.U32 R8, RZ, RZ, UR8 ;  /* 0x00000008ff087e24 */ /* 0x001fe4000f8e00ff */
[----:B------:R-:W-:Y:S01]  /*12450*/  IMAD.U32 R9, RZ, RZ, UR9 ;  /* 0x00000009ff097e24 */ /* 0x000fe2000f8e00ff */
[----:B------:R-:W-:-:S02]  /*12460*/  ULDC UR4, c[0x0][0x9dc] ;  /* 0x0002770000047ab9 */ /* 0x000fc40000000800 */
[----:B------:R-:W-:Y:S02]  /*12470*/  IMAD.U32 R11, RZ, RZ, UR4 ;  /* 0x00000004ff0b7e24 */ /* 0x000fe4000f8e00ff */
        /* <DEDUP_REMOVED lines=9> */
[----:B------:R-:W-:Y:S01]  /*12510*/  MOV R7, 0x40000040 ;  /* 0x4000004000077802 */ /* 0x000fe20000000f00 */
[----:B0-----:R-:W-:Y:S02]  /*12520*/  IMAD.U32 R8, RZ, RZ, UR8 ;  /* 0x00000008ff087e24 */ /* 0x001fe4000f8e00ff */
[----:B------:R-:W-:Y:S01]  /*12530*/  IMAD.U32 R9, RZ, RZ, UR9 ;  /* 0x00000009ff097e24 */ /* 0x000fe2000f8e00ff */
[----:B------:R-:W-:Y:S01]  /*12540*/  R2UR UR54, R6 ;  /* 0x00000000063672ca */ /* 0x000fe200000e0000 */
[----:B------:R-:W-:Y:S01]  /*12550*/  VIADD R6, R2, 0x600 ;  /* 0x0000060002067836 */ /* 0x000fe20000000000 */
[----:B------:R-:W-:Y:S01]  /*12560*/  R2UR UR55, R7 ;  /* 0x00000000073772ca */ /* 0x000fe200000e0000 */
[----:B------:R-:W-:Y:S01]  /*12570*/  IMAD.MOV.U32 R7, RZ, RZ, 0x40000040 ;  /* 0x40000040ff077424 */ /* 0x000fe200078e00ff */
[----:B------:R0:W-:Y:S02]  /*12580*/  STL.64 [R1], R8 ;  /* 0x0000000801007387 */ /* 0x0001e40000100a00 */
[----:B------:R-:W-:Y:S01]  /*12590*/  R2UR UR50, R6 ;  /* 0x00000000063272ca */ /* 0x000fe200000e0000 */
[----:B------:R-:W-:Y:S01]  /*125a0*/  VIADD R6, R2, 0x602 ;  /* 0x0000060202067836 */ /* 0x000fe20000000000 */
[----:B------:R-:W-:Y:S01]  /*125b0*/  R2UR UR51, R7 ;  /* 0x00000000073372ca */ /* 0x000fe200000e0000 */
[----:B------:R-:W-:-:S03]  /*125c0*/  IMAD.MOV.U32 R7, RZ, RZ, 0x40000040 ;  /* 0x40000040ff077424 */ /* 0x000fc600078e00ff */
[----:B------:R-:W-:Y:S02]  /*125d0*/  R2UR UR46, R6 ;  /* 0x00000000062e72ca */ /* 0x000fe400000e0000 */
[----:B------:R-:W-:Y:S01]  /*125e0*/  R2UR UR47, R7 ;  /* 0x00000000072f72ca */ /* 0x000fe200000e0000 */
[----:B------:R-:W-:Y:S01]  /*125f0*/  IMAD.MOV.U32 R7, RZ, RZ, 0x40000040 ;  /* 0x40000040ff077424 */ /* 0x000fe200078e00ff */
[C---:B------:R-:W-:Y:S01]  /*12600*/  IADD3 R6, R2.reuse, 0x604, RZ ;  /* 0x0000060402067810 */ /* 0x040fe20007ffe0ff */
[----:B------:R-:W-:Y:S02]  /*12610*/  VIADD R2, R2, 0x606 ;  /* 0x0000060602027836 */ /* 0x000fe40000000000 */
[----:B0-----:R-:W-:Y:S01]  /*12620*/  IMAD R8, R201, 0x80, R216 ;  /* 0x00000080c9087824 */ /* 0x001fe200078e02d8 */
[----:B------:R-:W-:Y:S02]  /*12630*/  R2UR UR42, R6 ;  /* 0x00000000062a72ca */ /* 0x000fe400000e0000 */
[----:B------:R-:W-:-:S02]  /*12640*/  R2UR UR43, R7 ;  /* 0x00000000072b72ca */ /* 0x000fc400000e0000 */
[----:B------:R-:W-:Y:S02]  /*12650*/  R2UR UR38, R2 ;  /* 0x00000000022672ca */ /* 0x000fe400000e0000 */
[----:B------:R-:W0:Y:S02]  /*12660*/  LDC.64 R2, c[0x0][0x9e0] ;  /* 0x00027800ff027b82 */ /* 0x000e240000000a00 */
[----:B0-----:R-:W-:Y:S02]  /*12670*/  ISETP.GE.AND P2, PT, R3, 0x1, PT ;  /* 0x000000010300780c */ /* 0x001fe40003f46270 */
[----:B------:R-:W-:-:S11]  /*12680*/  IADD3 R12, R5, R2, RZ ;  /* 0x00000002050c7210 */ /* 0x000fd60007ffe0ff */
[----:B------:R-:W-:Y:S01]  /*12690*/  @P2 LOP3.LUT R16, R16, 0x100000, RZ, 0xfc, !PT ;  /* 0x0010000010102812 */ /* 0x000fe200078efcff */
        /* <DEDUP_REMOVED lines=19> */
[----:B------:R0:W-:Y:S02]  /*127d0*/  @!P1 SYNCS.ARRIVE.TRANS64.RED.A1T0 RZ, [R0+URZ], RZ ;  /* 0x000000ff00ff99a7 */ /* 0x0001e4000810043f */
[----:B0-----:R-:W-:-:S05]  /*127e0*/  LOP3.LUT R0, RZ, R11, RZ, 0x33, !PT ;  /* 0x0000000bff007212 */ /* 0x001fca00078e33ff */
[----:B------:R-:W-:Y:S01]  /*127f0*/  IMAD.IADD R77, R5, 0x1, R0 ;  /* 0x00000001054d7824 */ /* 0x000fe200078e0200 */
[----:B------:R-:W-:-:S03]  /*12800*/  VIADDMNMX R0, R8, R12, R75, PT ;  /* 0x0000000c08007246 */ /* 0x000fc6000380014b */
[----:B------:R-:W-:Y:S01]  /*12810*/  IMAD.IADD R4, R77, 0x1, R8 ;  /* 0x000000014d047824 */ /* 0x000fe200078e0208 */
[----:B------:R-:W-:Y:S06]  /*12820*/  @!P2 BRA `(.L_x_1513) ;  /* 0x00000000004ca947 */ /* 0x000fec0003800000 */
[----:B------:R-:W-:Y:S01]  /*12830*/  IADD3 R5, -R197, R196, R8 ;  /* 0x000000c4c5057210 */ /* 0x000fe20007ffe108 */
[----:B------:R-:W-:Y:S03]  /*12840*/  BSSY B0, `(.L_x_1514) ;  /* 0x000000e000007945 */ /* 0x000fe60003800000 */
        /* <DEDUP_REMOVED lines=9> */
.L_x_1515:
[----:B------:R-:W-:-:S13]  /*128e0*/  ISETP.NE.AND P2, PT, R3, 0x1, PT ;  /* 0x000000010300780c */ /* 0x000fda0003f45270 */
[----:B------:R-:W0:Y:S02]  /*128f0*/  @P2 LDC.64 R6, c[0x0][0x9e8] ;  /* 0x00027a00ff062b82 */ /* 0x000e240000000a00 */
[----:B0-----:R-:W-:-:S05]  /*12900*/  @P2 IMAD.HI.U32 R6, R5, R6, RZ ;  /* 0x0000000605062227 */ /* 0x001fca00078e00ff */
[----:B------:R-:W-:-:S07]  /*12910*/  @P2 SHF.R.U32.HI R5, RZ, R7, R6 ;  /* 0x00000007ff052219 */ /* 0x000fce0000011606 */
.L_x_1516:
[----:B------:R-:W-:Y:S05]  /*12920*/  BSYNC B0 ;  /* 0x0000000000007941 */ /* 0x000fea0003800000 */
.L_x_1514:
[----:B------:R-:W-:-:S05]  /*12930*/  IMAD R5, R5, R3, R14 ;  /* 0x0000000305057224 */ /* 0x000fca00078e020e */
[----:B------:R-:W-:Y:S02]  /*12940*/  VIMNMX R4, R4, R5, !PT ;  /* 0x0000000504047248 */ /* 0x000fe40007fe0100 */
[----:B------:R-:W-:-:S07]  /*12950*/  VIADDMNMX R0, R5, R3, R0, PT ;  /* 0x0000000305007246 */ /* 0x000fce0003800100 */
.L_x_1513:
[C---:B------:R-:W-:Y:S02]  /*12960*/  ISETP.GE.AND P3, PT, R73.reuse, 0x9, PT ;  /* 0x000000094900780c */ /* 0x040fe40003f66270 */
[----:B------:R-:W-:Y:S02]  /*12970*/  ISETP.GE.AND P2, PT, R73, 0x2, PT ;  /* 0x000000024900780c */ /* 0x000fe40003f46270 */
[----:B------:R-:W-:Y:S02]  /*12980*/  P2R R20, PR, RZ, 0x8 ;  /* 0x00000008ff147803 */ /* 0x000fe40000000000 */
[C---:B------:R-:W-:Y:S02]  /*12990*/  ISETP.GT.AND P3, PT, R4.reuse, 0x8, !P3 ;  /* 0x000000080400780c */ /* 0x040fe40005f64270 */
[----:B------:R-:W-:Y:S02]  /*129a0*/  ISETP.GT.AND P4, PT, R4, 0x1, !P2 ;  /* 0x000000010400780c */ /* 0x000fe40005784270 */
[----:B------:R-:W-:-:S02]  /*129b0*/  ISETP.LT.OR P3, PT, R0, 0x9, P3 ;  /* 0x000000090000780c */ /* 0x000fc40001f61670 */
[----:B------:R-:W-:Y:S02]  /*129c0*/  ISETP.GE.AND P5, PT, R73, 0xa, PT ;  /* 0x0000000a4900780c */ /* 0x000fe40003fa6270 */
[----:B------:R-:W-:Y:S02]  /*129d0*/  FSEL R101, R28, -INF , !P3 ;  /* 0xff8000001c657808 */ /* 0x000fe40005800000 */
[----:B------:R-:W-:Y:S02]  /*129e0*/  ISETP.LT.OR P4, PT, R0, 0x2, P4 ;  /* 0x000000020000780c */ /* 0x000fe40002781670 */
[----:B------:R-:W-:Y:S02]  /*129f0*/  ISETP.GT.AND P3, PT, R4, 0x9, !P5 ;  /* 0x000000090400780c */ /* 0x000fe40006f64270 */
[----:B------:R-:W-:Y:S02]  /*12a00*/  FSEL R103, R25, -INF , !P4 ;  /* 0xff80000019677808 */ /* 0x000fe40006000000 */
        /* <DEDUP_REMOVED lines=88> */
[C---:B------:R-:W-:Y:S02]  /*12f90*/  ISETP.GE.AND P3, PT, R73.reuse, 0x52, PT ;  /* 0x000000524900780c */ /* 0x040fe40003f66270 */
[----:B------:R-:W-:Y:S02]  /*12fa0*/  ISETP.GE.AND P6, PT, R73, 0x1, PT ;  /* 0x000000014900780c */ /* 0x000fe40003fc6270 */
[----:B------:R-:W-:-:S02]  /*12fb0*/  ISETP.GT.AND P4, PT, R4, 0x51, !P3 ;  /* 0x000000510400780c */ /* 0x000fc40005f84270 */
[----:B------:R-:W-:Y:S02]  /*12fc0*/  IADD3 R6, R77, 0x8, R8 ;  /* 0x000000084d067810 */ /* 0x000fe40007ffe008 */
        /* <DEDUP_REMOVED lines=11> */
[----:B------:R-:W-:Y:S01]  /*13080*/  ISETP.GT.AND P5, PT, R4, 0x59, !P5 ;  /* 0x000000590400780c */ /* 0x000fe20006fa4270 */
[----:B------:R-:W-:-:S03]  /*13090*/  VIADD R4, R8, 0x8 ;  /* 0x0000000808047836 */ /* 0x000fc60000000000 */
[----:B------:R-:W-:Y:S02]  /*130a0*/  ISETP.LT.OR P5, PT, R0, 0x5a, P5 ;  /* 0x0000005a0000780c */ /* 0x000fe40002fa1670 */
[----:B------:R-:W-:Y:S02]  /*130b0*/  VIADDMNMX R4, R4, R12, R75, PT ;  /* 0x0000000c04047246 */ /* 0x000fe4000380014b */
[----:B------:R-:W-:Y:S02]  /*130c0*/  FSEL R69, R69, -INF , !P5 ;  /* 0xff80000045457808 */ /* 0x000fe40006800000 */
[----:B------:R-:W-:-:S13]  /*130d0*/  ISETP.GE.AND P5, PT, R3, 0x1, PT ;  /* 0x000000010300780c */ /* 0x000fda0003fa6270 */
[----:B------:R-:W-:Y:S05]  /*130e0*/  @!P5 BRA `(.L_x_1517) ;  /* 0x000000000050d947 */ /* 0x000fea0003800000 */
[----:B------:R-:W-:Y:S01]  /*130f0*/  IADD3 R0, R196, 0x8, R8 ;  /* 0x00000008c4007810 */ /* 0x000fe20007ffe008 */
[----:B------:R-:W-:Y:S04]  /*13100*/  BSSY B0, `(.L_x_1518) ;  /* 0x000000f000007945 */ /* 0x000fe80003800000 */
[----:B------:R-:W-:-:S05]  /*13110*/  IMAD.IADD R0, R0, 0x1, -R197 ;  /* 0x0000000100007824 */ /* 0x000fca00078e0ac5 */
        /* <DEDUP_REMOVED lines=9> */
.L_x_1519:
[----:B------:R-:W-:-:S13]  /*131b0*/  ISETP.NE.AND P5, PT, R3, 0x1, PT ;  /* 0x000000010300780c */ /* 0x000fda0003fa5270 */
[----:B------:R-:W0:Y:S02]  /*131c0*/  @P5 LDC.64 R32, c[0x0][0x9e8] ;  /* 0x00027a00ff205b82 */ /* 0x000e240000000a00 */
[----:B0-----:R-:W-:-:S05]  /*131d0*/  @P5 IMAD.HI.U32 R32, R0, R32, RZ ;  /* 0x0000002000205227 */ /* 0x001fca00078e00ff */
[----:B------:R-:W-:-:S07]  /*131e0*/  @P5 SHF.R.U32.HI R0, RZ, R33, R32 ;  /* 0x00000021ff005219 */ /* 0x000fce0000011620 */
.L_x_1520:
[----:B------:R-:W-:Y:S05]  /*131f0*/  BSYNC B0 ;  /* 0x0000000000007941 */ /* 0x000fea0003800000 */
.L_x_1518:
[----:B------:R-:W-:-:S05]  /*13200*/  IMAD R5, R0, R3, R14 ;  /* 0x0000000300057224 */ /* 0x000fca00078e020e */
[----:B------:R-:W-:Y:S02]  /*13210*/  VIMNMX R6, R6, R5, !PT ;  /* 0x0000000506067248 */ /* 0x000fe40007fe0100 */
[----:B------:R-:W-:-:S07]  /*13220*/  VIADDMNMX R4, R5, R3, R4, PT ;  /* 0x0000000305047246 */ /* 0x000fce0003800104 */
.L_x_1517:
[----:B------:R-:W-:Y:S01]  /*13230*/  ISETP.GT.AND P2, PT, R6, 0x1, !P2 ;  /* 0x000000010600780c */ /* 0x000fe20005744270 */
[----:B------:R-:W-:Y:S01]  /*13240*/  ULDC UR4, c[0x0][0x988] ;  /* 0x0002620000047ab9 */ /* 0x000fe20000000800 */
[----:B------:R-:W-:Y:S02]  /*13250*/  FMNMX.FTZ R0, R85, R103, !PT ;  /* 0x0000006755007209 */ /* 0x000fe40007810000 */
[----:B------:R-:W-:Y:S02]  /*13260*/  ISETP.LT.OR P2, PT, R4, 0x2, P2 ;  /* 0x000000020400780c */ /* 0x000fe40001741670 */
[----:B------:R-:W-:Y:S02]  /*13270*/  FMNMX.FTZ R0, R101, R0, !PT ;  /* 0x0000000065007209 */ /* 0x000fe40007810000 */
[----:B------:R-:W-:Y:S02]  /*13280*/  FSEL R27, R27, -INF , !P2 ;  /* 0xff8000001b1b7808 */ /* 0x000fe40005000000 */
[----:B------:R-:W-:-:S02]  /*13290*/  ISETP.NE.AND P2, PT, R20, RZ, PT ;  /* 0x000000ff1400720c */ /* 0x000fc40003f45270 */
[----:B------:R-:W-:Y:S02]  /*132a0*/  FMNMX.FTZ R0, R87, R0, !PT ;  /* 0x0000000057007209 */ /* 0x000fe40007810000 */
[----:B------:R-:W-:Y:S02]  /*132b0*/  ISETP.GT.AND P2, PT, R6, 0x8, !P2 ;  /* 0x000000080600780c */ /* 0x000fe40005744270 */
[----:B------:R-:W-:Y:S02]  /*132c0*/  FMNMX.FTZ R0, R99, R0, !PT ;  /* 0x0000000063007209 */ /* 0x000fe40007810000 */
        /* <DEDUP_REMOVED lines=46> */
[----:B------:R-:W-:Y:S01]  /*135b0*/  FMNMX.FTZ R12, R69, R0, !PT ;  /* 0x00000000450c7209 */ /* 0x000fe20007810000 */
[----:B------:R-:W-:Y:S01]  /*135c0*/  IMAD.U32 R0, RZ, RZ, UR4 ;  /* 0x00000004ff007e24 */ /* 0x000fe2000f8e00ff */
[----:B------:R-:W-:Y:S02]  /*135d0*/  ISETP.LT.OR P2, PT, R4, 0x22, P2 ;  /* 0x000000220400780c */ /* 0x000fe40001741670 */
[----:B------:R-:W-:Y:S01]  /*135e0*/  ISETP.GT.AND P6, PT, R6, RZ, !P6 ;  /* 0x000000ff0600720c */ /* 0x000fe200077c4270 */
[----:B------:R-:W0:Y:S01]  /*135f0*/  SHFL.BFLY PT, R5, R12, 0x2, 0x1f ;  /* 0x0c401f000c057f89 */ /* 0x000e2200000e0000 */
[----:B------:R-:W-:Y:S02]  /*13600*/  FSEL R43, R43, -INF , !P2 ;  /* 0xff8000002b2b7808 */ /* 0x000fe40005000000 */
[----:B------:R-:W-:-:S02]  /*13610*/  ISETP.NE.AND P2, PT, R79, RZ, PT ;  /* 0x000000ff4f00720c */ /* 0x000fc40003f45270 */
[----:B------:R-:W-:Y:S02]  /*13620*/  ISETP.LT.OR P6, PT, R4, 0x1, P6 ;  /* 0x000000010400780c */ /* 0x000fe400037c1670 */
[----:B------:R-:W-:Y:S02]  /*13630*/  ISETP.GT.AND P2, PT, R6, 0x28, !P2 ;  /* 0x000000280600780c */ /* 0x000fe40005744270 */
[----:B------:R-:W-:Y:S02]  /*13640*/  FSEL R26, R26, -INF , !P6 ;  /* 0xff8000001a1a7808 */ /* 0x000fe40007000000 */
[----:B------:R-:W-:Y:S02]  /*13650*/  ISETP.LT.OR P2, PT, R4, 0x29, P2 ;  /* 0x000000290400780c */ /* 0x000fe40001741670 */
[----:B------:R-:W-:Y:S02]  /*13660*/  ISETP.NE.AND P5, PT, R83, RZ, PT ;  /* 0x000000ff5300720c */ /* 0x000fe40003fa5270 */
[----:B------:R-:W-:-:S02]  /*13670*/  FSEL R75, R46, -INF , !P2 ;  /* 0xff8000002e4b7808 */ /* 0x000fc40005000000 */
[----:B------:R-:W-:Y:S02]  /*13680*/  ISETP.NE.AND P2, PT, R44, RZ, PT ;  /* 0x000000ff2c00720c */ /* 0x000fe40003f45270 */
[----:B------:R-:W-:Y:S02]  /*13690*/  ISETP.NE.AND P6, PT, R84, RZ, PT ;  /* 0x000000ff5400720c */ /* 0x000fe40003fc5270 */
[C---:B------:R-:W-:Y:S02]  /*136a0*/  ISETP.GT.AND P2, PT, R6.reuse, 0x29, !P2 ;  /* 0x000000290600780c */ /* 0x040fe40005744270 */
[----:B------:R-:W-:Y:S02]  /*136b0*/  ISETP.GT.AND P3, PT, R6, 0x51, !P3 ;  /* 0x000000510600780c */ /* 0x000fe40005f64270 */
[----:B------:R-:W-:Y:S02]  /*136c0*/  ISETP.LT.OR P2, PT, R4, 0x2a, P2 ;  /* 0x0000002a0400780c */ /* 0x000fe40001741670 */
[----:B0-----:R-:W-:-:S02]  /*136d0*/  FMNMX.FTZ R14, R12, R5, !PT ;  /* 0x000000050c0e7209 */ /* 0x001fc40007810000 */
[----:B------:R-:W-:Y:S02]  /*136e0*/  FSEL R47, R47, -INF , !P2 ;  /* 0xff8000002f2f7808 */ /* 0x000fe40005000000 */
[----:B------:R-:W-:Y:S01]  /*136f0*/  ISETP.NE.AND P2, PT, R80, RZ, PT ;  /* 0x000000ff5000720c */ /* 0x000fe20003f45270 */
[----:B------:R-:W0:Y:S01]  /*13700*/  SHFL.BFLY PT, R5, R14, 0x1, 0x1f ;  /* 0x0c201f000e057f89 */ /* 0x000e2200000e0000 */
        /* <DEDUP_REMOVED lines=25> */
[----:B0-----:R-:W-:Y:S02]  /*138a0*/  FMNMX.FTZ R5, R14, R5, !PT ;  /* 0x000000050e057209 */ /* 0x001fe40007810000 */
[----:B------:R-:W-:Y:S02]  /*138b0*/  FSEL R55, R55, -INF , !P2 ;  /* 0xff80000037377808 */ /* 0x000fe40005000000 */
[----:B------:R-:W-:Y:S01]  /*138c0*/  ISETP.NE.AND P2, PT, R82, RZ, PT ;  /* 0x000000ff5200720c */ /* 0x000fe20003f45270 */
[----:B------:R-:W-:Y:S01]  /*138d0*/  FMUL.FTZ R20, R5, R0 ;  /* 0x0000000005147220 */ /* 0x000fe20000410000 */
[----:B------:R-:W-:-:S02]  /*138e0*/  FMNMX.FTZ R12, R77, R12, !PT ;  /* 0x0000000c4d0c7209 */ /* 0x000fc40007810000 */
[----:B------:R-:W-:Y:S02]  /*138f0*/  ISETP.GT.AND P2, PT, R6, 0x40, !P2 ;  /* 0x000000400600780c */ /* 0x000fe40005744270 */
        /* <DEDUP_REMOVED lines=9> */
[----:B------:R-:W-:Y:S02]  /*13990*/  ISETP.GT.AND P4, PT, R6, 0x58, !P4 ;  /* 0x000000580600780c */ /* 0x000fe40006784270 */
[----:B------:R-:W-:-:S02]  /*139a0*/  FSEL R59, R59, -INF , !P2 ;  /* 0xff8000003b3b7808 */ /* 0x000fc40005000000 */
[----:B------:R-:W-:Y:S02]  /*139b0*/  ISETP.GT.AND P2, PT, R6, 0x48, !P5 ;  /* 0x000000480600780c */ /* 0x000fe40006f44270 */
[----:B------:R-:W-:Y:S02]  /*139c0*/  ISETP.NE.AND P5, PT, R60, RZ, PT ;  /* 0x000000ff3c00720c */ /* 0x000fe40003fa5270 */
[----:B------:R-:W-:Y:S02]  /*139d0*/  ISETP.LT.OR P2, PT, R4, 0x49, P2 ;  /* 0x000000490400780c */ /* 0x000fe40001741670 */
[----:B------:R-:W-:Y:S02]  /*139e0*/  FMNMX.FTZ R12, R59, R12, !PT ;  /* 0x0000000c3b0c7209 */ /* 0x000fe40007810000 */
[----:B------:R-:W-:Y:S02]  /*139f0*/  FSEL R83, R62, -INF , !P2 ;  /* 0xff8000003e537808 */ /* 0x000fe40005000000 */
[----:B------:R-:W-:-:S02]  /*13a00*/  FSETP.NEU.FTZ.AND P2, PT, R5, -INF , PT ;  /* 0xff8000000500780b */ /* 0x000fc40003f5d000 */
[----:B------:R-:W-:Y:S02]  /*13a10*/  FMNMX.FTZ R12, R83, R12, !PT ;  /* 0x0000000c530c7209 */ /* 0x000fe40007810000 */
[----:B------:R-:W-:Y:S02]  /*13a20*/  FSEL R20, R20, RZ, P2 ;  /* 0x000000ff14147208 */ /* 0x000fe40001000000 */
[----:B------:R-:W-:Y:S02]  /*13a30*/  ISETP.GT.AND P2, PT, R6, 0x49, !P5 ;  /* 0x000000490600780c */ /* 0x000fe40006f44270 */
[----:B------:R-:W-:Y:S01]  /*13a40*/  ISETP.NE.AND P5, PT, R24, RZ, PT ;  /* 0x000000ff1800720c */ /* 0x000fe20003fa5270 */
[-CC-:B------:R-:W-:Y:S01]  /*13a50*/  FFMA.FTZ R180, R95, R0.reuse, -R20.reuse ;  /* 0x000000005fb47223 */ /* 0x180fe20000010814 */
[C---:B------:R-:W-:Y:S01]  /*13a60*/  ISETP.LT.OR P2, PT, R4.reuse, 0x4a, P2 ;  /* 0x0000004a0400780c */ /* 0x040fe20001741670 */
[-CC-:B------:R-:W-:Y:S01]  /*13a70*/  FFMA.FTZ R186, R97, R0.reuse, -R20.reuse ;  /* 0x0000000061ba7223 */ /* 0x180fe20000010814 */
[----:B------:R-:W-:Y:S01]  /*13a80*/  ISETP.LT.OR P3, PT, R4, 0x52, P3 ;  /* 0x000000520400780c */ /* 0x000fe20001f61670 */
[-CC-:B------:R-:W-:Y:S01]  /*13a90*/  FFMA.FTZ R188, R85, R0.reuse, -R20.reuse ;  /* 0x0000000055bc7223 */ /* 0x180fe20000010814 */
[----:B------:R-:W-:Y:S01]  /*13aa0*/  FSEL R63, R63, -INF , !P2 ;  /* 0xff8000003f3f7808 */ /* 0x000fe20005000000 */
[-CC-:B------:R-:W-:Y:S01]  /*13ab0*/  FFMA.FTZ R85, R103, R0.reuse, -R20.reuse ;  /* 0x0000000067557223 */ /* 0x180fe20000010814 */
[----:B------:R-:W-:Y:S01]  /*13ac0*/  ISETP.GT.AND P2, PT, R6, 0x50, !P6 ;  /* 0x000000500600780c */ /* 0x000fe20007744270 */
[--C-:B------:R-:W-:Y:S01]  /*13ad0*/  FFMA.FTZ R190, R101, R0, -R20.reuse ;  /* 0x0000000065be7223 */ /* 0x100fe20000010814 */
[----:B------:R-:W-:Y:S01]  /*13ae0*/  FMNMX.FTZ R12, R63, R12, !PT ;  /* 0x0000000c3f0c7209 */ /* 0x000fe20007810000 */
[----:B------:R-:W-:Y:S01]  /*13af0*/  MUFU.EX2 R188, R188 ;  /* 0x000000bc00bc7308 */ /* 0x000fe20000000800 */
[----:B------:R-:W-:Y:S01]  /*13b00*/  ISETP.LT.OR P2, PT, R4, 0x51, P2 ;  /* 0x000000510400780c */ /* 0x000fe20001741670 */
[-CC-:B------:R-:W-:Y:S01]  /*13b10*/  FFMA.FTZ R87, R87, R0.reuse, -R20.reuse ;  /* 0x0000000057577223 */ /* 0x180fe20000010814 */
[----:B------:R-:W-:Y:S01]  /*13b20*/  ISETP.GT.AND P5, PT, R6, 0x59, !P5 ;  /* 0x000000590600780c */ /* 0x000fe20006fa4270 */
[-CC-:B------:R-:W-:Y:S01]  /*13b30*/  FFMA.FTZ R184, R99, R0.reuse, -R20.reuse ;  /* 0x0000000063b87223 */ /* 0x180fe20000010814 */
[----:B------:R-:W-:Y:S01]  /*13b40*/  FSEL R95, R66, -INF , !P2 ;  /* 0xff800000425f7808 */ /* 0x000fe20005000000 */
[-CC-:B------:R-:W-:Y:S01]  /*13b50*/  FFMA.FTZ R89, R89, R0.reuse, -R20.reuse ;  /* 0x0000000059597223 */ /* 0x180fe20000010814 */
[C---:B------:R-:W-:Y:S01]  /*13b60*/  ISETP.LT.OR P4, PT, R4.reuse, 0x59, P4 ;  /* 0x000000590400780c */ /* 0x040fe20002781670 */
[----:B------:R-:W0:Y:S01]  /*13b70*/  MUFU.EX2 R85, R85 ;  /* 0x0000005500557308 */ /* 0x000e220000000800 */
[----:B------:R-:W-:Y:S01]  /*13b80*/  FSEL R97, R67, -INF , !P3 ;  /* 0xff80000043617808 */ /* 0x000fe20005800000 */
[--C-:B------:R-:W-:Y:S01]  /*13b90*/  FFMA.FTZ R67, R93, R0, -R20.reuse ;  /* 0x000000005d437223 */ /* 0x100fe20000010814 */
[----:B------:R-:W-:Y:S01]  /*13ba0*/  FMNMX.FTZ R12, R95, R12, !PT ;  /* 0x0000000c5f0c7209 */ /* 0x000fe20007810000 */
[-CC-:B------:R-:W-:Y:S01]  /*13bb0*/  FFMA.FTZ R91, R91, R0.reuse, -R20.reuse ;  /* 0x000000005b5b7223 */ /* 0x180fe20000010814 */
[----:B------:R-:W-:Y:S01]  /*13bc0*/  ISETP.LT.OR P5, PT, R4, 0x5a, P5 ;  /* 0x0000005a0400780c */ /* 0x000fe20002fa1670 */
[--C-:B------:R-:W-:Y:S01]  /*13bd0*/  FFMA.FTZ R4, R9, R0, -R20.reuse ;  /* 0x0000000009047223 */ /* 0x100fe20000010814 */
[----:B------:R-:W-:Y:S01]  /*13be0*/  FSEL R93, R70, -INF , !P4 ;  /* 0xff800000465d7808 */ /* 0x000fe20006000000 */
[----:B------:R-:W1:Y:S01]  /*13bf0*/  MUFU.EX2 R190, R190 ;  /* 0x000000be00be7308 */ /* 0x000e620000000800 */
[----:B------:R-:W-:Y:S01]  /*13c00*/  FMNMX.FTZ R12, R97, R12, !PT ;  /* 0x0000000c610c7209 */ /* 0x000fe20007810000 */
[-CC-:B------:R-:W-:Y:S01]  /*13c10*/  FFMA.FTZ R45, R45, R0.reuse, -R20.reuse ;  /* 0x000000002d2d7223 */ /* 0x180fe20000010814 */
[----:B------:R-:W-:Y:S01]  /*13c20*/  FSEL R71, R71, -INF , !P5 ;  /* 0xff80000047477808 */ /* 0x000fe20006800000 */
        /* <DEDUP_REMOVED lines=8> */
[-CC-:B------:R-:W-:Y:S01]  /*13cb0*/  FFMA.FTZ R57, R57, R0.reuse, -R20.reuse ;  /* 0x0000000039397223 */ /* 0x180fe20000010814 */
[-CC-:B------:R-:W-:Y:S01]  /*13cc0*/  FFMA.FTZ R21, R21, R0.reuse, -R20.reuse ;  /* 0x0000000015157223 */ /* 0x180fe20000010814 */
[----:B------:R-:W3:Y:S01]  /*13cd0*/  SHFL.BFLY PT, R9, R12, 0x2, 0x1f ;  /* 0x0c401f000c097f89 */ /* 0x000ee200000e0000 */
[-CC-:B------:R-:W-:Y:S01]  /*13ce0*/  FFMA.FTZ R61, R61, R0.reuse, -R20.reuse ;  /* 0x000000003d3d7223 */ /* 0x180fe20000010814 */
[----:B------:R-:W4:Y:S01]  /*13cf0*/  MUFU.EX2 R87, R87 ;  /* 0x0000005700577308 */ /* 0x000f220000000800 */
[-CC-:B------:R-:W-:Y:S01]  /*13d00*/  FFMA.FTZ R25, R25, R0.reuse, -R20.reuse ;  /* 0x0000000019197223 */ /* 0x180fe20000010814 */
[-CC-:B------:R-:W-:Y:S01]  /*13d10*/  FFMA.FTZ R65, R65, R0.reuse, -R20.reuse ;  /* 0x0000000041417223 */ /* 0x180fe20000010814 */
[-CC-:B------:R-:W-:Y:S01]  /*13d20*/  FFMA.FTZ R29, R29, R0.reuse, -R20.reuse ;  /* 0x000000001d1d7223 */ /* 0x180fe20000010814 */
[----:B------:R-:W-:Y:S01]  /*13d30*/  FFMA.FTZ R20, R69, R0, -R20 ;  /* 0x0000000045147223 */ /* 0x000fe20000010814 */
[----:B------:R-:W-:-:S02]  /*13d40*/  ISETP.GE.AND P6, PT, R3, 0x1, PT ;  /* 0x000000010300780c */ /* 0x000fc40003fc6270 */
[----:B------:R-:W-:Y:S01]  /*13d50*/  IADD3 R202, R196, -R197, RZ ;  /* 0x800000c5c4ca7210 */ /* 0x000fe20007ffe0ff */
[----:B------:R-:W4:Y:S08]  /*13d60*/  MUFU.EX2 R184, R184 ;  /* 0x000000b800b87308 */ /* 0x000f300000000800 */
[----:B------:R-:W4:Y:S01]  /*13d70*/  MUFU.EX2 R89, R89 ;  /* 0x0000005900597308 */ /* 0x000f220000000800 */
[----:B---3--:R-:W-:-:S07]  /*13d80*/  FMNMX.FTZ R9, R12, R9, !PT ;  /* 0x000000090c097209 */ /* 0x008fce0007810000 */
[----:B------:R-:W3:Y:S01]  /*13d90*/  MUFU.EX2 R186, R186 ;  /* 0x000000ba00ba7308 */ /* 0x000ee20000000800 */
[----:B--2---:R-:W2:Y:S07]  /*13da0*/  SHFL.BFLY PT, R4, R9, 0x1, 0x1f ;  /* 0x0c201f0009047f89 */ /* 0x004eae00000e0000 */
[----:B------:R-:W-:Y:S08]  /*13db0*/  MUFU.EX2 R91, R91 ;  /* 0x0000005b005b7308 */ /* 0x000ff00000000800 */
[----:B------:R-:W-:Y:S08]  /*13dc0*/  MUFU.EX2 R180, R180 ;  /* 0x000000b400b47308 */ /* 0x000ff00000000800 */
[----:B------:R-:W-:Y:S01]  /*13dd0*/  MUFU.EX2 R67, R67 ;  /* 0x0000004300437308 */ /* 0x000fe20000000800 */
[----:B--2---:R-:W-:Y:S01]  /*13de0*/  FMNMX.FTZ R4, R9, R4, !PT ;  /* 0x0000000409047209 */ /* 0x004fe20007810000 */
[----:B0-----:R-:W-:Y:S01]  /*13df0*/  FADD.FTZ R9, R188, R85 ;  /* 0x00000055bc097221 */ /* 0x001fe20000010000 */
[----:B------:R-:W-:-:S02]  /*13e00*/  F2FP.F16.F32.PACK_AB R188, R85, R188 ;  /* 0x000000bc55bc723e */ /* 0x000fc400000000ff */
[C---:B------:R-:W-:Y:S01]  /*13e10*/  FSETP.NEU.FTZ.AND P2, PT, R4.reuse, -INF , PT ;  /* 0xff8000000400780b */ /* 0x040fe20003f5d000 */
[----:B------:R-:W-:Y:S01]  /*13e20*/  FMUL.FTZ R6, R4, R0 ;  /* 0x0000000004067220 */ /* 0x000fe20000410000 */
[----:B-1----:R-:W-:Y:S01]  /*13e30*/  FADD.FTZ R32, R190, R9 ;  /* 0x00000009be207221 */ /* 0x002fe20000010000 */
[----:B------:R-:W-:Y:S01]  /*13e40*/  MUFU.EX2 R45, R45 ;  /* 0x0000002d002d7308 */ /* 0x000fe20000000800 */
[C---:B----4-:R-:W-:Y:S02]  /*13e50*/  F2FP.F16.F32.PACK_AB R190, R87.reuse, R190 ;  /* 0x000000be57be723e */ /* 0x050fe400000000ff */
[----:B------:R-:W-:Y:S01]  /*13e60*/  FSEL R6, R6, RZ, P2 ;  /* 0x000000ff06067208 */ /* 0x000fe20001000000 */
[----:B------:R-:W-:-:S04]  /*13e70*/  FADD.FTZ R9, R87, R32 ;  /* 0x0000002057097221 */ /* 0x000fc80000010000 */
[-CC-:B------:R-:W-:Y:S01]  /*13e80*/  FFMA.FTZ R26, R26, R0.reuse, -R6.reuse ;  /* 0x000000001a1a7223 */ /* 0x180fe20000010806 */
[-CC-:B------:R-:W-:Y:S01]  /*13e90*/  FFMA.FTZ R27, R27, R0.reuse, -R6.reuse ;  /* 0x000000001b1b7223 */ /* 0x180fe20000010806 */
[-CC-:B------:R-:W-:Y:S01]  /*13ea0*/  FFMA.FTZ R33, R33, R0.reuse, -R6.reuse ;  /* 0x0000000021217223 */ /* 0x180fe20000010806 */
[-CC-:B------:R-:W-:Y:S01]  /*13eb0*/  FFMA.FTZ R31, R31, R0.reuse, -R6.reuse ;  /* 0x000000001f1f7223 */ /* 0x180fe20000010806 */
[-CC-:B------:R-:W-:Y:S01]  /*13ec0*/  FFMA.FTZ R37, R37, R0.reuse, -R6.reuse ;  /* 0x0000000025257223 */ /* 0x180fe20000010806 */
[----:B------:R-:W-:Y:S01]  /*13ed0*/  FADD.FTZ R34, R184, R9 ;  /* 0x00000009b8227221 */ /* 0x000fe20000010000 */
[----:B------:R-:W-:Y:S01]  /*13ee0*/  MUFU.EX2 R26, R26 ;  /* 0x0000001a001a7308 */ /* 0x000fe20000000800 */
[-CC-:B------:R-:W-:Y:S01]  /*13ef0*/  FFMA.FTZ R35, R35, R0.reuse, -R6.reuse ;  /* 0x0000000023237223 */ /* 0x180fe20000010806 */
[-C--:B------:R-:W-:Y:S01]  /*13f00*/  FFMA.FTZ R41, R41, R0.reuse, -R6 ;  /* 0x0000000029297223 */ /* 0x080fe20000010806 */
[----:B------:R-:W-:Y:S01]  /*13f10*/  FADD.FTZ R9, R89, R34 ;  /* 0x0000002259097221 */ /* 0x000fe20000010000 */
[-CC-:B------:R-:W-:Y:S01]  /*13f20*/  FFMA.FTZ R39, R39, R0.reuse, -R6.reuse ;  /* 0x0000000027277223 */ /* 0x180fe20000010806 */
[-CC-:B------:R-:W-:Y:S01]  /*13f30*/  FFMA.FTZ R73, R73, R0.reuse, -R6.reuse ;  /* 0x0000000049497223 */ /* 0x180fe20000010806 */
[-CC-:B------:R-:W-:Y:S01]  /*13f40*/  FFMA.FTZ R43, R43, R0.reuse, -R6.reuse ;  /* 0x000000002b2b7223 */ /* 0x180fe20000010806 */
[----:B---3--:R-:W-:Y:S01]  /*13f50*/  FADD.FTZ R36, R186, R9 ;  /* 0x00000009ba247221 */ /* 0x008fe20000010000 */
[----:B------:R-:W0:Y:S01]  /*13f60*/  MUFU.EX2 R27, R27 ;  /* 0x0000001b001b7308 */ /* 0x000e220000000800 */
        /* <DEDUP_REMOVED lines=13> */
[-CC-:B------:R-:W-:Y:S01]  /*14040*/  FFMA.FTZ R93, R93, R0.reuse, -R6.reuse ;  /* 0x000000005d5d7223 */ /* 0x180fe20000010806 */
[----:B------:R-:W-:Y:S01]  /*14050*/  FFMA.FTZ R71, R71, R0, -R6 ;  /* 0x0000000047477223 */ /* 0x000fe20000010806 */
[----:B------:R2:W3:Y:S01]  /*14060*/  MUFU.EX2 R12, R31 ;  /* 0x0000001f000c7308 */ /* 0x0004e20000000800 */
[----:B0-----:R-:W-:Y:S01]  /*14070*/  FADD.FTZ R34, R26, R27 ;  /* 0x0000001b1a227221 */ /* 0x001fe20000010000 */
[----:B------:R-:W-:-:S02]  /*14080*/  F2FP.F16.F32.PACK_AB R189, R27, R26 ;  /* 0x0000001a1bbd723e */ /* 0x000fc400000000ff */
[----:B------:R-:W-:Y:S02]  /*14090*/  F2FP.F16.F32.PACK_AB R184, R89, R184 ;  /* 0x000000b859b8723e */ /* 0x000fe400000000ff */
[----:B------:R-:W-:Y:S02]  /*140a0*/  F2FP.F16.F32.PACK_AB R186, R91, R186 ;  /* 0x000000ba5bba723e */ /* 0x000fe400000000ff */
[----:B------:R-:W0:Y:S01]  /*140b0*/  MUFU.EX2 R37, R37 ;  /* 0x0000002500257308 */ /* 0x000e220000000800 */
[----:B-1----:R-:W-:Y:S01]  /*140c0*/  FADD.FTZ R9, R33, R34 ;  /* 0x0000002221097221 */ /* 0x002fe20000010000 */
[----:B--2---:R-:W-:-:S04]  /*140d0*/  FADD.FTZ R31, R91, R36 ;  /* 0x000000245b1f7221 */ /* 0x004fc80000010000 */
[----:B------:R-:W-:Y:S01]  /*140e0*/  FADD.FTZ R38, R180, R31 ;  /* 0x0000001fb4267221 */ /* 0x000fe20000010000 */
[C---:B------:R-:W-:Y:S01]  /*140f0*/  F2FP.F16.F32.PACK_AB R180, R67.reuse, R180 ;  /* 0x000000b443b4723e */ /* 0x040fe200000000ff */
[----:B------:R-:W1:Y:S01]  /*14100*/  MUFU.EX2 R14, R35 ;  /* 0x00000023000e7308 */ /* 0x000e620000000800 */
[C---:B---3--:R-:W-:Y:S01]  /*14110*/  FADD.FTZ R36, R12.reuse, R9 ;  /* 0x000000090c247221 */ /* 0x048fe20000010000 */
[----:B------:R-:W-:Y:S01]  /*14120*/  FADD.FTZ R31, R67, R38 ;  /* 0x00000026431f7221 */ /* 0x000fe20000010000 */
[----:B------:R-:W-:-:S03]  /*14130*/  F2FP.F16.F32.PACK_AB R191, R12, R33 ;  /* 0x000000210cbf723e */ /* 0x000fc600000000ff */
[----:B------:R-:W-:Y:S01]  /*14140*/  FADD.FTZ R38, R182, R31 ;  /* 0x0000001fb6267221 */ /* 0x000fe20000010000 */
[----:B------:R-:W-:Y:S01]  /*14150*/  F2FP.F16.F32.PACK_AB R182, R45, R182 ;  /* 0x000000b62db6723e */ /* 0x000fe200000000ff */
[----:B------:R-:W2:Y:S01]  /*14160*/  MUFU.EX2 R41, R41 ;  /* 0x0000002900297308 */ /* 0x000ea20000000800 */
[----:B0-----:R-:W-:Y:S01]  /*14170*/  FADD.FTZ R9, R37, R36 ;  /* 0x0000002425097221 */ /* 0x001fe20000010000 */
[----:B------:R-:W-:-:S06]  /*14180*/  FADD.FTZ R40, R45, R38 ;  /* 0x000000262d287221 */ /* 0x000fcc0000010000 */
[----:B------:R-:W0:Y:S01]  /*14190*/  MUFU.EX2 R24, R39 ;  /* 0x0000002700187308 */ /* 0x000e220000000800 */
[C---:B-1----:R-:W-:Y:S01]  /*141a0*/  FADD.FTZ R36, R14.reuse, R9 ;  /* 0x000000090e247221 */ /* 0x042fe20000010000 */
[----:B------:R-:W-:-:S06]  /*141b0*/  F2FP.F16.F32.PACK_AB R185, R14, R37 ;  /* 0x000000250eb9723e */ /* 0x000fcc00000000ff */
[----:B------:R-:W1:Y:S01]  /*141c0*/  MUFU.EX2 R7, R7 ;  /* 0x0000000700077308 */ /* 0x000e620000000800 */
[----:B--2---:R-:W-:-:S07]  /*141d0*/  FADD.FTZ R9, R41, R36 ;  /* 0x0000002429097221 */ /* 0x004fce0000010000 */
[----:B------:R-:W2:Y:S01]  /*141e0*/  MUFU.EX2 R73, R73 ;  /* 0x0000004900497308 */ /* 0x000ea20000000800 */
[C---:B0-----:R-:W-:Y:S01]  /*141f0*/  FADD.FTZ R38, R24.reuse, R9 ;  /* 0x0000000918267221 */ /* 0x041fe20000010000 */
[----:B------:R-:W-:-:S06]  /*14200*/  F2FP.F16.F32.PACK_AB R187, R24, R41 ;  /* 0x0000002918bb723e */ /* 0x000fcc00000000ff */
[----:B------:R-:W0:Y:S01]  /*14210*/  MUFU.EX2 R176, R49 ;  /* 0x0000003100b07308 */ /* 0x000e220000000800 */
[----:B-1----:R-:W-:-:S07]  /*14220*/  FADD.FTZ R31, R7, R40 ;  /* 0x00000028071f7221 */ /* 0x002fce0000010000 */
[----:B------:R-:W1:Y:S01]  /*14230*/  MUFU.EX2 R28, R43 ;  /* 0x0000002b001c7308 */ /* 0x000e620000000800 */
[----:B--2---:R-:W-:-:S07]  /*14240*/  FADD.FTZ R9, R73, R38 ;  /* 0x0000002649097221 */ /* 0x004fce0000010000 */
[----:B------:R-:W2:Y:S01]  /*14250*/  MUFU.EX2 R13, R13 ;  /* 0x0000000d000d7308 */ /* 0x000ea20000000800 */
[C---:B0-----:R-:W-:Y:S01]  /*14260*/  FADD.FTZ R40, R176.reuse, R31 ;  /* 0x0000001fb0287221 */ /* 0x041fe20000010000 */
[----:B------:R-:W-:-:S06]  /*14270*/  F2FP.F16.F32.PACK_AB R176, R176, R7 ;  /* 0x00000007b0b0723e */ /* 0x000fcc00000000ff */
[----:B------:R-:W0:Y:S01]  /*14280*/  MUFU.EX2 R75, R75 ;  /* 0x0000004b004b7308 */ /* 0x000e220000000800 */
[C---:B-1----:R-:W-:Y:S01]  /*14290*/  FADD.FTZ R38, R28.reuse, R9 ;  /* 0x000000091c267221 */ /* 0x042fe20000010000 */
[----:B------:R-:W-:-:S06]  /*142a0*/  F2FP.F16.F32.PACK_AB R181, R28, R73 ;  /* 0x000000491cb5723e */ /* 0x000fcc00000000ff */
[----:B------:R-:W1:Y:S01]  /*142b0*/  MUFU.EX2 R178, R53 ;  /* 0x0000003500b27308 */ /* 0x000e620000000800 */
[----:B--2---:R-:W-:-:S07]  /*142c0*/  FADD.FTZ R31, R13, R40 ;  /* 0x000000280d1f7221 */ /* 0x004fce0000010000 */
[----:B------:R-:W2:Y:S01]  /*142d0*/  MUFU.EX2 R30, R47 ;  /* 0x0000002f001e7308 */ /* 0x000ea20000000800 */
[----:B0-----:R-:W-:-:S07]  /*142e0*/  FADD.FTZ R9, R75, R38 ;  /* 0x000000264b097221 */ /* 0x001fce0000010000 */
[----:B------:R-:W0:Y:S01]  /*142f0*/  MUFU.EX2 R15, R15 ;  /* 0x0000000f000f7308 */ /* 0x000e220000000800 */
[C---:B-1----:R-:W-:Y:S01]  /*14300*/  FADD.FTZ R40, R178.reuse, R31 ;  /* 0x0000001fb2287221 */ /* 0x042fe20000010000 */
[----:B------:R-:W-:Y:S01]  /*14310*/  F2FP.F16.F32.PACK_AB R178, R178, R13 ;  /* 0x0000000db2b2723e */ /* 0x000fe200000000ff */
[----:B------:R-:W-:-:S04]  /*14320*/  IMAD R13, R201, 0x80, R202 ;  /* 0x00000080c90d7824 */ /* 0x000fc800078e02ca */
[----:B------:R-:W-:Y:S01]  /*14330*/  IMAD.IADD R2, R13, 0x1, R2 ;  /* 0x000000010d027824 */ /* 0x000fe200078e0202 */
[----:B------:R-:W1:Y:S01]  /*14340*/  MUFU.EX2 R77, R77 ;  /* 0x0000004d004d7308 */ /* 0x000e620000000800 */
[C---:B--2---:R-:W-:Y:S01]  /*14350*/  FADD.FTZ R38, R30.reuse, R9 ;  /* 0x000000091e267221 */ /* 0x044fe20000010000 */
[----:B------:R-:W-:-:S06]  /*14360*/  F2FP.F16.F32.PACK_AB R183, R30, R75 ;  /* 0x0000004b1eb7723e */ /* 0x000fcc00000000ff */
[----:B------:R-:W2:Y:S01]  /*14370*/  MUFU.EX2 R172, R57 ;  /* 0x0000003900ac7308 */ /* 0x000ea20000000800 */
[----:B0-----:R-:W-:-:S07]  /*14380*/  FADD.FTZ R31, R15, R40 ;  /* 0x000000280f1f7221 */ /* 0x001fce0000010000 */
[----:B------:R-:W0:Y:S01]  /*14390*/  MUFU.EX2 R32, R51 ;  /* 0x0000003300207308 */ /* 0x000e220000000800 */
[----:B-1----:R-:W-:-:S07]  /*143a0*/  FADD.FTZ R9, R77, R38 ;  /* 0x000000264d097221 */ /* 0x002fce0000010000 */
[----:B------:R-:W1:Y:S01]  /*143b0*/  MUFU.EX2 R21, R21 ;  /* 0x0000001500157308 */ /* 0x000e620000000800 */
[C---:B--2---:R-:W-:Y:S01]  /*143c0*/  FADD.FTZ R40, R172.reuse, R31 ;  /* 0x0000001fac287221 */ /* 0x044fe20000010000 */
[----:B------:R-:W-:-:S06]  /*143d0*/  F2FP.F16.F32.PACK_AB R172, R172, R15 ;  /* 0x0000000facac723e */ /* 0x000fcc00000000ff */
        /* <DEDUP_REMOVED lines=19> */
[----:B------:R-:W-:-:S06]  /*14510*/  F2FP.F16.F32.PACK_AB R168, R168, R25 ;  /* 0x00000019a8a8723e */ /* 0x000fcc00000000ff */
        /* <DEDUP_REMOVED lines=16> */
[C---:B--2---:R-:W-:Y:S01]  /*14620*/  FADD.FTZ R12, R38.reuse, R9 ;  /* 0x00000009260c7221 */ /* 0x044fe20000010000 */
[----:B------:R-:W-:-:S03]  /*14630*/  F2FP.F16.F32.PACK_AB R169, R38, R95 ;  /* 0x0000005f26a9723e */ /* 0x000fc600000000ff */
[----:B0-----:R-:W-:-:S04]  /*14640*/  FADD.FTZ R9, R93, R12 ;  /* 0x0000000c5d097221 */ /* 0x001fc80000010000 */
[C---:B-1----:R-:W-:Y:S01]  /*14650*/  FADD.FTZ R6, R20.reuse, R9 ;  /* 0x0000000914067221 */ /* 0x042fe20000010000 */
[----:B------:R-:W-:Y:S01]  /*14660*/  F2FP.F16.F32.PACK_AB R171, R20, R93 ;  /* 0x0000005d14ab723e */ /* 0x000fe200000000ff */
[----:B------:R-:W-:Y:S01]  /*14670*/  VIADD R9, R150, 0xfffffffe ;  /* 0xfffffffe96097836 */ /* 0x000fe20000000000 */
[----:B------:R-:W-:Y:S06]  /*14680*/  @!P6 BRA `(.L_x_1521) ;  /* 0x000000000048e947 */ /* 0x000fec0003800000 */
[C---:B------:R-:W-:Y:S01]  /*14690*/  ISETP.GT.AND P2, PT, R13.reuse, RZ, PT ;  /* 0x000000ff0d00720c */ /* 0x040fe20003f44270 */
[----:B------:R-:W-:Y:S01]  /*146a0*/  BSSY B0, `(.L_x_1522) ;  /* 0x000000e000007945 */ /* 0x000fe20003800000 */
[----:B------:R-:W-:-:S11]  /*146b0*/  VIADD R12, R13, 0xffffffff ;  /* 0xffffffff0d0c7836 */ /* 0x000fd60000000000 */
[----:B------:R-:W-:Y:S05]  /*146c0*/  @P2 BRA `(.L_x_1523) ;  /* 0x00000000001c2947 */ /* 0x000fea0003800000 */
[----:B------:R-:W-:Y:S02]  /*146d0*/  ISETP.NE.AND P2, PT, R3, 0x1, PT ;  /* 0x000000010300780c */ /* 0x000fe40003f45270 */
[----:B------:R-:W-:-:S11]  /*146e0*/  IADD3 R13, -R13, RZ, RZ ;  /* 0x000000ff0d0d7210 */ /* 0x000fd60007ffe1ff */
[----:B------:R-:W0:Y:S02]  /*146f0*/  @P2 LDC.64 R14, c[0x0][0x9e8] ;  /* 0x00027a00ff0e2b82 */ /* 0x000e240000000a00 */
[----:B0-----:R-:W-:-:S05]  /*14700*/  @P2 IMAD.HI.U32 R12, R13, R14, RZ ;  /* 0x0000000e0d0c2227 */ /* 0x001fca00078e00ff */
[----:B------:R-:W-:-:S04]  /*14710*/  @P2 SHF.R.U32.HI R13, RZ, R15, R12 ;  /* 0x0000000fff0d2219 */ /* 0x000fc8000001160c */
[----:B------:R-:W-:Y:S01]  /*14720*/  LOP3.LUT R12, RZ, R13, RZ, 0x33, !PT ;  /* 0x0000000dff0c7212 */ /* 0x000fe200078e33ff */
[----:B------:R-:W-:Y:S06]  /*14730*/  BRA `(.L_x_1524) ;  /* 0x0000000000107947 */ /* 0x000fec0003800000 */
.L_x_1523:
[----:B------:R-:W-:-:S13]  /*14740*/  ISETP.NE.AND P2, PT, R3, 0x1, PT ;  /* 0x000000010300780c */ /* 0x000fda0003f45270 */
[----:B------:R-:W0:Y:S02]  /*14750*/  @P2 LDC.64 R14, c[0x0][0x9e8] ;  /* 0x00027a00ff0e2b82 */ /* 0x000e240000000a00 */
[----:B0-----:R-:W-:-:S05]  /*14760*/  @P2 IMAD.HI.U32 R14, R12, R14, RZ ;  /* 0x0000000e0c0e2227 */ /* 0x001fca00078e00ff */
[----:B------:R-:W-:-:S07]  /*14770*/  @P2 SHF.R.U32.HI R12, RZ, R15, R14 ;  /* 0x0000000fff0c2219 */ /* 0x000fce000001160e */
.L_x_1524:
[----:B------:R-:W-:Y:S05]  /*14780*/  BSYNC B0 ;  /* 0x0000000000007941 */ /* 0x000fea0003800000 */
.L_x_1522:
[----:B------:R-:W-:-:S05]  /*14790*/  IMAD R3, R12, R3, R3 ;  /* 0x000000030c037224 */ /* 0x000fca00078e0203 */
[----:B------:R-:W-:-:S07]  /*147a0*/  VIMNMX R2, R2, R3, PT ;  /* 0x0000000302027248 */ /* 0x000fce0003fe0100 */
.L_x_1521:
[----:B------:R-:W-:Y:S01]  /*147b0*/  IMAD.HI R2, R2, 0x2aaaaaab, RZ ;  /* 0x2aaaaaab02027827 */ /* 0x000fe200078e02ff */
[----:B------:R-:W-:Y:S01]  /*147c0*/  ULDC UR46, c[0x0][0x9e4] ;  /* 0x00027900002e7ab9 */ /* 0x000fe20000000800 */
[----:B------:R-:W-:Y:S01]  /*147d0*/  ULDC UR39, c[0x0][0x9e4] ;  /* 0x0002790000277ab9 */ /* 0x000fe20000000800 */
[----:B------:R-:W-:Y:S01]  /*147e0*/  ULDC UR47, c[0x0][0x9dc] ;  /* 0x00027700002f7ab9 */ /* 0x000fe20000000800 */
[----:B------:R-:W-:Y:S01]  /*147f0*/  ULDC UR51, c[0x0][0x9dc] ;  /* 0x0002770000337ab9 */ /* 0x000fe20000000800 */
[----:B------:R-:W-:Y:S01]  /*14800*/  SHF.R.U32.HI R3, RZ, 0x1f, R2 ;  /* 0x0000001fff037819 */ /* 0x000fe20000011602 */
[----:B------:R-:W-:Y:S01]  /*14810*/  ULDC UR38, c[0x0][0x988] ;  /* 0x0002620000267ab9 */ /* 0x000fe20000000800 */
[----:B------:R-:W-:Y:S01]  /*14820*/  ULDC UR43, c[0x0][0x988] ;  /* 0x00026200002b7ab9 */ /* 0x000fe20000000800 */
[----:B------:R-:W-:Y:S01]  /*14830*/  ULDC UR42, c[0x0][0x988] ;  /* 0x00026200002a7ab9 */ /* 0x000fe20000000800 */
[----:B------:R-:W-:Y:S01]  /*14840*/  LEA.HI.SX32 R207, R2, R3, 0x1c ;  /* 0x0000000302cf7211 */ /* 0x000fe200078fe2ff */
[----:B------:R-:W-:Y:S01]  /*14850*/  ULDC UR54, c[0x0][0x9e0] ;  /* 0x0002780000367ab9 */ /* 0x000fe20000000800 */
[----:B------:R-:W-:Y:S01]  /*14860*/  ULDC UR50, c[0x0][0x9e0] ;  /* 0x0002780000327ab9 */ /* 0x000fe20000000800 */
[----:B------:R-:W-:Y:S01]  /*14870*/  BSSY B1, `(.L_x_1525) ;  /* 0x0000382000017945 */ /* 0x000fe20003800000 */
[----:B------:R-:W-:Y:S01]  /*14880*/  VIMNMX R207, R212, R207, !PT ;  /* 0x000000cfd4cf7248 */ /* 0x000fe20007fe0100 */
[----:B------:R-:W-:Y:S01]  /*14890*/  IMAD.MOV.U32 R3, RZ, RZ, 0x3f800000 ;  /* 0x3f800000ff037424 */ /* 0x000fe200078e00ff */
[----:B------:R-:W-:Y:S01]  /*148a0*/  CS2R R118, SRZ ;  /* 0x0000000000767805 */ /* 0x000fe2000001ff00 */
[----:B------:R-:W-:Y:S01]  /*148b0*/  IMAD.MOV.U32 R2, RZ, RZ, 0x3f800000 ;  /* 0x3f800000ff027424 */ /* 0x000fe200078e00ff */
[----:B------:R-:W-:-:S02]  /*148c0*/  ISETP.GE.AND P2, PT, R9, R207, PT ;  /* 0x000000cf0900720c */ /* 0x000fc40003f46270 */
        /* <DEDUP_REMOVED lines=47> */
[----:B------:R-:W-:Y:S06]  /*14bc0*/  @!P2 BRA `(.L_x_1526) ;  /* 0x000000340030a947 */ /* 0x000fec0003800000 */
[----:B------:R-:W-:Y:S01]  /*14bd0*/  IMAD.IADD R203, R8, 0x1, R202 ;  /* 0x0000000108cb7824 */ /* 0x000fe200078e02ca */
[----:B------:R-:W-:Y:S01]  /*14be0*/  BSSY B0, `(.L_x_1527) ;  /* 0x0000346000007945 */ /* 0x000fe20003800000 */
[----:B------:R-:W-:Y:S01]  /*14bf0*/  IMAD.MOV.U32 R3, RZ, RZ, 0x3f800000 ;  /* 0x3f800000ff037424 */ /* 0x000fe200078e00ff */
[----:B------:R-:W-:Y:S01]  /*14c00*/  MOV R119, RZ ;  /* 0x000000ff00777202 */ /* 0x000fe20000000f00 */
[----:B------:R-:W-:-:S07]  /*14c10*/  VIADD R12, R203, 0x8 ;  /* 0x00000008cb0c7836 */ /* 0x000fce0000000000 */
.L_x_1546:
[----:B------:R-:W-:-:S05]  /*14c20*/  VIADD R13, R23, 0x1 ;  /* 0x00000001170d7836 */ /* 0x000fca0000000000 */
[----:B------:R-:W-:-:S04]  /*14c30*/  ISETP.NE.AND P2, PT, R13, 0x2, PT ;  /* 0x000000020d00780c */ /* 0x000fc80003f45270 */
[----:B------:R-:W-:Y:S02]  /*14c40*/  SEL R11, RZ, 0x1, P2 ;  /* 0x00000001ff0b7807 */ /* 0x000fe40001000000 */
[----:B------:R-:W-:Y:S02]  /*14c50*/  SEL R13, R13, RZ, P2 ;  /* 0x000000ff0d0d7207 */ /* 0x000fe40001000000 */
[----:B------:R-:W-:Y:S01]  /*14c60*/  LOP3.LUT R200, R194, R11, RZ, 0x3c, !PT ;  /* 0x0000000bc2c87212 */ /* 0x000fe200078e3cff */
[----:B------:R-:W-:Y:S06]  /*14c70*/  @!P0 BRA `(.L_x_1528) ;  /* 0x0000000000048947 */ /* 0x000fec0003800000 */
[----:B------:R-:W-:Y:S01]  /*14c80*/  BPT.TRAP 0x1 ;  /* 0x000000040000795c */ /* 0x000fe20000300000 */
.L_x_1528:
[----:B------:R-:W-:Y:S01]  /*14c90*/  IMAD R0, R13, 0x8, R17 ;  /* 0x000000080d007824 */ /* 0x000fe200078e0211 */
[----:B------:R-:W-:-:S04]  /*14ca0*/  SHF.L.U32 R11, R200, 0x1f, RZ ;  /* 0x0000001fc80b7819 */ /* 0x000fc800000006ff */
[----:B------:R0:W1:Y:S01]  /*14cb0*/  SYNCS.PHASECHK.TRANS64.TRYWAIT P2, [R0+URZ+0x30830], R11 ;  /* 0x0308300b000075a7 */ /* 0x000062000804017f */
[----:B------:R-:W-:Y:S05]  /*14cc0*/  @!P0 BRA `(.L_x_1529) ;  /* 0x0000000000048947 */ /* 0x000fea0003800000 */
[----:B------:R-:W-:Y:S01]  /*14cd0*/  BPT.TRAP 0x1 ;  /* 0x000000040000795c */ /* 0x000fe20000300000 */
.L_x_1529:
[----:B------:R-:W-:Y:S01]  /*14ce0*/  BSSY B2, `(.L_x_1530) ;  /* 0x0000006000027945 */ /* 0x000fe20003800000 */
[----:B------:R-:W-:Y:S02]  /*14cf0*/  IMAD R14, R13, 0x900, R10 ;  /* 0x000009000d0e7824 */ /* 0x000fe400078e020a */
[----:B------:R-:W-:Y:S01]  /*14d00*/  IMAD.MOV.U32 R15, RZ, RZ, 0x40000040 ;  /* 0x40000040ff0f7424 */ /* 0x000fe200078e00ff */
[----:B-1----:R-:W-:Y:S06]  /*14d10*/  @P2 BRA `(.L_x_1531) ;  /* 0x0000000000082947 */ /* 0x002fec0003800000 */
[----:B------:R-:W1:Y:S02]  /*14d20*/  SYNCS.PHASECHK.TRANS64.TRYWAIT P2, [R0+URZ+0x30830], R11 ;  /* 0x0308300b000075a7 */ /* 0x000e64000804017f */
[----:B-1----:R-:W-:Y:S05]  /*14d30*/  @!P2 BRA `(.L_x_1532) ;  /* 0x0000013400eca947 */ /* 0x002fea0003800000 */
.L_x_1531:
[----:B------:R-:W-:Y:S05]  /*14d40*/  BSYNC B2 ;  /* 0x0000000000027941 */ /* 0x000fea0003800000 */
.L_x_1530:
[----:B------:R-:W2:Y:S04]  /*14d50*/  LDL.64 R120, [R1+0x30] ;  /* 0x0000300001787983 */ /* 0x000ea80000100a00 */
[----:B------:R3:W-:Y:S04]  /*14d60*/  STL.64 [R1+0x50], R8 ;  /* 0x0000500801007387 */ /* 0x0007e80000100a00 */
[----:B---3--:R-:W3:Y:S04]  /*14d70*/  LDL.64 R8, [R1+0x28] ;  /* 0x0000280001087983 */ /* 0x008ee80000100a00 */
[----:B------:R4:W-:Y:S04]  /*14d80*/  STL.64 [R1+0x48], R6 ;  /* 0x0000480601007387 */ /* 0x0009e80000100a00 */
[----:B----4-:R-:W4:Y:S01]  /*14d90*/  LDL.64 R6, [R1+0x20] ;  /* 0x0000200001067983 */ /* 0x010f220000100a00 */
[----:B------:R-:W-:-:S02]  /*14da0*/  R2UR UR6, R14 ;  /* 0x000000000e0672ca */ /* 0x000fc400000e0000 */
[----:B------:R-:W-:Y:S01]  /*14db0*/  R2UR UR7, R15 ;  /* 0x000000000f0772ca */ /* 0x000fe200000e0000 */
[----:B------:R0:W-:Y:S04]  /*14dc0*/  STL.64 [R1+0x40], R4 ;  /* 0x0000400401007387 */ /* 0x0001e80000100a00 */
[----:B0-----:R-:W4:Y:S01]  /*14dd0*/  LDL.64 R4, [R1+0x18] ;  /* 0x0000180001047983 */ /* 0x001f220000100a00 */
[----:B------:R-:W-:Y:S01]  /*14de0*/  IMAD.MOV.U32 R21, RZ, RZ, 0x40000040 ;  /* 0x40000040ff157424 */ /* 0x000fe200078e00ff */
[----:B------:R-:W-:Y:S02]  /*14df0*/  IADD3 R20, R14, 0x2, RZ ;  /* 0x000000020e147810 */ /* 0x000fe40007ffe0ff */
[----:B--2---:R-:W-:Y:S02]  /*14e00*/  R2UR UR4, R120 ;  /* 0x00000000780472ca */ /* 0x004fe400000e0000 */
[----:B------:R-:W-:-:S02]  /*14e10*/  R2UR UR5, R121 ;  /* 0x00000000790572ca */ /* 0x000fc400000e0000 */
[----:B-----5:R-:W-:-:S11]  /*14e20*/  WARPGROUP.ARRIVE ;  /* 0x00000000000079c5 */ /* 0x020fd60000000000 */
[----:B------:R-:W-:Y:S01]  /*14e30*/  HGMMA.64x96x16.F32 R120, gdesc[UR4], RZ, !UPT, gsb0 ;  /* 0x01600000047879f0 */ /* 0x000fe2000c0008ff */
[----:B---3--:R-:W-:Y:S02]  /*14e40*/  R2UR UR4, R8 ;  /* 0x00000000080472ca */ /* 0x008fe400000e0000 */
[----:B------:R-:W-:Y:S02]  /*14e50*/  R2UR UR5, R9 ;  /* 0x00000000090572ca */ /* 0x000fe400000e0000 */
[----:B------:R-:W2:Y:S01]  /*14e60*/  LDL.64 R8, [R1+0x10] ;  /* 0x0000100001087983 */ /* 0x000ea20000100a00 */
[----:B------:R-:W-:Y:S02]  /*14e70*/  R2UR UR6, R20 ;  /* 0x00000000140672ca */ /* 0x000fe400000e0000 */
[----:B------:R-:W-:Y:S01]  /*14e80*/  R2UR UR7, R21 ;  /* 0x00000000150772ca */ /* 0x000fe200000e0000 */
[----:B------:R-:W-:Y:S02]  /*14e90*/  VIADD R20, R14, 0x4 ;  /* 0x000000040e147836 */ /* 0x000fe40000000000 */
[----:B------:R-:W-:Y:S01]  /*14ea0*/  IMAD.MOV.U32 R21, RZ, RZ, 0x40000040 ;  /* 0x40000040ff157424 */ /* 0x000fe200078e00ff */
[----:B------:R-:W-:-:S02]  /*14eb0*/  WARPGROUP.DEPBAR.LE gsb0, 0x0 ;  /* 0x00008000000079c5 */ /* 0x000fc40000010000 */
[----:B------:R-:W-:-:S07]  /*14ec0*/  WARPGROUP.ARRIVE ;  /* 0x00000000000079c5 */ /* 0x000fce0000000000 */
[----:B------:R-:W-:Y:S01]  /*14ed0*/  HGMMA.64x96x16.F32 R120, gdesc[UR4], R120, gsb0 ;  /* 0x01600000047879f0 */ /* 0x000fe20008000878 */
[----:B----4-:R-:W-:Y:S02]  /*14ee0*/  R2UR UR4, R6 ;  /* 0x00000000060472ca */ /* 0x010fe400000e0000 */
[----:B------:R-:W-:Y:S02]  /*14ef0*/  R2UR UR5, R7 ;  /* 0x00000000070572ca */ /* 0x000fe400000e0000 */
[----:B------:R-:W3:Y:S01]  /*14f00*/  LDL.64 R6, [R1+0x8] ;  /* 0x0000080001067983 */ /* 0x000ee20000100a00 */
[----:B------:R-:W-:Y:S02]  /*14f10*/  R2UR UR6, R20 ;  /* 0x00000000140672ca */ /* 0x000fe400000e0000 */
[----:B------:R-:W-:Y:S01]  /*14f20*/  R2UR UR7, R21 ;  /* 0x00000000150772ca */ /* 0x000fe200000e0000 */
[----:B------:R-:W-:Y:S01]  /*14f30*/  VIADD R20, R14, 0x6 ;  /* 0x000000060e147836 */ /* 0x000fe20000000000 */
[----:B------:R-:W-:Y:S01]  /*14f40*/  MOV R21, 0x40000040 ;  /* 0x4000004000157802 */ /* 0x000fe20000000f00 */
[----:B------:R-:W-:-:S02]  /*14f50*/  WARPGROUP.DEPBAR.LE gsb0, 0x0 ;  /* 0x00008000000079c5 */ /* 0x000fc40000010000 */
[----:B------:R-:W-:-:S08]  /*14f60*/  WARPGROUP.ARRIVE ;  /* 0x00000000000079c5 */ /* 0x000fd00000000000 */
[----:B------:R-:W-:Y:S01]  /*14f70*/  HGMMA.64x96x16.F32 R120, gdesc[UR4], R120, gsb0 ;  /* 0x01600000047879f0 */ /* 0x000fe20008000878 */
[----:B------:R-:W-:Y:S02]  /*14f80*/  R2UR UR4, R4 ;  /* 0x00000000040472ca */ /* 0x000fe400000e0000 */
[----:B------:R-:W-:Y:S02]  /*14f90*/  R2UR UR5, R5 ;  /* 0x00000000050572ca */ /* 0x000fe400000e0000 */
[----:B------:R-:W4:Y:S01]  /*14fa0*/  LDL.64 R4, [R1] ;  /* 0x0000000001047983 */ /* 0x000f220000100a00 */
[----:B------:R-:W-:Y:S02]  /*14fb0*/  R2UR UR6, R20 ;  /* 0x00000000140672ca */ /* 0x000fe400000e0000 */
[----:B------:R-:W-:Y:S01]  /*14fc0*/  R2UR UR7, R21 ;  /* 0x00000000150772ca */ /* 0x000fe200000e0000 */
[----:B------:R-:W-:Y:S02]  /*14fd0*/  VIADD R20, R14, 0x300 ;  /* 0x000003000e147836 */ /* 0x000fe40000000000 */
[----:B------:R-:W-:Y:S01]  /*14fe0*/  IMAD.MOV.U32 R21, RZ, RZ, 0x40000040 ;  /* 0x40000040ff157424 */ /* 0x000fe200078e00ff */
[----:B------:R-:W-:-:S02]  /*14ff0*/  WARPGROUP.DEPBAR.LE gsb0, 0x0 ;  /* 0x00008000000079c5 */ /* 0x000fc40000010000 */
[----:B------:R-:W-:-:S07]  /*15000*/  WARPGROUP.ARRIVE ;  /* 0x00000000000079c5 */ /* 0x000fce0000000000 */
[----:B------:R-:W-:Y:S01]  /*15010*/  HGMMA.64x96x16.F32 R120, gdesc[UR4], R120, gsb0 ;  /* 0x01600000047879f0 */ /* 0x000fe20008000878 */
[----:B------:R-:W-:Y:S02]  /*15020*/  R2UR UR6, R20 ;  /* 0x00000000140672ca */ /* 0x000fe400000e0000 */
[----:B------:R-:W-:Y:S02]  /*15030*/  R2UR UR7, R21 ;  /* 0x00000000150772ca */ /* 0x000fe400000e0000 */
[----:B--2---:R-:W-:Y:S02]  /*15040*/  R2UR UR4, R8 ;  /* 0x00000000080472ca */ /* 0x004fe400000e0000 */
[----:B------:R-:W-:Y:S01]  /*15050*/  R2UR UR5, R9 ;  /* 0x00000000090572ca */ /* 0x000fe200000e0000 */
[----:B------:R-:W-:Y:S01]  /*15060*/  VIADD R20, R14, 0x302 ;  /* 0x000003020e147836 */ /* 0x000fe20000000000 */
[----:B------:R0:W5:Y:S01]  /*15070*/  LDL.LU.64 R8, [R1+0x50] ;  /* 0x0000500001087983 */ /* 0x0001620000300a00 */
[----:B------:R-:W-:Y:S01]  /*15080*/  IMAD.MOV.U32 R21, RZ, RZ, 0x40000040 ;  /* 0x40000040ff157424 */ /* 0x000fe200078e00ff */
[----:B------:R-:W-:-:S02]  /*15090*/  WARPGROUP.DEPBAR.LE gsb0, 0x0 ;  /* 0x00008000000079c5 */ /* 0x000fc40000010000 */
[----:B------:R-:W-:-:S07]  /*150a0*/  WARPGROUP.ARRIVE ;  /* 0x00000000000079c5 */ /* 0x000fce0000000000 */
[----:B------:R-:W-:Y:S01]  /*150b0*/  HGMMA.64x96x16.F32 R120, gdesc[UR4], R120, gsb0 ;  /* 0x01600000047879f0 */ /* 0x000fe20008000878 */
[----:B------:R-:W-:Y:S02]  /*150c0*/  R2UR UR6, R20 ;  /* 0x00000000140672ca */ /* 0x000fe400000e0000 */
[----:B------:R-:W-:Y:S02]  /*150d0*/  R2UR UR7, R21 ;  /* 0x00000000150772ca */ /* 0x000fe400000e0000 */
[----:B---3--:R-:W-:Y:S02]  /*150e0*/  R2UR UR4, R6 ;  /* 0x00000000060472ca */ /* 0x008fe400000e0000 */
[----:B------:R-:W-:Y:S01]  /*150f0*/  R2UR UR5, R7 ;  /* 0x00000000070572ca */ /* 0x000fe200000e0000 */
[----:B------:R-:W-:Y:S01]  /*15100*/  IMAD.MOV.U32 R21, RZ, RZ, 0x40000040 ;  /* 0x40000040ff157424 */ /* 0x000fe200078e00ff */
[----:B------:R-:W-:Y:S01]  /*15110*/  IADD3 R20, R14, 0x304, RZ ;  /* 0x000003040e147810 */ /* 0x000fe20007ffe0ff */
[----:B------:R0:W5:Y:S01]  /*15120*/  LDL.LU.64 R6, [R1+0x48] ;  /* 0x0000480001067983 */ /* 0x0001620000300a00 */
[----:B------:R-:W-:-:S02]  /*15130*/  WARPGROUP.DEPBAR.LE gsb0, 0x0 ;  /* 0x00008000000079c5 */ /* 0x000fc40000010000 */
[----:B------:R-:W-:-:S07]  /*15140*/  WARPGROUP.ARRIVE ;  /* 0x00000000000079c5 */ /* 0x000fce0000000000 */
[----:B------:R-:W-:Y:S01]  /*15150*/  HGMMA.64x96x16.F32 R120, gdesc[UR4], R120, gsb0 ;  /* 0x01600000047879f0 */ /* 0x000fe20008000878 */
[----:B------:R-:W-:Y:S02]  /*15160*/  R2UR UR6, R20 ;  /* 0x00000000140672ca */ /* 0x000fe400000e0000 */
[----:B------:R-:W-:Y:S02]  /*15170*/  R2UR UR7, R21 ;  /* 0x00000000150772ca */ /* 0x000fe400000e0000 */
[----:B----4-:R-:W-:Y:S02]  /*15180*/  R2UR UR4, R4 ;  /* 0x00000000040472ca */ /* 0x010fe400000e0000 */
        /* <DEDUP_REMOVED lines=8> */
[----:B------:R-:W-:Y:S01]  /*15210*/  R2UR UR7, R21 ;  /* 0x00000000150772ca */ /* 0x000fe200000e0000 */
[----:B------:R-:W-:Y:S01]  /*15220*/  UMOV UR4, UR52 ;  /* 0x0000003400047c82 */ /* 0x000fe20008000000 */
[----:B------:R-:W-:Y:S01]  /*15230*/  UMOV UR5, UR53 ;  /* 0x0000003500057c82 */ /* 0x000fe20008000000 */
[----:B------:R-:W-:Y:S01]  /*15240*/  VIADD R20, R14, 0x600 ;  /* 0x000006000e147836 */ /* 0x000fe20000000000 */
[----:B------:R-:W-:Y:S01]  /*15250*/  MOV R21, 0x40000040 ;  /* 0x4000004000157802 */ /* 0x000fe20000000f00 */
[----:B------:R-:W-:Y:S02]  /*15260*/  WARPGROUP.DEPBAR.LE gsb0, 0x0 ;  /* 0x00008000000079c5 */ /* 0x000fe40000010000 */
[----:B------:R-:W-:-:S06]  /*15270*/  WARPGROUP.ARRIVE ;  /* 0x00000000000079c5 */ /* 0x000fcc0000000000 */
[----:B------:R-:W-:Y:S01]  /*15280*/  HGMMA.64x96x16.F32 R120, gdesc[UR4], R120, gsb0 ;  /* 0x01600000047879f0 */ /* 0x000fe20008000878 */
[----:B------:R-:W-:Y:S02]  /*15290*/  R2UR UR6, R20 ;  /* 0x00000000140672ca */ /* 0x000fe400000e0000 */
[----:B------:R-:W-:Y:S01]  /*152a0*/  R2UR UR7, R21 ;  /* 0x00000000150772ca */ /* 0x000fe200000e0000 */
[----:B------:R-:W-:Y:S01]  /*152b0*/  UMOV UR4, UR48 ;  /* 0x0000003000047c82 */ /* 0x000fe20008000000 */
[----:B------:R-:W-:Y:S01]  /*152c0*/  UMOV UR5, UR49 ;  /* 0x0000003100057c82 */ /* 0x000fe20008000000 */
[----:B------:R-:W-:Y:S02]  /*152d0*/  VIADD R20, R14, 0x602 ;  /* 0x000006020e147836 */ /* 0x000fe40000000000 */
[----:B------:R-:W-:Y:S01]  /*152e0*/  IMAD.MOV.U32 R21, RZ, RZ, 0x40000040 ;  /* 0x40000040ff157424 */ /* 0x000fe200078e00ff */
        /* <DEDUP_REMOVED lines=16> */
[----:B------:R-:W-:Y:S01]  /*153f0*/  IMAD.MOV.U32 R15, RZ, RZ, 0x40000040 ;  /* 0x40000040ff0f7424 */ /* 0x000fe200078e00ff */
[----:B------:R-:W-:Y:S01]  /*15400*/  IADD3 R14, R14, 0x606, RZ ;  /* 0x000006060e0e7810 */ /* 0x000fe20007ffe0ff */
[----:B------:R-:W-:Y:S02]  /*15410*/  WARPGROUP.DEPBAR.LE gsb0, 0x0 ;  /* 0x00008000000079c5 */ /* 0x000fe40000010000 */
[----:B------:R-:W-:-:S06]  /*15420*/  WARPGROUP.ARRIVE ;  /* 0x00000000000079c5 */ /* 0x000fcc0000000000 */
[----:B------:R-:W-:Y:S01]  /*15430*/  HGMMA.64x96x16.F32 R120, gdesc[UR4], R120, gsb0 ;  /* 0x01600000047879f0 */ /* 0x000fe20008000878 */
[----:B------:R-:W-:Y:S02]  /*15440*/  R2UR UR6, R14 ;  /* 0x000000000e0672ca */ /* 0x000fe400000e0000 */
[----:B------:R-:W-:Y:S01]  /*15450*/  R2UR UR7, R15 ;  /* 0x000000000f0772ca */ /* 0x000fe200000e0000 */
[----:B------:R-:W-:Y:S01]  /*15460*/  UMOV UR4, UR36 ;  /* 0x0000002400047c82 */ /* 0x000fe20008000000 */
[----:B------:R-:W-:Y:S01]  /*15470*/  UMOV UR5, UR37 ;  /* 0x0000002500057c82 */ /* 0x000fe20008000000 */
[----:B------:R-:W-:Y:S02]  /*15480*/  WARPGROUP.DEPBAR.LE gsb0, 0x0 ;  /* 0x00008000000079c5 */ /* 0x000fe40000010000 */
[----:B------:R-:W-:-:S08]  /*15490*/  WARPGROUP.ARRIVE ;  /* 0x00000000000079c5 */ /* 0x000fd00000000000 */
[----:B------:R-:W-:Y:S01]  /*154a0*/  HGMMA.64x96x16.F32 R120, gdesc[UR4], R120, gsb0 ;  /* 0x01600000047879f0 */ /* 0x000fe20008000878 */
        /* <DEDUP_REMOVED lines=97> */
[----:B0-----:R-:W-:Y:S05]  /*15ac0*/  @!P0 BRA `(.L_x_1533) ;  /* 0x0000000000048947 */ /* 0x001fea0003800000 */
[----:B------:R-:W-:Y:S01]  /*15ad0*/  BPT.TRAP 0x1 ;  /* 0x000000040000795c */ /* 0x000fe20000300000 */
.L_x_1533:
[----:B------:R-:W-:Y:S01]  /*15ae0*/  SHF.L.U32 R2, R194, 0x1f, RZ ;  /* 0x0000001fc2027819 */ /* 0x000fe200000006ff */
[----:B------:R-:W-:-:S04]  /*15af0*/  IMAD R14, R23, 0x8, R17 ;  /* 0x00000008170e7824 */ /* 0x000fc800078e0211 */
[----:B------:R0:W2:Y:S01]  /*15b00*/  SYNCS.PHASECHK.TRANS64.TRYWAIT P2, [R14+URZ+0x30850], R2 ;  /* 0x030850020e0075a7 */ /* 0x0000a2000804017f */
[----:B------:R-:W-:Y:S05]  /*15b10*/  @!P0 BRA `(.L_x_1534) ;  /* 0x0000000000048947 */ /* 0x000fea0003800000 */
[----:B------:R-:W-:Y:S01]  /*15b20*/  BPT.TRAP 0x1 ;  /* 0x000000040000795c */ /* 0x000fe20000300000 */
.L_x_1534:
[----:B------:R-:W-:Y:S01]  /*15b30*/  VIADD R3, R17, 0x400 ;  /* 0x0000040011037836 */ /* 0x000fe20000000000 */
[----:B------:R-:W-:Y:S04]  /*15b40*/  BSSY B2, `(.L_x_1535) ;  /* 0x0000008000027945 */ /* 0x000fe80003800000 */
[----:B------:R-:W-:-:S04]  /*15b50*/  SHF.R.U32.HI R3, RZ, 0x4, R3 ;  /* 0x00000004ff037819 */ /* 0x000fc80000011603 */
[----:B------:R-:W-:-:S04]  /*15b60*/  LOP3.LUT R3, R3, 0x3fff, RZ, 0xc0, !PT ;  /* 0x00003fff03037812 */ /* 0x000fc800078ec0ff */
[----:B------:R-:W-:-:S05]  /*15b70*/  LOP3.LUT R3, R3, 0x3000000, RZ, 0xfc, !PT ;  /* 0x0300000003037812 */ /* 0x000fca00078efcff */
[----:B-1----:R-:W-:Y:S01]  /*15b80*/  IMAD R11, R23, 0x900, R3 ;  /* 0x00000900170b7824 */ /* 0x002fe200078e0203 */
[----:B--2---:R-:W-:Y:S06]  /*15b90*/  @P2 BRA `(.L_x_1536) ;  /* 0x0000000000082947 */ /* 0x004fec0003800000 */
[----:B------:R-:W1:Y:S02]  /*15ba0*/  SYNCS.PHASECHK.TRANS64.TRYWAIT P2, [R14+URZ+0x30850], R2 ;  /* 0x030850020e0075a7 */ /* 0x000e64000804017f */
[----:B-1----:R-:W-:Y:S05]  /*15bb0*/  @!P2 BRA `(.L_x_1537) ;  /* 0x000001280060a947 */ /* 0x002fea0003800000 */
.L_x_1536:
[----:B------:R-:W-:Y:S05]  /*15bc0*/  BSYNC B2 ;  /* 0x0000000000027941 */ /* 0x000fea0003800000 */
.L_x_1535:
[----:B01----:R-:W-:Y:S01]  /*15bd0*/  IMAD.MOV.U32 R2, RZ, RZ, R11 ;  /* 0x000000ffff027224 */ /* 0x003fe200078e000b */
[----:B------:R-:W-:Y:S01]  /*15be0*/  MOV R3, 0x40000040 ;  /* 0x4000004000037802 */ /* 0x000fe20000000f00 */
[----:B------:R-:W-:Y:S01]  /*15bf0*/  WARPGROUP.ARRIVE ;  /* 0x00000000000079c5 */ /* 0x000fe20000000000 */
[----:B------:R-:W-:Y:S01]  /*15c00*/  @!P1 VIADD R0, R0, 0x30840 ;  /* 0x0003084000009836 */ /* 0x000fe20000000000 */
[----:B------:R-:W-:Y:S02]  /*15c10*/  LOP3.LUT P2, RZ, R16, 0x100000, RZ, 0xc0, !PT ;  /* 0x0010000010ff7812 */ /* 0x000fe4000784c0ff */
[----:B------:R-:W-:Y:S01]  /*15c20*/  R2UR UR6, R2 ;  /* 0x00000000020672ca */ /* 0x000fe200000e0000 */
[----:B------:R-:W-:Y:S01]  /*15c30*/  VIADD R2, R11, 0x80 ;  /* 0x000000800b027836 */ /* 0x000fe20000000000 */
[----:B------:R-:W-:Y:S01]  /*15c40*/  R2UR UR7, R3 ;  /* 0x00000000030772ca */ /* 0x000fe200000e0000 */
[----:B------:R-:W-:Y:S01]  /*15c50*/  IMAD.MOV.U32 R3, RZ, RZ, 0x40000040 ;  /* 0x40000040ff037424 */ /* 0x000fe200078e00ff */
[----:B------:R-:W-:-:S11]  /*15c60*/  @!P1 PRMT R0, RZ, 0x654, R0 ;  /* 0x00000654ff009816 */ /* 0x000fd60000000000 */
        /* <DEDUP_REMOVED lines=25> */
[----:B------:R-:W-:Y:S01]  /*15e00*/  IMAD.U32 R11, RZ, RZ, UR47 ;  /* 0x0000002fff0b7e24 */ /* 0x000fe2000f8e00ff */
        /* <DEDUP_REMOVED lines=8> */
[----:B------:R-:W-:Y:S03]  /*15e90*/  HGMMA.64x192x16.F32 R24, R168, gdesc[UR4].tnspB, R24, gsb0 ;  /* 0x42e00004a8187df0 */ /* 0x000fe60008000818 */
[----:B------:R-:W-:Y:S02]  /*15ea0*/  WARPGROUP.DEPBAR.LE gsb0, 0x0 ;  /* 0x00008000000079c5 */ /* 0x000fe40000010000 */
[----:B-----5:R-:W-:Y:S01]  /*15eb0*/  IMAD R168, R9, -0x60, RZ ;  /* 0xffffffa009a87824 */ /* 0x020fe200078e02ff */
[----:B------:R0:W-:Y:S04]  /*15ec0*/  @!P1 SYNCS.ARRIVE.TRANS64.RED.A1T0 RZ, [R0+URZ], RZ ;  /* 0x000000ff00ff99a7 */ /* 0x0001e8000810043f */
[----:B------:R-:W-:-:S02]  /*15ed0*/  IADD3 R2, R168, 0x1, R196 ;  /* 0x00000001a8027810 */ /* 0x000fc40007ffe0c4 */
[----:B0-----:R-:W-:-:S03]  /*15ee0*/  LOP3.LUT R0, RZ, R11, RZ, 0x33, !PT ;  /* 0x0000000bff007212 */ /* 0x001fc600078e33ff */
[----:B------:R-:W-:-:S04]  /*15ef0*/  IMAD.IADD R3, R2, 0x1, -R197 ;  /* 0x0000000102037824 */ /* 0x000fc800078e0ac5 */
[----:B------:R-:W-:-:S04]  /*15f00*/  IMAD R3, R206, -0x2, R3 ;  /* 0xfffffffece037824 */ /* 0x000fc800078e0203 */
[----:B------:R-:W-:Y:S01]  /*15f10*/  VIADD R23, R3, UR54 ;  /* 0x0000003603177c36 */ /* 0x000fe20008000000 */
[----:B------:R-:W-:Y:S01]  /*15f20*/  IADD3 R21, R0, R3, RZ ;  /* 0x0000000300157210 */ /* 0x000fe20007ffe0ff */
[----:B------:R-:W-:Y:S02]  /*15f30*/  IMAD R0, R206, -0x2, R168 ;  /* 0xfffffffece007824 */ /* 0x000fe400078e02a8 */
[C---:B------:R-:W-:Y:S02]  /*15f40*/  IMAD.IADD R20, R8.reuse, 0x1, R23 ;  /* 0x0000000108147824 */ /* 0x040fe400078e0217 */
[----:B------:R-:W-:Y:S01]  /*15f50*/  IMAD.IADD R15, R8, 0x1, R21 ;  /* 0x00000001080f7824 */ /* 0x000fe200078e0215 */
[----:B------:R-:W-:Y:S06]  /*15f60*/  @!P2 BRA `(.L_x_1538) ;  /* 0x000000000058a947 */ /* 0x000fec0003800000 */
[----:B------:R-:W-:Y:S01]  /*15f70*/  IMAD.IADD R171, R8, 0x1, R202 ;  /* 0x0000000108ab7824 */ /* 0x000fe200078e02ca */
[----:B------:R-:W-:Y:S04]  /*15f80*/  BSSY B2, `(.L_x_1539) ;  /* 0x0000011000027945 */ /* 0x000fe80003800000 */
[----:B------:R-:W-:-:S13]  /*15f90*/  ISETP.GT.AND P2, PT, R171, -0x1, PT ;  /* 0xffffffffab00780c */ /* 0x000fda0003f44270 */
[----:B------:R-:W-:Y:S05]  /*15fa0*/  @P2 BRA `(.L_x_1540) ;  /* 0x0000000000202947 */ /* 0x000fea0003800000 */
[----:B------:R-:W-:Y:S01]  /*15fb0*/  IMAD.U32 R169, RZ, RZ, UR46 ;  /* 0x0000002effa97e24 */ /* 0x000fe2000f8e00ff */
[----:B------:R-:W-:-:S04]  /*15fc0*/  LOP3.LUT R171, RZ, R171, RZ, 0x33, !PT ;  /* 0x000000abffab7212 */ /* 0x000fc800078e33ff */
[----:B------:R-:W-:-:S13]  /*15fd0*/  ISETP.NE.AND P2, PT, R169, 0x1, PT ;  /* 0x00000001a900780c */ /* 0x000fda0003f45270 */
[----:B------:R-:W0:Y:S02]  /*15fe0*/  @P2 LDC.64 R2, c[0x0][0x9e8] ;  /* 0x00027a00ff022b82 */ /* 0x000e240000000a00 */
[----:B0-----:R-:W-:-:S05]  /*15ff0*/  @P2 IMAD.HI.U32 R2, R171, R2, RZ ;  /* 0x00000002ab022227 */ /* 0x001fca00078e00ff */
[----:B------:R-:W-:-:S04]  /*16000*/  @P2 SHF.R.U32.HI R171, RZ, R3, R2 ;  /* 0x00000003ffab2219 */ /* 0x000fc80000011602 */
[----:B------:R-:W-:Y:S01]  /*16010*/  LOP3.LUT R2, RZ, R171, RZ, 0x33, !PT ;  /* 0x000000abff027212 */ /* 0x000fe200078e33ff */
[----:B------:R-:W-:Y:S06]  /*16020*/  BRA `(.L_x_1541) ;  /* 0x0000000000187947 */ /* 0x000fec0003800000 */
.L_x_1540:
[----:B------:R-:W-:-:S04]  /*16030*/  MOV R169, UR46 ;  /* 0x0000002e00a97c02 */ /* 0x000fc80008000f00 */
[----:B------:R-:W-:-:S13]  /*16040*/  ISETP.NE.AND P2, PT, R169, 0x1, PT ;  /* 0x00000001a900780c */ /* 0x000fda0003f45270 */
[----:B------:R-:W0:Y:S02]  /*16050*/  @P2 LDC.64 R2, c[0x0][0x9e8] ;  /* 0x00027a00ff022b82 */ /* 0x000e240000000a00 */
[----:B0-----:R-:W-:-:S04]  /*16060*/  @P2 IMAD.HI.U32 R170, R171, R2, RZ ;  /* 0x00000002abaa2227 */ /* 0x001fc800078e00ff */
[----:B------:R-:W-:Y:S01]  /*16070*/  IMAD.MOV.U32 R2, RZ, RZ, R171 ;  /* 0x000000ffff027224 */ /* 0x000fe200078e00ab */
[----:B------:R-:W-:-:S07]  /*16080*/  @P2 SHF.R.U32.HI R2, RZ, R3, R170 ;  /* 0x00000003ff022219 */ /* 0x000fce00000116aa */
.L_x_1541:
[----:B------:R-:W-:Y:S05]  /*16090*/  BSYNC B2 ;  /* 0x0000000000027941 */ /* 0x000fea0003800000 */
.L_x_1539:
[----:B------:R-:W-:-:S05]  /*160a0*/  IMAD R2, R2, R169, R0 ;  /* 0x000000a902027224 */ /* 0x000fca00078e0200 */
[----:B------:R-:W-:Y:S02]  /*160b0*/  VIADDMNMX R20, R2, R169, R20, PT ;  /* 0x000000a902147246 */ /* 0x000fe40003800114 */
[----:B------:R-:W-:-:S07]  /*160c0*/  VIMNMX R15, R15, R2, !PT ;  /* 0x000000020f0f7248 */ /* 0x000fce0007fe0100 */
.L_x_1538:
[C---:B------:R-:W-:Y:S02]  /*160d0*/  ISETP.GE.AND P2, PT, R168.reuse, 0x2, PT ;  /* 0x00000002a800780c */ /* 0x040fe40003f46270 */
[C---:B------:R-:W-:Y:S02]  /*160e0*/  ISETP.GE.AND P3, PT, R168.reuse, 0x9, PT ;  /* 0x00000009a800780c */ /* 0x040fe40003f66270 */
[C---:B------:R-:W-:Y:S02]  /*160f0*/  ISETP.GT.AND P5, PT, R15.reuse, 0x1, !P2 ;  /* 0x000000010f00780c */ /* 0x040fe400057a4270 */
[----:B------:R-:W-:Y:S02]  /*16100*/  ISETP.GE.AND P6, PT, R168, 0xa, PT ;  /* 0x0000000aa800780c */ /* 0x000fe40003fc6270 */
[----:B------:R-:W-:Y:S02]  /*16110*/  ISETP.GT.AND P4, PT, R15, 0x8, !P3 ;  /* 0x000000080f00780c */ /* 0x000fe40005f84270 */
[----:B------:R-:W-:-:S02]  /*16120*/  ISETP.LT.OR P5, PT, R20, 0x2, P5 ;  /* 0x000000021400780c */ /* 0x000fc40002fa1670 */
[----:B------:R-:W-:Y:S02]  /*16130*/  ISETP.LT.OR P4, PT, R20, 0x9, P4 ;  /* 0x000000091400780c */ /* 0x000fe40002781670 */
[----:B------:R-:W-:Y:S02]  /*16140*/  FSEL R121, R121, -INF , !P5 ;  /* 0xff80000079797808 */ /* 0x000fe40006800000 */
[----:B------:R-:W-:Y:S02]  /*16150*/  ISETP.GE.AND P5, PT, R168, 0x11, PT ;  /* 0x00000011a800780c */ /* 0x000fe40003fa6270 */
[----:B------:R-:W-:Y:S02]  /*16160*/  LOP3.LUT R16, R16, 0xfffffffb, RZ, 0xc0, !PT ;  /* 0xfffffffb10107812 */ /* 0x000fe400078ec0ff */
[----:B------:R-:W-:Y:S02]  /*16170*/  FSEL R124, R124, -INF , !P4 ;  /* 0xff8000007c7c7808 */ /* 0x000fe40006000000 */
[----:B------:R-:W-:-:S02]  /*16180*/  ISETP.GT.AND P4, PT, R15, 0x9, !P6 ;  /* 0x000000090f00780c */ /* 0x000fc40007784270 */
[----:B------:R-:W-:Y:S02]  /*16190*/  @P6 LOP3.LUT R16, R16, 0x4, RZ, 0xfc, !PT ;  /* 0x0000000410106812 */ /* 0x000fe400078efcff */
[----:B------:R-:W-:Y:S02]  /*161a0*/  ISETP.LT.OR P4, PT, R20, 0xa, P4 ;  /* 0x0000000a1400780c */ /* 0x000fe40002781670 */
[----:B------:R-:W-:Y:S02]  /*161b0*/  LOP3.LUT R16, R16, 0xfffffff7, RZ, 0xc0, !PT ;  /* 0xfffffff710107812 */ /* 0x000fe400078ec0ff */
[----:B------:R-:W-:Y:S02]  /*161c0*/  FSEL R125, R125, -INF , !P4 ;  /* 0xff8000007d7d7808 */ /* 0x000fe40006000000 */
[----:B------:R-:W-:Y:S02]  /*161d0*/  @P5 LOP3.LUT R16, R16, 0x8, RZ, 0xfc, !PT ;  /* 0x0000000810105812 */ /* 0x000fe400078efcff */
[----:B------:R-:W-:-:S02]  /*161e0*/  ISETP.GT.AND P4, PT, R15, 0x10, !P5 ;  /* 0x000000100f00780c */ /* 0x000fc40006f84270 */
[----:B------:R-:W-:Y:S02]  /*161f0*/  ISETP.GE.AND P5, PT, R168, 0x12, PT ;  /* 0x00000012a800780c */ /* 0x000fe40003fa6270 */
[----:B------:R-:W-:Y:S02]  /*16200*/  ISETP.LT.OR P4, PT, R20, 0x11, P4 ;  /* 0x000000111400780c */ /* 0x000fe40002781670 */
[----:B------:R-:W-:Y:S02]  /*16210*/  LOP3.LUT R16, R16, 0xfff7ffff, RZ, 0xc0, !PT ;  /* 0xfff7ffff10107812 */ /* 0x000fe400078ec0ff */
[----:B------:R-:W-:Y:S02]  /*16220*/  FSEL R128, R128, -INF , !P4 ;  /* 0xff80000080807808 */ /* 0x000fe40006000000 */
[----:B------:R-:W-:Y:S02]  /*16230*/  ISETP.GT.AND P4, PT, R15, 0x11, !P5 ;  /* 0x000000110f00780c */ /* 0x000fe40006f84270 */
[----:B------:R-:W-:-:S02]  /*16240*/  IADD3 R23, R23, 0x8, R8 ;  /* 0x0000000817177810 */ /* 0x000fc40007ffe008 */
[----:B------:R-:W-:Y:S02]  /*16250*/  ISETP.LT.OR P4, PT, R20, 0x12, P4 ;  /* 0x000000121400780c */ /* 0x000fe40002781670 */
[----:B------:R-:W-:Y:S02]  /*16260*/  @P5 LOP3.LUT R16, R16, 0x80000, RZ, 0xfc, !PT ;  /* 0x0008000010105812 */ /* 0x000fe400078efcff */
[----:B------:R-:W-:Y:S02]  /*16270*/  ISETP.GE.AND P5, PT, R168, 0x19, PT ;  /* 0x00000019a800780c */ /* 0x000fe40003fa6270 */
[----:B------:R-:W-:Y:S02]  /*16280*/  LOP3.LUT R16, R16, 0xfffbffff, RZ, 0xc0, !PT ;  /* 0xfffbffff10107812 */ /* 0x000fe400078ec0ff */
[----:B------:R-:W-:Y:S02]  /*16290*/  FSEL R129, R129, -INF , !P4 ;  /* 0xff80000081817808 */ /* 0x000fe40006000000 */
[----:B------:R-:W-:-:S02]  /*162a0*/  ISETP.GT.AND P4, PT, R15, 0x18, !P5 ;  /* 0x000000180f00780c */ /* 0x000fc40006f84270 */
[----:B------:R-:W-:Y:S02]  /*162b0*/  IADD3 R21, R21, 0x8, R8 ;  /* 0x0000000815157810 */ /* 0x000fe40007ffe008 */
[----:B------:R-:W-:-:S03]  /*162c0*/  ISETP.LT.OR P4, PT, R20, 0x19, P4 ;  /* 0x000000191400780c */ /* 0x000fc60002781670 */
[----:B------:R-:W-:Y:S02]  /*162d0*/  @P5 LOP3.LUT R16, R16, 0x40000, RZ, 0xfc, !PT ;  /* 0x0004000010105812 */ /* 0x000fe400078efcff */
[----:B------:R-:W-:Y:S02]  /*162e0*/  ISETP.GE.AND P5, PT, R168, 0x1a, PT ;  /* 0x0000001aa800780c */ /* 0x000fe40003fa6270 */
[----:B------:R-:W-:Y:S02]  /*162f0*/  LOP3.LUT R16, R16, 0xfffdffff, RZ, 0xc0, !PT ;  /* 0xfffdffff10107812 */ /* 0x000fe400078ec0ff */
[----:B------:R-:W-:Y:S02]  /*16300*/  FSEL R132, R132, -INF , !P4 ;  /* 0xff80000084847808 */ /* 0x000fe40006000000 */
[----:B------:R-:W-:-:S04]  /*16310*/  ISETP.GT.AND P4, PT, R15, 0x19, !P5 ;  /* 0x000000190f00780c */ /* 0x000fc80006f84270 */
        /* <DEDUP_REMOVED lines=69> */
[----:B------:R-:W-:Y:S02]  /*16770*/  FSEL R156, R156, -INF , !P4 ;  /* 0xff8000009c9c7808 */ /* 0x000fe40006000000 */
[----:B------:R-:W-:Y:S02]  /*16780*/  LOP3.LUT R16, R16, 0xffffffdf, RZ, 0xc0, !PT ;  /* 0xffffffdf10107812 */ /* 0x000fe400078ec0ff */
[----:B------:R-:W-:-:S04]  /*16790*/  ISETP.GT.AND P4, PT, R15, 0x49, !P5 ;  /* 0x000000490f00780c */ /* 0x000fc80006f84270 */
[----:B------:R-:W-:-:S03]  /*167a0*/  ISETP.LT.OR P4, PT, R20, 0x4a, P4 ;  /* 0x0000004a1400780c */ /* 0x000fc60002781670 */
[----:B------:R-:W-:Y:S02]  /*167b0*/  @P5 LOP3.LUT R16, R16, 0x20, RZ, 0xfc, !PT ;  /* 0x0000002010105812 */ /* 0x000fe400078efcff */
[----:B------:R-:W-:Y:S02]  /*167c0*/  ISETP.GE.AND P5, PT, R168, 0x51, PT ;  /* 0x00000051a800780c */ /* 0x000fe40003fa6270 */
[----:B------:R-:W-:Y:S02]  /*167d0*/  FSEL R157, R157, -INF , !P4 ;  /* 0xff8000009d9d7808 */ /* 0x000fe40006000000 */
[----:B------:R-:W-:Y:S02]  /*167e0*/  ISETP.GT.AND P4, PT, R15, 0x50, !P5 ;  /* 0x000000500f00780c */ /* 0x000fe40006f84270 */
[----:B------:R-:W-:Y:S02]  /*167f0*/  LOP3.LUT R16, R16, 0xffffffef, RZ, 0xc0, !PT ;  /* 0xffffffef10107812 */ /* 0x000fe400078ec0ff */
[----:B------:R-:W-:-:S04]  /*16800*/  ISETP.LT.OR P4, PT, R20, 0x51, P4 ;  /* 0x000000511400780c */ /* 0x000fc80002781670 */
[----:B------:R-:W-:Y:S02]  /*16810*/  FSEL R160, R160, -INF , !P4 ;  /* 0xff800000a0a07808 */ /* 0x000fe40006000000 */
[----:B------:R-:W-:Y:S02]  /*16820*/  ISETP.GE.AND P4, PT, R168, 0x52, PT ;  /* 0x00000052a800780c */ /* 0x000fe40003f86270 */
[----:B------:R-:W-:Y:S02]  /*16830*/  @P5 LOP3.LUT R16, R16, 0x10, RZ, 0xfc, !PT ;  /* 0x0000001010105812 */ /* 0x000fe400078efcff */
[----:B------:R-:W-:Y:S02]  /*16840*/  ISETP.GT.AND P5, PT, R15, 0x51, !P4 ;  /* 0x000000510f00780c */ /* 0x000fe400067a4270 */
[----:B------:R-:W-:Y:S02]  /*16850*/  LOP3.LUT R16, R16, 0xfffffffd, RZ, 0xc0, !PT ;  /* 0xfffffffd10107812 */ /* 0x000fe400078ec0ff */
[----:B------:R-:W-:-:S04]  /*16860*/  ISETP.LT.OR P5, PT, R20, 0x52, P5 ;  /* 0x000000521400780c */ /* 0x000fc80002fa1670 */
[----:B------:R-:W-:Y:S02]  /*16870*/  FSEL R161, R161, -INF , !P5 ;  /* 0xff800000a1a17808 */ /* 0x000fe40006800000 */
[----:B------:R-:W-:-:S04]  /*16880*/  ISETP.GE.AND P5, PT, R168, 0x59, PT ;  /* 0x00000059a800780c */ /* 0x000fc80003fa6270 */
[----:B------:R-:W-:-:S04]  /*16890*/  ISETP.GT.AND P6, PT, R15, 0x58, !P5 ;  /* 0x000000580f00780c */ /* 0x000fc80006fc4270 */
[----:B------:R-:W-:-:S04]  /*168a0*/  ISETP.LT.OR P6, PT, R20, 0x59, P6 ;  /* 0x000000591400780c */ /* 0x000fc800037c1670 */
[----:B------:R-:W-:Y:S02]  /*168b0*/  FSEL R164, R164, -INF , !P6 ;  /* 0xff800000a4a47808 */ /* 0x000fe40007000000 */
[----:B------:R-:W-:-:S13]  /*168c0*/  ISETP.GE.AND P6, PT, R168, 0x1, PT ;  /* 0x00000001a800780c */ /* 0x000fda0003fc6270 */
[----:B------:R-:W-:Y:S02]  /*168d0*/  @P6 LOP3.LUT R16, R16, 0x2, RZ, 0xfc, !PT ;  /* 0x0000000210106812 */ /* 0x000fe400078efcff */
[----:B------:R-:W-:Y:S02]  /*168e0*/  ISETP.GT.AND P6, PT, R15, RZ, !P6 ;  /* 0x000000ff0f00720c */ /* 0x000fe400077c4270 */
[----:B------:R-:W-:Y:S02]  /*168f0*/  LOP3.LUT R16, R16, 0xfffffffe, RZ, 0xc0, !PT ;  /* 0xfffffffe10107812 */ /* 0x000fe400078ec0ff */
[----:B------:R-:W-:-:S04]  /*16900*/  ISETP.LT.OR P6, PT, R20, 0x1, P6 ;  /* 0x000000011400780c */ /* 0x000fc800037c1670 */
[----:B------:R-:W-:Y:S02]  /*16910*/  FSEL R120, R120, -INF , !P6 ;  /* 0xff80000078787808 */ /* 0x000fe40007000000 */
[----:B------:R-:W-:-:S13]  /*16920*/  ISETP.GE.AND P6, PT, R168, 0x5a, PT ;  /* 0x0000005aa800780c */ /* 0x000fda0003fc6270 */
[----:B------:R-:W-:Y:S02]  /*16930*/  @P6 LOP3.LUT R16, R16, 0x1, RZ, 0xfc, !PT ;  /* 0x0000000110106812 */ /* 0x000fe400078efcff */
[----:B------:R-:W-:-:S04]  /*16940*/  ISETP.GT.AND P6, PT, R15, 0x59, !P6 ;  /* 0x000000590f00780c */ /* 0x000fc800077c4270 */
[----:B------:R-:W-:-:S04]  /*16950*/  ISETP.LT.OR P6, PT, R20, 0x5a, P6 ;  /* 0x0000005a1400780c */ /* 0x000fc800037c1670 */
[----:B------:R-:W-:Y:S02]  /*16960*/  FSEL R165, R165, -INF , !P6 ;  /* 0xff800000a5a57808 */ /* 0x000fe40007000000 */
[----:B------:R-:W-:-:S13]  /*16970*/  LOP3.LUT P6, RZ, R16, 0x100000, RZ, 0xc0, !PT ;  /* 0x0010000010ff7812 */ /* 0x000fda00078cc0ff */
[----:B------:R-:W-:Y:S05]  /*16980*/  @!P6 BRA `(.L_x_1542) ;  /* 0x000000000058e947 */ /* 0x000fea0003800000 */
[----:B------:R-:W-:Y:S01]  /*16990*/  ISETP.GT.AND P6, PT, R12, -0x1, PT ;  /* 0xffffffff0c00780c */ /* 0x000fe20003fc4270 */
[----:B------:R-:W-:-:S12]  /*169a0*/  BSSY B2, `(.L_x_1543) ;  /* 0x0000011000027945 */ /* 0x000fd80003800000 */
[----:B------:R-:W-:Y:S05]  /*169b0*/  @P6 BRA `(.L_x_1544) ;  /* 0x0000000000246947 */ /* 0x000fea0003800000 */
[----:B------:R-:W-:Y:S02]  /*169c0*/  IMAD.U32 R20, RZ, RZ, UR46 ;  /* 0x0000002eff147e24 */ /* 0x000fe4000f8e00ff */
[----:B------:R-:W-:-:S03]  /*169d0*/  VIADD R15, R203, 0x8 ;  /* 0x00000008cb0f7836 */ /* 0x000fc60000000000 */
[----:B------:R-:W-:Y:S02]  /*169e0*/  ISETP.NE.AND P6, PT, R20, 0x1, PT ;  /* 0x000000011400780c */ /* 0x000fe40003fc5270 */
[----:B------:R-:W-:-:S11]  /*169f0*/  LOP3.LUT R15, RZ, R15, RZ, 0x33, !PT ;  /* 0x0000000fff0f7212 */ /* 0x000fd600078e33ff */
[----:B------:R-:W0:Y:S02]  /*16a00*/  @P6 LDC.64 R2, c[0x0][0x9e8] ;  /* 0x00027a00ff026b82 */ /* 0x000e240000000a00 */
[----:B0-----:R-:W-:-:S05]  /*16a10*/  @P6 IMAD.HI.U32 R2, R15, R2, RZ ;  /* 0x000000020f026227 */ /* 0x001fca00078e00ff */
[----:B------:R-:W-:-:S04]  /*16a20*/  @P6 SHF.R.U32.HI R15, RZ, R3, R2 ;  /* 0x00000003ff0f6219 */ /* 0x000fc80000011602 */
[----:B------:R-:W-:Y:S01]  /*16a30*/  LOP3.LUT R15, RZ, R15, RZ, 0x33, !PT ;  /* 0x0000000fff0f7212 */ /* 0x000fe200078e33ff */
[----:B------:R-:W-:Y:S06]  /*16a40*/  BRA `(.L_x_1545) ;  /* 0x0000000000187947 */ /* 0x000fec0003800000 */
.L_x_1544:
[----:B------:R-:W-:Y:S01]  /*16a50*/  IMAD.U32 R20, RZ, RZ, UR46 ;  /* 0x0000002eff147e24 */ /* 0x000fe2000f8e00ff */
[----:B------:R-:W-:-:S04]  /*16a60*/  MOV R15, R12 ;  /* 0x0000000c000f7202 */ /* 0x000fc80000000f00 */
[----:B------:R-:W-:-:S13]  /*16a70*/  ISETP.NE.AND P6, PT, R20, 0x1, PT ;  /* 0x000000011400780c */ /* 0x000fda0003fc5270 */
[----:B------:R-:W0:Y:S02]  /*16a80*/  @P6 LDC.64 R2, c[0x0][0x9e8] ;  /* 0x00027a00ff026b82 */ /* 0x000e240000000a00 */
[----:B0-----:R-:W-:-:S05]  /*16a90*/  @P6 IMAD.HI.U32 R2, R12, R2, RZ ;  /* 0x000000020c026227 */ /* 0x001fca00078e00ff */
[----:B------:R-:W-:-:S07]  /*16aa0*/  @P6 SHF.R.U32.HI R15, RZ, R3, R2 ;  /* 0x00000003ff0f6219 */ /* 0x000fce0000011602 */
.L_x_1545:
[----:B------:R-:W-:Y:S05]  /*16ab0*/  BSYNC B2 ;  /* 0x0000000000027941 */ /* 0x000fea0003800000 */
.L_x_1543:
[----:B------:R-:W-:-:S05]  /*16ac0*/  IMAD R0, R15, R20, R0 ;  /* 0x000000140f007224 */ /* 0x000fca00078e0200 */
[----:B------:R-:W-:Y:S02]  /*16ad0*/  VIADDMNMX R23, R0, R20, R23, PT ;  /* 0x0000001400177246 */ /* 0x000fe40003800117 */
[----:B------:R-:W-:-:S07]  /*16ae0*/  VIMNMX R21, R21, R0, !PT ;  /* 0x0000000015157248 */ /* 0x000fce0007fe0100 */
.L_x_1542:
[----:B------:R-:W-:Y:S01]  /*16af0*/  ISETP.GT.AND P2, PT, R21, 0x1, !P2 ;  /* 0x000000011500780c */ /* 0x000fe20005744270 */
[----:B------:R-:W-:Y:S01]  /*16b00*/  @!P1 VIADD R14, R14, 0x30860 ;  /* 0x000308600e0e9836 */ /* 0x000fe20000000000 */
[----:B------:R-:W-:Y:S01]  /*16b10*/  FMNMX.FTZ R0, R120, R5, !PT ;  /* 0x0000000578007209 */ /* 0x000fe20007810000 */
[----:B------:R-:W-:Y:S01]  /*16b20*/  IMAD.MOV.U32 R194, RZ, RZ, R200 ;  /* 0x000000ffffc27224 */ /* 0x000fe200078e00c8 */
[----:B------:R-:W-:Y:S02]  /*16b30*/  ISETP.LT.OR P2, PT, R23, 0x2, P2 ;  /* 0x000000021700780c */ /* 0x000fe40001741670 */
[C---:B------:R-:W-:Y:S02]  /*16b40*/  LOP3.LUT P6, RZ, R16.reuse, 0x8000, RZ, 0xc0, !PT ;  /* 0x0000800010ff7812 */ /* 0x040fe400078cc0ff */
[----:B------:R-:W-:Y:S02]  /*16b50*/  FSEL R123, R123, -INF , !P2 ;  /* 0xff8000007b7b7808 */ /* 0x000fe40005000000 */
[----:B------:R-:W-:-:S02]  /*16b60*/  LOP3.LUT P2, RZ, R16, 0x4, RZ, 0xc0, !PT ;  /* 0x0000000410ff7812 */ /* 0x000fc4000784c0ff */
[C---:B------:R-:W-:Y:S02]  /*16b70*/  ISETP.GT.AND P3, PT, R21.reuse, 0x8, !P3 ;  /* 0x000000081500780c */ /* 0x040fe40005f64270 */
[----:B------:R-:W-:Y:S02]  /*16b80*/  ISETP.GT.AND P2, PT, R21, 0x9, !P2 ;  /* 0x000000091500780c */ /* 0x000fe40005744270 */
[----:B------:R-:W-:Y:S02]  /*16b90*/  FMNMX.FTZ R3, R121, R0, !PT ;  /* 0x0000000079037209 */ /* 0x000fe40007810000 */
[C---:B------:R-:W-:Y:S02]  /*16ba0*/  ISETP.LT.OR P2, PT, R23.reuse, 0xa, P2 ;  /* 0x0000000a1700780c */ /* 0x040fe40001741670 */
[----:B------:R-:W-:Y:S02]  /*16bb0*/  ISETP.LT.OR P3, PT, R23, 0x9, P3 ;  /* 0x000000091700780c */ /* 0x000fe40001f61670 */
[----:B------:R-:W-:-:S02]  /*16bc0*/  FSEL R127, R127, -INF , !P2 ;  /* 0xff8000007f7f7808 */ /* 0x000fc40005000000 */
[----:B------:R-:W-:Y:S02]  /*16bd0*/  LOP3.LUT P2, RZ, R16, 0x8, RZ, 0xc0, !PT ;  /* 0x0000000810ff7812 */ /* 0x000fe4000784c0ff */
[----:B------:R-:W-:Y:S02]  /*16be0*/  FMNMX.FTZ R0, R124, R3, !PT ;  /* 0x000000037c007209 */ /* 0x000fe40007810000 */
[----:B------:R-:W-:Y:S02]  /*16bf0*/  ISETP.GT.AND P2, PT, R21, 0x10, !P2 ;  /* 0x000000101500780c */ /* 0x000fe40005744270 */
[----:B------:R-:W-:Y:S02]  /*16c00*/  FSEL R126, R126, -INF , !P3 ;  /* 0xff8000007e7e7808 */ /* 0x000fe40005800000 */
[----:B------:R-:W-:Y:S02]  /*16c10*/  ISETP.LT.OR P2, PT, R23, 0x11, P2 ;  /* 0x000000111700780c */ /* 0x000fe40001741670 */
[----:B------:R-:W-:-:S02]  /*16c20*/  LOP3.LUT P3, RZ, R16, 0x4000, RZ, 0xc0, !PT ;  /* 0x0000400010ff7812 */ /* 0x000fc4000786c0ff */
[----:B------:R-:W-:Y:S02]  /*16c30*/  FSEL R130, R130, -INF , !P2 ;  /* 0xff80000082827808 */ /* 0x000fe40005000000 */
[----:B------:R-:W-:Y:S02]  /*16c40*/  LOP3.LUT P2, RZ, R16, 0x80000, RZ, 0xc0, !PT ;  /* 0x0008000010ff7812 */ /* 0x000fe4000784c0ff */
[----:B------:R-:W-:Y:S02]  /*16c50*/  FMNMX.FTZ R3, R125, R0, !PT ;  /* 0x000000007d037209 */ /* 0x000fe40007810000 */
[----:B------:R-:W-:Y:S02]  /*16c60*/  ISETP.GT.AND P2, PT, R21, 0x11, !P2 ;  /* 0x000000111500780c */ /* 0x000fe40005744270 */
[----:B------:R-:W-:Y:S02]  /*16c70*/  FMNMX.FTZ R0, R128, R3, !PT ;  /* 0x0000000380007209 */ /* 0x000fe40007810000 */
[----:B------:R-:W-:-:S02]  /*16c80*/  ISETP.LT.OR P2, PT, R23, 0x12, P2 ;  /* 0x000000121700780c */ /* 0x000fc40001741670 */
[----:B------:R-:W-:Y:S02]  /*16c90*/  FMNMX.FTZ R3, R129, R0, !PT ;  /* 0x0000000081037209 */ /* 0x000fe40007810000 */
[----:B------:R-:W-:Y:S02]  /*16ca0*/  FSEL R131, R131, -INF , !P2 ;  /* 0xff80000083837808 */ /* 0x000fe40005000000 */
[----:B------:R-:W-:Y:S02]  /*16cb0*/  LOP3.LUT P2, RZ, R16, 0x40000, RZ, 0xc0, !PT ;  /* 0x0004000010ff7812 */ /* 0x000fe4000784c0ff */
[----:B------:R-:W-:Y:S02]  /*16cc0*/  FMNMX.FTZ R0, R132, R3, !PT ;  /* 0x0000000384007209 */ /* 0x000fe40007810000 */
[----:B------:R-:W-:Y:S02]  /*16cd0*/  ISETP.GT.AND P2, PT, R21, 0x18, !P2 ;  /* 0x000000181500780c */ /* 0x000fe40005744270 */
[----:B------:R-:W-:-:S02]  /*16ce0*/  FMNMX.FTZ R3, R133, R0, !PT ;  /* 0x0000000085037209 */ /* 0x000fc40007810000 */
[----:B------:R-:W-:Y:S02]  /*16cf0*/  ISETP.LT.OR P2, PT, R23, 0x19, P2 ;  /* 0x000000191700780c */ /* 0x000fe40001741670 */
[----:B------:R-:W-:Y:S02]  /*16d00*/  FMNMX.FTZ R0, R136, R3, !PT ;  /* 0x0000000388007209 */ /* 0x000fe40007810000 */
[----:B------:R-:W-:Y:S02]  /*16d10*/  FSEL R134, R134, -INF , !P2 ;  /* 0xff80000086867808 */ /* 0x000fe40005000000 */
[----:B------:R-:W-:Y:S02]  /*16d20*/  LOP3.LUT P2, RZ, R16, 0x20000, RZ, 0xc0, !PT ;  /* 0x0002000010ff7812 */ /* 0x000fe4000784c0ff */
[----:B------:R-:W-:Y:S02]  /*16d30*/  FMNMX.FTZ R3, R137, R0, !PT ;  /* 0x0000000089037209 */ /* 0x000fe40007810000 */
[----:B------:R-:W-:-:S02]  /*16d40*/  ISETP.GT.AND P2, PT, R21, 0x19, !P2 ;  /* 0x000000191500780c */ /* 0x000fc40005744270 */
[----:B------:R-:W-:Y:S02]  /*16d50*/  FMNMX.FTZ R0, R140, R3, !PT ;  /* 0x000000038c007209 */ /* 0x000fe40007810000 */
[----:B------:R-:W-:Y:S02]  /*16d60*/  ISETP.LT.OR P2, PT, R23, 0x1a, P2 ;  /* 0x0000001a1700780c */ /* 0x000fe40001741670 */
[----:B------:R-:W-:Y:S02]  /*16d70*/  FMNMX.FTZ R3, R141, R0, !PT ;  /* 0x000000008d037209 */ /* 0x000fe40007810000 */
[----:B------:R-:W-:Y:S02]  /*16d80*/  FSEL R135, R135, -INF , !P2 ;  /* 0xff80000087877808 */ /* 0x000fe40005000000 */
[----:B------:R-:W-:Y:S02]  /*16d90*/  LOP3.LUT P2, RZ, R16, 0x10000, RZ, 0xc0, !PT ;  /* 0x0001000010ff7812 */ /* 0x000fe4000784c0ff */
        /* <DEDUP_REMOVED lines=26> */
[----:B------:R-:W-:Y:S01]  /*16f40*/  FMNMX.FTZ R2, R165, R0, !PT ;  /* 0x00000000a5027209 */ /* 0x000fe20007810000 */
[----:B------:R-:W-:Y:S01]  /*16f50*/  IMAD.U32 R0, RZ, RZ, UR43 ;  /* 0x0000002bff007e24 */ /* 0x000fe2000f8e00ff */
[----:B------:R-:W-:Y:S02]  /*16f60*/  ISETP.LT.OR P2, PT, R23, 0x31, P2 ;  /* 0x000000311700780c */ /* 0x000fe40001741670 */
[----:B------:R-:W-:Y:S01]  /*16f70*/  LOP3.LUT P6, RZ, R16, 0x20, RZ, 0xc0, !PT ;  /* 0x0000002010ff7812 */ /* 0x000fe200078cc0ff */
[----:B------:R-:W0:Y:S01]  /*16f80*/  SHFL.BFLY PT, R3, R2, 0x2, 0x1f ;  /* 0x0c401f0002037f89 */ /* 0x000e2200000e0000 */
[----:B------:R-:W-:Y:S02]  /*16f90*/  FSEL R146, R146, -INF , !P2 ;  /* 0xff80000092927808 */ /* 0x000fe40005000000 */
[----:B------:R-:W-:-:S02]  /*16fa0*/  LOP3.LUT P2, RZ, R16, 0x800, RZ, 0xc0, !PT ;  /* 0x0000080010ff7812 */ /* 0x000fc4000784c0ff */
[----:B------:R-:W-:Y:S02]  /*16fb0*/  LOP3.LUT P3, RZ, R16, 0x10, RZ, 0xc0, !PT ;  /* 0x0000001010ff7812 */ /* 0x000fe4000786c0ff */
[C---:B------:R-:W-:Y:S02]  /*16fc0*/  ISETP.GT.AND P2, PT, R21.reuse, 0x31, !P2 ;  /* 0x000000311500780c */ /* 0x040fe40005744270 */
[----:B------:R-:W-:Y:S02]  /*16fd0*/  ISETP.GT.AND P4, PT, R21, 0x51, !P4 ;  /* 0x000000511500780c */ /* 0x000fe40006784270 */
[----:B------:R-:W-:Y:S02]  /*16fe0*/  ISETP.LT.OR P2, PT, R23, 0x32, P2 ;  /* 0x000000321700780c */ /* 0x000fe40001741670 */
[----:B------:R-:W-:Y:S02]  /*16ff0*/  ISETP.GT.AND P5, PT, R21, 0x58, !P5 ;  /* 0x000000581500780c */ /* 0x000fe40006fa4270 */
[----:B------:R-:W-:-:S02]  /*17000*/  FSEL R147, R147, -INF , !P2 ;  /* 0xff80000093937808 */ /* 0x000fc40005000000 */
[----:B------:R-:W-:Y:S02]  /*17010*/  LOP3.LUT P2, RZ, R16, 0x400, RZ, 0xc0, !PT ;  /* 0x0000040010ff7812 */ /* 0x000fe4000784c0ff */
[----:B------:R-:W-:Y:S02]  /*17020*/  ISETP.LT.OR P4, PT, R23, 0x52, P4 ;  /* 0x000000521700780c */ /* 0x000fe40002781670 */
[----:B------:R-:W-:Y:S02]  /*17030*/  ISETP.GT.AND P2, PT, R21, 0x38, !P2 ;  /* 0x000000381500780c */ /* 0x000fe40005744270 */
[C---:B------:R-:W-:Y:S02]  /*17040*/  ISETP.LT.OR P5, PT, R23.reuse, 0x59, P5 ;  /* 0x000000591700780c */ /* 0x040fe40002fa1670 */
[----:B------:R-:W-:Y:S02]  /*17050*/  ISETP.LT.OR P2, PT, R23, 0x39, P2 ;  /* 0x000000391700780c */ /* 0x000fe40001741670 */
[----:B0-----:R-:W-:-:S02]  /*17060*/  FMNMX.FTZ R20, R2, R3, !PT ;  /* 0x0000000302147209 */ /* 0x001fc40007810000 */
[----:B------:R-:W-:Y:S02]  /*17070*/  FSEL R150, R150, -INF , !P2 ;  /* 0xff80000096967808 */ /* 0x000fe40005000000 */
[----:B------:R-:W-:Y:S01]  /*17080*/  LOP3.LUT P2, RZ, R16, 0x200, RZ, 0xc0, !PT ;  /* 0x0000020010ff7812 */ /* 0x000fe2000784c0ff */
[----:B------:R-:W0:Y:S01]  /*17090*/  SHFL.BFLY PT, R15, R20, 0x1, 0x1f ;  /* 0x0c201f00140f7f89 */ /* 0x000e2200000e0000 */
[----:B------:R-:W-:Y:S02]  /*170a0*/  FSEL R163, R163, -INF , !P4 ;  /* 0xff800000a3a37808 */ /* 0x000fe40006000000 */
[----:B------:R-:W-:Y:S02]  /*170b0*/  ISETP.GT.AND P2, PT, R21, 0x39, !P2 ;  /* 0x000000391500780c */ /* 0x000fe40005744270 */
[----:B------:R-:W-:Y:S02]  /*170c0*/  FSEL R166, R166, -INF , !P5 ;  /* 0xff800000a6a67808 */ /* 0x000fe40006800000 */
[----:B------:R-:W-:-:S04]  /*170d0*/  ISETP.LT.OR P2, PT, R23, 0x3a, P2 ;  /* 0x0000003a1700780c */ /* 0x000fc80001741670 */
[----:B------:R-:W-:Y:S02]  /*170e0*/  FSEL R151, R151, -INF , !P2 ;  /* 0xff80000097977808 */ /* 0x000fe40005000000 */
[----:B------:R-:W-:-:S04]  /*170f0*/  LOP3.LUT P2, RZ, R16, 0x100, RZ, 0xc0, !PT ;  /* 0x0000010010ff7812 */ /* 0x000fc8000784c0ff */
[----:B------:R-:W-:-:S04]  /*17100*/  ISETP.GT.AND P2, PT, R21, 0x40, !P2 ;  /* 0x000000401500780c */ /* 0x000fc80005744270 */
[----:B------:R-:W-:Y:S02]  /*17110*/  ISETP.LT.OR P2, PT, R23, 0x41, P2 ;  /* 0x000000411700780c */ /* 0x000fe40001741670 */
[----:B0-----:R-:W-:Y:S02]  /*17120*/  FMNMX.FTZ R15, R20, R15, !PT ;  /* 0x0000000f140f7209 */ /* 0x001fe40007810000 */
[----:B------:R-:W-:Y:S02]  /*17130*/  FSEL R154, R154, -INF , !P2 ;  /* 0xff8000009a9a7808 */ /* 0x000fe40005000000 */
[----:B------:R-:W-:Y:S01]  /*17140*/  LOP3.LUT P2, RZ, R16, 0x80, RZ, 0xc0, !PT ;  /* 0x0000008010ff7812 */ /* 0x000fe2000784c0ff */
[----:B------:R-:W-:-:S03]  /*17150*/  FMUL.FTZ R3, R15, R0 ;  /* 0x000000000f037220 */ /* 0x000fc60000410000 */
[----:B------:R-:W-:-:S04]  /*17160*/  ISETP.GT.AND P2, PT, R21, 0x41, !P2 ;  /* 0x000000411500780c */ /* 0x000fc80005744270 */
[----:B------:R-:W-:-:S04]  /*17170*/  ISETP.LT.OR P2, PT, R23, 0x42, P2 ;  /* 0x000000421700780c */ /* 0x000fc80001741670 */
[----:B------:R-:W-:Y:S02]  /*17180*/  FSEL R155, R155, -INF , !P2 ;  /* 0xff8000009b9b7808 */ /* 0x000fe40005000000 */
[----:B------:R-:W-:-:S04]  /*17190*/  LOP3.LUT P2, RZ, R16, 0x40, RZ, 0xc0, !PT ;  /* 0x0000004010ff7812 */ /* 0x000fc8000784c0ff */
[----:B------:R-:W-:-:S04]  /*171a0*/  ISETP.GT.AND P2, PT, R21, 0x48, !P2 ;  /* 0x000000481500780c */ /* 0x000fc80005744270 */
[----:B------:R-:W-:-:S04]  /*171b0*/  ISETP.LT.OR P2, PT, R23, 0x49, P2 ;  /* 0x000000491700780c */ /* 0x000fc80001741670 */
[----:B------:R-:W-:Y:S02]  /*171c0*/  FSEL R158, R158, -INF , !P2 ;  /* 0xff8000009e9e7808 */ /* 0x000fe40005000000 */
[----:B------:R-:W-:Y:S02]  /*171d0*/  ISETP.GT.AND P2, PT, R21, 0x49, !P6 ;  /* 0x000000491500780c */ /* 0x000fe40007744270 */
[----:B------:R-:W-:Y:S02]  /*171e0*/  LOP3.LUT P6, RZ, R16, 0x2, RZ, 0xc0, !PT ;  /* 0x0000000210ff7812 */ /* 0x000fe400078cc0ff */
[----:B------:R-:W-:-:S04]  /*171f0*/  ISETP.LT.OR P2, PT, R23, 0x4a, P2 ;  /* 0x0000004a1700780c */ /* 0x000fc80001741670 */
[----:B------:R-:W-:Y:S02]  /*17200*/  FSEL R159, R159, -INF , !P2 ;  /* 0xff8000009f9f7808 */ /* 0x000fe40005000000 */
[----:B------:R-:W-:-:S04]  /*17210*/  ISETP.GT.AND P2, PT, R21, 0x50, !P3 ;  /* 0x000000501500780c */ /* 0x000fc80005f44270 */
[----:B------:R-:W-:-:S04]  /*17220*/  ISETP.LT.OR P2, PT, R23, 0x51, P2 ;  /* 0x000000511700780c */ /* 0x000fc80001741670 */
[----:B------:R-:W-:Y:S02]  /*17230*/  FSEL R162, R162, -INF , !P2 ;  /* 0xff800000a2a27808 */ /* 0x000fe40005000000 */
[----:B------:R-:W-:Y:S02]  /*17240*/  ISETP.GT.AND P2, PT, R21, RZ, !P6 ;  /* 0x000000ff1500720c */ /* 0x000fe40007744270 */
[----:B------:R-:W-:Y:S02]  /*17250*/  LOP3.LUT P6, RZ, R16, 0x1, RZ, 0xc0, !PT ;  /* 0x0000000110ff7812 */ /* 0x000fe400078cc0ff */
[----:B------:R-:W-:Y:S02]  /*17260*/  ISETP.LT.OR P2, PT, R23, 0x1, P2 ;  /* 0x000000011700780c */ /* 0x000fe40001741670 */
[----:B------:R-:W-:Y:S02]  /*17270*/  ISETP.GT.AND P3, PT, R21, 0x59, !P6 ;  /* 0x000000591500780c */ /* 0x000fe40007764270 */
[----:B------:R-:W-:-:S02]  /*17280*/  FSEL R122, R122, -INF , !P2 ;  /* 0xff8000007a7a7808 */ /* 0x000fc40005000000 */
[----:B------:R-:W-:Y:S02]  /*17290*/  FSETP.NEU.FTZ.AND P2, PT, R15, -INF , PT ;  /* 0xff8000000f00780b */ /* 0x000fe40003f5d000 */
[----:B------:R-:W-:Y:S02]  /*172a0*/  FMNMX.FTZ R2, R122, R4, !PT ;  /* 0x000000047a027209 */ /* 0x000fe40007810000 */
[----:B------:R-:W-:Y:S02]  /*172b0*/  FSEL R3, R3, RZ, P2 ;  /* 0x000000ff03037208 */ /* 0x000fe40001000000 */
[----:B------:R-:W-:-:S03]  /*172c0*/  ISETP.LT.OR P3, PT, R23, 0x5a, P3 ;  /* 0x0000005a1700780c */ /* 0x000fc60001f61670 */
[--C-:B------:R-:W-:Y:S01]  /*172d0*/  FFMA.FTZ R20, R121, R0, -R3.reuse ;  /* 0x0000000079147223 */ /* 0x100fe20000010803 */
[----:B------:R-:W-:Y:S01]  /*172e0*/  FMNMX.FTZ R121, R123, R2, !PT ;  /* 0x000000027b797209 */ /* 0x000fe20007810000 */
[-CC-:B------:R-:W-:Y:S01]  /*172f0*/  FFMA.FTZ R188, R120, R0.reuse, -R3.reuse ;  /* 0x0000000078bc7223 */ /* 0x180fe20000010803 */
[-CC-:B------:R-:W-:Y:S01]  /*17300*/  FFMA.FTZ R120, R125, R0.reuse, -R3.reuse ;  /* 0x000000007d787223 */ /* 0x180fe20000010803 */
[----:B------:R-:W-:Y:S01]  /*17310*/  FSEL R167, R167, -INF , !P3 ;  /* 0xff800000a7a77808 */ /* 0x000fe20005800000 */
[-CC-:B------:R-:W-:Y:S01]  /*17320*/  FFMA.FTZ R182, R140, R0.reuse, -R3.reuse ;  /* 0x000000008cb67223 */ /* 0x180fe20000010803 */
[----:B------:R-:W-:Y:S01]  /*17330*/  FMNMX.FTZ R2, R126, R121, !PT ;  /* 0x000000797e027209 */ /* 0x000fe20007810000 */
[-CC-:B------:R-:W-:Y:S01]  /*17340*/  FFMA.FTZ R190, R124, R0.reuse, -R3.reuse ;  /* 0x000000007cbe7223 */ /* 0x180fe20000010803 */
[----:B------:R-:W-:Y:S01]  /*17350*/  FSEL R140, R15, RZ, P2 ;  /* 0x000000ff0f8c7208 */ /* 0x000fe20001000000 */
[--C-:B------:R-:W-:Y:S01]  /*17360*/  FFMA.FTZ R184, R128, R0, -R3.reuse ;  /* 0x0000000080b87223 */ /* 0x100fe20000010803 */
[----:B------:R-:W-:Y:S01]  /*17370*/  FMNMX.FTZ R121, R127, R2, !PT ;  /* 0x000000027f797209 */ /* 0x000fe20007810000 */
[-CC-:B------:R-:W-:Y:S01]  /*17380*/  FFMA.FTZ R186, R132, R0.reuse, -R3.reuse ;  /* 0x0000000084ba7223 */ /* 0x180fe20000010803 */
[-CC-:B------:R-:W-:Y:S01]  /*17390*/  FFMA.FTZ R124, R133, R0.reuse, -R3.reuse ;  /* 0x00000000857c7223 */ /* 0x180fe20000010803 */
        /* <DEDUP_REMOVED lines=18> */
[----:B------:R-:W-:Y:S01]  /*174c0*/  FFMA.FTZ R121, R129, R0, -R3 ;  /* 0x0000000081797223 */ /* 0x000fe20000010803 */
        /* <DEDUP_REMOVED lines=11> */
[----:B------:R-:W-:Y:S01]  /*17580*/  FMNMX.FTZ R2, R154, R125, !PT ;  /* 0x0000007d9a027209 */ /* 0x000fe20007810000 */
[----:B------:R-:W-:Y:S01]  /*17590*/  FFMA.FTZ R125, R137, R0, -R3 ;  /* 0x00000000897d7223 */ /* 0x000fe20000010803 */
[----:B------:R-:W-:Y:S02]  /*175a0*/  MUFU.EX2 R184, R184 ;  /* 0x000000b800b87308 */ /* 0x000fe40000000800 */
[----:B------:R-:W-:-:S04]  /*175b0*/  FMNMX.FTZ R129, R155, R2, !PT ;  /* 0x000000029b817209 */ /* 0x000fc80007810000 */
[----:B------:R-:W-:Y:S01]  /*175c0*/  FMNMX.FTZ R2, R158, R129, !PT ;  /* 0x000000819e027209 */ /* 0x000fe20007810000 */
[----:B------:R-:W-:Y:S01]  /*175d0*/  FFMA.FTZ R129, R149, R0, -R3 ;  /* 0x0000000095817223 */ /* 0x000fe20000010803 */
[----:B------:R-:W-:Y:S01]  /*175e0*/  FADD.FTZ R3, -R140, R5 ;  /* 0x000000058c037221 */ /* 0x000fe20000010100 */
[----:B------:R-:W-:Y:S01]  /*175f0*/  MUFU.EX2 R121, R121 ;  /* 0x0000007900797308 */ /* 0x000fe20000000800 */
[----:B------:R-:W-:Y:S02]  /*17600*/  FMNMX.FTZ R21, R159, R2, !PT ;  /* 0x000000029f157209 */ /* 0x000fe40007810000 */
[----:B------:R-:W-:Y:S02]  /*17610*/  FMUL.FTZ R3, R3, R0 ;  /* 0x0000000003037220 */ /* 0x000fe40000410000 */
[----:B------:R-:W-:-:S03]  /*17620*/  FMNMX.FTZ R2, R162, R21, !PT ;  /* 0x00000015a2027209 */ /* 0x000fc60007810000 */
[----:B------:R-:W-:Y:S01]  /*17630*/  MUFU.EX2 R186, R186 ;  /* 0x000000ba00ba7308 */ /* 0x000fe20000000800 */
[----:B------:R-:W-:-:S04]  /*17640*/  FMNMX.FTZ R21, R163, R2, !PT ;  /* 0x00000002a3157209 */ /* 0x000fc80007810000 */
[----:B------:R-:W-:-:S03]  /*17650*/  FMNMX.FTZ R2, R166, R21, !PT ;  /* 0x00000015a6027209 */ /* 0x000fc60007810000 */
[----:B------:R-:W-:Y:S01]  /*17660*/  MUFU.EX2 R124, R124 ;  /* 0x0000007c007c7308 */ /* 0x000fe20000000800 */
[----:B------:R-:W-:-:S05]  /*17670*/  FMNMX.FTZ R2, R167, R2, !PT ;  /* 0x00000002a7027209 */ /* 0x000fca0007810000 */
[----:B------:R-:W0:Y:S02]  /*17680*/  SHFL.BFLY PT, R21, R2, 0x2, 0x1f ;  /* 0x0c401f0002157f89 */ /* 0x000e2400000e0000 */
[----:B------:R-:W-:Y:S08]  /*17690*/  MUFU.EX2 R180, R180 ;  /* 0x000000b400b47308 */ /* 0x000ff00000000800 */
[----:B------:R-:W-:Y:S08]  /*176a0*/  MUFU.EX2 R125, R125 ;  /* 0x0000007d007d7308 */ /* 0x000ff00000000800 */
[----:B------:R-:W-:Y:S01]  /*176b0*/  MUFU.EX2 R182, R182 ;  /* 0x000000b600b67308 */ /* 0x000fe20000000800 */
[----:B0-----:R-:W-:-:S07]  /*176c0*/  FMNMX.FTZ R21, R2, R21, !PT ;  /* 0x0000001502157209 */ /* 0x001fce0007810000 */
[----:B------:R-:W-:Y:S01]  /*176d0*/  MUFU.EX2 R23, R23 ;  /* 0x0000001700177308 */ /* 0x000fe20000000800 */
[----:B------:R-:W0:Y:S07]  /*176e0*/  SHFL.BFLY PT, R2, R21, 0x1, 0x1f ;  /* 0x0c201f0015027f89 */ /* 0x000e2e00000e0000 */
[----:B------:R-:W-:Y:S08]  /*176f0*/  MUFU.EX2 R176, R176 ;  /* 0x000000b000b07308 */ /* 0x000ff00000000800 */
[----:B------:R-:W-:Y:S08]  /*17700*/  MUFU.EX2 R128, R128 ;  /* 0x0000008000807308 */ /* 0x000ff00000000800 */
[----:B------:R-:W-:Y:S01]  /*17710*/  MUFU.EX2 R178, R178 ;  /* 0x000000b200b27308 */ /* 0x000fe20000000800 */
[----:B0-----:R-:W-:-:S04]  /*17720*/  FMNMX.FTZ R21, R21, R2, !PT ;  /* 0x0000000215157209 */ /* 0x001fc80007810000 */
[----:B------:R-:W-:-:S03]  /*17730*/  FSETP.NEU.FTZ.AND P2, PT, R21, -INF , PT ;  /* 0xff8000001500780b */ /* 0x000fc60003f5d000 */
[----:B------:R0:W1:Y:S01]  /*17740*/  MUFU.EX2 R2, R3 ;  /* 0x0000000300027308 */ /* 0x0000620000000800 */
[----:B------:R-:W-:-:S05]  /*17750*/  FMUL.FTZ R137, R21, R0 ;  /* 0x0000000015897220 */ /* 0x000fca0000410000 */
[----:B------:R-:W-:Y:S02]  /*17760*/  FSEL R137, R137, RZ, P2 ;  /* 0x000000ff89897208 */ /* 0x000fe40001000000 */
[----:B------:R-:W-:Y:S01]  /*17770*/  MUFU.EX2 R129, R129 ;  /* 0x0000008100817308 */ /* 0x000fe20000000800 */
[----:B0-----:R-:W-:Y:S02]  /*17780*/  FSEL R3, R21, RZ, P2 ;  /* 0x000000ff15037208 */ /* 0x001fe40001000000 */
[-CC-:B------:R-:W-:Y:S01]  /*17790*/  FFMA.FTZ R189, R122, R0.reuse, -R137.reuse ;  /* 0x000000007abd7223 */ /* 0x180fe20000010889 */
[-CC-:B------:R-:W-:Y:S01]  /*177a0*/  FFMA.FTZ R122, R123, R0.reuse, -R137.reuse ;  /* 0x000000007b7a7223 */ /* 0x180fe20000010889 */
[-CC-:B------:R-:W-:Y:S01]  /*177b0*/  FFMA.FTZ R191, R126, R0.reuse, -R137.reuse ;  /* 0x000000007ebf7223 */ /* 0x180fe20000010889 */
[----:B------:R-:W-:Y:S01]  /*177c0*/  FADD.FTZ R3, -R3, R4 ;  /* 0x0000000403037221 */ /* 0x000fe20000010100 */
[-CC-:B------:R-:W-:Y:S01]  /*177d0*/  FFMA.FTZ R123, R127, R0.reuse, -R137.reuse ;  /* 0x000000007f7b7223 */ /* 0x180fe20000010889 */
[-CC-:B------:R-:W-:Y:S01]  /*177e0*/  FFMA.FTZ R185, R130, R0.reuse, -R137.reuse ;  /* 0x0000000082b97223 */ /* 0x180fe20000010889 */
[----:B------:R-:W-:Y:S01]  /*177f0*/  MUFU.EX2 R189, R189 ;  /* 0x000000bd00bd7308 */ /* 0x000fe20000000800 */
[-C--:B------:R-:W-:Y:S01]  /*17800*/  FMUL.FTZ R3, R3, R0.reuse ;  /* 0x0000000003037220 */ /* 0x080fe20000410000 */
[----:B-1----:R-:W-:Y:S01]  /*17810*/  FFMA.FTZ R7, R2, R7, R188 ;  /* 0x0000000702077223 */ /* 0x002fe200000100bc */
[-CC-:B------:R-:W-:Y:S01]  /*17820*/  FFMA.FTZ R126, R131, R0.reuse, -R137.reuse ;  /* 0x00000000837e7223 */ /* 0x180fe20000010889 */
[-CC-:B------:R-:W-:Y:S01]  /*17830*/  FFMA.FTZ R187, R134, R0.reuse, -R137.reuse ;  /* 0x0000000086bb7223 */ /* 0x180fe20000010889 */
[-C--:B------:R-:W-:Y:S01]  /*17840*/  FFMA.FTZ R127, R135, R0.reuse, -R137 ;  /* 0x00000000877f7223 */ /* 0x080fe20000010889 */
[----:B------:R-:W-:Y:S01]  /*17850*/  FADD.FTZ R7, R20, R7 ;  /* 0x0000000714077221 */ /* 0x000fe20000010000 */
[-CC-:B------:R-:W-:Y:S01]  /*17860*/  FFMA.FTZ R181, R138, R0.reuse, -R137.reuse ;  /* 0x000000008ab57223 */ /* 0x180fe20000010889 */
[----:B------:R-:W0:Y:S01]  /*17870*/  MUFU.EX2 R3, R3 ;  /* 0x0000000300037308 */ /* 0x000e220000000800 */
[-C--:B------:R-:W-:Y:S01]  /*17880*/  FFMA.FTZ R130, R139, R0.reuse, -R137 ;  /* 0x000000008b827223 */ /* 0x080fe20000010889 */
[----:B------:R-:W-:Y:S01]  /*17890*/  FADD.FTZ R7, R190, R7 ;  /* 0x00000007be077221 */ /* 0x000fe20000010000 */
[-CC-:B------:R-:W-:Y:S01]  /*178a0*/  FFMA.FTZ R183, R142, R0.reuse, -R137.reuse ;  /* 0x000000008eb77223 */ /* 0x180fe20000010889 */
[-CC-:B------:R-:W-:Y:S01]  /*178b0*/  FFMA.FTZ R143, R143, R0.reuse, -R137.reuse ;  /* 0x000000008f8f7223 */ /* 0x180fe20000010889 */
[-C--:B------:R-:W-:Y:S01]  /*178c0*/  FFMA.FTZ R177, R146, R0.reuse, -R137 ;  /* 0x0000000092b17223 */ /* 0x080fe20000010889 */
[----:B------:R-:W-:Y:S01]  /*178d0*/  FADD.FTZ R7, R120, R7 ;  /* 0x0000000778077221 */ /* 0x000fe20000010000 */
[-CC-:B------:R-:W-:Y:S01]  /*178e0*/  FFMA.FTZ R131, R147, R0.reuse, -R137.reuse ;  /* 0x0000000093837223 */ /* 0x180fe20000010889 */
[----:B------:R-:W1:Y:S01]  /*178f0*/  MUFU.EX2 R122, R122 ;  /* 0x0000007a007a7308 */ /* 0x000e620000000800 */
[-C--:B------:R-:W-:Y:S01]  /*17900*/  FFMA.FTZ R179, R150, R0.reuse, -R137 ;  /* 0x0000000096b37223 */ /* 0x080fe20000010889 */
[----:B------:R-:W-:Y:S01]  /*17910*/  FADD.FTZ R134, R184, R7 ;  /* 0x00000007b8867221 */ /* 0x000fe20000010000 */
[-CC-:B------:R-:W-:Y:S01]  /*17920*/  FFMA.FTZ R173, R154, R0.reuse, -R137.reuse ;  /* 0x000000009aad7223 */ /* 0x180fe20000010889 */
[-CC-:B------:R-:W-:Y:S01]  /*17930*/  FFMA.FTZ R175, R158, R0.reuse, -R137.reuse ;  /* 0x000000009eaf7223 */ /* 0x180fe20000010889 */
[----:B------:R-:W-:Y:S01]  /*17940*/  FFMA.FTZ R169, R162, R0, -R137 ;  /* 0x00000000a2a97223 */ /* 0x000fe20000010889 */
[----:B------:R-:W-:Y:S01]  /*17950*/  FADD.FTZ R135, R121, R134 ;  /* 0x0000008679877221 */ /* 0x000fe20000010000 */
[----:B------:R-:W-:Y:S01]  /*17960*/  F2FP.F16.F32.PACK_AB R188, R20, R188 ;  /* 0x000000bc14bc723e */ /* 0x000fe200000000ff */
[----:B------:R-:W2:Y:S01]  /*17970*/  MUFU.EX2 R191, R191 ;  /* 0x000000bf00bf7308 */ /* 0x000ea20000000800 */
[----:B0-----:R-:W-:Y:S01]  /*17980*/  FFMA.FTZ R7, R3, R6, R189 ;  /* 0x0000000603077223 */ /* 0x001fe200000100bd */
[----:B------:R-:W-:Y:S01]  /*17990*/  FADD.FTZ R135, R186, R135 ;  /* 0x00000087ba877221 */ /* 0x000fe20000010000 */
[--C-:B------:R-:W-:Y:S01]  /*179a0*/  FFMA.FTZ R6, R151, R0, -R137.reuse ;  /* 0x0000000097067223 */ /* 0x100fe20000010889 */
[----:B------:R-:W-:Y:S01]  /*179b0*/  F2FP.F16.F32.PACK_AB R190, R120, R190 ;  /* 0x000000be78be723e */ /* 0x000fe200000000ff */
[----:B------:R-:W-:Y:S01]  /*179c0*/  FFMA.FTZ R163, R163, R0, -R137 ;  /* 0x00000000a3a37223 */ /* 0x000fe20000010889 */
[----:B------:R-:W-:Y:S01]  /*179d0*/  FADD.FTZ R135, R124, R135 ;  /* 0x000000877c877221 */ /* 0x000fe20000010000 */
[----:B------:R-:W-:Y:S01]  /*179e0*/  F2FP.F16.F32.PACK_AB R184, R121, R184 ;  /* 0x000000b879b8723e */ /* 0x000fe200000000ff */
[----:B------:R-:W0:Y:S01]  /*179f0*/  MUFU.EX2 R123, R123 ;  /* 0x0000007b007b7308 */ /* 0x000e220000000800 */
[----:B-1----:R-:W-:Y:S01]  /*17a00*/  FADD.FTZ R134, R122, R7 ;  /* 0x000000077a867221 */ /* 0x002fe20000010000 */
[----:B------:R-:W-:Y:S01]  /*17a10*/  FADD.FTZ R138, R180, R135 ;  /* 0x00000087b48a7221 */ /* 0x000fe20000010000 */
[----:B------:R-:W-:Y:S01]  /*17a20*/  FFMA.FTZ R166, R166, R0, -R137 ;  /* 0x00000000a6a67223 */ /* 0x000fe20000010889 */
[----:B------:R-:W-:-:S02]  /*17a30*/  F2FP.F16.F32.PACK_AB R186, R124, R186 ;  /* 0x000000ba7cba723e */ /* 0x000fc400000000ff */
[----:B------:R-:W-:Y:S01]  /*17a40*/  FADD.FTZ R135, R125, R138 ;  /* 0x0000008a7d877221 */ /* 0x000fe20000010000 */
[----:B------:R-:W-:Y:S01]  /*17a50*/  ISETP.GT.AND P2, PT, R9, R207, PT ;  /* 0x000000cf0900720c */ /* 0x000fe20003f44270 */
[----:B------:R-:W1:Y:S01]  /*17a60*/  MUFU.EX2 R185, R185 ;  /* 0x000000b900b97308 */ /* 0x000e620000000800 */
[----:B--2---:R-:W-:Y:S01]  /*17a70*/  FADD.FTZ R134, R191, R134 ;  /* 0x00000086bf867221 */ /* 0x004fe20000010000 */
[----:B------:R-:W-:Y:S01]  /*17a80*/  FADD.FTZ R138, R182, R135 ;  /* 0x00000087b68a7221 */ /* 0x000fe20000010000 */
[----:B------:R-:W-:Y:S01]  /*17a90*/  @!P1 PRMT R135, RZ, 0x654, R14 ;  /* 0x00000654ff879816 */ /* 0x000fe2000000000e */
[----:B------:R-:W-:Y:S01]  /*17aa0*/  FFMA.FTZ R14, R155, R0, -R137 ;  /* 0x000000009b0e7223 */ /* 0x000fe20000010889 */
[----:B------:R-:W-:Y:S01]  /*17ab0*/  F2FP.F16.F32.PACK_AB R182, R23, R182 ;  /* 0x000000b617b6723e */ /* 0x000fe200000000ff */
[----:B------:R-:W-:Y:S01]  /*17ac0*/  VIADD R9, R9, 0xffffffff ;  /* 0xffffffff09097836 */ /* 0x000fe20000000000 */
[----:B------:R2:W-:Y:S01]  /*17ad0*/  @!P1 SYNCS.ARRIVE.TRANS64.RED.A1T0 RZ, [R135+URZ], RZ ;  /* 0x000000ff87ff99a7 */ /* 0x0005e2000810043f */
[----:B------:R-:W3:Y:S01]  /*17ae0*/  MUFU.EX2 R126, R126 ;  /* 0x0000007e007e7308 */ /* 0x000ee20000000800 */
[----:B0-----:R-:W-:Y:S01]  /*17af0*/  FADD.FTZ R134, R123, R134 ;  /* 0x000000867b867221 */ /* 0x001fe20000010000 */
[----:B------:R-:W-:-:S02]  /*17b00*/  F2FP.F16.F32.PACK_AB R180, R125, R180 ;  /* 0x000000b47db4723e */ /* 0x000fc400000000ff */
[----:B------:R-:W-:Y:S02]  /*17b10*/  F2FP.F16.F32.PACK_AB R189, R122, R189 ;  /* 0x000000bd7abd723e */ /* 0x000fe400000000ff */
[----:B------:R-:W-:Y:S02]  /*17b20*/  F2FP.F16.F32.PACK_AB R191, R123, R191 ;  /* 0x000000bf7bbf723e */ /* 0x000fe400000000ff */
[----:B------:R-:W0:Y:S01]  /*17b30*/  MUFU.EX2 R187, R187 ;  /* 0x000000bb00bb7308 */ /* 0x000e220000000800 */
[----:B-1----:R-:W-:-:S07]  /*17b40*/  FADD.FTZ R7, R185, R134 ;  /* 0x00000086b9077221 */ /* 0x002fce0000010000 */
[----:B------:R-:W1:Y:S01]  /*17b50*/  MUFU.EX2 R127, R127 ;  /* 0x0000007f007f7308 */ /* 0x000e620000000800 */
[C---:B---3--:R-:W-:Y:S01]  /*17b60*/  FADD.FTZ R134, R126.reuse, R7 ;  /* 0x000000077e867221 */ /* 0x048fe20000010000 */
[----:B------:R-:W-:Y:S01]  /*17b70*/  FADD.FTZ R7, R23, R138 ;  /* 0x0000008a17077221 */ /* 0x000fe20000010000 */
[----:B------:R-:W-:-:S03]  /*17b80*/  F2FP.F16.F32.PACK_AB R185, R126, R185 ;  /* 0x000000b97eb9723e */ /* 0x000fc600000000ff */
[----:B--2---:R-:W-:Y:S01]  /*17b90*/  FADD.FTZ R135, R176, R7 ;  /* 0x00000007b0877221 */ /* 0x004fe20000010000 */
[C---:B------:R-:W-:Y:S01]  /*17ba0*/  F2FP.F16.F32.PACK_AB R176, R128.reuse, R176 ;  /* 0x000000b080b0723e */ /* 0x040fe200000000ff */
[----:B------:R-:W2:Y:S01]  /*17bb0*/  MUFU.EX2 R181, R181 ;  /* 0x000000b500b57308 */ /* 0x000ea20000000800 */
[----:B0-----:R-:W-:Y:S01]  /*17bc0*/  FADD.FTZ R134, R187, R134 ;  /* 0x00000086bb867221 */ /* 0x001fe20000010000 */
[----:B------:R-:W-:-:S04]  /*17bd0*/  FADD.FTZ R135, R128, R135 ;  /* 0x0000008780877221 */ /* 0x000fc80000010000 */
[----:B------:R-:W-:Y:S01]  /*17be0*/  FADD.FTZ R140, R178, R135 ;  /* 0x00000087b28c7221 */ /* 0x000fe20000010000 */
[----:B------:R-:W-:Y:S01]  /*17bf0*/  F2FP.F16.F32.PACK_AB R178, R129, R178 ;  /* 0x000000b281b2723e */ /* 0x000fe200000000ff */
[----:B------:R-:W0:Y:S01]  /*17c00*/  MUFU.EX2 R130, R130 ;  /* 0x0000008200827308 */ /* 0x000e220000000800 */
[----:B-1----:R-:W-:Y:S01]  /*17c10*/  FADD.FTZ R138, R127, R134 ;  /* 0x000000867f8a7221 */ /* 0x002fe20000010000 */
[----:B------:R-:W-:Y:S01]  /*17c20*/  FADD.FTZ R135, R129, R140 ;  /* 0x0000008c81877221 */ /* 0x000fe20000010000 */
[-CC-:B------:R-:W-:Y:S01]  /*17c30*/  FFMA.FTZ R134, R159, R0.reuse, -R137.reuse ;  /* 0x000000009f867223 */ /* 0x180fe20000010889 */
[----:B------:R-:W-:Y:S01]  /*17c40*/  FFMA.FTZ R137, R167, R0, -R137 ;  /* 0x00000000a7897223 */ /* 0x000fe20000010889 */
[----:B------:R-:W-:-:S03]  /*17c50*/  F2FP.F16.F32.PACK_AB R187, R127, R187 ;  /* 0x000000bb7fbb723e */ /* 0x000fc600000000ff */
        /* <DEDUP_REMOVED lines=8> */
[C---:B--2---:R-:W-:Y:S01]  /*17ce0*/  FADD.FTZ R138, R4.reuse, R7 ;  /* 0x00000007048a7221 */ /* 0x044fe20000010000 */
[----:B------:R-:W-:Y:S01]  /*17cf0*/  F2FP.F16.F32.PACK_AB R183, R4, R183 ;  /* 0x000000b704b7723e */ /* 0x000fe200000000ff */
[----:B------:R-:W-:-:S05]  /*17d00*/  IMAD.MOV.U32 R4, RZ, RZ, R21 ;  /* 0x000000ffff047224 */ /* 0x000fca00078e0015 */
        /* <DEDUP_REMOVED lines=36> */
[----:B------:R-:W-:Y:S02]  /*17f50*/  F2FP.F16.F32.PACK_AB R175, R134, R175 ;  /* 0x000000af86af723e */ /* 0x000fe400000000ff */
[----:B------:R-:W-:-:S04]  /*17f60*/  MOV R23, R13 ;  /* 0x0000000d00177202 */ /* 0x000fc80000000f00 */
        /* <DEDUP_REMOVED lines=11> */
[----:B------:R-:W-:Y:S01]  /*18020*/  IMAD.MOV.U32 R5, RZ, RZ, R15 ;  /* 0x000000ffff057224 */ /* 0x000fe200078e000f */
[----:B------:R-:W-:Y:S06]  /*18030*/  @P2 BRA `(.L_x_1546) ;  /* 0xffffffc800f82947 */ /* 0x000fec000383ffff */
[----:B------:R-:W-:Y:S05]  /*18040*/  BSYNC B0 ;  /* 0x0000000000007941 */ /* 0x000fea0003800000 */
.L_x_1527:
[----:B------:R-:W-:Y:S01]  /*18050*/  IMAD.MOV.U32 R4, RZ, RZ, R21 ;  /* 0x000000ffff047224 */ /* 0x000fe200078e0015 */
[----:B------:R-:W-:Y:S01]  /*18060*/  MOV R23, R13 ;  /* 0x0000000d00177202 */ /* 0x000fe20000000f00 */
[----:B------:R-:W-:Y:S02]  /*18070*/  IMAD.MOV.U32 R5, RZ, RZ, R15 ;  /* 0x000000ffff057224 */ /* 0x000fe400078e000f */
[----:B------:R-:W-:-:S07]  /*18080*/  IMAD.MOV.U32 R194, RZ, RZ, R200 ;  /* 0x000000ffffc27224 */ /* 0x000fce00078e00c8 */
.L_x_1526:
[----:B------:R-:W-:Y:S05]  /*18090*/  BSYNC B1 ;  /* 0x0000000000017941 */ /* 0x000fea0003800000 */
.L_x_1525:
[----:B------:R-:W0:Y:S01]  /*180a0*/  LDC R202, c[0x0][0x9e4] ;  /* 0x00027900ffca7b82 */ /* 0x000e220000000800 */
[----:B------:R-:W-:Y:S02]  /*180b0*/  IADD3 R8, R196, 0x80, -R197 ;  /* 0x00000080c4087810 */ /* 0x000fe40007ffe8c5 */
[----:B------:R-:W-:-:S03]  /*180c0*/  LOP3.LUT R16, R16, 0xffefffff, RZ, 0xc0, !PT ;  /* 0xffefffff10107812 */ /* 0x000fc600078ec0ff */
[----:B------:R-:W-:-:S04]  /*180d0*/  IMAD R8, R201, 0x80, R8 ;  /* 0x00000080c9087824 */ /* 0x000fc800078e0208 */
[----:B------:R-:W-:Y:S01]  /*180e0*/  IMAD.IADD R11, R8, 0x1, -R11 ;  /* 0x00000001080b7824 */ /* 0x000fe200078e0a0b */
[----:B0-----:R-:W-:-:S13]  /*180f0*/  ISETP.GE.AND P2, PT, R202, 0x1, PT ;  /* 0x00000001ca00780c */ /* 0x001fda0003f46270 */
[----:B------:R-:W-:Y:S01]  /*18100*/  @P2 LOP3.LUT R16, R16, 0x100000, RZ, 0xfc, !PT ;  /* 0x0010000010102812 */ /* 0x000fe200078efcff */
        /* <DEDUP_REMOVED lines=11> */
.L_x_1549:
[----:B------:R-:W-:-:S13]  /*181c0*/  ISETP.NE.AND P2, PT, R202, 0x1, PT ;  /* 0x00000001ca00780c */ /* 0x000fda0003f45270 */
[----:B------:R-:W0:Y:S02]  /*181d0*/  @P2 LDC.64 R12, c[0x0][0x9e8] ;  /* 0x00027a00ff0c2b82 */ /* 0x000e240000000a00 */
[----:B0-----:R-:W-:-:S05]  /*181e0*/  @P2 IMAD.HI.U32 R12, R8, R12, RZ ;  /* 0x0000000c080c2227 */ /* 0x001fca00078e00ff */
[----:B------:R-:W-:-:S07]  /*181f0*/  @P2 SHF.R.U32.HI R8, RZ, R13, R12 ;  /* 0x0000000dff082219 */ /* 0x000fce000001160c */
.L_x_1550:
[----:B------:R-:W-:Y:S05]  /*18200*/  BSYNC B0 ;  /* 0x0000000000007941 */ /* 0x000fea0003800000 */
.L_x_1548:
[----:B------:R-:W-:-:S05]  /*18210*/  IMAD R8, R8, R202, RZ ;  /* 0x000000ca08087224 */ /* 0x000fca00078e02ff */
[----:B------:R-:W-:-:S07]  /*18220*/  VIMNMX R11, R11, R8, !PT ;  /* 0x000000080b0b7248 */ /* 0x000fce0007fe0100 */
.L_x_1547:
[----:B------:R-:W-:Y:S01]  /*18230*/  VIADD R11, R11, 0x5f ;  /* 0x0000005f0b0b7836 */ /* 0x000fe20000000000 */
[----:B------:R-:W-:Y:S03]  /*18240*/  BSSY B0, `(.L_x_1551) ;  /* 0x0000229000007945 */ /* 0x000fe60003800000 */
[----:B------:R-:W-:-:S05]  /*18250*/  IMAD.HI R11, R11, 0x2aaaaaab, RZ ;  /* 0x2aaaaaab0b0b7827 */ /* 0x000fca00078e02ff */
[----:B------:R-:W-:-:S04]  /*18260*/  SHF.R.U32.HI R8, RZ, 0x1f, R11 ;  /* 0x0000001fff087819 */ /* 0x000fc8000001160b */
[----:B------:R-:W-:-:S04]  /*18270*/  LEA.HI.SX32 R15, R11, R8, 0x1c ;  /* 0x000000080b0f7211 */ /* 0x000fc800078fe2ff */
[----:B------:R-:W-:-:S04]  /*18280*/  VIMNMX R15, R212, R15, !PT ;  /* 0x0000000fd40f7248 */ /* 0x000fc80007fe0100 */
[----:B------:R-:W-:-:S13]  /*18290*/  ISETP.GE.AND P2, PT, R9, R15, PT ;  /* 0x0000000f0900720c */ /* 0x000fda0003f46270 */
[----:B------:R-:W-:Y:S05]  /*182a0*/  @!P2 BRA `(.L_x_1552) ;  /* 0x000000200088a947 */ /* 0x000fea0003800000 */
[----:B------:R-:W-:Y:S01]  /*182b0*/  BSSY B1, `(.L_x_1552) ;  /* 0x0000221000017945 */ /* 0x000fe20003800000 */
[----:B------:R-:W-:Y:S01]  /*182c0*/  MOV R11, R4 ;  /* 0x00000004000b7202 */ /* 0x000fe20000000f00 */
[----:B------:R-:W-:Y:S02]  /*182d0*/  IMAD.MOV.U32 R8, RZ, RZ, R5 ;  /* 0x000000ffff087224 */ /* 0x000fe400078e0005 */
[----:B------:R-:W-:Y:S02]  /*182e0*/  IMAD.MOV.U32 R12, RZ, RZ, R194 ;  /* 0x000000ffff0c7224 */ /* 0x000fe400078e00c2 */
[----:B------:R-:W-:-:S07]  /*182f0*/  IMAD.MOV.U32 R13, RZ, RZ, R23 ;  /* 0x000000ffff0d7224 */ /* 0x000fce00078e0017 */
.L_x_1563:
[----:B------:R-:W-:-:S05]  /*18300*/  VIADD R14, R13, 0x1 ;  /* 0x000000010d0e7836 */ /* 0x000fca0000000000 */
[----:B------:R-:W-:-:S04]  /*18310*/  ISETP.NE.AND P2, PT, R14, 0x2, PT ;  /* 0x000000020e00780c */ /* 0x000fc80003f45270 */
[----:B------:R-:W-:Y:S02]  /*18320*/  SEL R5, RZ, 0x1, P2 ;  /* 0x00000001ff057807 */ /* 0x000fe40001000000 */
[----:B------:R-:W-:Y:S02]  /*18330*/  SEL R14, R14, RZ, P2 ;  /* 0x000000ff0e0e7207 */ /* 0x000fe40001000000 */
[----:B------:R-:W-:Y:S02]  /*18340*/  LOP3.LUT R194, R12, R5, RZ, 0x3c, !PT ;  /* 0x000000050cc27212 */ /* 0x000fe400078e3cff */
[----:B------:R-:W-:Y:S01]  /*18350*/  MOV R23, R14 ;  /* 0x0000000e00177202 */ /* 0x000fe20000000f00 */
[----:B------:R-:W-:Y:S06]  /*18360*/  @!P0 BRA `(.L_x_1553) ;  /* 0x0000000000048947 */ /* 0x000fec0003800000 */
[----:B------:R-:W-:Y:S01]  /*18370*/  BPT.TRAP 0x1 ;  /* 0x000000040000795c */ /* 0x000fe20000300000 */
.L_x_1553:
[----:B------:R-:W-:Y:S01]  /*18380*/  IMAD R0, R23, 0x8, R17 ;  /* 0x0000000817007824 */ /* 0x000fe200078e0211 */
[----:B------:R-:W-:-:S04]  /*18390*/  SHF.L.U32 R21, R194, 0x1f, RZ ;  /* 0x0000001fc2157819 */ /* 0x000fc800000006ff */
[----:B------:R0:W1:Y:S01]  /*183a0*/  SYNCS.PHASECHK.TRANS64.TRYWAIT P2, [R0+URZ+0x30830], R21 ;  /* 0x03083015000075a7 */ /* 0x000062000804017f */
[----:B------:R-:W-:Y:S05]  /*183b0*/  @!P0 BRA `(.L_x_1554) ;  /* 0x0000000000048947 */ /* 0x000fea0003800000 */
[----:B------:R-:W-:Y:S01]  /*183c0*/  BPT.TRAP 0x1 ;  /* 0x000000040000795c */ /* 0x000fe20000300000 */
.L_x_1554:
[----:B------:R-:W-:Y:S01]  /*183d0*/  BSSY B2, `(.L_x_1555) ;  /* 0x0000006000027945 */ /* 0x000fe20003800000 */
[----:B------:R-:W-:Y:S02]  /*183e0*/  IMAD R4, R23, 0x900, R10 ;  /* 0x0000090017047824 */ /* 0x000fe400078e020a */
[----:B------:R-:W-:Y:S01]  /*183f0*/  IMAD.MOV.U32 R5, RZ, RZ, 0x40000040 ;  /* 0x40000040ff057424 */ /* 0x000fe200078e00ff */
[----:B-1----:R-:W-:Y:S06]  /*18400*/  @P2 BRA `(.L_x_1556) ;  /* 0x0000000000082947 */ /* 0x002fec0003800000 */
[----:B------:R-:W1:Y:S02]  /*18410*/  SYNCS.PHASECHK.TRANS64.TRYWAIT P2, [R0+URZ+0x30830], R21 ;  /* 0x03083015000075a7 */ /* 0x000e64000804017f */
[----:B-1----:R-:W-:Y:S05]  /*18420*/  @!P2 BRA `(.L_x_1557) ;  /* 0x000001000058a947 */ /* 0x002fea0003800000 */
.L_x_1556:
[----:B------:R-:W-:Y:S05]  /*18430*/  BSYNC B2 ;  /* 0x0000000000027941 */ /* 0x000fea0003800000 */
.L_x_1555:
        /* <DEDUP_REMOVED lines=9> */
[----:B------:R-:W-:Y:S02]  /*184d0*/  VIADD R20, R4, 0x2 ;  /* 0x0000000204147836 */ /* 0x000fe40000000000 */
[----:B-1----:R-:W-:Y:S01]  /*184e0*/  IMAD.MOV.U32 R21, RZ, RZ, 0x40000040 ;  /* 0x40000040ff157424 */ /* 0x002fe200078e00ff */
        /* <DEDUP_REMOVED lines=9> */
[----:B------:R-:W-:Y:S01]  /*18580*/  IMAD.MOV.U32 R21, RZ, RZ, 0x40000040 ;  /* 0x40000040ff157424 */ /* 0x000fe200078e00ff */
[----:B------:R-:W-:Y:S01]  /*18590*/  IADD3 R20, R4, 0x4, RZ ;  /* 0x0000000404147810 */ /* 0x000fe20007ffe0ff */
[----:B------:R-:W-:-:S02]  /*185a0*/  WARPGROUP.DEPBAR.LE gsb0, 0x0 ;  /* 0x00008000000079c5 */ /* 0x000fc40000010000 */
[----:B------:R-:W-:-:S08]  /*185b0*/  WARPGROUP.ARRIVE ;  /* 0x00000000000079c5 */ /* 0x000fd00000000000 */
[----:B------:R-:W-:Y:S01]  /*185c0*/  HGMMA.64x96x16.F32 R120, gdesc[UR4], R120, gsb0 ;  /* 0x01600000047879f0 */ /* 0x000fe20008000878 */
[----:B----4-:R-:W-:Y:S02]  /*185d0*/  R2UR UR4, R8 ;  /* 0x00000000080472ca */ /* 0x010fe400000e0000 */
[----:B------:R-:W-:Y:S02]  /*185e0*/  R2UR UR5, R9 ;  /* 0x00000000090572ca */ /* 0x000fe400000e0000 */
[----:B------:R-:W3:Y:S01]  /*185f0*/  LDL.64 R8, [R1+0x8] ;  /* 0x0000080001087983 */ /* 0x000ee20000100a00 */
        /* <DEDUP_REMOVED lines=9> */
[----:B------:R-:W4:Y:S01]  /*18690*/  LDL.64 R6, [R1] ;  /* 0x0000000001067983 */ /* 0x000f220000100a00 */
        /* <DEDUP_REMOVED lines=29> */
[----:B----4-:R-:W-:Y:S02]  /*18870*/  R2UR UR4, R6 ;  /* 0x00000000060472ca */ /* 0x010fe400000e0000 */
        /* <DEDUP_REMOVED lines=149> */
.L_x_1558:
[----:B------:R-:W-:Y:S02]  /*191d0*/  SHF.L.U32 R0, R12, 0x1f, RZ ;  /* 0x0000001f0c007819 */ /* 0x000fe400000006ff */
[----:B------:R-:W-:-:S04]  /*191e0*/  LEA R200, R13, R17, 0x3 ;  /* 0x000000110dc87211 */ /* 0x000fc800078e18ff */
[----:B------:R0:W1:Y:S01]  /*191f0*/  SYNCS.PHASECHK.TRANS64.TRYWAIT P2, [R200+URZ+0x30850], R0 ;  /* 0x03085000c80075a7 */ /* 0x000062000804017f */
[----:B------:R-:W-:Y:S05]  /*19200*/  @!P0 BRA `(.L_x_1559) ;  /* 0x0000000000048947 */ /* 0x000fea0003800000 */
[----:B------:R-:W-:Y:S01]  /*19210*/  BPT.TRAP 0x1 ;  /* 0x000000040000795c */ /* 0x000fe20000300000 */
.L_x_1559:
[----:B------:R-:W-:Y:S04]  /*19220*/  BSSY B2, `(.L_x_1560) ;  /* 0x0000004000027945 */ /* 0x000fe80003800000 */
[----:B-1----:R-:W-:Y:S05]  /*19230*/  @P2 BRA `(.L_x_1561) ;  /* 0x0000000000082947 */ /* 0x002fea0003800000 */
[----:B------:R-:W1:Y:S02]  /*19240*/  SYNCS.PHASECHK.TRANS64.TRYWAIT P2, [R200+URZ+0x30850], R0 ;  /* 0x03085000c80075a7 */ /* 0x000e64000804017f */
[----:B-1----:R-:W-:Y:S05]  /*19250*/  @!P2 BRA `(.L_x_1562) ;  /* 0x000000f000e0a947 */ /* 0x002fea0003800000 */
.L_x_1561:
[----:B------:R-:W-:Y:S05]  /*19260*/  BSYNC B2 ;  /* 0x0000000000027941 */ /* 0x000fea0003800000 */
.L_x_1560:
[----:B01----:R-:W-:Y:S01]  /*19270*/  VIADD R0, R17, 0x400 ;  /* 0x0000040011007836 */ /* 0x003fe20000000000 */
[----:B------:R-:W-:Y:S01]  /*19280*/  WARPGROUP.ARRIVE ;  /* 0x00000000000079c5 */ /* 0x000fe20000000000 */
[----:B------:R-:W-:Y:S01]  /*19290*/  IMAD.MOV.U32 R3, RZ, RZ, 0x40000040 ;  /* 0x40000040ff037424 */ /* 0x000fe200078e00ff */
[C---:B-----5:R-:W-:Y:S01]  /*192a0*/  ISETP.GT.AND P2, PT, R9.reuse, R15, PT ;  /* 0x0000000f0900720c */ /* 0x060fe20003f44270 */
[----:B------:R-:W-:Y:S01]  /*192b0*/  IMAD.MOV.U32 R21, RZ, RZ, 0x40000040 ;  /* 0x40000040ff157424 */ /* 0x000fe200078e00ff */
[----:B------:R-:W-:Y:S01]  /*192c0*/  SHF.R.U32.HI R0, RZ, 0x4, R0 ;  /* 0x00000004ff007819 */ /* 0x000fe20000011600 */
[----:B------:R-:W-:Y:S02]  /*192d0*/  @!P1 VIADD R200, R200, 0x30860 ;  /* 0x00030860c8c89836 */ /* 0x000fe40000000000 */
[----:B------:R-:W-:Y:S01]  /*192e0*/  VIADD R9, R9, 0xffffffff ;  /* 0xffffffff09097836 */ /* 0x000fe20000000000 */
[----:B------:R-:W-:Y:S02]  /*192f0*/  LOP3.LUT R0, R0, 0x3fff, RZ, 0xc0, !PT ;  /* 0x00003fff00007812 */ /* 0x000fe400078ec0ff */
[----:B------:R-:W-:-:S02]  /*19300*/  @!P1 PRMT R200, RZ, 0x654, R200 ;  /* 0x00000654ffc89816 */ /* 0x000fc400000000c8 */
[----:B------:R-:W-:-:S05]  /*19310*/  LOP3.LUT R0, R0, 0x3000000, RZ, 0xfc, !PT ;  /* 0x0300000000007812 */ /* 0x000fca00078efcff */
[----:B------:R-:W-:Y:S01]  /*19320*/  IMAD R12, R13, 0x900, R0 ;  /* 0x000009000d0c7824 */ /* 0x000fe200078e0200 */
[----:B------:R-:W-:Y:S01]  /*19330*/  FMNMX.FTZ R0, R120, R8, !PT ;  /* 0x0000000878007209 */ /* 0x000fe20007810000 */
[----:B------:R-:W-:Y:S02]  /*19340*/  IMAD.MOV.U32 R13, RZ, RZ, 0x40000040 ;  /* 0x40000040ff0d7424 */ /* 0x000fe400078e00ff */
[C---:B------:R-:W-:Y:S01]  /*19350*/  VIADD R2, R12.reuse, 0x80 ;  /* 0x000000800c027836 */ /* 0x040fe20000000000 */
[----:B------:R-:W-:Y:S02]  /*19360*/  R2UR UR6, R12 ;  /* 0x000000000c0672ca */ /* 0x000fe400000e0000 */
[----:B------:R-:W-:-:S13]  /*19370*/  R2UR UR7, R13 ;  /* 0x000000000d0772ca */ /* 0x000fda00000e0000 */
        /* <DEDUP_REMOVED lines=33> */
[----:B------:R-:W-:-:S03]  /*19590*/  IMAD.MOV.U32 R3, RZ, RZ, 0x40000040 ;  /* 0x40000040ff037424 */ /* 0x000fc600078e00ff */
[----:B------:R-:W-:Y:S01]  /*195a0*/  FMNMX.FTZ R4, R165, R0, !PT ;  /* 0x00000000a5047209 */ /* 0x000fe20007810000 */
[----:B------:R-:W-:-:S04]  /*195b0*/  IMAD.U32 R0, RZ, RZ, UR42 ;  /* 0x0000002aff007e24 */ /* 0x000fc8000f8e00ff */
[----:B------:R-:W0:Y:S02]  /*195c0*/  SHFL.BFLY PT, R5, R4, 0x2, 0x1f ;  /* 0x0c401f0004057f89 */ /* 0x000e2400000e0000 */
        /* <DEDUP_REMOVED lines=10> */
[C---:B------:R-:W-:Y:S01]  /*19670*/  IADD3 R20, R12.reuse, 0x200, RZ ;  /* 0x000002000c147810 */ /* 0x040fe20007ffe0ff */
[----:B------:R-:W-:Y:S01]  /*19680*/  VIADD R12, R12, 0x280 ;  /* 0x000002800c0c7836 */ /* 0x000fe20000000000 */
        /* <DEDUP_REMOVED lines=18> */
[----:B------:R-:W-:Y:S02]  /*197b0*/  R2UR UR6, R2 ;  /* 0x00000000020672ca */ /* 0x000fe400000e0000 */
[----:B------:R-:W-:Y:S01]  /*197c0*/  R2UR UR7, R3 ;  /* 0x00000000030772ca */ /* 0x000fe200000e0000 */
[----:B------:R-:W-:Y:S01]  /*197d0*/  FADD.FTZ R3, -R5, R8 ;  /* 0x0000000805037221 */ /* 0x000fe20000010100 */
[----:B------:R-:W-:-:S03]  /*197e0*/  FMNMX.FTZ R4, R166, R13, !PT ;  /* 0x0000000da6047209 */ /* 0x000fc60007810000 */
[----:B------:R-:W-:Y:S01]  /*197f0*/  FMUL.FTZ R2, R3, R0 ;  /* 0x0000000003027220 */ /* 0x000fe20000410000 */
[----:B------:R-:W-:Y:S01]  /*19800*/  FMNMX.FTZ R4, R167, R4, !PT ;  /* 0x00000004a7047209 */ /* 0x000fe20007810000 */
[----:B------:R-:W-:-:S04]  /*19810*/  FMUL.FTZ R3, R5, R0 ;  /* 0x0000000005037220 */ /* 0x000fc80000410000 */
[----:B------:R-:W0:Y:S01]  /*19820*/  SHFL.BFLY PT, R13, R4, 0x2, 0x1f ;  /* 0x0c401f00040d7f89 */ /* 0x000e2200000e0000 */
[-CC-:B------:R-:W-:Y:S01]  /*19830*/  FFMA.FTZ R137, R137, R0.reuse, -R3.reuse ;  /* 0x0000000089897223 */ /* 0x180fe20000010803 */
        /* <DEDUP_REMOVED lines=13> */
[----:B------:R-:W-:Y:S01]  /*19910*/  FFMA.FTZ R165, R165, R0, -R3 ;  /* 0x00000000a5a57223 */ /* 0x000fe20000010803 */
[----:B------:R-:W-:Y:S01]  /*19920*/  MUFU.EX2 R2, R2 ;  /* 0x0000000200027308 */ /* 0x000fe20000000800 */
[----:B0-----:R-:W-:-:S07]  /*19930*/  FMNMX.FTZ R13, R4, R13, !PT ;  /* 0x0000000d040d7209 */ /* 0x001fce0007810000 */
[----:B------:R-:W0:Y:S01]  /*19940*/  MUFU.EX2 R188, R188 ;  /* 0x000000bc00bc7308 */ /* 0x000e220000000800 */
[----:B------:R-:W1:Y:S07]  /*19950*/  SHFL.BFLY PT, R4, R13, 0x1, 0x1f ;  /* 0x0c201f000d047f89 */ /* 0x000e6e00000e0000 */
[----:B------:R-:W2:Y:S08]  /*19960*/  MUFU.EX2 R120, R120 ;  /* 0x0000007800787308 */ /* 0x000eb00000000800 */
[----:B------:R-:W3:Y:S01]  /*19970*/  MUFU.EX2 R190, R190 ;  /* 0x000000be00be7308 */ /* 0x000ee20000000800 */
[----:B0-----:R-:W-:-:S07]  /*19980*/  FFMA.FTZ R7, R2, R7, R188 ;  /* 0x0000000702077223 */ /* 0x001fce00000100bc */
[----:B------:R-:W0:Y:S01]  /*19990*/  MUFU.EX2 R124, R124 ;  /* 0x0000007c007c7308 */ /* 0x000e220000000800 */
[C---:B--2---:R-:W-:Y:S01]  /*199a0*/  FADD.FTZ R7, R120.reuse, R7 ;  /* 0x0000000778077221 */ /* 0x044fe20000010000 */
[----:B------:R-:W-:Y:S02]  /*199b0*/  F2FP.F16.F32.PACK_AB R188, R120, R188 ;  /* 0x000000bc78bc723e */ /* 0x000fe400000000ff */
[----:B-1----:R-:W-:Y:S01]  /*199c0*/  FMNMX.FTZ R4, R13, R4, !PT ;  /* 0x000000040d047209 */ /* 0x002fe20007810000 */
[----:B------:R-:W-:-:S03]  /*199d0*/  IMAD.MOV.U32 R13, RZ, RZ, 0x40000040 ;  /* 0x40000040ff0d7424 */ /* 0x000fc600078e00ff */
[----:B------:R-:W1:Y:S01]  /*199e0*/  MUFU.EX2 R184, R184 ;  /* 0x000000b800b87308 */ /* 0x000e620000000800 */
[----:B---3--:R-:W-:-:S07]  /*199f0*/  FADD.FTZ R7, R190, R7 ;  /* 0x00000007be077221 */ /* 0x008fce0000010000 */
[----:B------:R-:W2:Y:S01]  /*19a00*/  MUFU.EX2 R121, R121 ;  /* 0x0000007900797308 */ /* 0x000ea20000000800 */
[C---:B0-----:R-:W-:Y:S01]  /*19a10*/  FADD.FTZ R7, R124.reuse, R7 ;  /* 0x000000077c077221 */ /* 0x041fe20000010000 */
[----:B------:R-:W-:-:S06]  /*19a20*/  F2FP.F16.F32.PACK_AB R190, R124, R190 ;  /* 0x000000be7cbe723e */ /* 0x000fcc00000000ff */
        /* <DEDUP_REMOVED lines=11> */
[-C--:B------:R-:W-:Y:S01]  /*19ae0*/  FFMA.FTZ R136, R141, R0.reuse, -R3 ;  /* 0x000000008d887223 */ /* 0x080fe20000010803 */
[-C--:B------:R-:W-:Y:S02]  /*19af0*/  FMUL.FTZ R141, R4, R0.reuse ;  /* 0x00000000048d7220 */ /* 0x080fe40000410000 */
[----:B------:R-:W-:Y:S01]  /*19b00*/  HGMMA.64x192x16.F32 R24, R176, gdesc[UR4].tnspB, R24, gsb0 ;  /* 0x42e00004b0187df0 */ /* 0x000fe20008000818 */
[----:B------:R-:W-:Y:S01]  /*19b10*/  R2UR UR6, R20 ;  /* 0x00000000140672ca */ /* 0x000fe200000e0000 */
[-C--:B------:R-:W-:Y:S01]  /*19b20*/  FFMA.FTZ R122, R122, R0.reuse, -R141 ;  /* 0x000000007a7a7223 */ /* 0x080fe2000001088d */
[----:B------:R-:W-:Y:S01]  /*19b30*/  R2UR UR7, R21 ;  /* 0x00000000150772ca */ /* 0x000fe200000e0000 */
[----:B------:R0:W-:Y:S01]  /*19b40*/  MUFU.EX2 R20, R137 ;  /* 0x0000008900147308 */ /* 0x0001e20000000800 */
[-C--:B------:R-:W-:Y:S01]  /*19b50*/  FFMA.FTZ R21, R160, R0.reuse, -R3 ;  /* 0x00000000a0157223 */ /* 0x080fe20000010803 */
[-CC-:B------:R-:W-:Y:S01]  /*19b60*/  FFMA.FTZ R189, R123, R0.reuse, -R141.reuse ;  /* 0x000000007bbd7223 */ /* 0x180fe2000001088d */
[-CC-:B------:R-:W-:Y:S01]  /*19b70*/  FFMA.FTZ R191, R126, R0.reuse, -R141.reuse ;  /* 0x000000007ebf7223 */ /* 0x180fe2000001088d */
[-CC-:B------:R-:W-:Y:S01]  /*19b80*/  FFMA.FTZ R140, R127, R0.reuse, -R141.reuse ;  /* 0x000000007f8c7223 */ /* 0x180fe2000001088d */
[-CC-:B------:R-:W-:Y:S01]  /*19b90*/  FFMA.FTZ R185, R130, R0.reuse, -R141.reuse ;  /* 0x0000000082b97223 */ /* 0x180fe2000001088d */
[-CC-:B------:R-:W-:Y:S01]  /*19ba0*/  FFMA.FTZ R126, R131, R0.reuse, -R141.reuse ;  /* 0x00000000837e7223 */ /* 0x180fe2000001088d */
[-C--:B------:R-:W-:Y:S01]  /*19bb0*/  FFMA.FTZ R187, R134, R0.reuse, -R141 ;  /* 0x0000000086bb7223 */ /* 0x080fe2000001088d */
[----:B------:R-:W-:Y:S01]  /*19bc0*/  MUFU.EX2 R122, R122 ;  /* 0x0000007a007a7308 */ /* 0x000fe20000000800 */
[-C--:B0-----:R-:W-:Y:S01]  /*19bd0*/  FFMA.FTZ R137, R164, R0.reuse, -R3 ;  /* 0x00000000a4897223 */ /* 0x081fe20000010803 */
        /* <DEDUP_REMOVED lines=8> */
[----:B------:R-:W-:-:S06]  /*19c60*/  FFMA.FTZ R166, R166, R0, -R141 ;  /* 0x00000000a6a67223 */ /* 0x000fcc000001088d */
        /* <DEDUP_REMOVED lines=21> */
[----:B-1----:R-:W-:Y:S01]  /*19dc0*/  FADD.FTZ R144, R184, R7 ;  /* 0x00000007b8907221 */ /* 0x002fe20000010000 */
[-CC-:B------:R-:W-:Y:S01]  /*19dd0*/  FFMA.FTZ R177, R146, R0.reuse, -R141.reuse ;  /* 0x0000000092b17223 */ /* 0x180fe2000001088d */
[-CC-:B------:R-:W-:Y:S01]  /*19de0*/  FFMA.FTZ R179, R150, R0.reuse, -R141.reuse ;  /* 0x0000000096b37223 */ /* 0x180fe2000001088d */
[----:B------:R-:W-:Y:S01]  /*19df0*/  HGMMA.64x192x16.F32 R24, R172, gdesc[UR4].tnspB, R24, gsb0 ;  /* 0x42e00004ac187df0 */ /* 0x000fe20008000818 */
[----:B------:R-:W-:Y:S01]  /*19e00*/  R2UR UR6, R12 ;  /* 0x000000000c0672ca */ /* 0x000fe200000e0000 */
[----:B------:R-:W-:Y:S01]  /*19e10*/  FFMA.FTZ R12, R139, R0, -R141 ;  /* 0x000000008b0c7223 */ /* 0x000fe2000001088d */
[----:B------:R-:W-:Y:S01]  /*19e20*/  R2UR UR7, R13 ;  /* 0x000000000d0772ca */ /* 0x000fe200000e0000 */
[----:B------:R-:W-:-:S02]  /*19e30*/  @!P1 IMAD R13, R14, 0x8, R17 ;  /* 0x000000080e0d9824 */ /* 0x000fc400078e0211 */
[----:B------:R-:W-:Y:S01]  /*19e40*/  FFMA.FTZ R14, R147, R0, -R141 ;  /* 0x00000000930e7223 */ /* 0x000fe2000001088d */
[----:B------:R-:W-:Y:S01]  /*19e50*/  MUFU.EX2 R176, R176 ;  /* 0x000000b000b07308 */ /* 0x000fe20000000800 */
[----:B--2---:R-:W-:Y:S02]  /*19e60*/  F2FP.F16.F32.PACK_AB R184, R121, R184 ;  /* 0x000000b879b8723e */ /* 0x004fe400000000ff */
[----:B------:R-:W-:-:S04]  /*19e70*/  @!P1 IADD3 R13, R13, 0x30840, RZ ;  /* 0x000308400d0d9810 */ /* 0x000fc80007ffe0ff */
[----:B------:R-:W-:Y:S01]  /*19e80*/  @!P1 PRMT R13, RZ, 0x654, R13 ;  /* 0x00000654ff0d9816 */ /* 0x000fe2000000000d */
        /* <DEDUP_REMOVED lines=9> */
[----:B------:R-:W-:Y:S01]  /*19f20*/  FADD.FTZ R3, -R4, R11 ;  /* 0x0000000b04037221 */ /* 0x000fe20000010100 */
[-CC-:B------:R-:W-:Y:S01]  /*19f30*/  FFMA.FTZ R173, R154, R0.reuse, -R141.reuse ;  /* 0x000000009aad7223 */ /* 0x180fe2000001088d */
[-C--:B------:R-:W-:Y:S01]  /*19f40*/  FFMA.FTZ R175, R158, R0.reuse, -R141 ;  /* 0x000000009eaf7223 */ /* 0x080fe2000001088d */
[----:B------:R-:W-:Y:S01]  /*19f50*/  HGMMA.64x192x16.F32 R24, R168, gdesc[UR4].tnspB, R24, gsb0 ;  /* 0x42e00004a8187df0 */ /* 0x000fe20008000818 */
[----:B------:R-:W-:Y:S01]  /*19f60*/  FMUL.FTZ R3, R3, R0 ;  /* 0x0000000003037220 */ /* 0x000fe20000410000 */
[----:B------:R-:W-:Y:S08]  /*19f70*/  MUFU.EX2 R172, R172 ;  /* 0x000000ac00ac7308 */ /* 0x000ff00000000800 */
[----:B------:R-:W0:Y:S08]  /*19f80*/  MUFU.EX2 R3, R3 ;  /* 0x0000000300037308 */ /* 0x000e300000000800 */
[----:B------:R-:W-:Y:S08]  /*19f90*/  MUFU.EX2 R173, R173 ;  /* 0x000000ad00ad7308 */ /* 0x000ff00000000800 */
[----:B------:R-:W-:Y:S01]  /*19fa0*/  MUFU.EX2 R174, R174 ;  /* 0x000000ae00ae7308 */ /* 0x000fe20000000800 */
[----:B0-----:R-:W-:-:S04]  /*19fb0*/  FFMA.FTZ R6, R3, R6, R122 ;  /* 0x0000000603067223 */ /* 0x001fc8000001007a */
[----:B------:R-:W-:Y:S01]  /*19fc0*/  FADD.FTZ R138, R189, R6 ;  /* 0x00000006bd8a7221 */ /* 0x000fe20000010000 */
[----:B------:R-:W-:Y:S01]  /*19fd0*/  FFMA.FTZ R6, R151, R0, -R141 ;  /* 0x0000000097067223 */ /* 0x000fe2000001088d */
[----:B------:R-:W-:Y:S01]  /*19fe0*/  F2FP.F16.F32.PACK_AB R189, R189, R122 ;  /* 0x0000007abdbd723e */ /* 0x000fe200000000ff */
[----:B------:R-:W-:Y:S08]  /*19ff0*/  MUFU.EX2 R175, R175 ;  /* 0x000000af00af7308 */ /* 0x000ff00000000800 */
[----:B------:R-:W-:Y:S08]  /*1a000*/  MUFU.EX2 R6, R6 ;  /* 0x0000000600067308 */ /* 0x000ff00000000800 */
[----:B------:R-:W0:Y:S01]  /*1a010*/  MUFU.EX2 R11, R165 ;  /* 0x000000a5000b7308 */ /* 0x000e220000000800 */
[----:B------:R-:W-:-:S02]  /*1a020*/  WARPGROUP.DEPBAR.LE gsb0, 0x0 ;  /* 0x00008000000079c5 */ /* 0x000fc40000010000 */
[----:B------:R1:W-:Y:S01]  /*1a030*/  @!P1 SYNCS.ARRIVE.TRANS64.RED.A1T0 RZ, [R13+URZ], RZ ;  /* 0x000000ff0dff99a7 */ /* 0x0003e2000810043f */
[----:B0-----:R-:W-:Y:S02]  /*1a040*/  F2FP.F16.F32.PACK_AB R170, R11, R137 ;  /* 0x000000890baa723e */ /* 0x001fe400000000ff */
[----:B------:R-:W-:Y:S02]  /*1a050*/  F2FP.F16.F32.PACK_AB R168, R133, R21 ;  /* 0x0000001585a8723e */ /* 0x000fe400000000ff */
[----:B------:R-:W-:Y:S01]  /*1a060*/  F2FP.F16.F32.PACK_AB R169, R163, R162 ;  /* 0x000000a2a3a9723e */ /* 0x000fe200000000ff */
[----:B-1----:R-:W-:Y:S01]  /*1a070*/  FADD.FTZ R13, R191, R138 ;  /* 0x0000008abf0d7221 */ /* 0x002fe20000010000 */
[-CC-:B------:R-:W-:Y:S01]  /*1a080*/  FFMA.FTZ R138, R155, R0.reuse, -R141.reuse ;  /* 0x000000009b8a7223 */ /* 0x180fe2000001088d */
[----:B------:R-:W-:Y:S01]  /*1a090*/  FFMA.FTZ R141, R167, R0, -R141 ;  /* 0x00000000a78d7223 */ /* 0x000fe2000001088d */
[----:B------:R0:W-:Y:S01]  /*1a0a0*/  @!P1 SYNCS.ARRIVE.TRANS64.RED.A1T0 RZ, [R200+URZ], RZ ;  /* 0x000000ffc8ff99a7 */ /* 0x0001e2000810043f */
[C---:B------:R-:W-:Y:S01]  /*1a0b0*/  FADD.FTZ R142, R140.reuse, R13 ;  /* 0x0000000d8c8e7221 */ /* 0x040fe20000010000 */
        /* <DEDUP_REMOVED lines=8> */
[----:B------:R-:W-:Y:S01]  /*1a140*/  F2FP.F16.F32.PACK_AB R185, R126, R185 ;  /* 0x000000b97eb9723e */ /* 0x000fe200000000ff */
[----:B------:R-:W2:Y:S01]  /*1a150*/  MUFU.EX2 R141, R141 ;  /* 0x0000008d008d7308 */ /* 0x000ea20000000800 */
        /* <DEDUP_REMOVED lines=10> */
[C---:B------:R-:W-:Y:S01]  /*1a200*/  FADD.FTZ R13, R136.reuse, R13 ;  /* 0x0000000d880d7221 */ /* 0x040fe20000010000 */
[----:B------:R-:W-:Y:S02]  /*1a210*/  F2FP.F16.F32.PACK_AB R182, R136, R182 ;  /* 0x000000b688b6723e */ /* 0x000fe400000000ff */
[----:B------:R-:W-:Y:S01]  /*1a220*/  FADD.FTZ R7, R183, R120 ;  /* 0x00000078b7077221 */ /* 0x000fe20000010000 */
[----:B------:R-:W-:Y:S01]  /*1a230*/  FADD.FTZ R124, R176, R13 ;  /* 0x0000000db07c7221 */ /* 0x000fe20000010000 */
[----:B------:R-:W3:Y:S01]  /*1a240*/  MUFU.EX2 R120, R159 ;  /* 0x0000009f00787308 */ /* 0x000ee20000000800 */
[C---:B------:R-:W-:Y:S01]  /*1a250*/  F2FP.F16.F32.PACK_AB R183, R134.reuse, R183 ;  /* 0x000000b786b7723e */ /* 0x040fe200000000ff */
        /* <DEDUP_REMOVED lines=14> */
[----:B------:R-:W-:Y:S01]  /*1a340*/  F2FP.F16.F32.PACK_AB R172, R129, R172 ;  /* 0x000000ac81ac723e */ /* 0x000fe200000000ff */
[----:B------:R-:W-:Y:S02]  /*1a350*/  IMAD.MOV.U32 R12, RZ, RZ, R194 ;  /* 0x000000ffff0c7224 */ /* 0x000fe400078e00c2 */
[----:B------:R-:W-:Y:S01]  /*1a360*/  FADD.FTZ R7, R173, R8 ;  /* 0x00000008ad077221 */ /* 0x000fe20000010000 */
[----:B------:R-:W-:Y:S01]  /*1a370*/  FADD.FTZ R13, R174, R13 ;  /* 0x0000000dae0d7221 */ /* 0x000fe20000010000 */
[C---:B-1----:R-:W-:Y:S02]  /*1a380*/  F2FP.F16.F32.PACK_AB R173, R138.reuse, R173 ;  /* 0x000000ad8aad723e */ /* 0x042fe400000000ff */
[----:B------:R-:W-:Y:S01]  /*1a390*/  FADD.FTZ R8, R138, R7 ;  /* 0x000000078a087221 */ /* 0x000fe20000010000 */
[----:B------:R-:W-:-:S02]  /*1a3a0*/  F2FP.F16.F32.PACK_AB R174, R132, R174 ;  /* 0x000000ae84ae723e */ /* 0x000fc400000000ff */
[----:B--2---:R-:W-:Y:S01]  /*1a3b0*/  F2FP.F16.F32.PACK_AB R171, R141, R166 ;  /* 0x000000a68dab723e */ /* 0x004fe200000000ff */
[----:B------:R-:W-:Y:S01]  /*1a3c0*/  FADD.FTZ R7, R175, R8 ;  /* 0x00000008af077221 */ /* 0x000fe20000010000 */
[----:B------:R-:W-:Y:S01]  /*1a3d0*/  FADD.FTZ R8, R132, R13 ;  /* 0x0000000d84087221 */ /* 0x000fe20000010000 */
[C---:B---3--:R-:W-:Y:S01]  /*1a3e0*/  F2FP.F16.F32.PACK_AB R175, R120.reuse, R175 ;  /* 0x000000af78af723e */ /* 0x048fe200000000ff */
[----:B------:R-:W-:Y:S02]  /*1a3f0*/  IMAD.MOV.U32 R13, RZ, RZ, R23 ;  /* 0x000000ffff0d7224 */ /* 0x000fe400078e0017 */
[----:B------:R-:W-:Y:S01]  /*1a400*/  FADD.FTZ R7, R120, R7 ;  /* 0x0000000778077221 */ /* 0x000fe20000010000 */
[----:B------:R-:W-:-:S03]  /*1a410*/  FADD.FTZ R8, R21, R8 ;  /* 0x0000000815087221 */ /* 0x000fc60000010000 */
[----:B------:R-:W-:Y:S01]  /*1a420*/  FADD.FTZ R7, R162, R7 ;  /* 0x00000007a2077221 */ /* 0x000fe20000010000 */
[----:B------:R-:W-:-:S03]  /*1a430*/  FADD.FTZ R8, R133, R8 ;  /* 0x0000000885087221 */ /* 0x000fc60000010000 */
[----:B------:R-:W-:Y:S01]  /*1a440*/  FADD.FTZ R7, R163, R7 ;  /* 0x00000007a3077221 */ /* 0x000fe20000010000 */
[----:B------:R-:W-:-:S03]  /*1a450*/  FADD.FTZ R8, R137, R8 ;  /* 0x0000000889087221 */ /* 0x000fc60000010000 */
[----:B------:R-:W-:Y:S01]  /*1a460*/  FADD.FTZ R6, R166, R7 ;  /* 0x00000007a6067221 */ /* 0x000fe20000010000 */
[----:B------:R-:W-:Y:S01]  /*1a470*/  FADD.FTZ R7, R11, R8 ;  /* 0x000000080b077221 */ /* 0x000fe20000010000 */
[----:B------:R-:W-:Y:S01]  /*1a480*/  MOV R11, R4 ;  /* 0x00000004000b7202 */ /* 0x000fe20000000f00 */
[----:B------:R-:W-:Y:S02]  /*1a490*/  IMAD.MOV.U32 R8, RZ, RZ, R5 ;  /* 0x000000ffff087224 */ /* 0x000fe400078e0005 */
[----:B------:R-:W-:Y:S01]  /*1a4a0*/  FADD.FTZ R6, R141, R6 ;  /* 0x000000068d067221 */ /* 0x000fe20000010000 */
[----:B0-----:R-:W-:Y:S06]  /*1a4b0*/  @P2 BRA `(.L_x_1563) ;  /* 0xffffffdc00902947 */ /* 0x001fec000383ffff */
[----:B------:R-:W-:Y:S05]  /*1a4c0*/  BSYNC B1 ;  /* 0x0000000000017941 */ /* 0x000fea0003800000 */
.L_x_1552:
[----:B------:R-:W-:Y:S05]  /*1a4d0*/  BSYNC B0 ;  /* 0x0000000000007941 */ /* 0x000fea0003800000 */
.L_x_1551:
[----:B------:R-:W-:Y:S01]  /*1a4e0*/  ISETP.GE.AND P2, PT, R9, R212, PT ;  /* 0x000000d40900720c */ /* 0x000fe20003f46270 */
[----:B------:R-:W-:-:S12]  /*1a4f0*/  BSSY B0, `(.L_x_1564) ;  /* 0x000034c000007945 */ /* 0x000fd80003800000 */
[----:B------:R-:W-:Y:S05]  /*1a500*/  @!P2 BRA `(.L_x_1565) ;  /* 0x000000340028a947 */ /* 0x000fea0003800000 */
[----:B------:R-:W-:Y:S01]  /*1a510*/  IMAD R20, R201, 0x80, R216 ;  /* 0x00000080c9147824 */ /* 0x000fe200078e02d8 */
[----:B------:R-:W-:Y:S01]  /*1a520*/  MOV R11, R5 ;  /* 0x00000005000b7202 */ /* 0x000fe20000000f00 */
[----:B------:R-:W-:Y:S02]  /*1a530*/  IMAD.MOV.U32 R8, RZ, RZ, R4 ;  /* 0x000000ffff087224 */ /* 0x000fe400078e0004 */
[----:B------:R-:W-:Y:S02]  /*1a540*/  VIADD R20, R20, 0x8 ;  /* 0x0000000814147836 */ /* 0x000fe40000000000 */
[----:B------:R-:W-:Y:S02]  /*1a550*/  IMAD.MOV.U32 R12, RZ, RZ, R194 ;  /* 0x000000ffff0c7224 */ /* 0x000fe400078e00c2 */
[----:B------:R-:W-:Y:S01]  /*1a560*/  IMAD.MOV.U32 R13, RZ, RZ, R23 ;  /* 0x000000ffff0d7224 */ /* 0x000fe200078e0017 */
[----:B------:R-:W-:-:S07]  /*1a570*/  IADD3 R20, R20, R196, -R197 ;  /* 0x000000c414147210 */ /* 0x000fce0007ffe8c5 */
.L_x_1584:
[----:B------:R-:W-:-:S05]  /*1a580*/  VIADD R0, R13, 0x1 ;  /* 0x000000010d007836 */ /* 0x000fca0000000000 */
[----:B------:R-:W-:-:S04]  /*1a590*/  ISETP.NE.AND P2, PT, R0, 0x2, PT ;  /* 0x000000020000780c */ /* 0x000fc80003f45270 */
[----:B------:R-:W-:Y:S02]  /*1a5a0*/  SEL R5, RZ, 0x1, P2 ;  /* 0x00000001ff057807 */ /* 0x000fe40001000000 */
[----:B------:R-:W-:Y:S02]  /*1a5b0*/  SEL R23, R0, RZ, P2 ;  /* 0x000000ff00177207 */ /* 0x000fe40001000000 */
[----:B------:R-:W-:Y:S01]  /*1a5c0*/  LOP3.LUT R194, R12, R5, RZ, 0x3c, !PT ;  /* 0x000000050cc27212 */ /* 0x000fe200078e3cff */
[----:B------:R-:W-:Y:S06]  /*1a5d0*/  @!P0 BRA `(.L_x_1566) ;  /* 0x0000000000048947 */ /* 0x000fec0003800000 */
[----:B------:R-:W-:Y:S01]  /*1a5e0*/  BPT.TRAP 0x1 ;  /* 0x000000040000795c */ /* 0x000fe20000300000 */
.L_x_1566:
[----:B------:R-:W-:Y:S01]  /*1a5f0*/  IMAD R0, R23, 0x8, R17 ;  /* 0x0000000817007824 */ /* 0x000fe200078e0211 */
[----:B------:R-:W-:-:S04]  /*1a600*/  SHF.L.U32 R15, R194, 0x1f, RZ ;  /* 0x0000001fc20f7819 */ /* 0x000fc800000006ff */
[----:B------:R0:W1:Y:S01]  /*1a610*/  SYNCS.PHASECHK.TRANS64.TRYWAIT P2, [R0+URZ+0x30830], R15 ;  /* 0x0308300f000075a7 */ /* 0x000062000804017f */
[----:B------:R-:W-:Y:S05]  /*1a620*/  @!P0 BRA `(.L_x_1567) ;  /* 0x0000000000048947 */ /* 0x000fea0003800000 */
[----:B------:R-:W-:Y:S01]  /*1a630*/  BPT.TRAP 0x1 ;  /* 0x000000040000795c */ /* 0x000fe20000300000 */
.L_x_1567:
[----:B------:R-:W-:Y:S01]  /*1a640*/  BSSY B1, `(.L_x_1568) ;  /* 0x0000006000017945 */ /* 0x000fe20003800000 */
[----:B------:R-:W-:Y:S01]  /*1a650*/  IMAD R4, R23, 0x900, R10 ;  /* 0x0000090017047824 */ /* 0x000fe200078e020a */
[----:B------:R-:W-:Y:S02]  /*1a660*/  MOV R5, 0x40000040 ;  /* 0x4000004000057802 */ /* 0x000fe40000000f00 */
[----:B-1----:R-:W-:Y:S05]  /*1a670*/  @P2 BRA `(.L_x_1569) ;  /* 0x0000000000082947 */ /* 0x002fea0003800000 */
[----:B------:R-:W1:Y:S02]  /*1a680*/  SYNCS.PHASECHK.TRANS64.TRYWAIT P2, [R0+URZ+0x30830], R15 ;  /* 0x0308300f000075a7 */ /* 0x000e64000804017f */
[----:B-1----:R-:W-:Y:S05]  /*1a690*/  @!P2 BRA `(.L_x_1570) ;  /* 0x000000dc00e4a947 */ /* 0x002fea0003800000 */
.L_x_1569:
[----:B------:R-:W-:Y:S05]  /*1a6a0*/  BSYNC B1 ;  /* 0x0000000000017941 */ /* 0x000fea0003800000 */
.L_x_1568:
        /* <DEDUP_REMOVED lines=30> */
[----:B------:R-:W-:Y:S01]  /*1a890*/  IMAD.MOV.U32 R15, RZ, RZ, 0x40000040 ;  /* 0x40000040ff0f7424 */ /* 0x000fe200078e00ff */
[----:B------:R-:W-:Y:S01]  /*1a8a0*/  IADD3 R14, R4, 0x6, RZ ;  /* 0x00000006040e7810 */ /* 0x000fe20007ffe0ff */
        /* <DEDUP_REMOVED lines=18> */
[----:B------:R-:W-:Y:S01]  /*1a9d0*/  MOV R15, 0x40000040 ;  /* 0x40000040000f7802 */ /* 0x000fe20000000f00 */
[----:B------:R0:W5:Y:S01]  /*1a9e0*/  LDL.LU.64 R10, [R1+0x50] ;  /* 0x00005000010a7983 */ /* 0x0001620000300a00 */
        /* <DEDUP_REMOVED lines=165> */
.L_x_1571:
[----:B------:R-:W-:Y:S01]  /*1b440*/  SHF.L.U32 R2, R12, 0x1f, RZ ;  /* 0x0000001f0c027819 */ /* 0x000fe200000006ff */
[----:B------:R-:W-:-:S04]  /*1b450*/  IMAD R12, R13, 0x8, R17 ;  /* 0x000000080d0c7824 */ /* 0x000fc800078e0211 */
[----:B------:R0:W1:Y:S01]  /*1b460*/  SYNCS.PHASECHK.TRANS64.TRYWAIT P2, [R12+URZ+0x30850], R2 ;  /* 0x030850020c0075a7 */ /* 0x000062000804017f */
[----:B------:R-:W-:Y:S05]  /*1b470*/  @!P0 BRA `(.L_x_1572) ;  /* 0x0000000000048947 */ /* 0x000fea0003800000 */
[----:B------:R-:W-:Y:S01]  /*1b480*/  BPT.TRAP 0x1 ;  /* 0x000000040000795c */ /* 0x000fe20000300000 */
.L_x_1572:
        /* <DEDUP_REMOVED lines=9> */
.L_x_1574:
[----:B------:R-:W-:Y:S05]  /*1b520*/  BSYNC B1 ;  /* 0x0000000000017941 */ /* 0x000fea0003800000 */
.L_x_1573:
[----:B------:R-:W-:Y:S01]  /*1b530*/  IMAD.MOV.U32 R3, RZ, RZ, 0x40000040 ;  /* 0x40000040ff037424 */ /* 0x000fe200078e00ff */
[----:B01----:R-:W-:Y:S01]  /*1b540*/  MOV R2, R4 ;  /* 0x0000000400027202 */ /* 0x003fe20000000f00 */
[----:B------:R-:W-:Y:S01]  /*1b550*/  WARPGROUP.ARRIVE ;  /* 0x00000000000079c5 */ /* 0x000fe20000000000 */
[----:B-----5:R-:W-:Y:S01]  /*1b560*/  IMAD R21, R9, -0x60, RZ ;  /* 0xffffffa009157824 */ /* 0x020fe200078e02ff */
[----:B------:R-:W-:Y:S01]  /*1b570*/  ISETP.GE.AND P2, PT, R202, 0x1, PT ;  /* 0x00000001ca00780c */ /* 0x000fe20003f46270 */
[----:B------:R-:W-:Y:S01]  /*1b580*/  @!P1 VIADD R0, R0, 0x30840 ;  /* 0x0003084000009836 */ /* 0x000fe20000000000 */
[----:B------:R-:W-:Y:S01]  /*1b590*/  R2UR UR6, R2 ;  /* 0x00000000020672ca */ /* 0x000fe200000e0000 */
[----:B------:R-:W-:Y:S01]  /*1b5a0*/  VIADD R2, R4, 0x80 ;  /* 0x0000008004027836 */ /* 0x000fe20000000000 */
[----:B------:R-:W-:Y:S01]  /*1b5b0*/  R2UR UR7, R3 ;  /* 0x00000000030772ca */ /* 0x000fe200000e0000 */
[----:B------:R-:W-:Y:S01]  /*1b5c0*/  IMAD.MOV.U32 R3, RZ, RZ, 0x40000040 ;  /* 0x40000040ff037424 */ /* 0x000fe200078e00ff */
[----:B------:R-:W-:Y:S01]  /*1b5d0*/  ULOP3.LUT UR4, URZ, UR51, URZ, 0x33, !UPT ;  /* 0x000000333f047292 */ /* 0x000fe2000f8e333f */
[----:B------:R-:W-:-:S10]  /*1b5e0*/  @!P1 PRMT R0, RZ, 0x654, R0 ;  /* 0x00000654ff009816 */ /* 0x000fd40000000000 */
        /* <DEDUP_REMOVED lines=26> */
[----:B------:R-:W-:Y:S01]  /*1b790*/  IMAD R4, R201, 0x80, R216 ;  /* 0x00000080c9047824 */ /* 0x000fe200078e02d8 */
[----:B------:R-:W-:Y:S02]  /*1b7a0*/  WARPGROUP.DEPBAR.LE gsb0, 0x0 ;  /* 0x00008000000079c5 */ /* 0x000fe40000010000 */
[----:B------:R-:W-:-:S11]  /*1b7b0*/  WARPGROUP.ARRIVE ;  /* 0x00000000000079c5 */ /* 0x000fd60000000000 */
[----:B------:R-:W-:Y:S01]  /*1b7c0*/  HGMMA.64x192x16.F32 R24, R172, gdesc[UR4].tnspB, R24, gsb0 ;  /* 0x42e00004ac187df0 */ /* 0x000fe20008000818 */
[----:B------:R-:W-:Y:S02]  /*1b7d0*/  R2UR UR6, R2 ;  /* 0x00000000020672ca */ /* 0x000fe400000e0000 */
[----:B------:R-:W-:Y:S02]  /*1b7e0*/  R2UR UR7, R3 ;  /* 0x00000000030772ca */ /* 0x000fe400000e0000 */
[----:B------:R-:W-:-:S05]  /*1b7f0*/  IADD3 R2, R21, 0x1, R196 ;  /* 0x0000000115027810 */ /* 0x000fca0007ffe0c4 */
[----:B------:R-:W-:-:S04]  /*1b800*/  IMAD.IADD R3, R2, 0x1, -R197 ;  /* 0x0000000102037824 */ /* 0x000fc800078e0ac5 */
[----:B------:R-:W-:-:S04]  /*1b810*/  IMAD R3, R206, -0x2, R3 ;  /* 0xfffffffece037824 */ /* 0x000fc800078e0203 */
[C---:B------:R-:W-:Y:S01]  /*1b820*/  VIADD R14, R3.reuse, UR4 ;  /* 0x00000004030e7c36 */ /* 0x040fe20008000000 */
[----:B------:R-:W-:-:S03]  /*1b830*/  IADD3 R15, R3, UR50, RZ ;  /* 0x00000032030f7c10 */ /* 0x000fc6000fffe0ff */
[C---:B------:R-:W-:Y:S02]  /*1b840*/  IMAD.IADD R5, R4.reuse, 0x1, R14 ;  /* 0x0000000104057824 */ /* 0x040fe400078e020e */
[----:B------:R-:W-:Y:S01]  /*1b850*/  IMAD.IADD R13, R4, 0x1, R15 ;  /* 0x00000001040d7824 */ /* 0x000fe200078e020f */
[----:B------:R-:W-:Y:S02]  /*1b860*/  WARPGROUP.DEPBAR.LE gsb0, 0x0 ;  /* 0x00008000000079c5 */ /* 0x000fe40000010000 */
[----:B------:R-:W-:-:S06]  /*1b870*/  WARPGROUP.ARRIVE ;  /* 0x00000000000079c5 */ /* 0x000fcc0000000000 */
[----:B------:R-:W-:Y:S03]  /*1b880*/  HGMMA.64x192x16.F32 R24, R168, gdesc[UR4].tnspB, R24, gsb0 ;  /* 0x42e00004a8187df0 */ /* 0x000fe60008000818 */
[----:B------:R-:W-:Y:S02]  /*1b890*/  WARPGROUP.DEPBAR.LE gsb0, 0x0 ;  /* 0x00008000000079c5 */ /* 0x000fe40000010000 */
[----:B------:R0:W-:Y:S02]  /*1b8a0*/  @!P1 SYNCS.ARRIVE.TRANS64.RED.A1T0 RZ, [R0+URZ], RZ ;  /* 0x000000ff00ff99a7 */ /* 0x0001e4000810043f */
[----:B0-----:R-:W-:Y:S01]  /*1b8b0*/  IMAD R0, R206, -0x2, R21 ;  /* 0xfffffffece007824 */ /* 0x001fe200078e0215 */
[----:B------:R-:W-:Y:S06]  /*1b8c0*/  @!P2 BRA `(.L_x_1576) ;  /* 0x000000000058a947 */ /* 0x000fec0003800000 */
[----:B------:R-:W-:Y:S01]  /*1b8d0*/  IADD3 R168, R4, R196, -R197 ;  /* 0x000000c404a87210 */ /* 0x000fe20007ffe8c5 */
[----:B------:R-:W-:Y:S03]  /*1b8e0*/  BSSY B1, `(.L_x_1577) ;  /* 0x0000011000017945 */ /* 0x000fe60003800000 */
        /* <DEDUP_REMOVED lines=10> */
.L_x_1578:
[----:B------:R-:W-:Y:S02]  /*1b990*/  MOV R170, UR39 ;  /* 0x0000002700aa7c02 */ /* 0x000fe40008000f00 */
[----:B------:R-:W-:Y:S02]  /*1b9a0*/  IADD3 R169, R4, R196, -R197 ;  /* 0x000000c404a97210 */ /* 0x000fe40007ffe8c5 */
[----:B------:R-:W-:-:S13]  /*1b9b0*/  ISETP.NE.AND P2, PT, R170, 0x1, PT ;  /* 0x00000001aa00780c */ /* 0x000fda0003f45270 */
[----:B------:R-:W0:Y:S02]  /*1b9c0*/  @P2 LDC.64 R2, c[0x0][0x9e8] ;  /* 0x00027a00ff022b82 */ /* 0x000e240000000a00 */
[----:B0-----:R-:W-:-:S05]  /*1b9d0*/  @P2 IMAD.HI.U32 R2, R169, R2, RZ ;  /* 0x00000002a9022227 */ /* 0x001fca00078e00ff */
[----:B------:R-:W-:-:S07]  /*1b9e0*/  @P2 SHF.R.U32.HI R169, RZ, R3, R2 ;  /* 0x00000003ffa92219 */ /* 0x000fce0000011602 */
.L_x_1579:
[----:B------:R-:W-:Y:S05]  /*1b9f0*/  BSYNC B1 ;  /* 0x0000000000017941 */ /* 0x000fea0003800000 */
.L_x_1577:
[----:B------:R-:W-:-:S05]  /*1ba00*/  IMAD R2, R169, R170, R0 ;  /* 0x000000aaa9027224 */ /* 0x000fca00078e0200 */
[----:B------:R-:W-:Y:S02]  /*1ba10*/  VIADDMNMX R13, R2, R170, R13, PT ;  /* 0x000000aa020d7246 */ /* 0x000fe4000380010d */
[----:B------:R-:W-:-:S07]  /*1ba20*/  VIMNMX R5, R5, R2, !PT ;  /* 0x0000000205057248 */ /* 0x000fce0007fe0100 */
.L_x_1576:
[C---:B------:R-:W-:Y:S02]  /*1ba30*/  ISETP.GE.AND P2, PT, R21.reuse, 0x2, PT ;  /* 0x000000021500780c */ /* 0x040fe40003f46270 */
[----:B------:R-:W-:Y:S02]  /*1ba40*/  ISETP.GE.AND P3, PT, R21, 0x9, PT ;  /* 0x000000091500780c */ /* 0x000fe40003f66270 */
[----:B------:R-:W-:Y:S02]  /*1ba50*/  ISETP.GT.AND P5, PT, R5, 0x1, !P2 ;  /* 0x000000010500780c */ /* 0x000fe400057a4270 */
        /* <DEDUP_REMOVED lines=135> */
[----:B------:R-:W-:-:S13]  /*1c2d0*/  ISETP.GE.AND P6, PT, R202, 0x1, PT ;  /* 0x00000001ca00780c */ /* 0x000fda0003fc6270 */
[----:B------:R-:W-:Y:S05]  /*1c2e0*/  @!P6 BRA `(.L_x_1580) ;  /* 0x00000000005ce947 */ /* 0x000fea0003800000 */
[----:B------:R-:W-:Y:S01]  /*1c2f0*/  ISETP.GT.AND P6, PT, R20, -0x1, PT ;  /* 0xffffffff1400780c */ /* 0x000fe20003fc4270 */
[----:B------:R-:W-:-:S12]  /*1c300*/  BSSY B1, `(.L_x_1581) ;  /* 0x0000012000017945 */ /* 0x000fd80003800000 */
[----:B------:R-:W-:Y:S05]  /*1c310*/  @P6 BRA `(.L_x_1582) ;  /* 0x0000000000286947 */ /* 0x000fea0003800000 */
[----:B------:R-:W-:Y:S02]  /*1c320*/  IMAD.U32 R13, RZ, RZ, UR39 ;  /* 0x00000027ff0d7e24 */ /* 0x000fe4000f8e00ff */
[----:B------:R-:W-:-:S03]  /*1c330*/  VIADD R4, R4, 0x8 ;  /* 0x0000000804047836 */ /* 0x000fc60000000000 */
[----:B------:R-:W-:Y:S02]  /*1c340*/  ISETP.NE.AND P6, PT, R13, 0x1, PT ;  /* 0x000000010d00780c */ /* 0x000fe40003fc5270 */
[----:B------:R-:W-:-:S04]  /*1c350*/  IADD3 R4, R4, R196, -R197 ;  /* 0x000000c404047210 */ /* 0x000fc80007ffe8c5 */
[----:B------:R-:W-:-:S07]  /*1c360*/  LOP3.LUT R5, RZ, R4, RZ, 0x33, !PT ;  /* 0x00000004ff057212 */ /* 0x000fce00078e33ff */
[----:B------:R-:W0:Y:S02]  /*1c370*/  @P6 LDC.64 R2, c[0x0][0x9e8] ;  /* 0x00027a00ff026b82 */ /* 0x000e240000000a00 */
[----:B0-----:R-:W-:-:S05]  /*1c380*/  @P6 IMAD.HI.U32 R2, R5, R2, RZ ;  /* 0x0000000205026227 */ /* 0x001fca00078e00ff */
[----:B------:R-:W-:-:S04]  /*1c390*/  @P6 SHF.R.U32.HI R5, RZ, R3, R2 ;  /* 0x00000003ff056219 */ /* 0x000fc80000011602 */
[----:B------:R-:W-:Y:S01]  /*1c3a0*/  LOP3.LUT R5, RZ, R5, RZ, 0x33, !PT ;  /* 0x00000005ff057212 */ /* 0x000fe200078e33ff */
[----:B------:R-:W-:Y:S06]  /*1c3b0*/  BRA `(.L_x_1583) ;  /* 0x0000000000187947 */ /* 0x000fec0003800000 */
.L_x_1582:
[----:B------:R-:W-:Y:S02]  /*1c3c0*/  IMAD.U32 R13, RZ, RZ, UR39 ;  /* 0x00000027ff0d7e24 */ /* 0x000fe4000f8e00ff */
[----:B------:R-:W-:-:S03]  /*1c3d0*/  IMAD.MOV.U32 R5, RZ, RZ, R20 ;  /* 0x000000ffff057224 */ /* 0x000fc600078e0014 */
[----:B------:R-:W-:-:S13]  /*1c3e0*/  ISETP.NE.AND P6, PT, R13, 0x1, PT ;  /* 0x000000010d00780c */ /* 0x000fda0003fc5270 */
[----:B------:R-:W0:Y:S02]  /*1c3f0*/  @P6 LDC.64 R2, c[0x0][0x9e8] ;  /* 0x00027a00ff026b82 */ /* 0x000e240000000a00 */
[----:B0-----:R-:W-:-:S05]  /*1c400*/  @P6 IMAD.HI.U32 R2, R20, R2, RZ ;  /* 0x0000000214026227 */ /* 0x001fca00078e00ff */
[----:B------:R-:W-:-:S07]  /*1c410*/  @P6 SHF.R.U32.HI R5, RZ, R3, R2 ;  /* 0x00000003ff056219 */ /* 0x000fce0000011602 */
.L_x_1583:
[----:B------:R-:W-:Y:S05]  /*1c420*/  BSYNC B1 ;  /* 0x0000000000017941 */ /* 0x000fea0003800000 */
.L_x_1581:
[----:B------:R-:W-:-:S05]  /*1c430*/  IMAD R0, R5, R13, R0 ;  /* 0x0000000d05007224 */ /* 0x000fca00078e0200 */
[----:B------:R-:W-:Y:S02]  /*1c440*/  VIADDMNMX R15, R0, R13, R15, PT ;  /* 0x0000000d000f7246 */ /* 0x000fe4000380010f */
[----:B------:R-:W-:-:S07]  /*1c450*/  VIMNMX R14, R14, R0, !PT ;  /* 0x000000000e0e7248 */ /* 0x000fce0007fe0100 */
.L_x_1580:
[----:B------:R-:W-:Y:S01]  /*1c460*/  ISETP.GT.AND P2, PT, R14, 0x1, !P2 ;  /* 0x000000010e00780c */ /* 0x000fe20005744270 */
[----:B------:R-:W-:Y:S01]  /*1c470*/  @!P1 VIADD R12, R12, 0x30860 ;  /* 0x000308600c0c9836 */ /* 0x000fe20000000000 */
[----:B------:R-:W-:Y:S02]  /*1c480*/  LOP3.LUT P6, RZ, R16, 0x8000, RZ, 0xc0, !PT ;  /* 0x0000800010ff7812 */ /* 0x000fe400078cc0ff */
[----:B------:R-:W-:Y:S02]  /*1c490*/  ISETP.LT.OR P2, PT, R15, 0x2, P2 ;  /* 0x000000020f00780c */ /* 0x000fe40001741670 */
[----:B------:R-:W-:Y:S02]  /*1c4a0*/  ISETP.GT.AND P3, PT, R14, 0x8, !P3 ;  /* 0x000000080e00780c */ /* 0x000fe40005f64270 */
[----:B------:R-:W-:Y:S02]  /*1c4b0*/  FSEL R123, R123, -INF , !P2 ;  /* 0xff8000007b7b7808 */ /* 0x000fe40005000000 */
[----:B------:R-:W-:-:S02]  /*1c4c0*/  LOP3.LUT P2, RZ, R16, 0x4, RZ, 0xc0, !PT ;  /* 0x0000000410ff7812 */ /* 0x000fc4000784c0ff */
[C---:B------:R-:W-:Y:S02]  /*1c4d0*/  ISETP.LT.OR P3, PT, R15.reuse, 0x9, P3 ;  /* 0x000000090f00780c */ /* 0x040fe40001f61670 */
[----:B------:R-:W-:Y:S02]  /*1c4e0*/  ISETP.GT.AND P2, PT, R14, 0x9, !P2 ;  /* 0x000000090e00780c */ /* 0x000fe40005744270 */
[----:B------:R-:W-:Y:S02]  /*1c4f0*/  FSEL R126, R126, -INF , !P3 ;  /* 0xff8000007e7e7808 */ /* 0x000fe40005800000 */
[----:B------:R-:W-:Y:S02]  /*1c500*/  ISETP.LT.OR P2, PT, R15, 0xa, P2 ;  /* 0x0000000a0f00780c */ /* 0x000fe40001741670 */
[----:B------:R-:W-:Y:S02]  /*1c510*/  LOP3.LUT P3, RZ, R16, 0x4000, RZ, 0xc0, !PT ;  /* 0x0000400010ff7812 */ /* 0x000fe4000786c0ff */
[----:B------:R-:W-:-:S02]  /*1c520*/  FSEL R127, R127, -INF , !P2 ;  /* 0xff8000007f7f7808 */ /* 0x000fc40005000000 */
[----:B------:R-:W-:Y:S02]  /*1c530*/  LOP3.LUT P2, RZ, R16, 0x8, RZ, 0xc0, !PT ;  /* 0x0000000810ff7812 */ /* 0x000fe4000784c0ff */
[----:B------:R-:W-:Y:S02]  /*1c540*/  FMNMX.FTZ R0, R120, R11, !PT ;  /* 0x0000000b78007209 */ /* 0x000fe40007810000 */
[----:B------:R-:W-:Y:S02]  /*1c550*/  ISETP.GT.AND P2, PT, R14, 0x10, !P2 ;  /* 0x000000100e00780c */ /* 0x000fe40005744270 */
[----:B------:R-:W-:Y:S02]  /*1c560*/  FMNMX.FTZ R3, R121, R0, !PT ;  /* 0x0000000079037209 */ /* 0x000fe40007810000 */
[----:B------:R-:W-:Y:S02]  /*1c570*/  ISETP.LT.OR P2, PT, R15, 0x11, P2 ;  /* 0x000000110f00780c */ /* 0x000fe40001741670 */
[----:B------:R-:W-:-:S02]  /*1c580*/  FMNMX.FTZ R0, R124, R3, !PT ;  /* 0x000000037c007209 */ /* 0x000fc40007810000 */
        /* <DEDUP_REMOVED lines=51> */
[----:B------:R-:W-:Y:S01]  /*1c8c0*/  LOP3.LUT P6, RZ, R16, 0x20, RZ, 0xc0, !PT ;  /* 0x0000002010ff7812 */ /* 0x000fe200078cc0ff */
[----:B------:R-:W0:Y:S01]  /*1c8d0*/  SHFL.BFLY PT, R3, R2, 0x2, 0x1f ;  /* 0x0c401f0002037f89 */ /* 0x000e2200000e0000 */
[----:B------:R-:W-:Y:S02]  /*1c8e0*/  FSEL R146, R146, -INF , !P2 ;  /* 0xff80000092927808 */ /* 0x000fe40005000000 */
[----:B------:R-:W-:-:S02]  /*1c8f0*/  LOP3.LUT P2, RZ, R16, 0x800, RZ, 0xc0, !PT ;  /* 0x0000080010ff7812 */ /* 0x000fc4000784c0ff */
[----:B------:R-:W-:Y:S02]  /*1c900*/  LOP3.LUT P3, RZ, R16, 0x10, RZ, 0xc0, !PT ;  /* 0x0000001010ff7812 */ /* 0x000fe4000786c0ff */
[C---:B------:R-:W-:Y:S02]  /*1c910*/  ISETP.GT.AND P2, PT, R14.reuse, 0x31, !P2 ;  /* 0x000000310e00780c */ /* 0x040fe40005744270 */
[----:B------:R-:W-:Y:S02]  /*1c920*/  MOV R0, UR38 ;  /* 0x0000002600007c02 */ /* 0x000fe40008000f00 */
[----:B------:R-:W-:Y:S02]  /*1c930*/  ISETP.LT.OR P2, PT, R15, 0x32, P2 ;  /* 0x000000320f00780c */ /* 0x000fe40001741670 */
[----:B------:R-:W-:Y:S02]  /*1c940*/  ISETP.GT.AND P4, PT, R14, 0x51, !P4 ;  /* 0x000000510e00780c */ /* 0x000fe40006784270 */
[----:B------:R-:W-:-:S02]  /*1c950*/  FSEL R147, R147, -INF , !P2 ;  /* 0xff80000093937808 */ /* 0x000fc40005000000 */
[----:B------:R-:W-:Y:S02]  /*1c960*/  LOP3.LUT P2, RZ, R16, 0x400, RZ, 0xc0, !PT ;  /* 0x0000040010ff7812 */ /* 0x000fe4000784c0ff */
[C---:B------:R-:W-:Y:S02]  /*1c970*/  ISETP.GT.AND P5, PT, R14.reuse, 0x58, !P5 ;  /* 0x000000580e00780c */ /* 0x040fe40006fa4270 */
[----:B------:R-:W-:Y:S02]  /*1c980*/  ISETP.GT.AND P2, PT, R14, 0x38, !P2 ;  /* 0x000000380e00780c */ /* 0x000fe40005744270 */
[C---:B------:R-:W-:Y:S02]  /*1c990*/  ISETP.LT.OR P4, PT, R15.reuse, 0x52, P4 ;  /* 0x000000520f00780c */ /* 0x040fe40002781670 */
[----:B------:R-:W-:Y:S02]  /*1c9a0*/  ISETP.LT.OR P2, PT, R15, 0x39, P2 ;  /* 0x000000390f00780c */ /* 0x000fe40001741670 */
[----:B0-----:R-:W-:-:S02]  /*1c9b0*/  FMNMX.FTZ R4, R2, R3, !PT ;  /* 0x0000000302047209 */ /* 0x001fc40007810000 */
[----:B------:R-:W-:Y:S02]  /*1c9c0*/  FSEL R150, R150, -INF , !P2 ;  /* 0xff80000096967808 */ /* 0x000fe40005000000 */
[----:B------:R-:W-:Y:S01]  /*1c9d0*/  LOP3.LUT P2, RZ, R16, 0x200, RZ, 0xc0, !PT ;  /* 0x0000020010ff7812 */ /* 0x000fe2000784c0ff */
[----:B------:R-:W0:Y:S01]  /*1c9e0*/  SHFL.BFLY PT, R5, R4, 0x1, 0x1f ;  /* 0x0c201f0004057f89 */ /* 0x000e2200000e0000 */
[----:B------:R-:W-:Y:S02]  /*1c9f0*/  ISETP.LT.OR P5, PT, R15, 0x59, P5 ;  /* 0x000000590f00780c */ /* 0x000fe40002fa1670 */
[----:B------:R-:W-:Y:S02]  /*1ca00*/  ISETP.GT.AND P2, PT, R14, 0x39, !P2 ;  /* 0x000000390e00780c */ /* 0x000fe40005744270 */
[----:B------:R-:W-:Y:S02]  /*1ca10*/  FSEL R163, R163, -INF , !P4 ;  /* 0xff800000a3a37808 */ /* 0x000fe40006000000 */
[----:B------:R-:W-:-:S02]  /*1ca20*/  ISETP.LT.OR P2, PT, R15, 0x3a, P2 ;  /* 0x0000003a0f00780c */ /* 0x000fc40001741670 */
[----:B------:R-:W-:Y:S02]  /*1ca30*/  FSEL R166, R166, -INF , !P5 ;  /* 0xff800000a6a67808 */ /* 0x000fe40006800000 */
        /* <DEDUP_REMOVED lines=32> */
[-CC-:B------:R-:W-:Y:S01]  /*1cc40*/  FFMA.FTZ R13, R121, R0.reuse, -R3.reuse ;  /* 0x00000000790d7223 */ /* 0x180fe20000010803 */
[----:B------:R-:W-:Y:S01]  /*1cc50*/  FMNMX.FTZ R2, R126, R21, !PT ;  /* 0x000000157e027209 */ /* 0x000fe20007810000 */
[-CC-:B------:R-:W-:Y:S01]  /*1cc60*/  FFMA.FTZ R188, R120, R0.reuse, -R3.reuse ;  /* 0x0000000078bc7223 */ /* 0x180fe20000010803 */
[----:B------:R-:W-:Y:S01]  /*1cc70*/  FSEL R167, R167, -INF , !P3 ;  /* 0xff800000a7a77808 */ /* 0x000fe20005800000 */
        /* <DEDUP_REMOVED lines=23> */
[----:B------:R-:W-:Y:S01]  /*1cdf0*/  FFMA.FTZ R165, R165, R0, -R3 ;  /* 0x00000000a5a57223 */ /* 0x000fe20000010803 */
[----:B------:R-:W-:Y:S01]  /*1ce00*/  MUFU.EX2 R188, R188 ;  /* 0x000000bc00bc7308 */ /* 0x000fe20000000800 */
[----:B------:R-:W-:-:S04]  /*1ce10*/  FMNMX.FTZ R121, R139, R2, !PT ;  /* 0x000000028b797209 */ /* 0x000fc80007810000 */
[----:B------:R-:W-:-:S03]  /*1ce20*/  FMNMX.FTZ R2, R142, R121, !PT ;  /* 0x000000798e027209 */ /* 0x000fc60007810000 */
[----:B------:R-:W-:Y:S01]  /*1ce30*/  MUFU.EX2 R13, R13 ;  /* 0x0000000d000d7308 */ /* 0x000fe20000000800 */
[----:B------:R-:W-:-:S04]  /*1ce40*/  FMNMX.FTZ R121, R143, R2, !PT ;  /* 0x000000028f797209 */ /* 0x000fc80007810000 */
[----:B------:R-:W-:Y:S01]  /*1ce50*/  FMNMX.FTZ R2, R146, R121, !PT ;  /* 0x0000007992027209 */ /* 0x000fe20007810000 */
[----:B------:R-:W-:Y:S02]  /*1ce60*/  FFMA.FTZ R121, R133, R0, -R3 ;  /* 0x0000000085797223 */ /* 0x000fe40000010803 */
[----:B------:R-:W-:Y:S01]  /*1ce70*/  MUFU.EX2 R190, R190 ;  /* 0x000000be00be7308 */ /* 0x000fe20000000800 */
[----:B------:R-:W-:-:S04]  /*1ce80*/  FMNMX.FTZ R125, R147, R2, !PT ;  /* 0x00000002937d7209 */ /* 0x000fc80007810000 */
[----:B------:R-:W-:-:S03]  /*1ce90*/  FMNMX.FTZ R2, R150, R125, !PT ;  /* 0x0000007d96027209 */ /* 0x000fc60007810000 */
        /* <DEDUP_REMOVED lines=12> */
[----:B------:R-:W-:Y:S01]  /*1cf60*/  FMNMX.FTZ R2, R166, R15, !PT ;  /* 0x0000000fa6027209 */ /* 0x000fe20007810000 */
[----:B------:R-:W-:Y:S02]  /*1cf70*/  FFMA.FTZ R15, R145, R0, -R3 ;  /* 0x00000000910f7223 */ /* 0x000fe40000010803 */
[----:B------:R-:W-:Y:S01]  /*1cf80*/  MUFU.EX2 R121, R121 ;  /* 0x0000007900797308 */ /* 0x000fe20000000800 */
[----:B------:R-:W-:-:S05]  /*1cf90*/  FMNMX.FTZ R2, R167, R2, !PT ;  /* 0x00000002a7027209 */ /* 0x000fca0007810000 */
[----:B------:R-:W0:Y:S02]  /*1cfa0*/  SHFL.BFLY PT, R129, R2, 0x2, 0x1f ;  /* 0x0c401f0002817f89 */ /* 0x000e2400000e0000 */
[----:B------:R-:W-:Y:S08]  /*1cfb0*/  MUFU.EX2 R180, R180 ;  /* 0x000000b400b47308 */ /* 0x000ff00000000800 */
[----:B------:R-:W-:Y:S08]  /*1cfc0*/  MUFU.EX2 R124, R124 ;  /* 0x0000007c007c7308 */ /* 0x000ff00000000800 */
[----:B------:R-:W-:Y:S01]  /*1cfd0*/  MUFU.EX2 R182, R182 ;  /* 0x000000b600b67308 */ /* 0x000fe20000000800 */
[----:B0-----:R-:W-:Y:S01]  /*1cfe0*/  FMNMX.FTZ R4, R2, R129, !PT ;  /* 0x0000008102047209 */ /* 0x001fe20007810000 */
[----:B------:R-:W-:Y:S01]  /*1cff0*/  FFMA.FTZ R129, R157, R0, -R3 ;  /* 0x000000009d817223 */ /* 0x000fe20000010803 */
[----:B------:R-:W-:-:S05]  /*1d000*/  FSEL R2, R5, RZ, P2 ;  /* 0x000000ff05027208 */ /* 0x000fca0001000000 */
[----:B------:R-:W-:Y:S01]  /*1d010*/  MUFU.EX2 R14, R14 ;  /* 0x0000000e000e7308 */ /* 0x000fe20000000800 */
[----:B------:R-:W0:Y:S01]  /*1d020*/  SHFL.BFLY PT, R133, R4, 0x1, 0x1f ;  /* 0x0c201f0004857f89 */ /* 0x000e2200000e0000 */
[----:B------:R-:W-:-:S04]  /*1d030*/  FADD.FTZ R3, -R2, R11 ;  /* 0x0000000b02037221 */ /* 0x000fc80000010100 */
[----:B------:R-:W-:Y:S02]  /*1d040*/  FMUL.FTZ R3, R3, R0 ;  /* 0x0000000003037220 */ /* 0x000fe40000410000 */
[----:B------:R-:W-:Y:S08]  /*1d050*/  MUFU.EX2 R176, R176 ;  /* 0x000000b000b07308 */ /* 0x000ff00000000800 */
[----:B------:R1:W2:Y:S08]  /*1d060*/  MUFU.EX2 R2, R3 ;  /* 0x0000000300027308 */ /* 0x0002b00000000800 */
[----:B------:R-:W-:Y:S01]  /*1d070*/  MUFU.EX2 R15, R15 ;  /* 0x0000000f000f7308 */ /* 0x000fe20000000800 */
[----:B0-----:R-:W-:-:S04]  /*1d080*/  FMNMX.FTZ R4, R4, R133, !PT ;  /* 0x0000008504047209 */ /* 0x001fc80007810000 */
[C---:B------:R-:W-:Y:S01]  /*1d090*/  FSETP.NEU.FTZ.AND P2, PT, R4.reuse, -INF , PT ;  /* 0xff8000000400780b */ /* 0x040fe20003f5d000 */
[C---:B------:R-:W-:Y:S02]  /*1d0a0*/  FMUL.FTZ R133, R4.reuse, R0 ;  /* 0x0000000004857220 */ /* 0x040fe40000410000 */
[----:B------:R-:W-:Y:S01]  /*1d0b0*/  MUFU.EX2 R178, R178 ;  /* 0x000000b200b27308 */ /* 0x000fe20000000800 */
[----:B-1----:R-:W-:Y:S02]  /*1d0c0*/  FSEL R3, R4, RZ, P2 ;  /* 0x000000ff04037208 */ /* 0x002fe40001000000 */
[----:B------:R-:W-:Y:S02]  /*1d0d0*/  FSEL R133, R133, RZ, P2 ;  /* 0x000000ff85857208 */ /* 0x000fe40001000000 */
[----:B------:R-:W-:Y:S01]  /*1d0e0*/  ISETP.GT.AND P2, PT, R9, R212, PT ;  /* 0x000000d40900720c */ /* 0x000fe20003f44270 */
[----:B------:R-:W-:Y:S01]  /*1d0f0*/  FADD.FTZ R3, -R3, R8 ;  /* 0x0000000803037221 */ /* 0x000fe20000010100 */
[----:B------:R-:W-:-:S02]  /*1d100*/  VIADD R9, R9, 0xffffffff ;  /* 0xffffffff09097836 */ /* 0x000fc40000000000 */
[-CC-:B------:R-:W-:Y:S01]  /*1d110*/  FFMA.FTZ R189, R122, R0.reuse, -R133.reuse ;  /* 0x000000007abd7223 */ /* 0x180fe20000010885 */
[-CC-:B------:R-:W-:Y:S01]  /*1d120*/  FFMA.FTZ R122, R123, R0.reuse, -R133.reuse ;  /* 0x000000007b7a7223 */ /* 0x180fe20000010885 */
[-C--:B------:R-:W-:Y:S01]  /*1d130*/  FMUL.FTZ R3, R3, R0.reuse ;  /* 0x0000000003037220 */ /* 0x080fe20000410000 */
[-CC-:B------:R-:W-:Y:S01]  /*1d140*/  FFMA.FTZ R187, R134, R0.reuse, -R133.reuse ;  /* 0x0000000086bb7223 */ /* 0x180fe20000010885 */
[----:B--2---:R-:W-:Y:S01]  /*1d150*/  FFMA.FTZ R134, R2, R7, R188 ;  /* 0x0000000702867223 */ /* 0x004fe200000100bc */
[-CC-:B------:R-:W-:Y:S01]  /*1d160*/  FFMA.FTZ R191, R126, R0.reuse, -R133.reuse ;  /* 0x000000007ebf7223 */ /* 0x180fe20000010885 */
[----:B------:R-:W-:Y:S01]  /*1d170*/  MUFU.EX2 R189, R189 ;  /* 0x000000bd00bd7308 */ /* 0x000fe20000000800 */
[-CC-:B------:R-:W-:Y:S01]  /*1d180*/  FFMA.FTZ R123, R127, R0.reuse, -R133.reuse ;  /* 0x000000007f7b7223 */ /* 0x180fe20000010885 */
[----:B------:R-:W-:Y:S01]  /*1d190*/  FADD.FTZ R7, R13, R134 ;  /* 0x000000860d077221 */ /* 0x000fe20000010000 */
[-CC-:B------:R-:W-:Y:S01]  /*1d1a0*/  FFMA.FTZ R185, R130, R0.reuse, -R133.reuse ;  /* 0x0000000082b97223 */ /* 0x180fe20000010885 */
[-CC-:B------:R-:W-:Y:S01]  /*1d1b0*/  FFMA.FTZ R126, R131, R0.reuse, -R133.reuse ;  /* 0x00000000837e7223 */ /* 0x180fe20000010885 */
[-C--:B------:R-:W-:Y:S01]  /*1d1c0*/  FFMA.FTZ R127, R135, R0.reuse, -R133 ;  /* 0x00000000877f7223 */ /* 0x080fe20000010885 */
[----:B------:R-:W-:Y:S01]  /*1d1d0*/  FADD.FTZ R134, R190, R7 ;  /* 0x00000007be867221 */ /* 0x000fe20000010000 */
[-CC-:B------:R-:W-:Y:S01]  /*1d1e0*/  FFMA.FTZ R181, R138, R0.reuse, -R133.reuse ;  /* 0x000000008ab57223 */ /* 0x180fe20000010885 */
[----:B------:R-:W0:Y:S01]  /*1d1f0*/  MUFU.EX2 R3, R3 ;  /* 0x0000000300037308 */ /* 0x000e220000000800 */
[-CC-:B------:R-:W-:Y:S01]  /*1d200*/  FFMA.FTZ R130, R139, R0.reuse, -R133.reuse ;  /* 0x000000008b827223 */ /* 0x180fe20000010885 */
        /* <DEDUP_REMOVED lines=10> */
[----:B------:R-:W-:Y:S01]  /*1d2b0*/  FFMA.FTZ R175, R158, R0, -R133 ;  /* 0x000000009eaf7223 */ /* 0x000fe20000010885 */
[----:B------:R-:W-:Y:S01]  /*1d2c0*/  F2FP.F16.F32.PACK_AB R184, R120, R184 ;  /* 0x000000b878b8723e */ /* 0x000fe200000000ff */
[----:B------:R-:W-:Y:S01]  /*1d2d0*/  FADD.FTZ R136, R186, R135 ;  /* 0x00000087ba887221 */ /* 0x000fe20000010000 */
[----:B------:R-:W-:Y:S01]  /*1d2e0*/  FFMA.FTZ R169, R162, R0, -R133 ;  /* 0x00000000a2a97223 */ /* 0x000fe20000010885 */
[----:B------:R-:W2:Y:S01]  /*1d2f0*/  MUFU.EX2 R191, R191 ;  /* 0x000000bf00bf7308 */ /* 0x000ea20000000800 */
[----:B0-----:R-:W-:Y:S01]  /*1d300*/  FFMA.FTZ R7, R3, R6, R189 ;  /* 0x0000000603077223 */ /* 0x001fe200000100bd */
[--C-:B------:R-:W-:Y:S01]  /*1d310*/  FFMA.FTZ R6, R151, R0, -R133.reuse ;  /* 0x0000000097067223 */ /* 0x100fe20000010885 */
[----:B------:R-:W-:Y:S01]  /*1d320*/  F2FP.F16.F32.PACK_AB R188, R13, R188 ;  /* 0x000000bc0dbc723e */ /* 0x000fe200000000ff */
[-CC-:B------:R-:W-:Y:S01]  /*1d330*/  FFMA.FTZ R163, R163, R0.reuse, -R133.reuse ;  /* 0x00000000a3a37223 */ /* 0x180fe20000010885 */
[----:B------:R-:W-:Y:S01]  /*1d340*/  FFMA.FTZ R166, R166, R0, -R133 ;  /* 0x00000000a6a67223 */ /* 0x000fe20000010885 */
[----:B------:R-:W-:-:S02]  /*1d350*/  F2FP.F16.F32.PACK_AB R190, R21, R190 ;  /* 0x000000be15be723e */ /* 0x000fc400000000ff */
[----:B------:R-:W0:Y:S01]  /*1d360*/  MUFU.EX2 R123, R123 ;  /* 0x0000007b007b7308 */ /* 0x000e220000000800 */
[C---:B-1----:R-:W-:Y:S01]  /*1d370*/  FADD.FTZ R134, R122.reuse, R7 ;  /* 0x000000077a867221 */ /* 0x042fe20000010000 */
[C---:B------:R-:W-:Y:S01]  /*1d380*/  FADD.FTZ R7, R121.reuse, R136 ;  /* 0x0000008879077221 */ /* 0x040fe20000010000 */
[----:B------:R-:W-:Y:S02]  /*1d390*/  F2FP.F16.F32.PACK_AB R186, R121, R186 ;  /* 0x000000ba79ba723e */ /* 0x000fe400000000ff */
[----:B------:R-:W-:Y:S01]  /*1d3a0*/  F2FP.F16.F32.PACK_AB R189, R122, R189 ;  /* 0x000000bd7abd723e */ /* 0x000fe200000000ff */
[----:B------:R-:W-:Y:S01]  /*1d3b0*/  FADD.FTZ R135, R180, R7 ;  /* 0x00000007b4877221 */ /* 0x000fe20000010000 */
[C---:B------:R-:W-:Y:S01]  /*1d3c0*/  F2FP.F16.F32.PACK_AB R180, R124.reuse, R180 ;  /* 0x000000b47cb4723e */ /* 0x040fe200000000ff */
[----:B------:R-:W1:Y:S01]  /*1d3d0*/  MUFU.EX2 R185, R185 ;  /* 0x000000b900b97308 */ /* 0x000e620000000800 */
[----:B--2---:R-:W-:Y:S01]  /*1d3e0*/  FADD.FTZ R134, R191, R134 ;  /* 0x00000086bf867221 */ /* 0x004fe20000010000 */
[----:B------:R-:W-:-:S04]  /*1d3f0*/  FADD.FTZ R135, R124, R135 ;  /* 0x000000877c877221 */ /* 0x000fc80000010000 */
[----:B------:R-:W-:Y:S01]  /*1d400*/  FADD.FTZ R135, R182, R135 ;  /* 0x00000087b6877221 */ /* 0x000fe20000010000 */
[C---:B------:R-:W-:Y:S01]  /*1d410*/  F2FP.F16.F32.PACK_AB R182, R14.reuse, R182 ;  /* 0x000000b60eb6723e */ /* 0x040fe200000000ff */
[----:B------:R-:W2:Y:S01]  /*1d420*/  MUFU.EX2 R126, R126 ;  /* 0x0000007e007e7308 */ /* 0x000ea20000000800 */
[C---:B0-----:R-:W-:Y:S01]  /*1d430*/  FADD.FTZ R134, R123.reuse, R134 ;  /* 0x000000867b867221 */ /* 0x041fe20000010000 */
[----:B------:R-:W-:Y:S01]  /*1d440*/  FADD.FTZ R135, R14, R135 ;  /* 0x000000870e877221 */ /* 0x000fe20000010000 */
[----:B------:R-:W-:-:S03]  /*1d450*/  F2FP.F16.F32.PACK_AB R191, R123, R191 ;  /* 0x000000bf7bbf723e */ /* 0x000fc600000000ff */
[----:B------:R-:W-:Y:S01]  /*1d460*/  FADD.FTZ R138, R176, R135 ;  /* 0x00000087b08a7221 */ /* 0x000fe20000010000 */
[----:B------:R-:W-:Y:S01]  /*1d470*/  F2FP.F16.F32.PACK_AB R176, R15, R176 ;  /* 0x000000b00fb0723e */ /* 0x000fe200000000ff */
[----:B------:R-:W0:Y:S01]  /*1d480*/  MUFU.EX2 R187, R187 ;  /* 0x000000bb00bb7308 */ /* 0x000e220000000800 */
[----:B-1----:R-:W-:Y:S01]  /*1d490*/  FADD.FTZ R7, R185, R134 ;  /* 0x00000086b9077221 */ /* 0x002fe20000010000 */
[----:B------:R-:W-:-:S04]  /*1d4a0*/  FADD.FTZ R135, R15, R138 ;  /* 0x0000008a0f877221 */ /* 0x000fc80000010000 */
[----:B------:R-:W-:Y:S02]  /*1d4b0*/  FADD.FTZ R138, R178, R135 ;  /* 0x00000087b28a7221 */ /* 0x000fe40000010000 */
[----:B------:R-:W1:Y:S01]  /*1d4c0*/  MUFU.EX2 R127, R127 ;  /* 0x0000007f007f7308 */ /* 0x000e620000000800 */
[C---:B--2---:R-:W-:Y:S01]  /*1d4d0*/  FADD.FTZ R134, R126.reuse, R7 ;  /* 0x000000077e867221 */ /* 0x044fe20000010000 */
[----:B------:R-:W-:Y:S01]  /*1d4e0*/  @!P1 PRMT R7, RZ, 0x654, R12 ;  /* 0x00000654ff079816 */ /* 0x000fe2000000000c */
[----:B------:R-:W-:Y:S01]  /*1d4f0*/  FFMA.FTZ R12, R155, R0, -R133 ;  /* 0x000000009b0c7223 */ /* 0x000fe20000010885 */
[----:B------:R-:W-:Y:S02]  /*1d500*/  F2FP.F16.F32.PACK_AB R185, R126, R185 ;  /* 0x000000b97eb9723e */ /* 0x000fe400000000ff */
[----:B------:R2:W-:Y:S02]  /*1d510*/  @!P1 SYNCS.ARRIVE.TRANS64.RED.A1T0 RZ, [R7+URZ], RZ ;  /* 0x000000ff07ff99a7 */ /* 0x0005e4000810043f */
[----:B------:R-:W2:Y:S01]  /*1d520*/  MUFU.EX2 R181, R181 ;  /* 0x000000b500b57308 */ /* 0x000ea20000000800 */
[----:B0-----:R-:W-:-:S07]  /*1d530*/  FADD.FTZ R134, R187, R134 ;  /* 0x00000086bb867221 */ /* 0x001fce0000010000 */
[----:B------:R-:W0:Y:S01]  /*1d540*/  MUFU.EX2 R130, R130 ;  /* 0x0000008200827308 */ /* 0x000e220000000800 */
[----:B-1----:R-:W-:Y:S01]  /*1d550*/  FADD.FTZ R136, R127, R134 ;  /* 0x000000867f887221 */ /* 0x002fe20000010000 */
[-CC-:B------:R-:W-:Y:S01]  /*1d560*/  FFMA.FTZ R134, R159, R0.reuse, -R133.reuse ;  /* 0x000000009f867223 */ /* 0x180fe20000010885 */
[----:B------:R-:W-:Y:S01]  /*1d570*/  FFMA.FTZ R133, R167, R0, -R133 ;  /* 0x00000000a7857223 */ /* 0x000fe20000010885 */
[----:B------:R-:W-:-:S04]  /*1d580*/  F2FP.F16.F32.PACK_AB R187, R127, R187 ;  /* 0x000000bb7fbb723e */ /* 0x000fc800000000ff */
        /* <DEDUP_REMOVED lines=9> */
[----:B------:R-:W-:-:S06]  /*1d620*/  F2FP.F16.F32.PACK_AB R178, R125, R178 ;  /* 0x000000b27db2723e */ /* 0x000fcc00000000ff */
[----:B------:R-:W2:Y:S01]  /*1d630*/  MUFU.EX2 R177, R177 ;  /* 0x000000b100b17308 */ /* 0x000ea20000000800 */
[C---:B0-----:R-:W-:Y:S01]  /*1d640*/  FADD.FTZ R136, R8.reuse, R7 ;  /* 0x0000000708887221 */ /* 0x041fe20000010000 */
[----:B------:R-:W-:Y:S01]  /*1d650*/  F2FP.F16.F32.PACK_AB R183, R8, R183 ;  /* 0x000000b708b7723e */ /* 0x000fe200000000ff */
[----:B------:R-:W-:-:S05]  /*1d660*/  IMAD.MOV.U32 R8, RZ, RZ, R4 ;  /* 0x000000ffff087224 */ /* 0x000fca00078e0004 */
        /* <DEDUP_REMOVED lines=37> */
[----:B------:R-:W-:Y:S01]  /*1d8c0*/  F2FP.F16.F32.PACK_AB R175, R134, R175 ;  /* 0x000000af86af723e */ /* 0x000fe200000000ff */
[----:B------:R-:W-:-:S05]  /*1d8d0*/  IMAD.MOV.U32 R13, RZ, RZ, R23 ;  /* 0x000000ffff0d7224 */ /* 0x000fca00078e0017 */
[----:B------:R-:W0:Y:S01]  /*1d8e0*/  MUFU.EX2 R14, R163 ;  /* 0x000000a3000e7308 */ /* 0x000e220000000800 */
[C---:B-1----:R-:W-:Y:S01]  /*1d8f0*/  FADD.FTZ R7, R11.reuse, R124 ;  /* 0x0000007c0b077221 */ /* 0x042fe20000010000 */
[----:B------:R-:W-:-:S06]  /*1d900*/  F2FP.F16.F32.PACK_AB R170, R11, R170 ;  /* 0x000000aa0baa723e */ /* 0x000fcc00000000ff */
[----:B------:R-:W1:Y:S01]  /*1d910*/  MUFU.EX2 R166, R166 ;  /* 0x000000a600a67308 */ /* 0x000e620000000800 */
[----:B--2---:R-:W-:-:S07]  /*1d920*/  FADD.FTZ R11, R169, R120 ;  /* 0x00000078a90b7221 */ /* 0x004fce0000010000 */
[----:B------:R-:W2:Y:S01]  /*1d930*/  MUFU.EX2 R133, R133 ;  /* 0x0000008500857308 */ /* 0x000ea20000000800 */
[C---:B0-----:R-:W-:Y:S01]  /*1d940*/  FADD.FTZ R11, R14.reuse, R11 ;  /* 0x0000000b0e0b7221 */ /* 0x041fe20000010000 */
[----:B------:R-:W-:-:S03]  /*1d950*/  F2FP.F16.F32.PACK_AB R169, R14, R169 ;  /* 0x000000a90ea9723e */ /* 0x000fc600000000ff */
[----:B-1----:R-:W-:-:S04]  /*1d960*/  FADD.FTZ R11, R166, R11 ;  /* 0x0000000ba60b7221 */ /* 0x002fc80000010000 */
[C---:B--2---:R-:W-:Y:S01]  /*1d970*/  FADD.FTZ R6, R133.reuse, R11 ;  /* 0x0000000b85067221 */ /* 0x044fe20000010000 */
[----:B------:R-:W-:Y:S02]  /*1d980*/  F2FP.F16.F32.PACK_AB R171, R133, R166 ;  /* 0x000000a685ab723e */ /* 0x000fe400000000ff */
[----:B------:R-:W-:Y:S01]  /*1d990*/  MOV R11, R5 ;  /* 0x00000005000b7202 */ /* 0x000fe20000000f00 */
[----:B------:R-:W-:Y:S06]  /*1d9a0*/  @P2 BRA `(.L_x_1584) ;  /* 0xffffffc800f42947 */ /* 0x000fec000383ffff */
.L_x_1565:
[----:B------:R-:W-:Y:S05]  /*1d9b0*/  BSYNC B0 ;  /* 0x0000000000007941 */ /* 0x000fea0003800000 */
.L_x_1564:
        /* <DEDUP_REMOVED lines=99> */
.L_x_1585:
[----:B------:R-:W-:Y:S01]  /*1dff0*/  IMAD R12, R23, 0x8, R17 ;  /* 0x00000008170c7824 */ /* 0x000fe200078e0211 */
[----:B------:R-:W-:-:S04]  /*1e000*/  SHF.L.U32 R3, R194, 0x1f, RZ ;  /* 0x0000001fc2037819 */ /* 0x000fc800000006ff */
[----:B------:R0:W1:Y:S01]  /*1e010*/  SYNCS.PHASECHK.TRANS64.TRYWAIT P2, [R12+URZ+0x30850], R3 ;  /* 0x030850030c0075a7 */ /* 0x000062000804017f */
[----:B------:R-:W-:Y:S05]  /*1e020*/  @!P0 BRA `(.L_x_1586) ;  /* 0x0000000000048947 */ /* 0x000fea0003800000 */
[----:B------:R-:W-:Y:S01]  /*1e030*/  BPT.TRAP 0x1 ;  /* 0x000000040000795c */ /* 0x000fe20000300000 */
.L_x_1586:
        /* <DEDUP_REMOVED lines=9> */
.L_x_1588:
[----:B------:R-:W-:Y:S05]  /*1e0d0*/  BSYNC B0 ;  /* 0x0000000000007941 */ /* 0x000fea0003800000 */
.L_x_1587:
[----:B01----:R-:W-:Y:S01]  /*1e0e0*/  IMAD.MOV.U32 R3, RZ, RZ, 0x40000040 ;  /* 0x40000040ff037424 */ /* 0x003fe200078e00ff */
[C---:B------:R-:W-:Y:S01]  /*1e0f0*/  R2UR UR6, R2.reuse ;  /* 0x00000000020672ca */ /* 0x040fe200000e0000 */
[----:B------:R-:W-:Y:S01]  /*1e100*/  WARPGROUP.ARRIVE ;  /* 0x00000000000079c5 */ /* 0x000fe20000000000 */
[----:B------:R-:W-:Y:S01]  /*1e110*/  IMAD.MOV.U32 R9, RZ, RZ, 0x40000040 ;  /* 0x40000040ff097424 */ /* 0x000fe200078e00ff */
[----:B------:R-:W-:Y:S01]  /*1e120*/  IADD3 R8, R2, 0x80, RZ ;  /* 0x0000008002087810 */ /* 0x000fe20007ffe0ff */
[----:B------:R-:W-:Y:S01]  /*1e130*/  @!P1 VIADD R12, R12, 0x30860 ;  /* 0x000308600c0c9836 */ /* 0x000fe20000000000 */
[----:B------:R-:W-:Y:S01]  /*1e140*/  R2UR UR7, R3 ;  /* 0x00000000030772ca */ /* 0x000fe200000e0000 */
[----:B------:R-:W-:Y:S01]  /*1e150*/  IMAD.MOV.U32 R3, RZ, RZ, 0x40000040 ;  /* 0x40000040ff037424 */ /* 0x000fe200078e00ff */
[----:B------:R-:W-:Y:S01]  /*1e160*/  IADD3 R23, R23, 0x1, RZ ;  /* 0x0000000117177810 */ /* 0x000fe20007ffe0ff */
[----:B------:R-:W-:Y:S01]  /*1e170*/  VIADD R220, R220, 0x1 ;  /* 0x00000001dcdc7836 */ /* 0x000fe20000000000 */
[----:B------:R-:W-:-:S02]  /*1e180*/  @!P1 PRMT R12, RZ, 0x654, R12 ;  /* 0x00000654ff0c9816 */ /* 0x000fc4000000000c */
[----:B------:R-:W-:-:S04]  /*1e190*/  ISETP.NE.AND P2, PT, R23, 0x2, PT ;  /* 0x000000021700780c */ /* 0x000fc80003f45270 */
[----:B------:R-:W-:-:S03]  /*1e1a0*/  SEL R23, R23, RZ, P2 ;  /* 0x000000ff17177207 */ /* 0x000fc60001000000 */
        /* <DEDUP_REMOVED lines=16> */
[C---:B------:R-:W-:Y:S01]  /*1e2b0*/  VIADD R8, R2.reuse, 0x200 ;  /* 0x0000020002087836 */ /* 0x040fe20000000000 */
[----:B------:R-:W-:Y:S01]  /*1e2c0*/  R2UR UR7, R9 ;  /* 0x00000000090772ca */ /* 0x000fe200000e0000 */
[----:B------:R-:W-:Y:S02]  /*1e2d0*/  IMAD.MOV.U32 R9, RZ, RZ, 0x40000040 ;  /* 0x40000040ff097424 */ /* 0x000fe400078e00ff */
[----:B------:R-:W-:Y:S01]  /*1e2e0*/  VIADD R2, R2, 0x280 ;  /* 0x0000028002027836 */ /* 0x000fe20000000000 */
[----:B------:R-:W-:Y:S02]  /*1e2f0*/  WARPGROUP.DEPBAR.LE gsb0, 0x0 ;  /* 0x00008000000079c5 */ /* 0x000fe40000010000 */
[----:B------:R-:W-:-:S11]  /*1e300*/  WARPGROUP.ARRIVE ;  /* 0x00000000000079c5 */ /* 0x000fd60000000000 */
[----:B------:R-:W-:Y:S01]  /*1e310*/  HGMMA.64x192x16.F32 R24, R176, gdesc[UR4].tnspB, R24, gsb0 ;  /* 0x42e00004b0187df0 */ /* 0x000fe20008000818 */
[----:B------:R-:W-:Y:S02]  /*1e320*/  R2UR UR6, R8 ;  /* 0x00000000080672ca */ /* 0x000fe400000e0000 */
[----:B------:R-:W-:Y:S01]  /*1e330*/  R2UR UR7, R9 ;  /* 0x00000000090772ca */ /* 0x000fe200000e0000 */
[----:B------:R-:W-:Y:S02]  /*1e340*/  WARPGROUP.DEPBAR.LE gsb0, 0x0 ;  /* 0x00008000000079c5 */ /* 0x000fe40000010000 */
[----:B------:R-:W-:-:S14]  /*1e350*/  WARPGROUP.ARRIVE ;  /* 0x00000000000079c5 */ /* 0x000fdc0000000000 */
        /* <DEDUP_REMOVED lines=130> */
.L_x_1438:
        /* <DEDUP_REMOVED lines=9> */
[----:B------:R-:W2:Y:S01]  /*1ec10*/  S2R R6, SR_SWINHI ;  /* 0x0000000000067919 */ /* 0x000ea20000002f00 */
[----:B------:R-:W-:Y:S01]  /*1ec20*/  ULDC.64 UR4, c[0x0][0xbd8] ;  /* 0x0002f60000047ab9 */ /* 0x000fe20000000a00 */
[----:B------:R-:W-:Y:S01]  /*1ec30*/  F2FP.F16.F32.PACK_AB R24, R25, R24 ;  /* 0x000000181918723e */ /* 0x000fe200000000ff */
[----:B------:R-:W-:Y:S01]  /*1ec40*/  ULDC.64 UR6, c[0x0][0x208] ;  /* 0x0000820000067ab9 */ /* 0x000fe20000000a00 */
        /* <DEDUP_REMOVED lines=18> */
[----:B------:R-:W-:Y:S01]  /*1ed70*/  IMAD.WIDE R26, R235, 0x2, R4 ;  /* 0x00000002eb1a7825 */ /* 0x000fe200078e0204 */
[----:B------:R-:W-:Y:S02]  /*1ed80*/  F2FP.F16.F32.PACK_AB R66, R69, R68 ;  /* 0x000000444542723e */ /* 0x000fe400000000ff */
[----:B------:R-:W-:Y:S02]  /*1ed90*/  F2FP.F16.F32.PACK_AB R67, R71, R67 ;  /* 0x000000434743723e */ /* 0x000fe400000000ff */
[C---:B------:R-:W-:Y:S02]  /*1eda0*/  IADD3 R111, P2, R26.reuse, 0x20, RZ ;  /* 0x000000201a6f7810 */ /* 0x040fe40007f5e0ff */
[----:B------:R-:W-:-:S02]  /*1edb0*/  IADD3 R143, P0, R26, 0x4020, RZ ;  /* 0x000040201a8f7810 */ /* 0x000fc40007f1e0ff */
[----:B------:R-:W-:Y:S01]  /*1edc0*/  LOP3.LUT R6, R111, 0x380, RZ, 0xc0, !PT ;  /* 0x000003806f067812 */ /* 0x000fe200078ec0ff */
[--C-:B------:R-:W-:Y:S01]  /*1edd0*/  IMAD.X R9, RZ, RZ, R27.reuse, P2 ;  /* 0x000000ffff097224 */ /* 0x100fe200010e061b */
[----:B------:R-:W-:Y:S02]  /*1ede0*/  LOP3.LUT R7, R26, 0x380, RZ, 0xc0, !PT ;  /* 0x000003801a077812 */ /* 0x000fe400078ec0ff */
[----:B------:R-:W-:Y:S02]  /*1edf0*/  SHF.R.U64 R6, R6, 0x3, RZ ;  /* 0x0000000306067819 */ /* 0x000fe400000012ff */
[C---:B------:R-:W-:Y:S02]  /*1ee00*/  IADD3 R137, P1, R26.reuse, 0x40, RZ ;  /* 0x000000401a897810 */ /* 0x040fe40007f3e0ff */
[C---:B------:R-:W-:Y:S02]  /*1ee10*/  IADD3 R139, P6, R26.reuse, 0x60, RZ ;  /* 0x000000601a8b7810 */ /* 0x040fe40007fde0ff */
[----:B------:R-:W-:Y:S01]  /*1ee20*/  IADD3 R141, P5, R26, 0x4000, RZ ;  /* 0x000040001a8d7810 */ /* 0x000fe20007fbe0ff */
[--C-:B------:R-:W-:Y:S01]  /*1ee30*/  IMAD.X R11, RZ, RZ, R27.reuse, P1 ;  /* 0x000000ffff0b7224 */ /* 0x100fe200008e061b */
[----:B------:R-:W-:Y:S01]  /*1ee40*/  LOP3.LUT R8, R6, R111, RZ, 0x3c, !PT ;  /* 0x0000006f06087212 */ /* 0x000fe200078e3cff */
[--C-:B------:R-:W-:Y:S01]  /*1ee50*/  IMAD.X R13, RZ, RZ, R27.reuse, P6 ;  /* 0x000000ffff0d7224 */ /* 0x100fe200030e061b */
[----:B------:R-:W-:Y:S01]  /*1ee60*/  LOP3.LUT R6, R143, 0x380, RZ, 0xc0, !PT ;  /* 0x000003808f067812 */ /* 0x000fe200078ec0ff */
[----:B------:R-:W-:Y:S01]  /*1ee70*/  IMAD.X R15, RZ, RZ, R27, P5 ;  /* 0x000000ffff0f7224 */ /* 0x000fe200028e061b */
[----:B------:R-:W-:-:S02]  /*1ee80*/  SHF.R.U64 R7, R7, 0x3, RZ ;  /* 0x0000000307077819 */ /* 0x000fc400000012ff */
[----:B------:R-:W-:Y:S02]  /*1ee90*/  SHF.R.U64 R6, R6, 0x3, RZ ;  /* 0x0000000306067819 */ /* 0x000fe400000012ff */
[C---:B------:R-:W-:Y:S02]  /*1eea0*/  IADD3 R145, P4, R26.reuse, 0x4040, RZ ;  /* 0x000040401a917810 */ /* 0x040fe40007f9e0ff */
[C---:B------:R-:W-:Y:S02]  /*1eeb0*/  IADD3 R147, P3, R26.reuse, 0x4060, RZ ;  /* 0x000040601a937810 */ /* 0x040fe40007f7e0ff */
[C---:B------:R-:W-:Y:S01]  /*1eec0*/  IADD3 R149, P2, R26.reuse, 0x8000, RZ ;  /* 0x000080001a957810 */ /* 0x040fe20007f5e0ff */
[--C-:B------:R-:W-:Y:S01]  /*1eed0*/  IMAD.X R31, RZ, RZ, R27.reuse, P4 ;  /* 0x000000ffff1f7224 */ /* 0x100fe200020e061b */
[C---:B------:R-:W-:Y:S01]  /*1eee0*/  IADD3 R151, P1, R26.reuse, 0x8020, RZ ;  /* 0x000080201a977810 */ /* 0x040fe20007f3e0ff */
[--C-:B------:R-:W-:Y:S01]  /*1eef0*/  IMAD.X R35, RZ, RZ, R27.reuse, P3 ;  /* 0x000000ffff237224 */ /* 0x100fe200018e061b */
[C---:B------:R-:W-:Y:S01]  /*1ef00*/  IADD3 R153, P6, R26.reuse, 0x8040, RZ ;  /* 0x000080401a997810 */ /* 0x040fe20007fde0ff */
[--C-:B------:R-:W-:Y:S01]  /*1ef10*/  IMAD.X R39, RZ, RZ, R27.reuse, P2 ;  /* 0x000000ffff277224 */ /* 0x100fe200010e061b */
[----:B------:R-:W-:Y:S01]  /*1ef20*/  IADD3 R86, P5, R26, 0x8060, RZ ;  /* 0x000080601a567810 */ /* 0x000fe20007fbe0ff */
[----:B------:R-:W-:Y:S01]  /*1ef30*/  IMAD.X R43, RZ, RZ, R27, P1 ;  /* 0x000000ffff2b7224 */ /* 0x000fe200008e061b */
[----:B------:R-:W-:-:S02]  /*1ef40*/  LOP3.LUT R26, R7, R26, RZ, 0x3c, !PT ;  /* 0x0000001a071a7212 */ /* 0x000fc400078e3cff */
[----:B------:R-:W-:Y:S01]  /*1ef50*/  LOP3.LUT R20, R6, R143, RZ, 0x3c, !PT ;  /* 0x0000008f06147212 */ /* 0x000fe200078e3cff */
[----:B------:R-:W-:Y:S01]  /*1ef60*/  IMAD.X R7, RZ, RZ, R27, P5 ;  /* 0x000000ffff077224 */ /* 0x000fe200028e061b */
[----:B------:R-:W-:Y:S02]  /*1ef70*/  LOP3.LUT R6, R151, 0x380, RZ, 0xc0, !PT ;  /* 0x0000038097067812 */ /* 0x000fe400078ec0ff */
[-C--:B------:R-:W-:Y:S02]  /*1ef80*/  IADD3.X R21, RZ, R27.reuse, RZ, P0, !PT ;  /* 0x0000001bff157210 */ /* 0x080fe400007fe4ff */
[-C--:B------:R-:W-:Y:S02]  /*1ef90*/  IADD3.X R47, RZ, R27.reuse, RZ, P6, !PT ;  /* 0x0000001bff2f7210 */ /* 0x080fe400037fe4ff */
[----:B------:R-:W-:Y:S02]  /*1efa0*/  MOV R78, R26 ;  /* 0x0000001a004e7202 */ /* 0x000fe40000000f00 */
[----:B------:R-:W-:-:S02]  /*1efb0*/  LOP3.LUT R42, R86, 0x380, RZ, 0xc0, !PT ;  /* 0x00000380562a7812 */ /* 0x000fc400078ec0ff */
[----:B------:R-:W-:Y:S02]  /*1efc0*/  LOP3.LUT R27, R153, 0x380, RZ, 0xc0, !PT ;  /* 0x00000380991b7812 */ /* 0x000fe400078ec0ff */
[----:B------:R-:W-:Y:S02]  /*1efd0*/  F2FP.F16.F32.PACK_AB R26, R29, R28 ;  /* 0x0000001c1d1a723e */ /* 0x000fe400000000ff */
[----:B------:R-:W-:Y:S02]  /*1efe0*/  SHF.R.U64 R6, R6, 0x3, RZ ;  /* 0x0000000306067819 */ /* 0x000fe400000012ff */
[----:B------:R-:W-:Y:S02]  /*1eff0*/  SHF.R.U64 R29, R42, 0x3, RZ ;  /* 0x000000032a1d7819 */ /* 0x000fe400000012ff */
[----:B------:R-:W-:Y:S02]  /*1f000*/  SHF.R.U64 R28, R27, 0x3, RZ ;  /* 0x000000031b1c7819 */ /* 0x000fe400000012ff */
[----:B------:R-:W-:-:S02]  /*1f010*/  LOP3.LUT R42, R6, R151, RZ, 0x3c, !PT ;  /* 0x00000097062a7212 */ /* 0x000fc400078e3cff */
[----:B------:R-:W-:Y:S02]  /*1f020*/  LOP3.LUT R6, R29, R86, RZ, 0x3c, !PT ;  /* 0x000000561d067212 */ /* 0x000fe400078e3cff */
[----:B------:R-:W-:Y:S02]  /*1f030*/  LOP3.LUT R46, R28, R153, RZ, 0x3c, !PT ;  /* 0x000000991c2e7212 */ /* 0x000fe400078e3cff */
[----:B------:R-:W-:Y:S02]  /*1f040*/  MOV R28, R8 ;  /* 0x00000008001c7202 */ /* 0x000fe40000000f00 */
[----:B------:R-:W-:Y:S02]  /*1f050*/  MOV R8, R42 ;  /* 0x0000002a00087202 */ /* 0x000fe40000000f00 */
[----:B------:R-:W-:Y:S02]  /*1f060*/  F2FP.F16.F32.PACK_AB R43, R130, R0 ;  /* 0x00000000822b723e */ /* 0x000fe400000000ff */
[----:B------:R-:W-:-:S02]  /*1f070*/  MOV R0, R6 ;  /* 0x0000000600007202 */ /* 0x000fc40000000f00 */
[----:B------:R-:W2:Y:S01]  /*1f080*/  LDC.64 R6, c[0x0][0xbd8] ;  /* 0x0002f600ff067b82 */ /* 0x000ea20000000a00 */
[----:B------:R-:W-:Y:S02]  /*1f090*/  LOP3.LUT R34, R147, 0x380, RZ, 0xc0, !PT ;  /* 0x0000038093227812 */ /* 0x000fe400078ec0ff */
[----:B------:R-:W-:Y:S02]  /*1f0a0*/  ISETP.NE.U32.AND P0, PT, RZ, UR4, PT ;  /* 0x00000004ff007c0c */ /* 0x000fe4000bf05070 */
[----:B------:R-:W-:Y:S02]  /*1f0b0*/  LOP3.LUT R10, R137, 0x380, RZ, 0xc0, !PT ;  /* 0x00000380890a7812 */ /* 0x000fe400078ec0ff */
[----:B------:R-:W-:Y:S02]  /*1f0c0*/  LOP3.LUT R12, R139, 0x380, RZ, 0xc0, !PT ;  /* 0x000003808b0c7812 */ /* 0x000fe400078ec0ff */
[----:B------:R-:W-:Y:S02]  /*1f0d0*/  LOP3.LUT R14, R141, 0x380, RZ, 0xc0, !PT ;  /* 0x000003808d0e7812 */ /* 0x000fe400078ec0ff */
[----:B------:R-:W-:-:S02]  /*1f0e0*/  SHF.R.U64 R34, R34, 0x3, RZ ;  /* 0x0000000322227819 */ /* 0x000fc400000012ff */
[----:B------:R-:W-:Y:S01]  /*1f0f0*/  ISETP.NE.AND.EX P0, PT, RZ, UR5, PT, P0 ;  /* 0x00000005ff007c0c */ /* 0x000fe2000bf05300 */
[----:B------:R-:W-:Y:S01]  /*1f100*/  ULDC.64 UR4, c[0x0][0xbe0] ;  /* 0x0002f80000047ab9 */ /* 0x000fe20000000a00 */
[----:B------:R-:W-:Y:S02]  /*1f110*/  SHF.R.U64 R10, R10, 0x3, RZ ;  /* 0x000000030a0a7819 */ /* 0x000fe400000012ff */
[----:B------:R-:W-:Y:S02]  /*1f120*/  LOP3.LUT R30, R145, 0x380, RZ, 0xc0, !PT ;  /* 0x00000380911e7812 */ /* 0x000fe400078ec0ff */
[----:B------:R-:W-:Y:S02]  /*1f130*/  SHF.R.U64 R12, R12, 0x3, RZ ;  /* 0x000000030c0c7819 */ /* 0x000fe400000012ff */
[----:B------:R-:W-:Y:S02]  /*1f140*/  ISETP.NE.U32.AND P1, PT, RZ, UR4, PT ;  /* 0x00000004ff007c0c */ /* 0x000fe4000bf25070 */
[----:B------:R-:W-:-:S02]  /*1f150*/  SHF.R.U64 R14, R14, 0x3, RZ ;  /* 0x000000030e0e7819 */ /* 0x000fc400000012ff */
[----:B------:R-:W-:Y:S02]  /*1f160*/  LOP3.LUT R38, R149, 0x380, RZ, 0xc0, !PT ;  /* 0x0000038095267812 */ /* 0x000fe400078ec0ff */
[----:B------:R-:W-:Y:S02]  /*1f170*/  LOP3.LUT R34, R34, R147, RZ, 0x3c, !PT ;  /* 0x0000009322227212 */ /* 0x000fe400078e3cff */
[----:B------:R-:W-:Y:S02]  /*1f180*/  LOP3.LUT R10, R10, R137, RZ, 0x3c, !PT ;  /* 0x000000890a0a7212 */ /* 0x000fe400078e3cff */
[----:B------:R-:W-:Y:S02]  /*1f190*/  SHF.R.U64 R30, R30, 0x3, RZ ;  /* 0x000000031e1e7819 */ /* 0x000fe400000012ff */
[----:B------:R-:W-:Y:S02]  /*1f1a0*/  LOP3.LUT R12, R12, R139, RZ, 0x3c, !PT ;  /* 0x0000008b0c0c7212 */ /* 0x000fe400078e3cff */
[----:B------:R-:W-:-:S02]  /*1f1b0*/  ISETP.NE.AND.EX P1, PT, RZ, UR5, PT, P1 ;  /* 0x00000005ff007c0c */ /* 0x000fc4000bf25310 */
[----:B------:R-:W-:Y:S02]  /*1f1c0*/  LOP3.LUT R14, R14, R141, RZ, 0x3c, !PT ;  /* 0x0000008d0e0e7212 */ /* 0x000fe400078e3cff */
[----:B------:R-:W-:Y:S02]  /*1f1d0*/  SHF.R.U64 R38, R38, 0x3, RZ ;  /* 0x0000000326267819 */ /* 0x000fe400000012ff */
[----:B------:R-:W-:Y:S01]  /*1f1e0*/  F2FP.F16.F32.PACK_AB R27, R134, R123 ;  /* 0x0000007b861b723e */ /* 0x000fe200000000ff */
[----:B------:R-:W-:Y:S01]  /*1f1f0*/  BAR.SYNC.DEFER_BLOCKING 0x1, 0x100 ;  /* 0x0044000000007b1d */ /* 0x000fe20000010000 */
[----:B------:R-:W-:Y:S02]  /*1f200*/  MOV R9, R34 ;  /* 0x0000002200097202 */ /* 0x000fe40000000f00 */
[----:B------:R-:W-:Y:S02]  /*1f210*/  F2FP.F16.F32.PACK_AB R34, R37, R36 ;  /* 0x000000242522723e */ /* 0x000fe400000000ff */
[----:B------:R-:W-:-:S02]  /*1f220*/  F2FP.F16.F32.PACK_AB R35, R132, R121 ;  /* 0x000000798423723e */ /* 0x000fc400000000ff */
[----:B------:R-:W-:Y:S02]  /*1f230*/  LOP3.LUT R30, R30, R145, RZ, 0x3c, !PT ;  /* 0x000000911e1e7212 */ /* 0x000fe400078e3cff */
[----:B------:R-:W-:Y:S02]  /*1f240*/  MOV R10, R10 ;  /* 0x0000000a000a7202 */ /* 0x000fe40000000f00 */
[----:B------:R-:W-:Y:S02]  /*1f250*/  F2FP.F16.F32.PACK_AB R42, R45, R44 ;  /* 0x0000002c2d2a723e */ /* 0x000fe400000000ff */
[----:B------:R-:W-:Y:S02]  /*1f260*/  MOV R12, R12 ;  /* 0x0000000c000c7202 */ /* 0x000fe40000000f00 */
[----:B------:R-:W-:Y:S02]  /*1f270*/  LOP3.LUT R38, R38, R149, RZ, 0x3c, !PT ;  /* 0x0000009526267212 */ /* 0x000fe400078e3cff */
[----:B------:R-:W-:-:S02]  /*1f280*/  MOV R14, R14 ;  /* 0x0000000e000e7202 */ /* 0x000fc40000000f00 */
[----:B------:R-:W-:Y:S02]  /*1f290*/  MOV R20, R20 ;  /* 0x0000001400147202 */ /* 0x000fe40000000f00 */
[----:B------:R-:W-:Y:S02]  /*1f2a0*/  F2FP.F16.F32.PACK_AB R73, R70, R74 ;  /* 0x0000004a4649723e */ /* 0x000fe400000000ff */
[----:B------:R-:W-:Y:S01]  /*1f2b0*/  F2FP.F16.F32.PACK_AB R80, R81, R80 ;  /* 0x000000505150723e */ /* 0x000fe200000000ff */
[----:B------:R-:W-:Y:S01]  /*1f2c0*/  STSM.16.M88.4 [R78], R24 ;  /* 0x000000184e007844 */ /* 0x000fe20000000200 */
[----:B------:R-:W-:Y:S02]  /*1f2d0*/  MOV R30, R30 ;  /* 0x0000001e001e7202 */ /* 0x000fe40000000f00 */
[----:B------:R-:W-:Y:S01]  /*1f2e0*/  F2FP.F16.F32.PACK_AB R74, R77, R76 ;  /* 0x0000004c4d4a723e */ /* 0x000fe200000000ff */
[----:B------:R-:W-:Y:S01]  /*1f2f0*/  STSM.16.M88.4 [R28], R32 ;  /* 0x000000201c007844 */ /* 0x000fe20000000200 */
[----:B------:R-:W-:-:S02]  /*1f300*/  F2FP.F16.F32.PACK_AB R75, R79, R75 ;  /* 0x0000004b4f4b723e */ /* 0x000fc400000000ff */
[----:B------:R-:W-:Y:S01]  /*1f310*/  F2FP.F16.F32.PACK_AB R81, R63, R82 ;  /* 0x000000523f51723e */ /* 0x000fe200000000ff */
[----:B------:R2:W-:Y:S01]  /*1f320*/  STSM.16.M88.4 [R10], R40 ;  /* 0x000000280a007844 */ /* 0x0005e20000000200 */
[----:B------:R-:W-:Y:S02]  /*1f330*/  F2FP.F16.F32.PACK_AB R88, R89, R88 ;  /* 0x000000585958723e */ /* 0x000fe400000000ff */
[----:B------:R-:W-:Y:S01]  /*1f340*/  F2FP.F16.F32.PACK_AB R82, R85, R84 ;  /* 0x000000545552723e */ /* 0x000fe200000000ff */
[----:B------:R-:W-:Y:S01]  /*1f350*/  STSM.16.M88.4 [R12], R48 ;  /* 0x000000300c007844 */ /* 0x000fe20000000200 */
[----:B------:R-:W-:Y:S02]  /*1f360*/  F2FP.F16.F32.PACK_AB R83, R87, R83 ;  /* 0x000000535753723e */ /* 0x000fe400000000ff */
[----:B------:R-:W-:Y:S01]  /*1f370*/  F2FP.F16.F32.PACK_AB R89, R62, R90 ;  /* 0x0000005a3e59723e */ /* 0x000fe200000000ff */
[----:B------:R-:W-:Y:S01]  /*1f380*/  STSM.16.M88.4 [R14], R56 ;  /* 0x000000380e007844 */ /* 0x000fe20000000200 */
[----:B------:R-:W-:-:S02]  /*1f390*/  F2FP.F16.F32.PACK_AB R96, R97, R96 ;  /* 0x000000606160723e */ /* 0x000fc400000000ff */
[----:B------:R-:W-:Y:S01]  /*1f3a0*/  MOV R38, R38 ;  /* 0x0000002600267202 */ /* 0x000fe20000000f00 */
[----:B------:R3:W-:Y:S01]  /*1f3b0*/  STSM.16.M88.4 [R20], R64 ;  /* 0x0000004014007844 */ /* 0x0007e20000000200 */
[----:B------:R-:W-:Y:S02]  /*1f3c0*/  F2FP.F16.F32.PACK_AB R90, R93, R92 ;  /* 0x0000005c5d5a723e */ /* 0x000fe400000000ff */
[----:B------:R-:W-:Y:S01]  /*1f3d0*/  F2FP.F16.F32.PACK_AB R91, R95, R91 ;  /* 0x0000005b5f5b723e */ /* 0x000fe200000000ff */
[----:B------:R-:W-:Y:S01]  /*1f3e0*/  STSM.16.M88.4 [R30], R72 ;  /* 0x000000481e007844 */ /* 0x000fe20000000200 */
[----:B------:R-:W-:Y:S01]  /*1f3f0*/  F2FP.F16.F32.PACK_AB R97, R55, R98 ;  /* 0x000000623761723e */ /* 0x000fe200000000ff */
[----:B--2---:R-:W-:Y:S01]  /*1f400*/  IMAD.WIDE R10, R219, 0x4, R6 ;  /* 0x00000004db0a7825 */ /* 0x004fe200078e0206 */
[----:B------:R-:W-:Y:S01]  /*1f410*/  F2FP.F16.F32.PACK_AB R104, R105, R104 ;  /* 0x000000686968723e */ /* 0x000fe200000000ff */
[----:B------:R2:W-:Y:S01]  /*1f420*/  STSM.16.M88.4 [R9], R80 ;  /* 0x0000005009007844 */ /* 0x0005e20000000200 */
[----:B------:R-:W-:Y:S01]  /*1f430*/  F2FP.F16.F32.PACK_AB R98, R101, R100 ;  /* 0x000000646562723e */ /* 0x000fe200000000ff */
[----:B------:R-:W4:Y:S01]  /*1f440*/  @P1 LDC.64 R6, c[0x0][0xbe0] ;  /* 0x0002f800ff061b82 */ /* 0x000f220000000a00 */
[----:B------:R-:W-:Y:S01]  /*1f450*/  F2FP.F16.F32.PACK_AB R99, R103, R99 ;  /* 0x000000636763723e */ /* 0x000fe200000000ff */
[----:B------:R-:W-:Y:S01]  /*1f460*/  STSM.16.M88.4 [R38], R88 ;  /* 0x0000005826007844 */ /* 0x000fe20000000200 */
[----:B------:R-:W-:-:S02]  /*1f470*/  F2FP.F16.F32.PACK_AB R105, R54, R106 ;  /* 0x0000006a3669723e */ /* 0x000fc400000000ff */
[----:B------:R-:W-:Y:S01]  /*1f480*/  F2FP.F16.F32.PACK_AB R112, R113, R112 ;  /* 0x000000707170723e */ /* 0x000fe200000000ff */
[----:B------:R0:W-:Y:S01]  /*1f490*/  STSM.16.M88.4 [R8], R96 ;  /* 0x0000006008007844 */ /* 0x0001e20000000200 */
[----:B------:R-:W-:Y:S02]  /*1f4a0*/  MOV R46, R46 ;  /* 0x0000002e002e7202 */ /* 0x000fe40000000f00 */
[----:B------:R-:W-:Y:S01]  /*1f4b0*/  F2FP.F16.F32.PACK_AB R107, R107, R110 ;  /* 0x0000006e6b6b723e */ /* 0x000fe200000000ff */
[----:B------:R-:W-:Y:S01]  /*1f4c0*/  ULDC UR4, c[0x0][0xa88] ;  /* 0x0002a20000047ab9 */ /* 0x000fe20000000800 */
[----:B------:R-:W-:Y:S01]  /*1f4d0*/  F2FP.F16.F32.PACK_AB R106, R109, R108 ;  /* 0x0000006c6d6a723e */ /* 0x000fe200000000ff */
[----:B---3--:R-:W-:Y:S01]  /*1f4e0*/  IMAD.MOV.U32 R20, RZ, RZ, RZ ;  /* 0x000000ffff147224 */ /* 0x008fe200078e00ff */
[----:B------:R-:W-:Y:S02]  /*1f4f0*/  F2FP.F16.F32.PACK_AB R113, R115, R114 ;  /* 0x000000727371723e */ /* 0x000fe400000000ff */
[----:B------:R-:W-:Y:S01]  /*1f500*/  F2FP.F16.F32.PACK_AB R114, R117, R116 ;  /* 0x000000747572723e */ /* 0x000fe200000000ff */
[----:B------:R-:W-:Y:S01]  /*1f510*/  STSM.16.M88.4 [R46], R104 ;  /* 0x000000682e007844 */ /* 0x000fe20000000200 */
[----:B------:R-:W-:-:S05]  /*1f520*/  F2FP.F16.F32.PACK_AB R115, R119, R118 ;  /* 0x000000767773723e */ /* 0x000fca00000000ff */
[----:B------:R3:W-:Y:S01]  /*1f530*/  STSM.16.M88.4 [R0], R112 ;  /* 0x0000007000007844 */ /* 0x0007e20000000200 */
[----:B------:R-:W-:Y:S01]  /*1f540*/  BAR.SYNC.DEFER_BLOCKING 0x1, 0x100 ;  /* 0x0044000000007b1d */ /* 0x000fe20000010000 */
[----:B--2---:R-:W-:-:S04]  /*1f550*/  IMAD R9, R214, 0x40, R213 ;  /* 0x00000040d6097824 */ /* 0x004fc800078e02d5 */
[----:B------:R-:W-:-:S03]  /*1f560*/  IMAD.WIDE R4, R9, 0x2, R4 ;  /* 0x0000000209047825 */ /* 0x000fc600078e0204 */
[----:B------:R-:W-:Y:S01]  /*1f570*/  IADD3 R9, P5, R4, 0x1000, RZ ;  /* 0x0000100004097810 */ /* 0x000fe20007fbe0ff */
[----:B----4-:R-:W-:-:S03]  /*1f580*/  @P1 IMAD.WIDE R6, R219, 0x4, R6 ;  /* 0x00000004db061825 */ /* 0x010fc600078e0206 */
[----:B0-----:R-:W-:Y:S01]  /*1f590*/  LOP3.LUT R8, R9, 0x380, RZ, 0xc0, !PT ;  /* 0x0000038009087812 */ /* 0x001fe200078ec0ff */
[----:B---3--:R-:W-:-:S03]  /*1f5a0*/  IMAD.U32 R0, RZ, RZ, UR4 ;  /* 0x00000004ff007e24 */ /* 0x008fc6000f8e00ff */
[----:B------:R-:W-:Y:S02]  /*1f5b0*/  SHF.R.U64 R8, R8, 0x3, RZ ;  /* 0x0000000308087819 */ /* 0x000fe400000012ff */
[----:B------:R-:W-:Y:S01]  /*1f5c0*/  IADD3 R13, P4, R4, 0x2000, RZ ;  /* 0x00002000040d7810 */ /* 0x000fe20007f9e0ff */
[----:B------:R0:W5:Y:S01]  /*1f5d0*/  @P0 LDG.E R20, desc[UR6][R10.64] ;  /* 0x000000060a140981 */ /* 0x000162000c1e1900 */
[----:B------:R-:W-:-:S03]  /*1f5e0*/  LOP3.LUT R8, R8, R9, RZ, 0x3c, !PT ;  /* 0x0000000908087212 */ /* 0x000fc600078e3cff */
[----:B------:R0:W5:Y:S01]  /*1f5f0*/  @P1 LDG.E R0, desc[UR6][R6.64] ;  /* 0x0000000606001981 */ /* 0x000162000c1e1900 */
[----:B------:R-:W-:Y:S07]  /*1f600*/  @P1 BRA `(.L_x_1592) ;  /* 0x0000000000141947 */ /* 0x000fee0003800000 */
[----:B------:R-:W-:Y:S05]  /*1f610*/  @!P0 BRA `(.L_x_1592) ;  /* 0x0000000000108947 */ /* 0x000fea0003800000 */
[----:B------:R-:W-:Y:S02]  /*1f620*/  ULDC.64 UR4, c[0x0][0x208] ;  /* 0x0000820000047ab9 */ /* 0x000fe40000000a00 */
[----:B0-----:R-:W2:Y:S04]  /*1f630*/  LDG.E R7, desc[UR4][R10.64] ;  /* 0x000000040a077981 */ /* 0x001ea8000c1e1900 */
[----:B-----5:R-:W2:Y:S02]  /*1f640*/  LDG.E R0, desc[UR4][R10.64+0x4] ;  /* 0x000004040a007981 */ /* 0x020ea4000c1e1900 */
[----:B--2---:R-:W-:-:S07]  /*1f650*/  IADD3 R0, -R7, R0, RZ ;  /* 0x0000000007007210 */ /* 0x004fce0007ffe1ff */
.L_x_1592:
[----:B------:R-:W-:Y:S01]  /*1f660*/  SHF.R.S32.HI R61, RZ, 0x1f, R218 ;  /* 0x0000001fff3d7819 */ /* 0x000fe200000114da */
[----:B------:R-:W-:Y:S01]  /*1f670*/  ULDC.64 UR4, c[0x0][0xb70] ;  /* 0x0002dc0000047ab9 */ /* 0x000fe20000000a00 */
[--C-:B-----5:R-:W-:Y:S01]  /*1f680*/  SHF.R.S32.HI R21, RZ, 0x1f, R20.reuse ;  /* 0x0000001fff157819 */ /* 0x120fe20000011414 */
[----:B------:R-:W-:Y:S01]  /*1f690*/  ULDC.64 UR6, c[0x0][0x208] ;  /* 0x0000820000067ab9 */ /* 0x000fe20000000a00 */
[----:B------:R-:W-:Y:S01]  /*1f6a0*/  SHF.R.S32.HI R9, RZ, 0x1f, R219 ;  /* 0x0000001fff097819 */ /* 0x000fe200000114db */
[----:B0-----:R-:W-:Y:S01]  /*1f6b0*/  IMAD R7, R61, UR4, RZ ;  /* 0x000000043d077c24 */ /* 0x001fe2000f8e02ff */
[----:B------:R-:W-:Y:S02]  /*1f6c0*/  SEL R65, R219, RZ, !P0 ;  /* 0x000000ffdb417207 */ /* 0x000fe40004000000 */
[----:B------:R-:W-:Y:S01]  /*1f6d0*/  SEL R60, R9, RZ, !P0 ;  /* 0x000000ff093c7207 */ /* 0x000fe20004000000 */
[----:B------:R-:W-:Y:S01]  /*1f6e0*/  IMAD R11, R218, UR5, R7 ;  /* 0x00000005da0b7c24 */ /* 0x000fe2000f8e0207 */
[----:B------:R-:W-:Y:S01]  /*1f6f0*/  IADD3 R29, P0, R4, 0x4000, RZ ;  /* 0x00004000041d7810 */ /* 0x000fe20007f1e0ff */
[----:B------:R-:W-:Y:S01]  /*1f700*/  IMAD.WIDE.U32 R6, R218, UR4, R20 ;  /* 0x00000004da067c25 */ /* 0x000fe2000f8e0014 */
[----:B------:R-:W-:Y:S01]  /*1f710*/  ULDC.64 UR4, c[0x0][0xb78] ;  /* 0x0002de0000047ab9 */ /* 0x000fe20000000a00 */
[----:B------:R-:W-:-:S02]  /*1f720*/  IADD3 R25, P3, R4, 0x3000, RZ ;  /* 0x0000300004197810 */ /* 0x000fc40007f7e0ff */
[----:B------:R-:W-:Y:S01]  /*1f730*/  IMAD.IADD R7, R7, 0x1, R11 ;  /* 0x0000000107077824 */ /* 0x000fe200078e020b */
[----:B------:R-:W-:Y:S01]  /*1f740*/  IADD3 R33, P1, R4, 0x5000, RZ ;  /* 0x0000500004217810 */ /* 0x000fe20007f3e0ff */
[----:B------:R-:W-:Y:S01]  /*1f750*/  IMAD R9, R60, UR4, RZ ;  /* 0x000000043c097c24 */ /* 0x000fe2000f8e02ff */
[----:B------:R-:W-:Y:S01]  /*1f760*/  LOP3.LUT R28, R29, 0x380, RZ, 0xc0, !PT ;  /* 0x000003801d1c7812 */ /* 0x000fe200078ec0ff */
[----:B------:R-:W-:Y:S01]  /*1f770*/  IMAD R11, R223, 0x80, R216 ;  /* 0x00000080df0b7824 */ /* 0x000fe200078e02d8 */
[----:B------:R-:W-:Y:S01]  /*1f780*/  IADD3 R37, P2, R4, 0x6000, RZ ;  /* 0x0000600004257810 */ /* 0x000fe20007f5e0ff */
[----:B------:R-:W-:Y:S01]  /*1f790*/  IMAD.WIDE.U32 R6, R65, UR4, R6 ;  /* 0x0000000441067c25 */ /* 0x000fe2000f8e0006 */
[----:B------:R-:W-:Y:S02]  /*1f7a0*/  LOP3.LUT R12, R13, 0x380, RZ, 0xc0, !PT ;  /* 0x000003800d0c7812 */ /* 0x000fe400078ec0ff */
[----:B------:R-:W-:Y:S01]  /*1f7b0*/  LOP3.LUT R24, R25, 0x380, RZ, 0xc0, !PT ;  /* 0x0000038019187812 */ /* 0x000fe200078ec0ff */
[----:B------:R-:W-:Y:S01]  /*1f7c0*/  IMAD R10, R65, UR5, R9 ;  /* 0x00000005410a7c24 */ /* 0x000fe2000f8e0209 */
[----:B------:R-:W-:Y:S01]  /*1f7d0*/  SHF.R.S32.HI R9, RZ, 0x1f, R11 ;  /* 0x0000001fff097819 */ /* 0x000fe2000001140b */
[----:B------:R-:W-:Y:S01]  /*1f7e0*/  ULDC.64 UR4, c[0x0][0xb40] ;  /* 0x0002d00000047ab9 */ /* 0x000fe20000000a00 */
[----:B------:R-:W-:-:S02]  /*1f7f0*/  IADD3 R6, P6, R11, R6, RZ ;  /* 0x000000060b067210 */ /* 0x000fc40007fde0ff */
[----:B------:R-:W-:Y:S02]  /*1f800*/  LOP3.LUT R32, R33, 0x380, RZ, 0xc0, !PT ;  /* 0x0000038021207812 */ /* 0x000fe400078ec0ff */
[----:B------:R-:W-:Y:S02]  /*1f810*/  SHF.R.U64 R28, R28, 0x3, RZ ;  /* 0x000000031c1c7819 */ /* 0x000fe400000012ff */
[----:B------:R-:W-:Y:S02]  /*1f820*/  LOP3.LUT R36, R37, 0x380, RZ, 0xc0, !PT ;  /* 0x0000038025247812 */ /* 0x000fe400078ec0ff */
[----:B------:R-:W-:Y:S01]  /*1f830*/  IADD3.X R9, R9, R7, R10, P6, !PT ;  /* 0x0000000709097210 */ /* 0x000fe200037fe40a */
[----:B------:R-:W-:Y:S01]  /*1f840*/  VIADD R7, R11, 0x8 ;  /* 0x000000080b077836 */ /* 0x000fe20000000000 */
[----:B------:R-:W-:Y:S02]  /*1f850*/  SHF.R.U64 R12, R12, 0x3, RZ ;  /* 0x000000030c0c7819 */ /* 0x000fe400000012ff */
[----:B------:R-:W-:-:S02]  /*1f860*/  SHF.R.U64 R24, R24, 0x3, RZ ;  /* 0x0000000318187819 */ /* 0x000fc400000012ff */
[----:B------:R-:W-:Y:S02]  /*1f870*/  SHF.R.U64 R32, R32, 0x3, RZ ;  /* 0x0000000320207819 */ /* 0x000fe400000012ff */
[----:B------:R-:W-:Y:S02]  /*1f880*/  LEA R54, P6, R6, UR4, 0x2 ;  /* 0x0000000406367c11 */ /* 0x000fe4000f8c10ff */
[----:B------:R-:W-:Y:S01]  /*1f890*/  LOP3.LUT R28, R28, R29, RZ, 0x3c, !PT ;  /* 0x0000001d1c1c7212 */ /* 0x000fe200078e3cff */
[--C-:B------:R-:W-:Y:S01]  /*1f8a0*/  IMAD.X R29, RZ, RZ, R5.reuse, P0 ;  /* 0x000000ffff1d7224 */ /* 0x100fe200000e0605 */
[----:B------:R-:W-:Y:S02]  /*1f8b0*/  SHF.R.U64 R36, R36, 0x3, RZ ;  /* 0x0000000324247819 */ /* 0x000fe400000012ff */
[----:B------:R-:W-:Y:S02]  /*1f8c0*/  LOP3.LUT P0, RZ, R226, 0x3, RZ, 0xc0, !PT ;  /* 0x00000003e2ff7812 */ /* 0x000fe4000780c0ff */
[----:B------:R-:W-:Y:S01]  /*1f8d0*/  LOP3.LUT R12, R12, R13, RZ, 0x3c, !PT ;  /* 0x0000000d0c0c7212 */ /* 0x000fe200078e3cff */
[----:B------:R-:W-:Y:S01]  /*1f8e0*/  IMAD.X R13, RZ, RZ, R5, P4 ;  /* 0x000000ffff0d7224 */ /* 0x000fe200020e0605 */
[----:B------:R-:W-:-:S02]  /*1f8f0*/  LOP3.LUT R24, R24, R25, RZ, 0x3c, !PT ;  /* 0x0000001918187212 */ /* 0x000fc400078e3cff */
[----:B------:R-:W-:Y:S01]  /*1f900*/  LOP3.LUT R32, R32, R33, RZ, 0x3c, !PT ;  /* 0x0000002120207212 */ /* 0x000fe200078e3cff */
[----:B------:R-:W-:Y:S01]  /*1f910*/  IMAD.X R33, RZ, RZ, R5, P1 ;  /* 0x000000ffff217224 */ /* 0x000fe200008e0605 */
[----:B------:R-:W-:Y:S01]  /*1f920*/  LEA.HI.X R55, R6, UR5, R9, 0x2, P6 ;  /* 0x0000000506377c11 */ /* 0x000fe2000b0f1409 */
[--C-:B------:R-:W-:Y:S01]  /*1f930*/  IMAD.X R9, RZ, RZ, R5.reuse, P5 ;  /* 0x000000ffff097224 */ /* 0x100fe200028e0605 */
[----:B------:R-:W-:Y:S01]  /*1f940*/  LOP3.LUT R36, R36, R37, RZ, 0x3c, !PT ;  /* 0x0000002524247212 */ /* 0x000fe200078e3cff */
[----:B------:R-:W-:Y:S01]  /*1f950*/  IMAD.X R37, RZ, RZ, R5, P2 ;  /* 0x000000ffff257224 */ /* 0x000fe200010e0605 */
[----:B------:R-:W-:Y:S01]  /*1f960*/  IADD3.X R25, RZ, R5, RZ, P3, !PT ;  /* 0x00000005ff197210 */ /* 0x000fe20001ffe4ff */
[----:B------:R-:W-:Y:S01]  /*1f970*/  ULDC.64 UR4, c[0x0][0xaa0] ;  /* 0x0002a80000047ab9 */ /* 0x000fe20000000a00 */
[C---:B------:R-:W-:Y:S02]  /*1f980*/  IADD3 R41, P6, R4.reuse, 0x7000, RZ ;  /* 0x0000700004297810 */ /* 0x040fe40007fde0ff */
[----:B------:R-:W-:-:S02]  /*1f990*/  IADD3 R45, P5, R4, 0x8000, RZ ;  /* 0x00008000042d7810 */ /* 0x000fc40007fbe0ff */
[C---:B------:R-:W-:Y:S02]  /*1f9a0*/  IADD3 R49, P4, R4.reuse, 0x9000, RZ ;  /* 0x0000900004317810 */ /* 0x040fe40007f9e0ff */
[C---:B------:R-:W-:Y:S02]  /*1f9b0*/  IADD3 R53, P3, R4.reuse, 0xa000, RZ ;  /* 0x0000a00004357810 */ /* 0x040fe40007f7e0ff */
[-C--:B------:R-:W-:Y:S02]  /*1f9c0*/  ISETP.GE.OR P1, PT, R11, R0.reuse, P0 ;  /* 0x000000000b00720c */ /* 0x080fe40000726670 */
[C---:B------:R-:W-:Y:S02]  /*1f9d0*/  LOP3.LUT R6, R4.reuse, 0x380, RZ, 0xc0, !PT ;  /* 0x0000038004067812 */ /* 0x040fe400078ec0ff */
[----:B------:R-:W-:Y:S02]  /*1f9e0*/  IADD3 R11, P2, R4, 0xb000, RZ ;  /* 0x0000b000040b7810 */ /* 0x000fe40007f5e0ff */
[----:B------:R-:W-:-:S02]  /*1f9f0*/  ISETP.GE.OR P0, PT, R7, R0, P0 ;  /* 0x000000000700720c */ /* 0x000fc40000706670 */
[----:B------:R-:W-:Y:S01]  /*1fa00*/  LOP3.LUT R40, R41, 0x380, RZ, 0xc0, !PT ;  /* 0x0000038029287812 */ /* 0x000fe200078ec0ff */
[----:B------:R-:W-:Y:S01]  /*1fa10*/  IMAD.X R57, RZ, RZ, R5, P2 ;  /* 0x000000ffff397224 */ /* 0x000fe200010e0605 */
[----:B------:R-:W-:Y:S02]  /*1fa20*/  LOP3.LUT R44, R45, 0x380, RZ, 0xc0, !PT ;  /* 0x000003802d2c7812 */ /* 0x000fe400078ec0ff */
[----:B------:R-:W-:Y:S01]  /*1fa30*/  LOP3.LUT R48, R49, 0x380, RZ, 0xc0, !PT ;  /* 0x0000038031307812 */ /* 0x000fe200078ec0ff */
[----:B------:R0:W-:Y:S01]  /*1fa40*/  @!P1 STG.E desc[UR6][R54.64], R3 ;  /* 0x0000000336009986 */ /* 0x0001e2000c101906 */
[----:B------:R-:W-:Y:S02]  /*1fa50*/  LOP3.LUT R52, R53, 0x380, RZ, 0xc0, !PT ;  /* 0x0000038035347812 */ /* 0x000fe400078ec0ff */
[----:B------:R-:W-:Y:S02]  /*1fa60*/  SHF.R.U64 R7, R6, 0x3, RZ ;  /* 0x0000000306077819 */ /* 0x000fe400000012ff */
[----:B------:R-:W-:Y:S01]  /*1fa70*/  LOP3.LUT R6, R11, 0x380, RZ, 0xc0, !PT ;  /* 0x000003800b067812 */ /* 0x000fe200078ec0ff */
[----:B------:R2:W-:Y:S01]  /*1fa80*/  @!P0 STG.E desc[UR6][R54.64+0x20], R2 ;  /* 0x0000200236008986 */ /* 0x0005e2000c101906 */
[----:B------:R-:W-:-:S02]  /*1fa90*/  SHF.R.U64 R40, R40, 0x3, RZ ;  /* 0x0000000328287819 */ /* 0x000fc400000012ff */
[----:B------:R-:W-:Y:S01]  /*1faa0*/  SHF.R.U64 R44, R44, 0x3, RZ ;  /* 0x000000032c2c7819 */ /* 0x000fe200000012ff */
[----:B------:R-:W5:Y:S01]  /*1fab0*/  LD.E.128 R12, desc[UR6][R12.64] ;  /* 0x000000060c0c7980 */ /* 0x000f62000c101d00 */
[----:B------:R-:W-:Y:S02]  /*1fac0*/  SHF.R.U64 R48, R48, 0x3, RZ ;  /* 0x0000000330307819 */ /* 0x000fe400000012ff */
[----:B------:R-:W-:Y:S01]  /*1fad0*/  SHF.R.U64 R52, R52, 0x3, RZ ;  /* 0x0000000334347819 */ /* 0x000fe200000012ff */
[----:B------:R-:W5:Y:S01]  /*1fae0*/  LD.E.128 R24, desc[UR6][R24.64] ;  /* 0x0000000618187980 */ /* 0x000f62000c101d00 */
[----:B------:R-:W-:Y:S02]  /*1faf0*/  SHF.R.U64 R6, R6, 0x3, RZ ;  /* 0x0000000306067819 */ /* 0x000fe400000012ff */
[----:B------:R-:W-:Y:S01]  /*1fb00*/  LOP3.LUT R40, R40, R41, RZ, 0x3c, !PT ;  /* 0x0000002928287212 */ /* 0x000fe200078e3cff */
[----:B------:R-:W5:Y:S01]  /*1fb10*/  LD.E.128 R28, desc[UR6][R28.64] ;  /* 0x000000061c1c7980 */ /* 0x000f62000c101d00 */
[----:B------:R-:W-:Y:S01]  /*1fb20*/  LOP3.LUT R44, R44, R45, RZ, 0x3c, !PT ;  /* 0x0000002d2c2c7212 */ /* 0x000fe200078e3cff */
[--C-:B------:R-:W-:Y:S01]  /*1fb30*/  IMAD.X R45, RZ, RZ, R5.reuse, P5 ;  /* 0x000000ffff2d7224 */ /* 0x100fe200028e0605 */
[----:B------:R-:W-:Y:S01]  /*1fb40*/  LOP3.LUT R48, R48, R49, RZ, 0x3c, !PT ;  /* 0x0000003130307212 */ /* 0x000fe200078e3cff */
[--C-:B------:R-:W-:Y:S01]  /*1fb50*/  IMAD.X R49, RZ, RZ, R5.reuse, P4 ;  /* 0x000000ffff317224 */ /* 0x100fe200020e0605 */
[----:B------:R-:W-:Y:S01]  /*1fb60*/  LOP3.LUT R52, R52, R53, RZ, 0x3c, !PT ;  /* 0x0000003534347212 */ /* 0x000fe200078e3cff */
[----:B------:R-:W-:Y:S01]  /*1fb70*/  IMAD.X R53, RZ, RZ, R5, P3 ;  /* 0x000000ffff357224 */ /* 0x000fe200018e0605 */
[----:B------:R-:W-:Y:S01]  /*1fb80*/  IADD3.X R41, RZ, R5, RZ, P6, !PT ;  /* 0x00000005ff297210 */ /* 0x000fe200037fe4ff */
[----:B------:R-:W5:Y:S01]  /*1fb90*/  LD.E.128 R32, desc[UR6][R32.64] ;  /* 0x0000000620207980 */ /* 0x000f62000c101d00 */
[----:B------:R-:W-:-:S02]  /*1fba0*/  LOP3.LUT R4, R7, R4, RZ, 0x3c, !PT ;  /* 0x0000000407047212 */ /* 0x000fc400078e3cff */
[----:B------:R-:W-:Y:S01]  /*1fbb0*/  LOP3.LUT R56, R6, R11, RZ, 0x3c, !PT ;  /* 0x0000000b06387212 */ /* 0x000fe200078e3cff */
[----:B------:R-:W5:Y:S01]  /*1fbc0*/  LD.E.128 R36, desc[UR6][R36.64] ;  /* 0x0000000624247980 */ /* 0x000f62000c101d00 */
[----:B0-----:R-:W-:Y:S01]  /*1fbd0*/  SHF.R.S32.HI R3, RZ, 0x1f, R213 ;  /* 0x0000001fff037819 */ /* 0x001fe200000114d5 */
[----:B------:R-:W-:Y:S01]  /*1fbe0*/  IMAD R21, R21, UR4, RZ ;  /* 0x0000000415157c24 */ /* 0x000fe2000f8e02ff */
[----:B--2---:R-:W-:Y:S01]  /*1fbf0*/  MOV R2, R213 ;  /* 0x000000d500027202 */ /* 0x004fe20000000f00 */
[----:B------:R-:W5:Y:S04]  /*1fc00*/  LD.E.128 R4, desc[UR6][R4.64] ;  /* 0x0000000604047980 */ /* 0x000f68000c101d00 */
[----:B------:R-:W5:Y:S04]  /*1fc10*/  LD.E.128 R8, desc[UR6][R8.64] ;  /* 0x0000000608087980 */ /* 0x000f68000c101d00 */
[----:B------:R-:W5:Y:S04]  /*1fc20*/  LD.E.128 R40, desc[UR6][R40.64] ;  /* 0x0000000628287980 */ /* 0x000f68000c101d00 */
[----:B------:R-:W5:Y:S04]  /*1fc30*/  LD.E.128 R44, desc[UR6][R44.64] ;  /* 0x000000062c2c7980 */ /* 0x000f68000c101d00 */
[----:B------:R-:W5:Y:S04]  /*1fc40*/  LD.E.128 R48, desc[UR6][R48.64] ;  /* 0x0000000630307980 */ /* 0x000f68000c101d00 */
[----:B------:R-:W5:Y:S04]  /*1fc50*/  LD.E.128 R52, desc[UR6][R52.64] ;  /* 0x0000000634347980 */ /* 0x000f68000c101d00 */
[----:B------:R-:W5:Y:S01]  /*1fc60*/  LD.E.128 R56, desc[UR6][R56.64] ;  /* 0x0000000638387980 */ /* 0x000f62000c101d00 */
[----:B------:R-:W-:Y:S01]  /*1fc70*/  @!PT LDS RZ, [RZ] ;  /* 0x00000000fffff984 */ /* 0x000fe20000000800 */
[----:B------:R-:W-:Y:S01]  /*1fc80*/  @!PT LDS RZ, [RZ] ;  /* 0x00000000fffff984 */ /* 0x000fe20000000800 */
[----:B------:R-:W-:Y:S01]  /*1fc90*/  @!PT LDS RZ, [RZ] ;  /* 0x00000000fffff984 */ /* 0x000fe20000000800 */
[----:B------:R-:W-:Y:S01]  /*1fca0*/  @!PT LDS RZ, [RZ] ;  /* 0x00000000fffff984 */ /* 0x000fe20000000800 */
[----:B------:R0:W-:Y:S06]  /*1fcb0*/  MEMBAR.ALL.CTA ;  /* 0x0000000000007992 */ /* 0x0001ec0000008000 */
[----:B0-----:R-:W0:Y:S01]  /*1fcc0*/  FENCE.VIEW.ASYNC.S ;  /* 0x00000000000073c6 */ /* 0x001e220000000000 */
[----:B------:R-:W-:-:S04]  /*1fcd0*/  IMAD.WIDE.U32 R2, R20, UR4, R2 ;  /* 0x0000000414027c25 */ /* 0x000fc8000f8e0002 */
[----:B------:R-:W-:Y:S01]  /*1fce0*/  IMAD R21, R20, UR5, R21 ;  /* 0x0000000514157c24 */ /* 0x000fe2000f8e0215 */
[----:B------:R-:W-:Y:S01]  /*1fcf0*/  ULDC.64 UR4, c[0x0][0xae0] ;  /* 0x0002b80000047ab9 */ /* 0x000fe20000000a00 */
[----:B------:R-:W-:Y:S02]  /*1fd00*/  IMAD R63, R223, -0x80, R0 ;  /* 0xffffff80df3f7824 */ /* 0x000fe400078e0200 */
[----:B------:R-:W-:Y:S02]  /*1fd10*/  IMAD.IADD R3, R3, 0x1, R21 ;  /* 0x0000000103037824 */ /* 0x000fe400078e0215 */
[----:B------:R-:W-:Y:S02]  /*1fd20*/  IMAD R61, R61, UR4, RZ ;  /* 0x000000043d3d7c24 */ /* 0x000fe4000f8e02ff */
[C---:B------:R-:W-:Y:S01]  /*1fd30*/  VIADD R0, R214.reuse, 0x40 ;  /* 0x00000040d6007836 */ /* 0x040fe20000000000 */
[C---:B------:R-:W-:Y:S01]  /*1fd40*/  ISETP.GE.AND P3, PT, R214.reuse, R63, PT ;  /* 0x0000003fd600720c */ /* 0x040fe20003f66270 */
[----:B------:R-:W-:-:S02]  /*1fd50*/  VIADD R20, R214, 0x20 ;  /* 0x00000020d6147836 */ /* 0x000fc40000000000 */
[----:B------:R-:W-:Y:S01]  /*1fd60*/  IMAD R61, R218, UR5, R61 ;  /* 0x00000005da3d7c24 */ /* 0x000fe2000f8e023d */
[----:B------:R-:W-:Y:S01]  /*1fd70*/  ISETP.GE.AND P1, PT, R0, R63, PT ;  /* 0x0000003f0000720c */ /* 0x000fe20003f26270 */
[----:B------:R-:W-:Y:S01]  /*1fd80*/  IMAD.WIDE.U32 R2, R218, UR4, R2 ;  /* 0x00000004da027c25 */ /* 0x000fe2000f8e0002 */
[----:B------:R-:W-:-:S03]  /*1fd90*/  ULDC.64 UR4, c[0x0][0xae8] ;  /* 0x0002ba0000047ab9 */ /* 0x000fc60000000a00 */
[----:B------:R-:W-:Y:S01]  /*1fda0*/  VIADD R0, R17, 0x30820 ;  /* 0x0003082011007836 */ /* 0x000fe20000000000 */
[----:B------:R-:W-:Y:S01]  /*1fdb0*/  ISETP.GE.AND P0, PT, R20, R63, PT ;  /* 0x0000003f1400720c */ /* 0x000fe20003f06270 */
[----:B------:R-:W-:Y:S01]  /*1fdc0*/  VIADD R21, R214, 0x60 ;  /* 0x00000060d6157836 */ /* 0x000fe20000000000 */
[----:B------:R-:W-:Y:S01]  /*1fdd0*/  IADD3 R3, R3, R61, RZ ;  /* 0x0000003d03037210 */ /* 0x000fe20007ffe0ff */
[----:B------:R-:W-:Y:S01]  /*1fde0*/  IMAD R20, R60, UR4, RZ ;  /* 0x000000043c147c24 */ /* 0x000fe2000f8e02ff */
[----:B------:R-:W-:Y:S02]  /*1fdf0*/  PRMT R0, RZ, 0x654, R0 ;  /* 0x00000654ff007816 */ /* 0x000fe40000000000 */
[----:B------:R-:W-:Y:S01]  /*1fe00*/  ISETP.GE.AND P2, PT, R21, R63, PT ;  /* 0x0000003f1500720c */ /* 0x000fe20003f46270 */
[C---:B------:R-:W-:Y:S01]  /*1fe10*/  IMAD R63, R65.reuse, UR5, R20 ;  /* 0x00000005413f7c24 */ /* 0x040fe2000f8e0214 */
[----:B------:R-:W-:Y:S01]  /*1fe20*/  SHF.R.S32.HI R215, RZ, 0x1f, R214 ;  /* 0x0000001fffd77819 */ /* 0x000fe200000114d6 */
[----:B------:R-:W-:Y:S01]  /*1fe30*/  IMAD.WIDE.U32 R60, R65, UR4, R2 ;  /* 0x00000004413c7c25 */ /* 0x000fe2000f8e0002 */
[----:B0-----:R0:W-:Y:S01]  /*1fe40*/  SYNCS.ARRIVE.TRANS64.RED.A1T0 RZ, [R0+URZ], RZ ;  /* 0x000000ff00ff79a7 */ /* 0x0011e2000810043f */
[----:B------:R-:W-:Y:S02]  /*1fe50*/  BSSY B1, `(.L_x_1593) ;  /* 0x0000018000017945 */ /* 0x000fe40003800000 */
        /* <DEDUP_REMOVED lines=13> */
[C---:B------:R-:W-:Y:S01]  /*1ff30*/  IMAD R63, R20.reuse, UR5, R63 ;  /* 0x00000005143f7c24 */ /* 0x040fe2000f8e023f */
[----:B------:R-:W-:Y:S01]  /*1ff40*/  ULDC.64 UR8, c[0x0][0x208] ;  /* 0x0000820000087ab9 */ /* 0x000fe20000000a00 */
        /* <DEDUP_REMOVED lines=8> */
.L_x_1594:
[----:B------:R-:W-:Y:S05]  /*1ffd0*/  BSYNC B1 ;  /* 0x0000000000017941 */ /* 0x000fea0003800000 */
.L_x_1593:
[----:B------:R-:W-:Y:S04]  /*1ffe0*/  BSSY B1, `(.L_x_1595) ;  /* 0x0000018000017945 */ /* 0x000fe80003800000 */
[----:B------:R-:W-:Y:S05]  /*1fff0*/  @P0 BRA `(.L_x_1596) ;  /* 0x0000000000580947 */ /* 0x000fea0003800000 */
[----:B0----5:R-:W-:Y:S01]  /*20000*/  IADD3 R5, P0, R20, 0x20, RZ ;  /* 0x0000002014057810 */ /* 0x021fe20007f1e0ff */
        /* <DEDUP_REMOVED lines=11> */
[----:B------:R-:W-:Y:S01]  /*200c0*/  IMAD.WIDE.U32 R2, R5, UR4, R2 ;  /* 0x0000000405027c25 */ /* 0x000fe2000f8e0002 */
[----:B------:R-:W-:-:S03]  /*200d0*/  ULDC.64 UR8, c[0x0][0x208] ;  /* 0x0000820000087ab9 */ /* 0x000fc60000000a00 */
        /* <DEDUP_REMOVED lines=8> */
.L_x_1596:
[----:B------:R-:W-:Y:S05]  /*20160*/  BSYNC B1 ;  /* 0x0000000000017941 */ /* 0x000fea0003800000 */
.L_x_1595:
[----:B------:R-:W-:Y:S04]  /*20170*/  BSSY B1, `(.L_x_1597) ;  /* 0x0000018000017945 */ /* 0x000fe80003800000 */
[----:B------:R-:W-:Y:S05]  /*20180*/  @P1 BRA `(.L_x_1598) ;  /* 0x0000000000581947 */ /* 0x000fea0003800000 */
[----:B0-2--5:R-:W-:Y:S01]  /*20190*/  IADD3 R5, P0, R20, 0x40, RZ ;  /* 0x0000004014057810 */ /* 0x025fe20007f1e0ff */
[----:B------:R-:W-:Y:S01]  /*201a0*/  ULDC UR6, c[0x0][0xa8c] ;  /* 0x0002a30000067ab9 */ /* 0x000fe20000000800 */
[C---:B------:R-:W-:Y:S01]  /*201b0*/  IADD3 R2, R213.reuse, 0x40, RZ ;  /* 0x00000040d5027810 */ /* 0x040fe20007ffe0ff */
[----:B------:R-:W-:Y:S01]  /*201c0*/  ULDC.64 UR4, c[0x0][0xad8] ;  /* 0x0002b60000047ab9 */ /* 0x000fe20000000a00 */
[----:B------:R-:W-:Y:S01]  /*201d0*/  IMAD.MOV.U32 R3, RZ, RZ, R65 ;  /* 0x000000ffff037224 */ /* 0x000fe200078e0041 */
[C---:B------:R-:W-:Y:S01]  /*201e0*/  ISETP.GE.AND P1, PT, R213.reuse, UR6, PT ;  /* 0x00000006d5007c0c */ /* 0x040fe2000bf26270 */
[----:B------:R-:W-:Y:S01]  /*201f0*/  IMAD.X R0, RZ, RZ, R21, P0 ;  /* 0x000000ffff007224 */ /* 0x000fe200000e0615 */
[----:B------:R-:W-:Y:S01]  /*20200*/  ISETP.GE.AND P3, PT, R2, UR6, PT ;  /* 0x0000000602007c0c */ /* 0x000fe2000bf66270 */
[----:B------:R-:W-:Y:S01]  /*20210*/  IMAD.MOV.U32 R2, RZ, RZ, R60 ;  /* 0x000000ffff027224 */ /* 0x000fe200078e003c */
[----:B------:R-:W-:Y:S01]  /*20220*/  ULDC.64 UR8, c[0x0][0x208] ;  /* 0x0000820000087ab9 */ /* 0x000fe20000000a00 */
        /* <DEDUP_REMOVED lines=12> */
.L_x_1598:
[----:B------:R-:W-:Y:S05]  /*202f0*/  BSYNC B1 ;  /* 0x0000000000017941 */ /* 0x000fea0003800000 */
.L_x_1597:
[----:B------:R-:W-:Y:S05]  /*20300*/  @P2 BRA `(.L_x_1599) ;  /* 0x0000000c00342947 */ /* 0x000fea0003800000 */
[----:B0-23-5:R-:W-:Y:S01]  /*20310*/  IADD3 R5, P0, R20, 0x60, RZ ;  /* 0x0000006014057810 */ /* 0x02dfe20007f1e0ff */
[----:B------:R-:W-:Y:S01]  /*20320*/  ULDC.64 UR4, c[0x0][0xad8] ;  /* 0x0002b60000047ab9 */ /* 0x000fe20000000a00 */
[----:B------:R-:W-:Y:S01]  /*20330*/  IMAD.MOV.U32 R2, RZ, RZ, R60 ;  /* 0x000000ffff027224 */ /* 0x000fe200078e003c */
[----:B------:R-:W-:Y:S01]  /*20340*/  ULDC UR6, c[0x0][0xa8c] ;  /* 0x0002a30000067ab9 */ /* 0x000fe20000000800 */
[----:B------:R-:W-:Y:S01]  /*20350*/  IADD3.X R20, RZ, R21, RZ, P0, !PT ;  /* 0x00000015ff147210 */ /* 0x000fe200007fe4ff */
[----:B------:R-:W-:Y:S01]  /*20360*/  IMAD.MOV.U32 R3, RZ, RZ, R65 ;  /* 0x000000ffff037224 */ /* 0x000fe200078e0041 */
[C---:B------:R-:W-:Y:S01]  /*20370*/  ISETP.GE.AND P1, PT, R213.reuse, UR6, PT ;  /* 0x00000006d5007c0c */ /* 0x040fe2000bf26270 */
[----:B------:R-:W-:Y:S01]  /*20380*/  VIADD R0, R213, 0x40 ;  /* 0x00000040d5007836 */ /* 0x000fe20000000000 */
[----:B------:R-:W-:Y:S01]  /*20390*/  ULDC.64 UR8, c[0x0][0x208] ;  /* 0x0000820000087ab9 */ /* 0x000fe20000000a00 */
[----:B------:R-:W-:Y:S02]  /*203a0*/  IMAD R20, R20, UR4, RZ ;  /* 0x0000000414147c24 */ /* 0x000fe4000f8e02ff */
[----:B------:R-:W-:Y:S01]  /*203b0*/  IMAD.WIDE.U32 R2, R5, UR4, R2 ;  /* 0x0000000405027c25 */ /* 0x000fe2000f8e0002 */
[----:B------:R-:W-:-:S02]  /*203c0*/  ISETP.GE.AND P2, PT, R0, UR6, PT ;  /* 0x0000000600007c0c */ /* 0x000fc4000bf46270 */
[----:B------:R-:W-:Y:S01]  /*203d0*/  IADD3 R0, R213, 0x80, RZ ;  /* 0x00000080d5007810 */ /* 0x000fe20007ffe0ff */
[----:B------:R-:W-:Y:S01]  /*203e0*/  IMAD R5, R5, UR5, R20 ;  /* 0x0000000505057c24 */ /* 0x000fe2000f8e0214 */
[----:B------:R-:W-:Y:S02]  /*203f0*/  ULDC.64 UR4, c[0x0][0xa80] ;  /* 0x0002a00000047ab9 */ /* 0x000fe40000000a00 */
[----:B------:R-:W-:Y:S01]  /*20400*/  LEA R4, P0, R2, UR4, 0x1 ;  /* 0x0000000402047c11 */ /* 0x000fe2000f8008ff */
[----:B------:R-:W-:-:S05]  /*20410*/  IMAD.IADD R3, R3, 0x1, R5 ;  /* 0x0000000103037824 */ /* 0x000fca00078e0205 */
[----:B------:R-:W-:Y:S02]  /*20420*/  LEA.HI.X R5, R2, UR5, R3, 0x1, P0 ;  /* 0x0000000502057c11 */ /* 0x000fe400080f0c03 */
[----:B------:R-:W-:-:S03]  /*20430*/  ISETP.GE.AND P0, PT, R0, UR6, PT ;  /* 0x0000000600007c0c */ /* 0x000fc6000bf06270 */
[----:B------:R0:W-:Y:S04]  /*20440*/  @!P1 STG.E.128 desc[UR8][R4.64], R24 ;  /* 0x0000001804009986 */ /* 0x0001e8000c101d08 */
[----:B------:R0:W-:Y:S06]  /*20450*/  @!P2 STG.E.128 desc[UR8][R4.64+0x80], R40 ;  /* 0x000080280400a986 */ /* 0x0001ec000c101d08 */
[----:B------:R-:W-:Y:S05]  /*20460*/  @P0 BRA `(.L_x_1599) ;  /* 0x0000000800dc0947 */ /* 0x000fea0003800000 */
[----:B------:R-:W-:Y:S02]  /*20470*/  ULDC.64 UR4, c[0x0][0x208] ;  /* 0x0000820000047ab9 */ /* 0x000fe40000000a00 */
[----:B------:R2:W-:Y:S01]  /*20480*/  STG.E.128 desc[UR4][R4.64+0x100], R56 ;  /* 0x0001003804007986 */ /* 0x0005e2000c101d04 */
[----:B------:R-:W-:Y:S05]  /*20490*/  BRA `(.L_x_1599) ;  /* 0x0000000800d07947 */ /* 0x000fea0003800000 */
.L_x_1591:
[----:B------:R-:W-:Y:S01]  /*204a0*/  ULDC.64 UR4, c[0x0][0xbd8] ;  /* 0x0002f60000047ab9 */ /* 0x000fe20000000a00 */
[----:B------:R-:W2:Y:S01]  /*204b0*/  LDC.64 R2, c[0x0][0xbd8] ;  /* 0x0002f600ff027b82 */ /* 0x000ea20000000a00 */
[----:B------:R-:W-:Y:S01]  /*204c0*/  ISETP.NE.U32.AND P0, PT, RZ, UR4, PT ;  /* 0x00000004ff007c0c */ /* 0x000fe2000bf05070 */
[----:B------:R-:W-:Y:S01]  /*204d0*/  IMAD.MOV.U32 R7, RZ, RZ, RZ ;  /* 0x000000ffff077224 */ /* 0x000fe200078e00ff */
[----:B------:R-:W-:Y:S02]  /*204e0*/  ULDC.64 UR6, c[0x0][0x208] ;  /* 0x0000820000067ab9 */ /* 0x000fe40000000a00 */
[----:B------:R-:W-:Y:S01]  /*204f0*/  ISETP.NE.AND.EX P0, PT, RZ, UR5, PT, P0 ;  /* 0x00000005ff007c0c */ /* 0x000fe2000bf05300 */
[----:B------:R-:W-:Y:S02]  /*20500*/  ULDC.64 UR4, c[0x0][0xbe0] ;  /* 0x0002f80000047ab9 */ /* 0x000fe40000000a00 */
[----:B------:R-:W-:-:S04]  /*20510*/  ISETP.NE.U32.AND P1, PT, RZ, UR4, PT ;  /* 0x00000004ff007c0c */ /* 0x000fc8000bf25070 */
[----:B------:R-:W-:Y:S01]  /*20520*/  ISETP.NE.AND.EX P1, PT, RZ, UR5, PT, P1 ;  /* 0x00000005ff007c0c */ /* 0x000fe2000bf25310 */
[----:B------:R-:W3:Y:S01]  /*20530*/  S2R R8, SR_TID.X ;  /* 0x0000000000087919 */ /* 0x000ee20000002100 */
[----:B--2---:R-:W-:-:S11]  /*20540*/  IMAD.WIDE R2, R219, 0x4, R2 ;  /* 0x00000004db027825 */ /* 0x004fd600078e0202 */
[----:B------:R-:W2:Y:S01]  /*20550*/  @P1 LDC.64 R4, c[0x0][0xbe0] ;  /* 0x0002f800ff041b82 */ /* 0x000ea20000000a00 */
[----:B------:R-:W-:Y:S02]  /*20560*/  ULDC UR4, c[0x0][0xa88] ;  /* 0x0002a20000047ab9 */ /* 0x000fe40000000800 */
[----:B------:R-:W-:Y:S01]  /*20570*/  IMAD.U32 R0, RZ, RZ, UR4 ;  /* 0x00000004ff007e24 */ /* 0x000fe2000f8e00ff */
[----:B------:R4:W5:Y:S01]  /*20580*/  @P0 LDG.E R7, desc[UR6][R2.64] ;  /* 0x0000000602070981 */ /* 0x000962000c1e1900 */
[----:B---3--:R-:W-:Y:S02]  /*20590*/  VIADD R6, R8, 0xffffff80 ;  /* 0xffffff8008067836 */ /* 0x008fe40000000000 */
[----:B--2---:R-:W-:-:S03]  /*205a0*/  @P1 IMAD.WIDE R4, R219, 0x4, R4 ;  /* 0x00000004db041825 */ /* 0x004fc600078e0204 */
[----:B------:R-:W-:Y:S02]  /*205b0*/  ISETP.GT.AND P2, PT, R6, 0x7f, PT ;  /* 0x0000007f0600780c */ /* 0x000fe40003f44270 */
[----:B------:R4:W5:Y:S01]  /*205c0*/  @P1 LDG.E R0, desc[UR6][R4.64] ;  /* 0x0000000604001981 */ /* 0x000962000c1e1900 */
[----:B------:R-:W-:Y:S10]  /*205d0*/  @P1 BRA `(.L_x_1600) ;  /* 0x0000000000141947 */ /* 0x000ff40003800000 */
[----:B------:R-:W-:Y:S05]  /*205e0*/  @!P0 BRA `(.L_x_1600) ;  /* 0x0000000000108947 */ /* 0x000fea0003800000 */
[----:B------:R-:W-:Y:S02]  /*205f0*/  ULDC.64 UR4, c[0x0][0x208] ;  /* 0x0000820000047ab9 */ /* 0x000fe40000000a00 */
[----:B----4-:R-:W2:Y:S04]  /*20600*/  LDG.E R5, desc[UR4][R2.64] ;  /* 0x0000000402057981 */ /* 0x010ea8000c1e1900 */
[----:B-----5:R-:W2:Y:S02]  /*20610*/  LDG.E R0, desc[UR4][R2.64+0x4] ;  /* 0x0000040402007981 */ /* 0x020ea4000c1e1900 */
[----:B--2---:R-:W-:-:S07]  /*20620*/  IMAD.IADD R0, R0, 0x1, -R5 ;  /* 0x0000000100007824 */ /* 0x004fce00078e0a05 */
.L_x_1600:
[----:B----4-:R-:W-:Y:S01]  /*20630*/  SHF.R.S32.HI R2, RZ, 0x1f, R219 ;  /* 0x0000001fff027819 */ /* 0x010fe200000114db */
[----:B------:R-:W-:Y:S01]  /*20640*/  BSSY B1, `(.L_x_1601) ;  /* 0x000001d000017945 */ /* 0x000fe20003800000 */
[----:B------:R-:W-:Y:S02]  /*20650*/  SHF.R.S32.HI R9, RZ, 0x1f, R218 ;  /* 0x0000001fff097819 */ /* 0x000fe400000114da */
[----:B------:R-:W-:Y:S02]  /*20660*/  SHF.R.S32.HI R12, RZ, 0x1f, R213 ;  /* 0x0000001fff0c7819 */ /* 0x000fe400000114d5 */
[----:B------:R-:W-:Y:S02]  /*20670*/  SEL R11, R219, RZ, !P0 ;  /* 0x000000ffdb0b7207 */ /* 0x000fe40004000000 */
[----:B------:R-:W-:Y:S02]  /*20680*/  SEL R10, R2, RZ, !P0 ;  /* 0x000000ff020a7207 */ /* 0x000fe40004000000 */
[----:B-----5:R-:W-:Y:S01]  /*20690*/  SHF.R.S32.HI R6, RZ, 0x1f, R7 ;  /* 0x0000001fff067819 */ /* 0x020fe20000011407 */
[----:B------:R-:W-:Y:S06]  /*206a0*/  @P2 BRA `(.L_x_1602) ;  /* 0x0000000000582947 */ /* 0x000fec0003800000 */
[----:B------:R-:W-:-:S05]  /*206b0*/  LEA R2, R223, R8, 0x7 ;  /* 0x00000008df027211 */ /* 0x000fca00078e38ff */
[----:B------:R-:W-:-:S05]  /*206c0*/  VIADD R3, R2, 0xffffff80 ;  /* 0xffffff8002037836 */ /* 0x000fca0000000000 */
[----:B------:R-:W-:-:S13]  /*206d0*/  ISETP.GE.AND P0, PT, R3, R0, PT ;  /* 0x000000000300720c */ /* 0x000fda0003f06270 */
[----:B------:R-:W-:Y:S05]  /*206e0*/  @P0 BRA `(.L_x_1602) ;  /* 0x0000000000480947 */ /* 0x000fea0003800000 */
[----:B------:R-:W-:Y:S01]  /*206f0*/  IADD3 R2, P0, R3, R7, RZ ;  /* 0x0000000703027210 */ /* 0x000fe20007f1e0ff */
[----:B------:R-:W-:Y:S01]  /*20700*/  ULDC.64 UR4, c[0x0][0xb70] ;  /* 0x0002dc0000047ab9 */ /* 0x000fe20000000a00 */
[----:B------:R-:W-:Y:S01]  /*20710*/  ULDC.64 UR6, c[0x0][0x208] ;  /* 0x0000820000067ab9 */ /* 0x000fe20000000a00 */
        /* <DEDUP_REMOVED lines=15> */
.L_x_1602:
[----:B------:R-:W-:Y:S05]  /*20810*/  BSYNC B1 ;  /* 0x0000000000017941 */ /* 0x000fea0003800000 */
.L_x_1601:
[----:B------:R-:W-:Y:S01]  /*20820*/  ULDC.64 UR4, c[0x0][0xaa0] ;  /* 0x0002a80000047ab9 */ /* 0x000fe20000000a00 */
[----:B------:R-:W-:Y:S01]  /*20830*/  MOV R2, R213 ;  /* 0x000000d500027202 */ /* 0x000fe20000000f00 */
[----:B--2---:R-:W-:Y:S01]  /*20840*/  IMAD.MOV.U32 R3, RZ, RZ, R12 ;  /* 0x000000ffff037224 */ /* 0x004fe200078e000c */
[----:B------:R-:W-:Y:S01]  /*20850*/  BSSY B1, `(.L_x_1603) ;  /* 0x000002f000017945 */ /* 0x000fe20003800000 */
[----:B------:R-:W-:Y:S02]  /*20860*/  IMAD R4, R6, UR4, RZ ;  /* 0x0000000406047c24 */ /* 0x000fe4000f8e02ff */
[----:B------:R-:W-:-:S04]  /*20870*/  IMAD.WIDE.U32 R2, R7, UR4, R2 ;  /* 0x0000000407027c25 */ /* 0x000fc8000f8e0002 */
[----:B------:R-:W-:Y:S01]  /*20880*/  IMAD R7, R7, UR5, R4 ;  /* 0x0000000507077c24 */ /* 0x000fe2000f8e0204 */
[----:B------:R-:W-:Y:S01]  /*20890*/  ULDC.64 UR4, c[0x0][0xae0] ;  /* 0x0002b80000047ab9 */ /* 0x000fe20000000a00 */
[C---:B------:R-:W-:Y:S02]  /*208a0*/  VIADD R4, R214.reuse, 0x20 ;  /* 0x00000020d6047836 */ /* 0x040fe40000000000 */
[----:B------:R-:W-:Y:S02]  /*208b0*/  IMAD.IADD R3, R3, 0x1, R7 ;  /* 0x0000000103037824 */ /* 0x000fe400078e0207 */
[----:B------:R-:W-:Y:S02]  /*208c0*/  IMAD R7, R223, -0x80, R0 ;  /* 0xffffff80df077824 */ /* 0x000fe400078e0200 */
[----:B------:R-:W-:Y:S02]  /*208d0*/  IMAD R5, R9, UR4, RZ ;  /* 0x0000000409057c24 */ /* 0x000fe4000f8e02ff */
[C---:B------:R-:W-:Y:S01]  /*208e0*/  VIADD R0, R214.reuse, 0x40 ;  /* 0x00000040d6007836 */ /* 0x040fe20000000000 */
        /* <DEDUP_REMOVED lines=13> */
[----:B------:R-:W-:Y:S02]  /*209c0*/  IMAD.MOV.U32 R6, RZ, RZ, R214 ;  /* 0x000000ffff067224 */ /* 0x000fe400078e00d6 */
[----:B------:R-:W-:Y:S02]  /*209d0*/  IMAD.IADD R11, R5, 0x1, R9 ;  /* 0x00000001050b7824 */ /* 0x000fe400078e0209 */
[----:B------:R-:W-:Y:S01]  /*209e0*/  IMAD.WIDE R6, R223, 0x80, R6 ;  /* 0x00000080df067825 */ /* 0x000fe200078e0206 */
[----:B------:R-:W-:Y:S06]  /*209f0*/  @P3 BRA `(.L_x_1604) ;  /* 0x0000000000503947 */ /* 0x000fec0003800000 */
        /* <DEDUP_REMOVED lines=12> */
[----:B------:R-:W-:Y:S01]  /*20ac0*/  ULDC.64 UR4, c[0x0][0xa80] ;  /* 0x0002a00000047ab9 */ /* 0x000fe20000000a00 */
[----:B------:R-:W-:-:S02]  /*20ad0*/  ULDC.64 UR8, c[0x0][0x208] ;  /* 0x0000820000087ab9 */ /* 0x000fc40000000a00 */
[----:B------:R-:W-:Y:S01]  /*20ae0*/  IMAD.IADD R3, R3, 0x1, R9 ;  /* 0x0000000103037824 */ /* 0x000fe200078e0209 */
[----:B------:R-:W-:-:S04]  /*20af0*/  LEA R8, P3, R2, UR4, 0x1 ;  /* 0x0000000402087c11 */ /* 0x000fc8000f8608ff */
[----:B------:R-:W-:-:S05]  /*20b00*/  LEA.HI.X R9, R2, UR5, R3, 0x1, P3 ;  /* 0x0000000502097c11 */ /* 0x000fca00098f0c03 */
[----:B------:R2:W-:Y:S04]  /*20b10*/  @!P4 STG.E.128 desc[UR8][R8.64], RZ ;  /* 0x000000ff0800c986 */ /* 0x0005e8000c101d08 */
[----:B------:R2:W-:Y:S04]  /*20b20*/  @!P5 STG.E.128 desc[UR8][R8.64+0x80], RZ ;  /* 0x000080ff0800d986 */ /* 0x0005e8000c101d08 */
[----:B------:R2:W-:Y:S02]  /*20b30*/  @!P6 STG.E.128 desc[UR8][R8.64+0x100], RZ ;  /* 0x000100ff0800e986 */ /* 0x0005e4000c101d08 */
.L_x_1604:
[----:B------:R-:W-:Y:S05]  /*20b40*/  BSYNC B1 ;  /* 0x0000000000017941 */ /* 0x000fea0003800000 */
.L_x_1603:
[----:B------:R-:W-:Y:S04]  /*20b50*/  BSSY B1, `(.L_x_1605) ;  /* 0x0000018000017945 */ /* 0x000fe80003800000 */
[----:B------:R-:W-:Y:S05]  /*20b60*/  @P2 BRA `(.L_x_1606) ;  /* 0x0000000000582947 */ /* 0x000fea0003800000 */
[----:B--2---:R-:W-:Y:S01]  /*20b70*/  IADD3 R9, P2, R6, 0x20, RZ ;  /* 0x0000002006097810 */ /* 0x004fe20007f5e0ff */
        /* <DEDUP_REMOVED lines=21> */
.L_x_1606:
[----:B------:R-:W-:Y:S05]  /*20cd0*/  BSYNC B1 ;  /* 0x0000000000017941 */ /* 0x000fea0003800000 */
.L_x_1605:
        /* <DEDUP_REMOVED lines=9> */
[----:B------:R-:W-:Y:S01]  /*20d70*/  IMAD.MOV.U32 R2, RZ, RZ, R4 ;  /* 0x000000ffff027224 */ /* 0x000fe200078e0004 */
[C---:B------:R-:W-:Y:S01]  /*20d80*/  ISETP.GE.AND P2, PT, R213.reuse, UR6, PT ;  /* 0x00000006d5007c0c */ /* 0x040fe2000bf46270 */
[----:B------:R-:W-:Y:S01]  /*20d90*/  VIADD R8, R213, 0x80 ;  /* 0x00000080d5087836 */ /* 0x000fe20000000000 */
[----:B------:R-:W-:Y:S01]  /*20da0*/  ULDC.64 UR8, c[0x0][0x208] ;  /* 0x0000820000087ab9 */ /* 0x000fe20000000a00 */
[----:B------:R-:W-:-:S02]  /*20db0*/  IMAD R0, R0, UR4, RZ ;  /* 0x0000000400007c24 */ /* 0x000fc4000f8e02ff */
[----:B------:R-:W-:Y:S01]  /*20dc0*/  IMAD.WIDE.U32 R2, R9, UR4, R2 ;  /* 0x0000000409027c25 */ /* 0x000fe2000f8e0002 */
[----:B------:R-:W-:-:S03]  /*20dd0*/  ISETP.GE.AND P4, PT, R8, UR6, PT ;  /* 0x0000000608007c0c */ /* 0x000fc6000bf86270 */
[----:B------:R-:W-:Y:S01]  /*20de0*/  IMAD R9, R9, UR5, R0 ;  /* 0x0000000509097c24 */ /* 0x000fe2000f8e0200 */
[----:B------:R-:W-:Y:S02]  /*20df0*/  ULDC.64 UR4, c[0x0][0xa80] ;  /* 0x0002a00000047ab9 */ /* 0x000fe40000000a00 */
[----:B------:R-:W-:Y:S02]  /*20e00*/  LEA R8, P1, R2, UR4, 0x1 ;  /* 0x0000000402087c11 */ /* 0x000fe4000f8208ff */
[----:B------:R-:W-:-:S04]  /*20e10*/  IADD3 R3, R3, R9, RZ ;  /* 0x0000000903037210 */ /* 0x000fc80007ffe0ff */
[----:B------:R-:W-:-:S05]  /*20e20*/  LEA.HI.X R9, R2, UR5, R3, 0x1, P1 ;  /* 0x0000000502097c11 */ /* 0x000fca00088f0c03 */
[----:B------:R4:W-:Y:S04]  /*20e30*/  @!P2 STG.E.128 desc[UR8][R8.64], RZ ;  /* 0x000000ff0800a986 */ /* 0x0009e8000c101d08 */
[----:B------:R4:W-:Y:S04]  /*20e40*/  @!P3 STG.E.128 desc[UR8][R8.64+0x80], RZ ;  /* 0x000080ff0800b986 */ /* 0x0009e8000c101d08 */
[----:B------:R4:W-:Y:S02]  /*20e50*/  @!P4 STG.E.128 desc[UR8][R8.64+0x100], RZ ;  /* 0x000100ff0800c986 */ /* 0x0009e4000c101d08 */
.L_x_1608:
[----:B------:R-:W-:Y:S05]  /*20e60*/  BSYNC B1 ;  /* 0x0000000000017941 */ /* 0x000fea0003800000 */
.L_x_1607:
[----:B------:R-:W-:Y:S05]  /*20e70*/  @P0 BRA `(.L_x_1599) ;  /* 0x0000000000580947 */ /* 0x000fea0003800000 */
[----:B------:R-:W-:Y:S01]  /*20e80*/  IADD3 R5, P0, R6, 0x60, RZ ;  /* 0x0000006006057810 */ /* 0x000fe20007f1e0ff */
[C---:B------:R-:W-:Y:S01]  /*20e90*/  VIADD R0, R213.reuse, 0x40 ;  /* 0x00000040d5007836 */ /* 0x040fe20000000000 */
[----:B------:R-:W-:Y:S01]  /*20ea0*/  ULDC.64 UR4, c[0x0][0xad8] ;  /* 0x0002b60000047ab9 */ /* 0x000fe20000000a00 */
[----:B------:R-:W-:Y:S01]  /*20eb0*/  ULDC UR6, c[0x0][0xa8c] ;  /* 0x0002a30000067ab9 */ /* 0x000fe20000000800 */
[----:B------:R-:W-:Y:S01]  /*20ec0*/  IMAD.MOV.U32 R2, RZ, RZ, R4 ;  /* 0x000000ffff027224 */ /* 0x000fe200078e0004 */
[C---:B------:R-:W-:Y:S01]  /*20ed0*/  ISETP.GE.AND P1, PT, R213.reuse, UR6, PT ;  /* 0x00000006d5007c0c */ /* 0x040fe2000bf26270 */
[----:B------:R-:W-:Y:S01]  /*20ee0*/  IMAD.X R6, RZ, RZ, R7, P0 ;  /* 0x000000ffff067224 */ /* 0x000fe200000e0607 */
[----:B------:R-:W-:Y:S01]  /*20ef0*/  ISETP.GE.AND P2, PT, R0, UR6, PT ;  /* 0x0000000600007c0c */ /* 0x000fe2000bf46270 */
[----:B------:R-:W-:Y:S01]  /*20f00*/  IMAD.MOV.U32 R3, RZ, RZ, R11 ;  /* 0x000000ffff037224 */ /* 0x000fe200078e000b */
[----:B------:R-:W-:Y:S01]  /*20f10*/  IADD3 R0, R213, 0x80, RZ ;  /* 0x00000080d5007810 */ /* 0x000fe20007ffe0ff */
[----:B------:R-:W-:Y:S01]  /*20f20*/  IMAD R6, R6, UR4, RZ ;  /* 0x0000000406067c24 */ /* 0x000fe2000f8e02ff */
[----:B------:R-:W-:Y:S01]  /*20f30*/  ULDC.64 UR8, c[0x0][0x208] ;  /* 0x0000820000087ab9 */ /* 0x000fe20000000a00 */
        /* <DEDUP_REMOVED lines=10> */
.L_x_1599:
[----:B------:R-:W-:Y:S05]  /*20fe0*/  BSYNC B0 ;  /* 0x0000000000007941 */ /* 0x000fea0003800000 */
.L_x_1590:
[----:B------:R-:W-:Y:S02]  /*20ff0*/  ULDC UR4, c[0x0][0xc14] ;  /* 0x0003050000047ab9 */ /* 0x000fe40000000800 */
[----:B-1----:R-:W-:-:S13]  /*21000*/  ISETP.GE.AND P0, PT, R203, UR4, PT ;  /* 0x00000004cb007c0c */ /* 0x002fda000bf06270 */
[----:B------:R-:W-:Y:S05]  /*21010*/  @!P0 BRA `(.L_x_1609) ;  /* 0xfffffe0000588947 */ /* 0x000fea000383ffff */
[----:B------:R-:W-:Y:S05]  /*21020*/  BRA `(.L_x_1311) ;  /* 0x00000068001c7947 */ /* 0x000fea0003800000 */
.L_x_1309:
[----:B------:R-:W-:-:S08]  /*21030*/  NOP ;  /* 0x0000000000007918 */ /* 0x000fd00000000000 */
[----:B------:R-:W0:-:S00]  /*21040*/  USETMAXREG.DEALLOC.CTAPOOL 0x18 ;  /* 0x00000018000079c8 */ /* 0x000e0000080e0500 */
[----:B0-----:R-:W-:-:S06]  /*21050*/  LOP3.LUT R0, R0, 0x3, RZ, 0xc0, !PT ;  /* 0x0000000300007812 */ /* 0x001fcc00078ec0ff */
[----:B------:R-:W0:Y:S02]  /*21060*/  SHFL.IDX PT, R0, R0, RZ, 0x1f ;  /* 0x00001fff00007589 */ /* 0x000e2400000e0000 */
[----:B0-----:R-:W-:-:S13]  /*21070*/  ISETP.NE.AND P0, PT, R0, RZ, PT ;  /* 0x000000ff0000720c */ /* 0x001fda0003f05270 */
[----:B------:R-:W-:Y:S05]  /*21080*/  @P0 BRA `(.L_x_1311) ;  /* 0x0000006800040947 */ /* 0x000fea0003800000 */
[----:B------:R-:W-:Y:S01]  /*21090*/  LOP3.LUT R7, R4, 0x1f, RZ, 0xc0, !PT ;  /* 0x0000001f04077812 */ /* 0x000fe200078ec0ff */
[----:B------:R-:W-:Y:S01]  /*210a0*/  ULDC UR5, c[0x0][0xc14] ;  /* 0x0003050000057ab9 */ /* 0x000fe20000000800 */
[----:B------:R-:W-:Y:S01]  /*210b0*/  LOP3.LUT R16, R16, 0xffffffdf, RZ, 0xc0, !PT ;  /* 0xffffffdf10107812 */ /* 0x000fe200078ec0ff */
[----:B------:R-:W-:Y:S01]  /*210c0*/  IMAD.MOV.U32 R6, RZ, RZ, RZ ;  /* 0x000000ffff067224 */ /* 0x000fe200078e00ff */
[----:B------:R-:W-:Y:S01]  /*210d0*/  ISETP.NE.AND P0, PT, R7, 0x1f, PT ;  /* 0x0000001f0700780c */ /* 0x000fe20003f05270 */
[----:B------:R-:W-:Y:S01]  /*210e0*/  ULDC.64 UR6, c[0x0][0x208] ;  /* 0x0000820000067ab9 */ /* 0x000fe20000000a00 */
[----:B------:R-:W-:-:S11]  /*210f0*/  ULDC UR4, c[0x0][0xc10] ;  /* 0x0003040000047ab9 */ /* 0x000fd60000000800 */
[----:B------:R-:W-:Y:S02]  /*21100*/  @P0 LOP3.LUT R16, R16, 0x20, RZ, 0xfc, !PT ;  /* 0x0000002010100812 */ /* 0x000fe400078efcff */
[----:B------:R-:W-:-:S13]  /*21110*/  ISETP.GE.OR P0, PT, R7, UR5, !P0 ;  /* 0x0000000507007c0c */ /* 0x000fda000c706670 */
[----:B------:R-:W0:Y:S02]  /*21120*/  @!P0 LDC.64 R2, c[0x0][0xc58] ;  /* 0x00031600ff028b82 */ /* 0x000e240000000a00 */
[----:B0-----:R-:W-:-:S05]  /*21130*/  @!P0 IMAD.WIDE.U32 R2, R7, 0x4, R2 ;  /* 0x0000000407028825 */ /* 0x001fca00078e0002 */
[----:B------:R-:W2:Y:S01]  /*21140*/  @!P0 LDG.E R6, desc[UR6][R2.64] ;  /* 0x0000000602068981 */ /* 0x000ea2000c1e1900 */
[C---:B------:R-:W-:Y:S01]  /*21150*/  ISETP.NE.AND P1, PT, R7.reuse, RZ, PT ;  /* 0x000000ff0700720c */ /* 0x040fe20003f25270 */
[----:B------:R-:W0:Y:S01]  /*21160*/  S2UR UR6, SR_CTAID.X ;  /* 0x00000000000679c3 */ /* 0x000e220000002500 */
[----:B------:R-:W-:Y:S01]  /*21170*/  ISETP.GE.U32.AND P0, PT, R7, 0x2, PT ;  /* 0x000000020700780c */ /* 0x000fe20003f06070 */
[----:B------:R-:W-:Y:S01]  /*21180*/  IMAD.MOV.U32 R8, RZ, RZ, RZ ;  /* 0x000000ffff087224 */ /* 0x000fe200078e00ff */
[----:B------:R-:W-:-:S09]  /*21190*/  LOP3.LUT R16, R16, 0xfffffffe, RZ, 0xc0, !PT ;  /* 0xfffffffe10107812 */ /* 0x000fd200078ec0ff */
        /* <DEDUP_REMOVED lines=16> */
[----:B------:R-:W-:Y:S01]  /*212a0*/  IADD3 R3, R0, R3, RZ ;  /* 0x0000000300037210 */ /* 0x000fe20007ffe0ff */
[----:B------:R-:W-:-:S04]  /*212b0*/  IMAD.MOV.U32 R0, RZ, RZ, RZ ;  /* 0x000000ffff007224 */ /* 0x000fc800078e00ff */
        /* <DEDUP_REMOVED lines=11> */
[----:B-1----:R-:W-:-:S05]  /*21370*/  IMAD R5, R5, UR4, RZ ;  /* 0x0000000405057c24 */ /* 0x002fca000f8e02ff */
[----:B0-----:R-:W-:Y:S02]  /*21380*/  ISETP.GT.AND P0, PT, R5, UR6, PT ;  /* 0x0000000605007c0c */ /* 0x001fe4000bf04270 */
[----:B------:R-:W-:-:S11]  /*21390*/  MOV R2, R5 ;  /* 0x0000000500027202 */ /* 0x000fd60000000f00 */
[----:B------:R-:W-:Y:S05]  /*213a0*/  @P0 BRA `(.L_x_1610) ;  /* 0x0000000000c00947 */ /* 0x000fea0003800000 */
[----:B------:R-:W-:Y:S01]  /*213b0*/  IMAD.MOV.U32 R5, RZ, RZ, R2 ;  /* 0x000000ffff057224 */ /* 0x000fe200078e0002 */
[----:B------:R-:W-:Y:S01]  /*213c0*/  ULDC UR5, c[0x0][0xc14] ;  /* 0x0003050000057ab9 */ /* 0x000fe20000000800 */
[----:B------:R-:W-:Y:S01]  /*213d0*/  IMAD.MOV.U32 R8, RZ, RZ, RZ ;  /* 0x000000ffff087224 */ /* 0x000fe200078e00ff */
[----:B------:R-:W-:Y:S01]  /*213e0*/  ULDC UR7, c[0x0][0xc14] ;  /* 0x0003050000077ab9 */ /* 0x000fe20000000800 */
[----:B------:R-:W-:-:S05]  /*213f0*/  ULDC UR4, c[0x0][0xc10] ;  /* 0x0003040000047ab9 */ /* 0x000fca0000000800 */
.L_x_1614:
[----:B------:R-:W-:Y:S02]  /*21400*/  IMAD.U32 R2, RZ, RZ, UR7 ;  /* 0x00000007ff027e24 */ /* 0x000fe4000f8e00ff */
[----:B------:R-:W-:-:S03]  /*21410*/  VIADD R8, R8, 0x1f ;  /* 0x0000001f08087836 */ /* 0x000fc60000000000 */
[----:B------:R0:W-:Y:S02]  /*21420*/  STL [R1+0xc], R2 ;  /* 0x00000c0201007387 */ /* 0x0001e40000100800 */
[----:B------:R-:W-:-:S13]  /*21430*/  ISETP.GE.AND P0, PT, R8, UR5, PT ;  /* 0x0000000508007c0c */ /* 0x000fda000bf06270 */
[----:B0-----:R-:W-:Y:S05]  /*21440*/  @P0 BRA `(.L_x_1611) ;  /* 0x0000000400dc0947 */ /* 0x001fea0003800000 */
[----:B------:R-:W0:Y:S01]  /*21450*/  S2R R9, SR_TID.X ;  /* 0x0000000000097919 */ /* 0x000e220000002100 */
[----:B------:R-:W-:Y:S01]  /*21460*/  BSSY B0, `(.L_x_1612) ;  /* 0x000000b000007945 */ /* 0x000fe20003800000 */
[----:B------:R-:W-:Y:S01]  /*21470*/  IMAD.MOV.U32 R6, RZ, RZ, RZ ;  /* 0x000000ffff067224 */ /* 0x000fe200078e00ff */
[----:B0-----:R-:W-:-:S04]  /*21480*/  LOP3.LUT R9, R9, 0x1f, RZ, 0xc0, !PT ;  /* 0x0000001f09097812 */ /* 0x001fc800078ec0ff */
[C---:B------:R-:W-:Y:S02]  /*21490*/  ISETP.NE.AND P1, PT, R9.reuse, 0x1f, PT ;  /* 0x0000001f0900780c */ /* 0x040fe40003f25270 */
[----:B------:R-:W-:-:S04]  /*214a0*/  IADD3 R7, R9, R8, RZ ;  /* 0x0000000809077210 */ /* 0x000fc80007ffe0ff */
[----:B------:R-:W-:-:S13]  /*214b0*/  ISETP.GE.OR P0, PT, R7, UR5, !P1 ;  /* 0x0000000507007c0c */ /* 0x000fda000cf06670 */
[----:B------:R-:W-:Y:S05]  /*214c0*/  @P0 BRA `(.L_x_1613) ;  /* 0x0000000000100947 */ /* 0x000fea0003800000 */
[----:B------:R-:W0:Y:S01]  /*214d0*/  LDC.64 R2, c[0x0][0xc58] ;  /* 0x00031600ff027b82 */ /* 0x000e220000000a00 */
[----:B------:R-:W-:Y:S01]  /*214e0*/  ULDC.64 UR8, c[0x0][0x208] ;  /* 0x0000820000087ab9 */ /* 0x000fe20000000a00 */
[----:B0-----:R-:W-:-:S05]  /*214f0*/  IMAD.WIDE R2, R7, 0x4, R2 ;  /* 0x0000000407027825 */ /* 0x001fca00078e0202 */
[----:B------:R0:W5:Y:S02]  /*21500*/  LDG.E R6, desc[UR8][R2.64] ;  /* 0x0000000802067981 */ /* 0x000164000c1e1900 */
.L_x_1613:
[----:B------:R-:W-:Y:S05]  /*21510*/  BSYNC B0 ;  /* 0x0000000000007941 */ /* 0x000fea0003800000 */
.L_x_1612:
[----:B0----5:R-:W0:Y:S01]  /*21520*/  SHFL.UP PT, R2, R6, 0x1, RZ ;  /* 0x0420000006027989 */ /* 0x021e2200000e00ff */
[C---:B------:R-:W-:Y:S02]  /*21530*/  ISETP.NE.AND P0, PT, R9.reuse, RZ, PT ;  /* 0x000000ff0900720c */ /* 0x040fe40003f05270 */
[C---:B------:R-:W-:Y:S02]  /*21540*/  ISETP.GE.U32.AND P1, PT, R9.reuse, 0x2, PT ;  /* 0x000000020900780c */ /* 0x040fe40003f26070 */
        /* <DEDUP_REMOVED lines=12> */
[----:B0-----:R-:W-:-:S04]  /*21610*/  SEL R4, R4, RZ, P1 ;  /* 0x000000ff04047207 */ /* 0x001fc80000800000 */
[----:B------:R-:W-:-:S05]  /*21620*/  IADD3 R4, R7, R4, RZ ;  /* 0x0000000407047210 */ /* 0x000fca0007ffe0ff */
        /* <DEDUP_REMOVED lines=8> */
.L_x_1610:
[----:B------:R-:W-:Y:S01]  /*216b0*/  IMAD.IADD R7, R5, 0x1, -R2 ;  /* 0x0000000105077824 */ /* 0x000fe200078e0a02 */
[----:B------:R-:W-:-:S03]  /*216c0*/  ULDC.64 UR8, c[0x0][0x208] ;  /* 0x0000820000087ab9 */ /* 0x000fc60000000a00 */
[----:B------:R-:W-:-:S05]  /*216d0*/  IMAD R2, R4, UR4, R7 ;  /* 0x0000000404027c24 */ /* 0x000fca000f8e0207 */
[----:B------:R-:W-:Y:S02]  /*216e0*/  ISETP.GT.AND P0, PT, R2, UR6, PT ;  /* 0x0000000602007c0c */ /* 0x000fe4000bf04270 */
[----:B------:R-:W0:Y:S11]  /*216f0*/  LDC.64 R2, c[0x0][0xc68] ;  /* 0x00031a00ff027b82 */ /* 0x000e360000000a00 */
[----:B------:R-:W-:-:S04]  /*21700*/  VOTE.ANY R10, PT, !P0 ;  /* 0x00000000000a7806 */ /* 0x000fc800040e0100 */
[----:B------:R-:W1:Y:S02]  /*21710*/  POPC R5, R10 ;  /* 0x0000000a00057309 */ /* 0x000e640000000000 */
[----:B-1----:R-:W-:-:S04]  /*21720*/  IMAD.IADD R8, R5, 0x1, R8 ;  /* 0x0000000105087824 */ /* 0x002fc800078e0208 */
[----:B0-----:R-:W-:Y:S01]  /*21730*/  IMAD.WIDE R2, R8, 0x4, R2 ;  /* 0x0000000408027825 */ /* 0x001fe200078e0202 */
[----:B------:R-:W0:Y:S04]  /*21740*/  SHFL.IDX PT, R6, R6, R5, 0x1f ;  /* 0x00001f0506067589 */ /* 0x000e2800000e0000 */
[----:B------:R-:W0:Y:S04]  /*21750*/  LDG.E R9, desc[UR8][R2.64] ;  /* 0x0000000802097981 */ /* 0x000e28000c1e1900 */
[----:B------:R0:W-:Y:S01]  /*21760*/  STL [R1+0xc], R8 ;  /* 0x00000c0801007387 */ /* 0x0001e20000100800 */
[----:B------:R-:W-:Y:S01]  /*21770*/  ISETP.NE.AND P0, PT, R10, RZ, PT ;  /* 0x000000ff0a00720c */ /* 0x000fe20003f05270 */
[----:B0-----:R-:W-:-:S05]  /*21780*/  IMAD R8, R6, R9, RZ ;  /* 0x0000000906087224 */ /* 0x001fca00078e02ff */
[----:B------:R-:W-:-:S04]  /*21790*/  IABS R11, R8 ;  /* 0x00000008000b7213 */ /* 0x000fc80000000000 */
[----:B------:R-:W0:Y:S08]  /*217a0*/  I2F.RP R12, R11 ;  /* 0x0000000b000c7306 */ /* 0x000e300000209400 */
[----:B0-----:R-:W0:Y:S02]  /*217b0*/  MUFU.RCP R12, R12 ;  /* 0x0000000c000c7308 */ /* 0x001e240000001000 */
[----:B0-----:R-:W-:-:S06]  /*217c0*/  IADD3 R13, R12, 0xffffffe, RZ ;  /* 0x0ffffffe0c0d7810 */ /* 0x001fcc0007ffe0ff */
[----:B------:R0:W1:Y:S01]  /*217d0*/  F2I.FTZ.U32.TRUNC.NTZ R3, R13 ;  /* 0x0000000d00037305 */ /* 0x000062000021f000 */
[----:B------:R-:W-:Y:S05]  /*217e0*/  @!P0 BRA `(.L_x_1615) ;  /* 0x0000000000088947 */ /* 0x000fea0003800000 */
[----:B------:R-:W-:-:S05]  /*217f0*/  VIADD R5, R5, 0xffffffff ;  /* 0xffffffff05057836 */ /* 0x000fca0000000000 */
[----:B------:R2:W3:Y:S02]  /*21800*/  SHFL.IDX PT, R0, R4, R5, 0x1f ;  /* 0x00001f0504007589 */ /* 0x0004e400000e0000 */
.L_x_1615:
[----:B-1----:R-:W-:Y:S02]  /*21810*/  IMAD.MOV R2, RZ, RZ, -R3 ;  /* 0x000000ffff027224 */ /* 0x002fe400078e0a03 */
[----:B---3--:R-:W-:Y:S02]  /*21820*/  IMAD R0, R0, UR4, R7 ;  /* 0x0000000400007c24 */ /* 0x008fe4000f8e0207 */
[----:B--2---:R-:W-:Y:S02]  /*21830*/  IMAD R5, R2, R11, RZ ;  /* 0x0000000b02057224 */ /* 0x004fe400078e02ff */
[----:B------:R-:W-:Y:S01]  /*21840*/  IMAD.MOV.U32 R2, RZ, RZ, RZ ;  /* 0x000000ffff027224 */ /* 0x000fe200078e00ff */
[----:B------:R1:W-:Y:S03]  /*21850*/  STL [R1], R0 ;  /* 0x0000000001007387 */ /* 0x0003e60000100800 */
[----:B------:R-:W-:Y:S01]  /*21860*/  IMAD.HI.U32 R2, R3, R5, R2 ;  /* 0x0000000503027227 */ /* 0x000fe200078e0002 */
[----:B------:R-:W-:-:S04]  /*21870*/  IADD3 R5, -R0, UR6, RZ ;  /* 0x0000000600057c10 */ /* 0x000fc8000fffe1ff */
[----:B------:R-:W-:Y:S02]  /*21880*/  IABS R3, R5 ;  /* 0x0000000500037213 */ /* 0x000fe40000000000 */
[----:B-1----:R-:W-:-:S03]  /*21890*/  IABS R0, R8 ;  /* 0x0000000800007213 */ /* 0x002fc60000000000 */
[----:B------:R-:W-:-:S04]  /*218a0*/  IMAD.HI.U32 R2, R2, R3, RZ ;  /* 0x0000000302027227 */ /* 0x000fc800078e00ff */
[----:B------:R-:W-:-:S04]  /*218b0*/  IMAD.MOV R0, RZ, RZ, -R0 ;  /* 0x000000ffff007224 */ /* 0x000fc800078e0a00 */
[----:B------:R-:W-:-:S05]  /*218c0*/  IMAD R0, R2, R0, R3 ;  /* 0x0000000002007224 */ /* 0x000fca00078e0203 */
[----:B------:R-:W-:-:S13]  /*218d0*/  ISETP.GT.U32.AND P0, PT, R11, R0, PT ;  /* 0x000000000b00720c */ /* 0x000fda0003f04070 */
[----:B------:R-:W-:Y:S01]  /*218e0*/  @!P0 IMAD.IADD R0, R0, 0x1, -R11 ;  /* 0x0000000100008824 */ /* 0x000fe200078e0a0b */
[----:B------:R-:W-:-:S04]  /*218f0*/  @!P0 IADD3 R2, R2, 0x1, RZ ;  /* 0x0000000102028810 */ /* 0x000fc80007ffe0ff */
        /* <DEDUP_REMOVED lines=10> */
[----:B------:R-:W-:Y:S02]  /*219a0*/  IMAD R5, R8, R2, R5 ;  /* 0x0000000208057224 */ /* 0x000fe400078e0205 */
[----:B------:R-:W-:Y:S01]  /*219b0*/  IMAD.MOV.U32 R2, RZ, RZ, RZ ;  /* 0x000000ffff027224 */ /* 0x000fe200078e00ff */
[----:B------:R-:W-:-:S04]  /*219c0*/  VIADDMNMX R9, R4, UR4, R9, PT ;  /* 0x0000000404097c46 */ /* 0x000fc8000b800109 */
[-C--:B------:R-:W-:Y:S02]  /*219d0*/  IABS R4, R9.reuse ;  /* 0x0000000900047213 */ /* 0x080fe40000000000 */
[----:B------:R-:W-:Y:S02]  /*219e0*/  IABS R8, R9 ;  /* 0x0000000900087213 */ /* 0x000fe40000000000 */
[----:B------:R-:W1:Y:S08]  /*219f0*/  I2F.RP R7, R4 ;  /* 0x0000000400077306 */ /* 0x000e700000209400 */
[----:B-1----:R-:W1:Y:S02]  /*21a00*/  MUFU.RCP R7, R7 ;  /* 0x0000000700077308 */ /* 0x002e640000001000 */
[----:B-1----:R-:W-:-:S02]  /*21a10*/  IADD3 R3, R7, 0xffffffe, RZ ;  /* 0x0ffffffe07037810 */ /* 0x002fc40007ffe0ff */
[----:B------:R-:W-:-:S04]  /*21a20*/  IABS R7, R5 ;  /* 0x0000000500077213 */ /* 0x000fc80000000000 */
[----:B------:R-:W1:Y:S02]  /*21a30*/  F2I.FTZ.U32.TRUNC.NTZ R3, R3 ;  /* 0x0000000300037305 */ /* 0x000e64000021f000 */
[----:B-1----:R-:W-:-:S04]  /*21a40*/  IMAD.MOV R11, RZ, RZ, -R3 ;  /* 0x000000ffff0b7224 */ /* 0x002fc800078e0a03 */
[----:B------:R-:W-:-:S04]  /*21a50*/  IMAD R11, R11, R4, RZ ;  /* 0x000000040b0b7224 */ /* 0x000fc800078e02ff */
[----:B------:R-:W-:-:S04]  /*21a60*/  IMAD.HI.U32 R2, R3, R11, R2 ;  /* 0x0000000b03027227 */ /* 0x000fc800078e0002 */
[----:B------:R-:W-:Y:S02]  /*21a70*/  IMAD.MOV R3, RZ, RZ, -R8 ;  /* 0x000000ffff037224 */ /* 0x000fe400078e0a08 */
[----:B------:R-:W-:-:S04]  /*21a80*/  IMAD.HI.U32 R2, R2, R7, RZ ;  /* 0x0000000702027227 */ /* 0x000fc800078e00ff */
[----:B------:R-:W-:-:S05]  /*21a90*/  IMAD R3, R2, R3, R7 ;  /* 0x0000000302037224 */ /* 0x000fca00078e0207 */
[----:B------:R-:W-:-:S13]  /*21aa0*/  ISETP.GT.U32.AND P0, PT, R4, R3, PT ;  /* 0x000000030400720c */ /* 0x000fda0003f04070 */
[----:B------:R-:W-:Y:S01]  /*21ab0*/  @!P0 IMAD.IADD R3, R3, 0x1, -R4 ;  /* 0x0000000103038824 */ /* 0x000fe200078e0a04 */
[----:B------:R-:W-:-:S04]  /*21ac0*/  @!P0 IADD3 R2, R2, 0x1, RZ ;  /* 0x0000000102028810 */ /* 0x000fc80007ffe0ff */
[----:B------:R-:W-:Y:S02]  /*21ad0*/  ISETP.GE.U32.AND P0, PT, R3, R4, PT ;  /* 0x000000040300720c */ /* 0x000fe40003f06070 */
[C---:B------:R-:W-:Y:S01]  /*21ae0*/  LOP3.LUT R3, R5.reuse, R9, RZ, 0x3c, !PT ;  /* 0x0000000905037212 */ /* 0x040fe200078e3cff */
[----:B------:R-:W-:-:S10]  /*21af0*/  IMAD.IADD R5, R5, 0x1, R0 ;  /* 0x0000000105057824 */ /* 0x000fd400078e0200 */
[----:B------:R-:W-:Y:S01]  /*21b00*/  @P0 VIADD R2, R2, 0x1 ;  /* 0x0000000102020836 */ /* 0x000fe20000000000 */
[----:B------:R-:W-:-:S13]  /*21b10*/  ISETP.GE.AND P0, PT, R3, RZ, PT ;  /* 0x000000ff0300720c */ /* 0x000fda0003f06270 */
[----:B------:R-:W-:Y:S01]  /*21b20*/  @!P0 IMAD.MOV R2, RZ, RZ, -R2 ;  /* 0x000000ffff028224 */ /* 0x000fe200078e0a02 */
[----:B------:R-:W-:-:S13]  /*21b30*/  ISETP.NE.AND P0, PT, R9, RZ, PT ;  /* 0x000000ff0900720c */ /* 0x000fda0003f05270 */
[----:B------:R-:W-:Y:S02]  /*21b40*/  @!P0 LOP3.LUT R2, RZ, R9, RZ, 0x33, !PT ;  /* 0x00000009ff028212 */ /* 0x000fe400078e33ff */
[----:B------:R-:W-:Y:S02]  /*21b50*/  IADD3 R9, -R9, RZ, RZ ;  /* 0x000000ff09097210 */ /* 0x000fe40007ffe1ff */
[----:B------:R-:W-:-:S03]  /*21b60*/  LOP3.LUT R3, RZ, R2, RZ, 0x33, !PT ;  /* 0x00000002ff037212 */ /* 0x000fc600078e33ff */
[----:B------:R-:W-:Y:S02]  /*21b70*/  IMAD R4, R2, R9, R5 ;  /* 0x0000000902047224 */ /* 0x000fe400078e0205 */
[----:B------:R-:W-:-:S03]  /*21b80*/  IMAD.IADD R0, R6, 0x1, R3 ;  /* 0x0000000106007824 */ /* 0x000fc600078e0203 */
[----:B------:R1:W-:Y:S04]  /*21b90*/  STL [R1+0x8], R4 ;  /* 0x0000080401007387 */ /* 0x0003e80000100800 */
[----:B------:R1:W-:Y:S01]  /*21ba0*/  STL [R1+0x4], R0 ;  /* 0x0000040001007387 */ /* 0x0003e20000100800 */
[----:B------:R-:W-:Y:S05]  /*21bb0*/  BRA `(.L_x_1616) ;  /* 0x0000000000107947 */ /* 0x000fea0003800000 */
.L_x_1611:
[----:B------:R-:W-:Y:S01]  /*21bc0*/  IMAD.U32 R0, RZ, RZ, UR6 ;  /* 0x00000006ff007e24 */ /* 0x000fe2000f8e00ff */
[----:B------:R0:W-:Y:S04]  /*21bd0*/  STL [R1+0x4], RZ ;  /* 0x000004ff01007387 */ /* 0x0001e80000100800 */
[----:B------:R0:W-:Y:S04]  /*21be0*/  STL [R1+0x8], RZ ;  /* 0x000008ff01007387 */ /* 0x0001e80000100800 */
[----:B------:R0:W-:Y:S02]  /*21bf0*/  STL [R1], R0 ;  /* 0x0000000001007387 */ /* 0x0001e40000100800 */
.L_x_1616:
[----:B-1----:R-:W2:Y:S04]  /*21c00*/  LDL.64 R4, [R1] ;  /* 0x0000000001047983 */ /* 0x002ea80000100a00 */
[----:B------:R-:W2:Y:S01]  /*21c10*/  LDL.64 R6, [R1+0x8] ;  /* 0x0000080001067983 */ /* 0x000ea20000100a00 */
[----:B0-----:R-:W0:Y:S02]  /*21c20*/  S2R R0, SR_TID.X ;  /* 0x0000000000007919 */ /* 0x001e240000002100 */
[----:B0-----:R-:W-:-:S04]  /*21c30*/  LOP3.LUT R0, R0, 0x1f, RZ, 0xc0, !PT ;  /* 0x0000001f00007812 */ /* 0x001fc800078ec0ff */
[----:B------:R-:W-:-:S13]  /*21c40*/  ISETP.NE.AND P0, PT, R0, RZ, PT ;  /* 0x000000ff0000720c */ /* 0x000fda0003f05270 */
[----:B------:R-:W0:Y:S01]  /*21c50*/  @!P0 S2R R3, SR_CgaCtaId ;  /* 0x0000000000038919 */ /* 0x000e220000008800 */
[----:B------:R-:W-:Y:S01]  /*21c60*/  @!P0 MOV R0, 0x400 ;  /* 0x0000040000008802 */ /* 0x000fe20000000f00 */
[----:B------:R-:W-:Y:S01]  /*21c70*/  STL [R1+0x24], RZ ;  /* 0x000024ff01007387 */ /* 0x000fe20000100800 */
[----:B------:R-:W-:Y:S01]  /*21c80*/  IMAD.MOV.U32 R18, RZ, RZ, 0x1 ;  /* 0x00000001ff127424 */ /* 0x000fe200078e00ff */
[----:B------:R-:W-:Y:S02]  /*21c90*/  MOV R16, RZ ;  /* 0x000000ff00107202 */ /* 0x000fe40000000f00 */
[----:B0-----:R-:W-:-:S05]  /*21ca0*/  @!P0 LEA R0, R3, R0, 0x18 ;  /* 0x0000000003008211 */ /* 0x001fca00078ec0ff */
[----:B--2---:R0:W-:Y:S02]  /*21cb0*/  @!P0 STS.128 [R0+0x308d0], R4 ;  /* 0x0308d00400008388 */ /* 0x0041e40000000c00 */
[----:B0-----:R-:W-:Y:S01]  /*21cc0*/  IMAD.MOV.U32 R0, RZ, RZ, R7 ;  /* 0x000000ffff007224 */ /* 0x001fe200078e0007 */
[----:B------:R-:W-:Y:S06]  /*21cd0*/  BAR.ARV 0x5, 0x120 ;  /* 0x0144800000007b1d */ /* 0x000fec0000002000 */
[----:B------:R-:W-:-:S13]  /*21ce0*/  ISETP.GE.AND P0, PT, R0, UR5, PT ;  /* 0x0000000500007c0c */ /* 0x000fda000bf06270 */
[----:B------:R-:W-:Y:S05]  /*21cf0*/  @P0 BRA `(.L_x_1617) ;  /* 0x00000058000c0947 */ /* 0x000fea0003800000 */
[----:B------:R-:W-:Y:S01]  /*21d00*/  IMAD.MOV.U32 R0, RZ, RZ, 0x1 ;  /* 0x00000001ff007424 */ /* 0x000fe200078e00ff */
[----:B------:R0:W-:Y:S01]  /*21d10*/  STL [R1+0x24], RZ ;  /* 0x000024ff01007387 */ /* 0x0001e20000100800 */
[----:B------:R-:W-:Y:S01]  /*21d20*/  IMAD.MOV.U32 R19, RZ, RZ, RZ ;  /* 0x000000ffff137224 */ /* 0x000fe200078e00ff */
[----:B------:R-:W-:Y:S01]  /*21d30*/  ULDC.64 UR38, c[0x0][0x198] ;  /* 0x0000660000267ab9 */ /* 0x000fe20000000a00 */
[----:B------:R-:W-:Y:S01]  /*21d40*/  IMAD.MOV.U32 R16, RZ, RZ, RZ ;  /* 0x000000ffff107224 */ /* 0x000fe200078e00ff */
[----:B------:R0:W-:Y:S01]  /*21d50*/  STL [R1+0x10], R0 ;  /* 0x0000100001007387 */ /* 0x0001e20000100800 */
[----:B------:R-:W-:Y:S01]  /*21d60*/  IMAD.MOV.U32 R18, RZ, RZ, 0x1 ;  /* 0x00000001ff127424 */ /* 0x000fe200078e00ff */
[----:B------:R-:W-:-:S06]  /*21d70*/  ULDC UR36, c[0x0][0xc] ;  /* 0x0000030000247ab9 */ /* 0x000fcc0000000800 */
.L_x_1719:
[----:B------:R-:W2:Y:S01]  /*21d80*/  LDL R12, [R1+0xc] ;  /* 0x00000c00010c7983 */ /* 0x000ea20000100800 */
[----:B------:R-:W-:Y:S05]  /*21d90*/  YIELD ;  /* 0x0000000000007946 */ /* 0x000fea0003800000 */
[----:B------:R-:W-:Y:S01]  /*21da0*/  ULDC.64 UR4, c[0x0][0xa28] ;  /* 0x00028a0000047ab9 */ /* 0x000fe20000000a00 */
[----:B------:R-:W-:Y:S01]  /*21db0*/  MOV R9, RZ ;  /* 0x000000ff00097202 */ /* 0x000fe20000000f00 */
[----:B------:R-:W-:Y:S01]  /*21dc0*/  ULDC.64 UR6, c[0x0][0x208] ;  /* 0x0000820000067ab9 */ /* 0x000fe20000000a00 */
[----:B------:R-:W-:Y:S01]  /*21dd0*/  ISETP.NE.U32.AND P0, PT, RZ, UR4, PT ;  /* 0x00000004ff007c0c */ /* 0x000fe2000bf05070 */
[----:B0-----:R-:W-:Y:S01]  /*21de0*/  IMAD.MOV.U32 R0, RZ, RZ, RZ ;  /* 0x000000ffff007224 */ /* 0x001fe200078e00ff */
[----:B------:R-:W-:Y:S01]  /*21df0*/  ULDC.64 UR8, c[0x0][0xa08] ;  /* 0x0002820000087ab9 */ /* 0x000fe20000000a00 */
[----:B------:R-:W-:Y:S01]  /*21e00*/  ULDC.64 UR10, c[0x0][0xa10] ;  /* 0x00028400000a7ab9 */ /* 0x000fe20000000a00 */
[----:B------:R-:W-:Y:S01]  /*21e10*/  ISETP.NE.AND.EX P0, PT, RZ, UR5, PT, P0 ;  /* 0x00000005ff007c0c */ /* 0x000fe2000bf05300 */
[----:B------:R-:W-:-:S12]  /*21e20*/  ULDC.64 UR4, c[0x0][0xa00] ;  /* 0x0002800000047ab9 */ /* 0x000fd80000000a00 */
[----:B------:R-:W2:Y:S01]  /*21e30*/  @P0 LDC.64 R2, c[0x0][0xa28] ;  /* 0x00028a00ff020b82 */ /* 0x000ea20000000a00 */
[----:B------:R-:W-:-:S04]  /*21e40*/  ISETP.NE.U32.AND P2, PT, RZ, UR4, PT ;  /* 0x00000004ff007c0c */ /* 0x000fc8000bf45070 */
[----:B------:R-:W-:Y:S01]  /*21e50*/  ISETP.NE.AND.EX P2, PT, RZ, UR5, PT, P2 ;  /* 0x00000005ff007c0c */ /* 0x000fe2000bf45320 */
[----:B------:R-:W-:Y:S01]  /*21e60*/  ULDC.64 UR4, c[0x0][0xa18] ;  /* 0x0002860000047ab9 */ /* 0x000fe20000000a00 */
[----:B--2---:R-:W-:-:S05]  /*21e70*/  @P0 IMAD.WIDE R2, R12, 0x4, R2 ;  /* 0x000000040c020825 */ /* 0x004fca00078e0202 */
[----:B------:R0:W5:Y:S02]  /*21e80*/  @P0 LDG.E R9, desc[UR6][R2.64] ;  /* 0x0000000602090981 */ /* 0x000164000c1e1900 */
[----:B0-----:R-:W0:Y:S02]  /*21e90*/  LDC.64 R2, c[0x0][0xa00] ;  /* 0x00028000ff027b82 */ /* 0x001e240000000a00 */
[----:B0-----:R-:W-:-:S05]  /*21ea0*/  IMAD.WIDE R2, R12, 0x4, R2 ;  /* 0x000000040c027825 */ /* 0x001fca00078e0202 */
[----:B------:R-:W2:Y:S01]  /*21eb0*/  @P2 LDG.E R0, desc[UR6][R2.64] ;  /* 0x0000000602002981 */ /* 0x000ea2000c1e1900 */
[----:B------:R-:W-:Y:S01]  /*21ec0*/  ISETP.NE.U32.AND P0, PT, RZ, UR4, PT ;  /* 0x00000004ff007c0c */ /* 0x000fe2000bf05070 */
[----:B------:R-:W-:-:S03]  /*21ed0*/  ULDC UR4, c[0x0][0x288] ;  /* 0x0000a20000047ab9 */ /* 0x000fc60000000800 */
[----:B------:R-:W-:-:S13]  /*21ee0*/  ISETP.NE.AND.EX P0, PT, RZ, UR5, PT, P0 ;  /* 0x00000005ff007c0c */ /* 0x000fda000bf05300 */
[----:B------:R-:W0:Y:S01]  /*21ef0*/  @P0 LDC.64 R4, c[0x0][0xa18] ;  /* 0x00028600ff040b82 */ /* 0x000e220000000a00 */
[----:B------:R-:W-:-:S04]  /*21f00*/  ISETP.NE.U32.AND P1, PT, RZ, UR8, PT ;  /* 0x00000008ff007c0c */ /* 0x000fc8000bf25070 */
[----:B------:R-:W-:Y:S02]  /*21f10*/  ISETP.NE.AND.EX P3, PT, RZ, UR9, PT, P1 ;  /* 0x00000009ff007c0c */ /* 0x000fe4000bf65310 */
[----:B------:R-:W-:-:S04]  /*21f20*/  ISETP.NE.U32.AND P1, PT, RZ, UR10, PT ;  /* 0x0000000aff007c0c */ /* 0x000fc8000bf25070 */
[----:B------:R-:W-:Y:S01]  /*21f30*/  ISETP.NE.AND.EX P1, PT, RZ, UR11, PT, P1 ;  /* 0x0000000bff007c0c */ /* 0x000fe2000bf25310 */
[----:B0-----:R-:W-:Y:S01]  /*21f40*/  @P0 IMAD.WIDE R4, R12, 0x4, R4 ;  /* 0x000000040c040825 */ /* 0x001fe200078e0204 */
[----:B--2---:R0:W-:Y:S03]  /*21f50*/  STL [R1+0x28], R0 ;  /* 0x0000280001007387 */ /* 0x0041e60000100800 */
[----:B0-----:R-:W-:Y:S01]  /*21f60*/  IMAD.U32 R0, RZ, RZ, UR4 ;  /* 0x00000004ff007e24 */ /* 0x001fe2000f8e00ff */
[----:B------:R-:W-:Y:S02]  /*21f70*/  ULDC.64 UR4, c[0x0][0x3f8] ;  /* 0x0000fe0000047ab9 */ /* 0x000fe40000000a00 */
[----:B------:R-:W-:-:S03]  /*21f80*/  UISETP.NE.U32.AND UP0, UPT, UR4, URZ, UPT ;  /* 0x0000003f0400728c */ /* 0x000fc6000bf05070 */
[----:B------:R-:W-:Y:S01]  /*21f90*/  ULDC UR4, c[0x0][0x404] ;  /* 0x0001010000047ab9 */ /* 0x000fe20000000800 */
[----:B------:R-:W-:Y:S01]  /*21fa0*/  UISETP.NE.AND.EX UP0, UPT, UR5, URZ, UPT, UP0 ;  /* 0x0000003f0500728c */ /* 0x000fe2000bf05300 */
[----:B------:R0:W5:Y:S01]  /*21fb0*/  @P0 LDG.E R0, desc[UR6][R4.64] ;  /* 0x0000000604000981 */ /* 0x000162000c1e1900 */
[----:B------:R-:W-:Y:S01]  /*21fc0*/  ULDC UR6, c[0x0][0x338] ;  /* 0x0000ce0000067ab9 */ /* 0x000fe20000000800 */
[----:B------:R-:W-:Y:S01]  /*21fd0*/  ULDC UR5, c[0x0][0x2e0] ;  /* 0x0000b80000057ab9 */ /* 0x000fe20000000800 */
[----:B------:R-:W-:Y:S01]  /*21fe0*/  USEL UR4, UR4, 0x1, UP0 ;  /* 0x0000000104047887 */ /* 0x000fe20008000000 */
[----:B------:R-:W-:-:S03]  /*21ff0*/  IMAD.U32 R10, RZ, RZ, UR6 ;  /* 0x00000006ff0a7e24 */ /* 0x000fc6000f8e00ff */
[----:B------:R-:W-:-:S06]  /*22000*/  UIMAD UR4, UR4, UR5, URZ ;  /* 0x00000005040472a4 */ /* 0x000fcc000f8e023f */
[----:B0-----:R-:W-:Y:S01]  /*22010*/  IMAD.U32 R4, RZ, RZ, UR4 ;  /* 0x00000004ff047e24 */ /* 0x001fe2000f8e00ff */
[----:B------:R-:W-:Y:S06]  /*22020*/  @P0 BRA `(.L_x_1618) ;  /* 0x0000000000140947 */ /* 0x000fec0003800000 */
[----:B------:R-:W-:Y:S05]  /*22030*/  @!P2 BRA `(.L_x_1618) ;  /* 0x000000000010a947 */ /* 0x000fea0003800000 */
[----:B------:R-:W-:Y:S02]  /*22040*/  ULDC.64 UR4, c[0x0][0x208] ;  /* 0x0000820000047ab9 */ /* 0x000fe40000000a00 */
[----:B------:R-:W2:Y:S04]  /*22050*/  LDG.E R5, desc[UR4][R2.64] ;  /* 0x0000000402057981 */ /* 0x000ea8000c1e1900 */
[----:B-----5:R-:W2:Y:S02]  /*22060*/  LDG.E R0, desc[UR4][R2.64+0x4] ;  /* 0x0000040402007981 */ /* 0x020ea4000c1e1900 */
[----:B--2---:R-:W-:-:S07]  /*22070*/  IADD3 R0, -R5, R0, RZ ;  /* 0x0000000005007210 */ /* 0x004fce0007ffe1ff */
.L_x_1618:
[----:B------:R-:W0:Y:S01]  /*22080*/  LDC.64 R6, c[0x0][0xa08] ;  /* 0x00028200ff067b82 */ /* 0x000e220000000a00 */
[----:B------:R-:W-:Y:S01]  /*22090*/  IMAD.MOV.U32 R17, RZ, RZ, RZ ;  /* 0x000000ffff117224 */ /* 0x000fe200078e00ff */
[----:B------:R-:W-:-:S06]  /*220a0*/  ULDC.64 UR4, c[0x0][0x208] ;  /* 0x0000820000047ab9 */ /* 0x000fcc0000000a00 */
[----:B------:R-:W1:Y:S01]  /*220b0*/  LDC.64 R2, c[0x0][0xa10] ;  /* 0x00028400ff027b82 */ /* 0x000e620000000a00 */
[----:B0-----:R-:W-:-:S05]  /*220c0*/  IMAD.WIDE R6, R12, 0x4, R6 ;  /* 0x000000040c067825 */ /* 0x001fca00078e0206 */
[----:B------:R-:W2:Y:S01]  /*220d0*/  @P3 LDG.E R17, desc[UR4][R6.64] ;  /* 0x0000000406113981 */ /* 0x000ea2000c1e1900 */
[----:B------:R-:W-:Y:S02]  /*220e0*/  IMAD.MOV.U32 R5, RZ, RZ, RZ ;  /* 0x000000ffff057224 */ /* 0x000fe400078e00ff */
[----:B-1----:R-:W-:-:S05]  /*220f0*/  IMAD.WIDE R2, R12, 0x4, R2 ;  /* 0x000000040c027825 */ /* 0x002fca00078e0202 */
[----:B------:R0:W5:Y:S01]  /*22100*/  @P1 LDG.E R5, desc[UR4][R2.64] ;  /* 0x0000000402051981 */ /* 0x000162000c1e1900 */
[----:B------:R-:W-:Y:S02]  /*22110*/  ULDC.64 UR4, c[0x0][0xa20] ;  /* 0x0002880000047ab9 */ /* 0x000fe40000000a00 */
[----:B------:R-:W-:-:S04]  /*22120*/  ISETP.NE.U32.AND P0, PT, RZ, UR4, PT ;  /* 0x00000004ff007c0c */ /* 0x000fc8000bf05070 */
[----:B------:R-:W-:Y:S01]  /*22130*/  ISETP.NE.AND.EX P0, PT, RZ, UR5, PT, P0 ;  /* 0x00000005ff007c0c */ /* 0x000fe2000bf05300 */
[----:B--2--5:R-:W-:-:S12]  /*22140*/  IMAD.IADD R17, R17, 0x1, R9 ;  /* 0x0000000111117824 */ /* 0x024fd800078e0209 */
[----:B0-----:R-:W-:Y:S05]  /*22150*/  @!P0 BRA `(.L_x_1619) ;  /* 0x0000000000148947 */ /* 0x001fea0003800000 */
[----:B------:R-:W0:Y:S01]  /*22160*/  LDC.64 R6, c[0x0][0xa20] ;  /* 0x00028800ff067b82 */ /* 0x000e220000000a00 */
[----:B------:R-:W-:Y:S01]  /*22170*/  ULDC.64 UR4, c[0x0][0x208] ;  /* 0x0000820000047ab9 */ /* 0x000fe20000000a00 */
[----:B0-----:R-:W-:-:S05]  /*22180*/  IMAD.WIDE R6, R12, 0x4, R6 ;  /* 0x000000040c067825 */ /* 0x001fca00078e0206 */
[----:B------:R0:W5:Y:S01]  /*22190*/  LDG.E R4, desc[UR4][R6.64] ;  /* 0x0000000406047981 */ /* 0x000162000c1e1900 */
[----:B------:R-:W-:Y:S05]  /*221a0*/  BRA `(.L_x_1620) ;  /* 0x0000000000147947 */ /* 0x000fea0003800000 */
.L_x_1619:
[----:B------:R-:W-:Y:S05]  /*221b0*/  @!P3 BRA `(.L_x_1620) ;  /* 0x000000000010b947 */ /* 0x000fea0003800000 */
[----:B------:R-:W-:Y:S02]  /*221c0*/  ULDC.64 UR4, c[0x0][0x208] ;  /* 0x0000820000047ab9 */ /* 0x000fe40000000a00 */
[----:B------:R-:W2:Y:S04]  /*221d0*/  LDG.E R4, desc[UR4][R6.64] ;  /* 0x0000000406047981 */ /* 0x000ea8000c1e1900 */
[----:B------:R-:W2:Y:S02]  /*221e0*/  LDG.E R6, desc[UR4][R6.64+0x4] ;  /* 0x0000040406067981 */ /* 0x000ea4000c1e1900 */
[----:B--2---:R-:W-:-:S07]  /*221f0*/  IMAD.IADD R4, R6, 0x1, -R4 ;  /* 0x0000000106047824 */ /* 0x004fce00078e0a04 */
.L_x_1620:
[----:B------:R-:W-:Y:S01]  /*22200*/  ULDC.64 UR4, c[0x0][0x208] ;  /* 0x0000820000047ab9 */ /* 0x000fe20000000a00 */
[----:B------:R-:W2:Y:S04]  /*22210*/  LDL R13, [R1+0x4] ;  /* 0x00000400010d7983 */ /* 0x000ea80000100800 */
[----:B0-----:R-:W3:Y:S04]  /*22220*/  @P1 LDG.E R6, desc[UR4][R2.64] ;  /* 0x0000000402061981 */ /* 0x001ee8000c1e1900 */
[----:B------:R0:W3:Y:S01]  /*22230*/  @P1 LDG.E R7, desc[UR4][R2.64+0x4] ;  /* 0x0000040402071981 */ /* 0x0000e2000c1e1900 */
[----:B-----5:R-:W-:Y:S01]  /*22240*/  IMAD.IADD R9, R4, 0x1, -R9 ;  /* 0x0000000104097824 */ /* 0x020fe200078e0a09 */
[----:B0-----:R-:W0:Y:S02]  /*22250*/  LDC.64 R2, c[0x0][0x9e0] ;  /* 0x00027800ff027b82 */ /* 0x001e240000000a00 */
[----:B0-----:R-:W-:-:S02]  /*22260*/  ISETP.GE.AND P2, PT, R3, 0x1, PT ;  /* 0x000000010300780c */ /* 0x001fc40003f46270 */
[----:B---3--:R-:W-:-:S05]  /*22270*/  @P1 IADD3 R10, -R6, R7, RZ ;  /* 0x00000007060a1210 */ /* 0x008fca0007ffe1ff */
[----:B------:R-:W-:-:S04]  /*22280*/  IMAD.IADD R8, R9, 0x1, R10 ;  /* 0x0000000109087824 */ /* 0x000fc800078e020a */
[----:B------:R-:W-:-:S04]  /*22290*/  VIADD R4, R8, 0x5f ;  /* 0x0000005f08047836 */ /* 0x000fc80000000000 */
[----:B------:R-:W-:-:S05]  /*222a0*/  IMAD.HI R4, R4, 0x2aaaaaab, RZ ;  /* 0x2aaaaaab04047827 */ /* 0x000fca00078e02ff */
[----:B------:R-:W-:-:S04]  /*222b0*/  SHF.R.U32.HI R7, RZ, 0x1f, R4 ;  /* 0x0000001fff077819 */ /* 0x000fc80000011604 */
[----:B------:R-:W-:Y:S02]  /*222c0*/  LEA.HI.SX32 R20, R4, R7, 0x1c ;  /* 0x0000000704147211 */ /* 0x000fe400078fe2ff */
[----:B--2---:R-:W-:-:S04]  /*222d0*/  LEA R4, R13, 0x80, 0x7 ;  /* 0x000000800d047811 */ /* 0x004fc800078e38ff */
[----:B------:R-:W-:-:S05]  /*222e0*/  IADD3 R4, R8, R4, -R0 ;  /* 0x0000000408047210 */ /* 0x000fca0007ffe800 */
[----:B------:R-:W-:Y:S01]  /*222f0*/  IMAD.IADD R2, R4, 0x1, R2 ;  /* 0x0000000104027824 */ /* 0x000fe200078e0202 */
[----:B------:R-:W-:Y:S06]  /*22300*/  @!P2 BRA `(.L_x_1621) ;  /* 0x000000000048a947 */ /* 0x000fec0003800000 */
[C---:B------:R-:W-:Y:S01]  /*22310*/  ISETP.GT.AND P0, PT, R4.reuse, RZ, PT ;  /* 0x000000ff0400720c */ /* 0x040fe20003f04270 */
[----:B------:R-:W-:Y:S01]  /*22320*/  BSSY B0, `(.L_x_1622) ;  /* 0x000000e000007945 */ /* 0x000fe20003800000 */
[----:B------:R-:W-:-:S11]  /*22330*/  IADD3 R11, R4, -0x1, RZ ;  /* 0xffffffff040b7810 */ /* 0x000fd60007ffe0ff */
        /* <DEDUP_REMOVED lines=8> */
.L_x_1623:
[----:B------:R-:W-:-:S13]  /*223c0*/  ISETP.NE.AND P0, PT, R3, 0x1, PT ;  /* 0x000000010300780c */ /* 0x000fda0003f05270 */
[----:B------:R-:W0:Y:S02]  /*223d0*/  @P0 LDC.64 R6, c[0x0][0x9e8] ;  /* 0x00027a00ff060b82 */ /* 0x000e240000000a00 */
[----:B0-----:R-:W-:-:S05]  /*223e0*/  @P0 IMAD.HI.U32 R6, R11, R6, RZ ;  /* 0x000000060b060227 */ /* 0x001fca00078e00ff */
[----:B------:R-:W-:-:S07]  /*223f0*/  @P0 SHF.R.U32.HI R11, RZ, R7, R6 ;  /* 0x00000007ff0b0219 */ /* 0x000fce0000011606 */
.L_x_1624:
[----:B------:R-:W-:Y:S05]  /*22400*/  BSYNC B0 ;  /* 0x0000000000007941 */ /* 0x000fea0003800000 */
.L_x_1622:
[----:B------:R-:W-:-:S05]  /*22410*/  IMAD R11, R11, R3, R3 ;  /* 0x000000030b0b7224 */ /* 0x000fca00078e0203 */
[----:B------:R-:W-:-:S07]  /*22420*/  VIMNMX R2, R2, R11, PT ;  /* 0x0000000b02027248 */ /* 0x000fce0003fe0100 */
.L_x_1621:
[----:B------:R-:W-:Y:S01]  /*22430*/  IMAD R0, R13, 0x80, -R0 ;  /* 0x000000800d007824 */ /* 0x000fe200078e0a00 */
[----:B------:R-:W-:-:S03]  /*22440*/  ULDC UR4, c[0x0][0x9dc] ;  /* 0x0002770000047ab9 */ /* 0x000fc60000000800 */
[----:B------:R-:W-:-:S04]  /*22450*/  IMAD.IADD R0, R8, 0x1, R0 ;  /* 0x0000000108007824 */ /* 0x000fc800078e0200 */
        /* <DEDUP_REMOVED lines=12> */
.L_x_1627:
[----:B------:R-:W-:Y:S02]  /*22520*/  ISETP.NE.AND P0, PT, R3, 0x1, PT ;  /* 0x000000010300780c */ /* 0x000fe40003f05270 */
[----:B------:R-:W-:-:S11]  /*22530*/  MOV R11, R0 ;  /* 0x00000000000b7202 */ /* 0x000fd60000000f00 */
[----:B------:R-:W0:Y:S02]  /*22540*/  @P0 LDC.64 R6, c[0x0][0x9e8] ;  /* 0x00027a00ff060b82 */ /* 0x000e240000000a00 */
[----:B0-----:R-:W-:-:S05]  /*22550*/  @P0 IMAD.HI.U32 R6, R0, R6, RZ ;  /* 0x0000000600060227 */ /* 0x001fca00078e00ff */
[----:B------:R-:W-:-:S07]  /*22560*/  @P0 SHF.R.U32.HI R11, RZ, R7, R6 ;  /* 0x00000007ff0b0219 */ /* 0x000fce0000011606 */
.L_x_1628:
[----:B------:R-:W-:Y:S05]  /*22570*/  BSYNC B0 ;  /* 0x0000000000007941 */ /* 0x000fea0003800000 */
.L_x_1626:
[----:B------:R-:W-:-:S05]  /*22580*/  IMAD R3, R11, R3, RZ ;  /* 0x000000030b037224 */ /* 0x000fca00078e02ff */
[----:B------:R-:W-:-:S07]  /*22590*/  VIMNMX R8, R8, R3, !PT ;  /* 0x0000000308087248 */ /* 0x000fce0007fe0100 */
.L_x_1625:
[----:B------:R-:W-:Y:S01]  /*225a0*/  VIADD R2, R2, 0x5f ;  /* 0x0000005f02027836 */ /* 0x000fe20000000000 */
[----:B------:R-:W-:Y:S01]  /*225b0*/  BSSY B0, `(.L_x_1629) ;  /* 0x00000e6000007945 */ /* 0x000fe20003800000 */
[----:B------:R-:W-:Y:S01]  /*225c0*/  IMAD.HI R8, R8, 0x2aaaaaab, RZ ;  /* 0x2aaaaaab08087827 */ /* 0x000fe200078e02ff */
[----:B------:R-:W-:-:S03]  /*225d0*/  PLOP3.LUT P2, PT, PT, PT, PT, 0x80, 0x0 ;  /* 0x000000000000781c */ /* 0x000fc60003f4f070 */
[----:B------:R-:W-:-:S05]  /*225e0*/  IMAD.HI R2, R2, 0x2aaaaaab, RZ ;  /* 0x2aaaaaab02027827 */ /* 0x000fca00078e02ff */
[----:B------:R-:W-:-:S04]  /*225f0*/  SHF.R.U32.HI R3, RZ, 0x1f, R2 ;  /* 0x0000001fff037819 */ /* 0x000fc80000011602 */
[----:B------:R-:W-:Y:S02]  /*22600*/  LEA.HI.SX32 R3, R2, R3, 0x1c ;  /* 0x0000000302037211 */ /* 0x000fe400078fe2ff */
[----:B------:R-:W-:Y:S02]  /*22610*/  SHF.R.U32.HI R2, RZ, 0x1f, R8 ;  /* 0x0000001fff027819 */ /* 0x000fe40000011608 */
[----:B------:R-:W-:Y:S02]  /*22620*/  VIMNMX R3, R20, R3, PT ;  /* 0x0000000314037248 */ /* 0x000fe40003fe0100 */
[----:B------:R-:W-:-:S03]  /*22630*/  LEA.HI.SX32 R2, R8, R2, 0x1c ;  /* 0x0000000208027211 */ /* 0x000fc600078fe2ff */
[----:B------:R-:W-:Y:S01]  /*22640*/  IMAD R3, R3, 0x60, -R9 ;  /* 0x0000006003037824 */ /* 0x000fe200078e0a09 */
[----:B------:R-:W-:-:S04]  /*22650*/  VIMNMX R2, RZ, R2, !PT ;  /* 0x00000002ff027248 */ /* 0x000fc80007fe0100 */
[----:B------:R-:W-:Y:S01]  /*22660*/  VIMNMX R10, R3, R10, PT ;  /* 0x0000000a030a7248 */ /* 0x000fe20003fe0100 */
[----:B------:R-:W-:-:S05]  /*22670*/  IMAD R2, R2, 0x60, -R9 ;  /* 0x0000006002027824 */ /* 0x000fca00078e0a09 */
[----:B------:R-:W-:-:S04]  /*22680*/  VIMNMX R6, RZ, R2, !PT ;  /* 0x00000002ff067248 */ /* 0x000fc80007fe0100 */
[----:B------:R-:W-:Y:S01]  /*22690*/  ISETP.GT.AND P0, PT, R10, R6, PT ;  /* 0x000000060a00720c */ /* 0x000fe20003f04270 */
[----:B------:R-:W-:-:S05]  /*226a0*/  IMAD.WIDE.U32 R2, R6, -0x55555555, RZ ;  /* 0xaaaaaaab06027825 */ /* 0x000fca00078e00ff */
[----:B------:R-:W-:-:S05]  /*226b0*/  SHF.R.U32.HI R2, RZ, 0x6, R3 ;  /* 0x00000006ff027819 */ /* 0x000fca0000011603 */
[----:B------:R-:W-:Y:S02]  /*226c0*/  IMAD.MOV.U32 R7, RZ, RZ, R2 ;  /* 0x000000ffff077224 */ /* 0x000fe400078e0002 */
[----:B------:R-:W-:-:S04]  /*226d0*/  @P0 VIADD R3, R10, 0x5f ;  /* 0x0000005f0a030836 */ /* 0x000fc80000000000 */
[----:B------:R-:W-:-:S05]  /*226e0*/  @P0 IMAD.HI R3, R3, 0x2aaaaaab, RZ ;  /* 0x2aaaaaab03030827 */ /* 0x000fca00078e02ff */
[----:B------:R-:W-:-:S04]  /*226f0*/  @P0 SHF.R.U32.HI R6, RZ, 0x1f, R3 ;  /* 0x0000001fff060819 */ /* 0x000fc80000011603 */
[----:B------:R-:W-:-:S04]  /*22700*/  @P0 LEA.HI.SX32 R7, R3, R6, 0x1c ;  /* 0x0000000603070211 */ /* 0x000fc800078fe2ff */
[----:B------:R-:W-:-:S13]  /*22710*/  ISETP.GT.AND P0, PT, R7, R2, PT ;  /* 0x000000020700720c */ /* 0x000fda0003f04270 */
[----:B------:R-:W-:Y:S05]  /*22720*/  @!P0 BRA `(.L_x_1630) ;  /* 0x0000000c00388947 */ /* 0x000fea0003800000 */
[----:B------:R-:W2:Y:S01]  /*22730*/  LDL R11, [R1+0x8] ;  /* 0x00000800010b7983 */ /* 0x000ea20000100800 */
[----:B------:R-:W0:Y:S01]  /*22740*/  LDC R3, c[0x0][0x428] ;  /* 0x00010a00ff037b82 */ /* 0x000e220000000800 */
[----:B------:R-:W-:Y:S01]  /*22750*/  UMOV UR4, 0xffffffff ;  /* 0xffffffff00047882 */ /* 0x000fe20000000000 */
[----:B0-----:R-:W-:-:S13]  /*22760*/  ISETP.NE.AND P0, PT, R3, 0x1, PT ;  /* 0x000000010300780c */ /* 0x001fda0003f05270 */
[----:B------:R-:W2:Y:S08]  /*22770*/  @P0 LDC R8, c[0x0][0x42c] ;  /* 0x00010b00ff080b82 */ /* 0x000eb00000000800 */
[----:B------:R-:W0:Y:S01]  /*22780*/  @P0 LDC R6, c[0x0][0x430] ;  /* 0x00010c00ff060b82 */ /* 0x000e220000000800 */
[----:B--2---:R-:W-:-:S04]  /*22790*/  @P0 IMAD.HI.U32 R8, R11, R8, RZ ;  /* 0x000000080b080227 */ /* 0x004fc800078e00ff */
[----:B------:R-:W-:Y:S01]  /*227a0*/  IMAD.MOV.U32 R3, RZ, RZ, R11 ;  /* 0x000000ffff037224 */ /* 0x000fe200078e000b */
[----:B0-----:R-:W-:Y:S02]  /*227b0*/  @P0 SHF.R.U32.HI R3, RZ, R6, R8 ;  /* 0x00000006ff030219 */ /* 0x001fe40000011608 */
[----:B------:R-:W-:Y:S01]  /*227c0*/  SEL R6, R12, RZ, !P1 ;  /* 0x000000ff0c067207 */ /* 0x000fe20004800000 */
[----:B------:R-:W-:Y:S06]  /*227d0*/  BRA.DIV UR4, `(.L_x_1631) ;  /* 0x0000005e04d07947 */ /* 0x000fec000b800000 */
.L_x_1786:
[----:B------:R-:W-:-:S03]  /*227e0*/  UMOV UR4, 0xffffffff ;  /* 0xffffffff00047882 */ /* 0x000fc60000000000 */
[----:B------:R-:W-:Y:S05]  /*227f0*/  BRA.DIV UR4, `(.L_x_1632) ;  /* 0x0000005e04fc7947 */ /* 0x000fea000b800000 */
[----:B------:R-:W-:-:S13]  /*22800*/  ELECT P6, URZ, PT ;  /* 0x00000000003f782f */ /* 0x000fda00038c0000 */
.L_x_1789:
[----:B------:R-:W2:Y:S01]  /*22810*/  LDL R8, [R1+0x24] ;  /* 0x0000240001087983 */ /* 0x000ea20000100800 */
[----:B------:R-:W-:Y:S01]  /*22820*/  BSSY B1, `(.L_x_1633) ;  /* 0x000000b000017945 */ /* 0x000fe20003800000 */
[----:B------:R-:W0:Y:S01]  /*22830*/  S2R R12, SR_CgaCtaId ;  /* 0x00000000000c7919 */ /* 0x000e220000008800 */
[----:B--2---:R-:W-:-:S04]  /*22840*/  IADD3 R8, R8, 0x1, RZ ;  /* 0x0000000108087810 */ /* 0x004fc80007ffe0ff */
        /* <DEDUP_REMOVED lines=8> */
.L_x_1790:
[----:B------:R-:W-:Y:S05]  /*228d0*/  BSYNC B1 ;  /* 0x0000000000017941 */ /* 0x000fea0003800000 */
.L_x_1633:
[----:B------:R-:W-:Y:S04]  /*228e0*/  BSSY B1, `(.L_x_1635) ;  /* 0x000004e000017945 */ /* 0x000fe80003800000 */
[----:B------:R-:W-:Y:S05]  /*228f0*/  @!P6 BRA `(.L_x_1636) ;  /* 0x000000040030e947 */ /* 0x000fea0003800000 */
[----:B------:R-:W2:Y:S01]  /*22900*/  LDL R10, [R1+0x10] ;  /* 0x00001000010a7983 */ /* 0x000ea20000100800 */
[----:B------:R-:W-:Y:S01]  /*22910*/  IMAD R9, R19, 0x8, R12 ;  /* 0x0000000813097824 */ /* 0x000fe200078e020c */
[----:B--2---:R-:W-:-:S04]  /*22920*/  SHF.L.U32 R11, R10, 0x1f, RZ ;  /* 0x0000001f0a0b7819 */ /* 0x004fc800000006ff */
[----:B------:R-:W1:Y:S02]  /*22930*/  SYNCS.PHASECHK.TRANS64.TRYWAIT P0, [R9+URZ+0x308a0], R11 ;  /* 0x0308a00b090075a7 */ /* 0x000e64000800017f */
[----:B-1----:R-:W-:Y:S05]  /*22940*/  @!P0 BRA `(.L_x_1637) ;  /* 0x0000005c00dc8947 */ /* 0x002fea0003800000 */
.L_x_1791:
[----:B0-----:R-:W0:Y:S02]  /*22950*/  S2R R8, SR_TID.X ;  /* 0x0000000000087919 */ /* 0x001e240000002100 */
[----:B0-----:R-:W-:-:S04]  /*22960*/  LOP3.LUT R8, R8, 0x7f, RZ, 0xc0, !PT ;  /* 0x0000007f08087812 */ /* 0x001fc800078ec0ff */
[----:B------:R-:W-:-:S13]  /*22970*/  ISETP.NE.AND P1, PT, R8, RZ, PT ;  /* 0x000000ff0800720c */ /* 0x000fda0003f25270 */
[----:B------:R-:W-:Y:S05]  /*22980*/  @P1 BRA `(.L_x_1638) ;  /* 0x00000000001c1947 */ /* 0x000fea0003800000 */
[----:B------:R-:W0:Y:S02]  /*22990*/  S2R R8, SR_TID.X ;  /* 0x0000000000087919 */ /* 0x000e240000002100 */
[----:B0-----:R-:W-:-:S04]  /*229a0*/  LOP3.LUT R8, R8, 0x1f, RZ, 0xc0, !PT ;  /* 0x0000001f08087812 */ /* 0x001fc800078ec0ff */
[----:B------:R-:W-:Y:S01]  /*229b0*/  ISETP.NE.AND P0, PT, R8, RZ, PT ;  /* 0x000000ff0800720c */ /* 0x000fe20003f05270 */
[----:B------:R-:W-:-:S04]  /*229c0*/  IMAD.MOV.U32 R8, RZ, RZ, 0x9000 ;  /* 0x00009000ff087424 */ /* 0x000fc800078e00ff */
[----:B------:R0:W-:Y:S08]  /*229d0*/  SYNCS.ARRIVE.TRANS64 RZ, [R9+URZ+0x30890], R8 ;  /* 0x0308900809ff79a7 */ /* 0x0001f0000800003f */
[----:B------:R-:W-:Y:S05]  /*229e0*/  @!P0 BRA `(.L_x_1638) ;  /* 0x0000000000048947 */ /* 0x000fea0003800000 */
[----:B------:R-:W-:Y:S01]  /*229f0*/  BPT.TRAP 0x1 ;  /* 0x000000040000795c */ /* 0x000fe20000300000 */
.L_x_1638:
[----:B0-----:R-:W-:Y:S01]  /*22a00*/  IMAD R8, R19, 0x9000, R12 ;  /* 0x0000900013087824 */ /* 0x001fe200078e020c */
[----:B------:R-:W-:Y:S01]  /*22a10*/  R2UR UR9, R9 ;  /* 0x00000000090972ca */ /* 0x000fe200000e0000 */
[----:B------:R-:W-:Y:S01]  /*22a20*/  IMAD R10, R7, 0x60, R5 ;  /* 0x00000060070a7824 */ /* 0x000fe200078e0205 */
[----:B------:R-:W-:Y:S01]  /*22a30*/  UIADD3 UR4, UP0, UR38, 0x570, URZ ;  /* 0x0000057026047890 */ /* 0x000fe2000ff1e03f */
[----:B------:R-:W-:Y:S01]  /*22a40*/  R2UR UR12, R3 ;  /* 0x00000000030c72ca */ /* 0x000fe200000e0000 */
[----:B------:R-:W-:Y:S01]  /*22a50*/  UMOV UR10, URZ ;  /* 0x0000003f000a7c82 */ /* 0x000fe20008000000 */
[----:B------:R-:W-:Y:S01]  /*22a60*/  R2UR UR15, R8 ;  /* 0x00000000080f72ca */ /* 0x000fe200000e0000 */
[----:B------:R-:W-:Y:S01]  /*22a70*/  VIADD R10, R10, 0xffffffa0 ;  /* 0xffffffa00a0a7836 */ /* 0x000fe20000000000 */
[----:B------:R-:W-:Y:S01]  /*22a80*/  R2UR UR13, R6 ;  /* 0x00000000060d72ca */ /* 0x000fe200000e0000 */
[----:B------:R-:W-:Y:S01]  /*22a90*/  UIADD3.X UR5, URZ, UR39, URZ, UP0, !UPT ;  /* 0x000000273f057290 */ /* 0x000fe200087fe43f */
[----:B------:R-:W-:-:S02]  /*22aa0*/  UMOV UR6, 0x0 ;  /* 0x0000000000067882 */ /* 0x000fc40000000000 */
[----:B------:R-:W-:Y:S01]  /*22ab0*/  R2UR UR11, R10 ;  /* 0x000000000a0b72ca */ /* 0x000fe200000e0000 */
[----:B------:R-:W-:Y:S01]  /*22ac0*/  UMOV UR7, 0x12f00000 ;  /* 0x12f0000000077882 */ /* 0x000fe20000000000 */
[----:B------:R-:W-:Y:S01]  /*22ad0*/  UIADD3 UR9, UR9, 0x30890, URZ ;  /* 0x0003089009097890 */ /* 0x000fe2000fffe03f */
[----:B------:R-:W-:-:S04]  /*22ae0*/  UMOV UR16, 0x40 ;  /* 0x0000004000107882 */ /* 0x000fc80000000000 */
        /* <DEDUP_REMOVED lines=10> */
[----:B------:R0:W-:Y:S01]  /*22b90*/  UTMALDG.4D [UR8], [UR4], desc[UR6] ;  /* 0x00000608040075b4 */ /* 0x0001e20008019000 */
[----:B------:R-:W2:Y:S02]  /*22ba0*/  SYNCS.PHASECHK.TRANS64.TRYWAIT P0, [R9+URZ+0x308c0], R11 ;  /* 0x0308c00b090075a7 */ /* 0x000ea4000800017f */
[----:B0-2---:R-:W-:Y:S05]  /*22bb0*/  @!P0 BRA `(.L_x_1639) ;  /* 0x0000005c00548947 */ /* 0x005fea0003800000 */
.L_x_1792:
        /* <DEDUP_REMOVED lines=8> */
.L_x_1640:
        /* <DEDUP_REMOVED lines=24> */
.L_x_1636:
[----:B------:R-:W-:Y:S05]  /*22dc0*/  BSYNC B1 ;  /* 0x0000000000017941 */ /* 0x000fea0003800000 */
.L_x_1635:
[----:B01----:R-:W2:Y:S01]  /*22dd0*/  LDL.LU R9, [R1+0x10] ;  /* 0x0000100001097983 */ /* 0x003ea20000300800 */
[----:B------:R-:W-:Y:S01]  /*22de0*/  VIADD R19, R19, 0x1 ;  /* 0x0000000113137836 */ /* 0x000fe20000000000 */
[----:B------:R-:W-:Y:S01]  /*22df0*/  PLOP3.LUT P2, PT, PT, PT, PT, 0x8, 0x0 ;  /* 0x000000000000781c */ /* 0x000fe20003f4e170 */
[----:B------:R-:W-:-:S03]  /*22e00*/  VIADD R7, R7, 0xfffffffe ;  /* 0xfffffffe07077836 */ /* 0x000fc60000000000 */
[----:B------:R-:W-:-:S04]  /*22e10*/  ISETP.NE.AND P0, PT, R19, 0x2, PT ;  /* 0x000000021300780c */ /* 0x000fc80003f05270 */
[----:B------:R-:W-:Y:S02]  /*22e20*/  SEL R8, RZ, 0x1, P0 ;  /* 0x00000001ff087807 */ /* 0x000fe40000000000 */
[----:B------:R-:W-:Y:S02]  /*22e30*/  SEL R19, R19, RZ, P0 ;  /* 0x000000ff13137207 */ /* 0x000fe40000000000 */
[----:B------:R-:W-:Y:S02]  /*22e40*/  ISETP.GE.AND P0, PT, R7, R2, PT ;  /* 0x000000020700720c */ /* 0x000fe40003f06270 */
[----:B--2---:R-:W-:-:S05]  /*22e50*/  LOP3.LUT R9, R9, R8, RZ, 0x3c, !PT ;  /* 0x0000000809097212 */ /* 0x004fca00078e3cff */
[----:B------:R0:W-:Y:S06]  /*22e60*/  STL [R1+0x10], R9 ;  /* 0x0000100901007387 */ /* 0x0001ec0000100800 */
[----:B------:R-:W-:Y:S05]  /*22e70*/  @!P0 BRA `(.L_x_1630) ;  /* 0x0000000400648947 */ /* 0x000fea0003800000 */
.L_x_1647:
[----:B------:R-:W-:Y:S05]  /*22e80*/  YIELD ;  /* 0x0000000000007946 */ /* 0x000fea0003800000 */
[----:B------:R-:W-:Y:S04]  /*22e90*/  BSSY B1, `(.L_x_1641) ;  /* 0x000004d000017945 */ /* 0x000fe80003800000 */
[----:B-1----:R-:W-:Y:S05]  /*22ea0*/  @!P6 BRA `(.L_x_1642) ;  /* 0x00000004002ce947 */ /* 0x002fea0003800000 */
[----:B0-----:R-:W2:Y:S01]  /*22eb0*/  LDL R9, [R1+0x10] ;  /* 0x0000100001097983 */ /* 0x001ea20000100800 */
[----:B------:R-:W-:Y:S01]  /*22ec0*/  IMAD R8, R19, 0x8, R12 ;  /* 0x0000000813087824 */ /* 0x000fe200078e020c */
[----:B--2---:R-:W-:-:S04]  /*22ed0*/  SHF.L.U32 R9, R9, 0x1f, RZ ;  /* 0x0000001f09097819 */ /* 0x004fc800000006ff */
[----:B------:R-:W0:Y:S02]  /*22ee0*/  SYNCS.PHASECHK.TRANS64.TRYWAIT P0, [R8+URZ+0x308a0], R9 ;  /* 0x0308a009080075a7 */ /* 0x000e24000800017f */
[----:B0-----:R-:W-:Y:S05]  /*22ef0*/  @!P0 BRA `(.L_x_1643) ;  /* 0x0000005800988947 */ /* 0x001fea0003800000 */
.L_x_1793:
        /* <DEDUP_REMOVED lines=11> */
.L_x_1644:
[----:B-1----:R-:W-:Y:S01]  /*22fb0*/  IMAD R10, R19, 0x9000, R12 ;  /* 0x00009000130a7824 */ /* 0x002fe200078e020c */
[----:B------:R-:W-:Y:S01]  /*22fc0*/  R2UR UR9, R8 ;  /* 0x00000000080972ca */ /* 0x000fe200000e0000 */
[----:B------:R-:W-:Y:S01]  /*22fd0*/  IMAD R11, R7, 0x60, R5 ;  /* 0x00000060070b7824 */ /* 0x000fe200078e0205 */
        /* <DEDUP_REMOVED lines=9> */
[----:B------:R-:W-:-:S02]  /*23070*/  UMOV UR16, 0x40 ;  /* 0x0000004000107882 */ /* 0x000fc40000000000 */
[----:B------:R-:W-:-:S05]  /*23080*/  UIADD3 UR9, UR9, 0x30890, URZ ;  /* 0x0003089009097890 */ /* 0x000fca000fffe03f */
        /* <DEDUP_REMOVED lines=13> */
.L_x_1794:
        /* <DEDUP_REMOVED lines=8> */
.L_x_1646:
        /* <DEDUP_REMOVED lines=24> */
.L_x_1642:
[----:B------:R-:W-:Y:S05]  /*23360*/  BSYNC B1 ;  /* 0x0000000000017941 */ /* 0x000fea0003800000 */
.L_x_1641:
[----:B01----:R-:W2:Y:S01]  /*23370*/  LDL.LU R9, [R1+0x10] ;  /* 0x0000100001097983 */ /* 0x003ea20000300800 */
[----:B------:R-:W-:-:S05]  /*23380*/  VIADD R19, R19, 0x1 ;  /* 0x0000000113137836 */ /* 0x000fca0000000000 */
[----:B------:R-:W-:-:S04]  /*23390*/  ISETP.NE.AND P0, PT, R19, 0x2, PT ;  /* 0x000000021300780c */ /* 0x000fc80003f05270 */
[----:B------:R-:W-:Y:S02]  /*233a0*/  SEL R8, RZ, 0x1, P0 ;  /* 0x00000001ff087807 */ /* 0x000fe40000000000 */
[----:B------:R-:W-:Y:S02]  /*233b0*/  SEL R19, R19, RZ, P0 ;  /* 0x000000ff13137207 */ /* 0x000fe40000000000 */
[C---:B------:R-:W-:Y:S01]  /*233c0*/  ISETP.GT.AND P0, PT, R7.reuse, R2, PT ;  /* 0x000000020700720c */ /* 0x040fe20003f04270 */
[----:B------:R-:W-:Y:S01]  /*233d0*/  VIADD R7, R7, 0xffffffff ;  /* 0xffffffff07077836 */ /* 0x000fe20000000000 */
[----:B--2---:R-:W-:-:S05]  /*233e0*/  LOP3.LUT R9, R9, R8, RZ, 0x3c, !PT ;  /* 0x0000000809097212 */ /* 0x004fca00078e3cff */
[----:B------:R1:W-:Y:S06]  /*233f0*/  STL [R1+0x10], R9 ;  /* 0x0000100901007387 */ /* 0x0003ec0000100800 */
[----:B------:R-:W-:Y:S05]  /*23400*/  @P0 BRA `(.L_x_1647) ;  /* 0xfffffff8009c0947 */ /* 0x000fea000383ffff */
.L_x_1630:
[----:B------:R-:W-:Y:S05]  /*23410*/  BSYNC B0 ;  /* 0x0000000000007941 */ /* 0x000fea0003800000 */
.L_x_1629:
[----:B------:R-:W2:Y:S01]  /*23420*/  LDC.64 R2, c[0x0][0x9e0] ;  /* 0x00027800ff027b82 */ /* 0x000ea20000000a00 */
[----:B------:R-:W-:Y:S07]  /*23430*/  @!P2 WARPSYNC.ALL ;  /* 0x000000000000a948 */ /* 0x000fee0003800000 */
[----:B------:R-:W-:Y:S01]  /*23440*/  @!P2 BAR.SYNC.DEFER_BLOCKING 0xc, 0x120 ;  /* 0x030480000000ab1d */ /* 0x000fe20000010000 */
[----:B--2---:R-:W-:Y:S01]  /*23450*/  ISETP.GE.AND P0, PT, R3, 0x1, PT ;  /* 0x000000010300780c */ /* 0x004fe20003f06270 */
[----:B------:R-:W-:-:S12]  /*23460*/  IMAD.IADD R2, R4, 0x1, R2 ;  /* 0x0000000104027824 */ /* 0x000fd800078e0202 */
[----:B------:R-:W-:Y:S05]  /*23470*/  @!P0 BRA `(.L_x_1648) ;  /* 0x0000000000488947 */ /* 0x000fea0003800000 */
[C---:B------:R-:W-:Y:S01]  /*23480*/  ISETP.GT.AND P1, PT, R4.reuse, RZ, PT ;  /* 0x000000ff0400720c */ /* 0x040fe20003f24270 */
[----:B------:R-:W-:Y:S01]  /*23490*/  BSSY B0, `(.L_x_1649) ;  /* 0x000000e000007945 */ /* 0x000fe20003800000 */
[----:B------:R-:W-:-:S11]  /*234a0*/  VIADD R6, R4, 0xffffffff ;  /* 0xffffffff04067836 */ /* 0x000fd60000000000 */
[----:B------:R-:W-:Y:S05]  /*234b0*/  @P1 BRA `(.L_x_1650) ;  /* 0x00000000001c1947 */ /* 0x000fea0003800000 */
[----:B------:R-:W-:Y:S02]  /*234c0*/  ISETP.NE.AND P1, PT, R3, 0x1, PT ;  /* 0x000000010300780c */ /* 0x000fe40003f25270 */
[----:B------:R-:W-:-:S11]  /*234d0*/  IADD3 R5, -R4, RZ, RZ ;  /* 0x000000ff04057210 */ /* 0x000fd60007ffe1ff */
[----:B------:R-:W2:Y:S02]  /*234e0*/  @P1 LDC.64 R6, c[0x0][0x9e8] ;  /* 0x00027a00ff061b82 */ /* 0x000ea40000000a00 */
[----:B--2---:R-:W-:-:S05]  /*234f0*/  @P1 IMAD.HI.U32 R6, R5, R6, RZ ;  /* 0x0000000605061227 */ /* 0x004fca00078e00ff */
[----:B------:R-:W-:-:S04]  /*23500*/  @P1 SHF.R.U32.HI R5, RZ, R7, R6 ;  /* 0x00000007ff051219 */ /* 0x000fc80000011606 */
[----:B------:R-:W-:Y:S01]  /*23510*/  LOP3.LUT R6, RZ, R5, RZ, 0x33, !PT ;  /* 0x00000005ff067212 */ /* 0x000fe200078e33ff */
[----:B------:R-:W-:Y:S06]  /*23520*/  BRA `(.L_x_1651) ;  /* 0x0000000000107947 */ /* 0x000fec0003800000 */
.L_x_1650:
[----:B------:R-:W-:-:S13]  /*23530*/  ISETP.NE.AND P1, PT, R3, 0x1, PT ;  /* 0x000000010300780c */ /* 0x000fda0003f25270 */
[----:B------:R-:W2:Y:S02]  /*23540*/  @P1 LDC.64 R4, c[0x0][0x9e8] ;  /* 0x00027a00ff041b82 */ /* 0x000ea40000000a00 */
[----:B--2---:R-:W-:-:S05]  /*23550*/  @P1 IMAD.HI.U32 R4, R6, R4, RZ ;  /* 0x0000000406041227 */ /* 0x004fca00078e00ff */
[----:B------:R-:W-:-:S07]  /*23560*/  @P1 SHF.R.U32.HI R6, RZ, R5, R4 ;  /* 0x00000005ff061219 */ /* 0x000fce0000011604 */
.L_x_1651:
[----:B------:R-:W-:Y:S05]  /*23570*/  BSYNC B0 ;  /* 0x0000000000007941 */ /* 0x000fea0003800000 */
.L_x_1649:
[----:B------:R-:W-:-:S05]  /*23580*/  IMAD R5, R6, R3, R3 ;  /* 0x0000000306057224 */ /* 0x000fca00078e0203 */
[----:B------:R-:W-:-:S07]  /*23590*/  VIMNMX R2, R2, R5, PT ;  /* 0x0000000502027248 */ /* 0x000fce0003fe0100 */
.L_x_1648:
[----:B------:R-:W-:Y:S01]  /*235a0*/  VIADD R2, R2, 0x5f ;  /* 0x0000005f02027836 */ /* 0x000fe20000000000 */
[----:B------:R-:W-:-:S03]  /*235b0*/  ULDC UR4, c[0x0][0x9dc] ;  /* 0x0002770000047ab9 */ /* 0x000fc60000000800 */
[----:B------:R-:W-:-:S05]  /*235c0*/  IMAD.HI R2, R2, 0x2aaaaaab, RZ ;  /* 0x2aaaaaab02027827 */ /* 0x000fca00078e02ff */
[----:B------:R-:W-:-:S04]  /*235d0*/  SHF.R.U32.HI R5, RZ, 0x1f, R2 ;  /* 0x0000001fff057819 */ /* 0x000fc80000011602 */
[----:B------:R-:W-:Y:S01]  /*235e0*/  LEA.HI.SX32 R5, R2, R5, 0x1c ;  /* 0x0000000502057211 */ /* 0x000fe200078fe2ff */
[----:B------:R-:W-:-:S03]  /*235f0*/  VIADD R2, R0, -UR4 ;  /* 0x8000000400027c36 */ /* 0x000fc60008000000 */
[----:B------:R-:W-:-:S05]  /*23600*/  VIMNMX R6, R20, R5, PT ;  /* 0x0000000514067248 */ /* 0x000fca0003fe0100 */
[----:B------:R2:W-:Y:S01]  /*23610*/  STL [R1+0x20], R6 ;  /* 0x0000200601007387 */ /* 0x0005e20000100800 */
[----:B------:R-:W-:Y:S05]  /*23620*/  @!P0 BRA `(.L_x_1652) ;  /* 0x0000000000448947 */ /* 0x000fea0003800000 */
[----:B------:R-:W-:Y:S01]  /*23630*/  ISETP.GT.AND P0, PT, R0, -0x1, PT ;  /* 0xffffffff0000780c */ /* 0x000fe20003f04270 */
[----:B------:R-:W-:-:S12]  /*23640*/  BSSY B0, `(.L_x_1653) ;  /* 0x000000d000007945 */ /* 0x000fd80003800000 */
[----:B------:R-:W-:Y:S05]  /*23650*/  @P0 BRA `(.L_x_1654) ;  /* 0x00000000001c0947 */ /* 0x000fea0003800000 */
[----:B------:R-:W-:Y:S02]  /*23660*/  ISETP.NE.AND P0, PT, R3, 0x1, PT ;  /* 0x000000010300780c */ /* 0x000fe40003f05270 */
[----:B------:R-:W-:-:S11]  /*23670*/  LOP3.LUT R7, RZ, R0, RZ, 0x33, !PT ;  /* 0x00000000ff077212 */ /* 0x000fd600078e33ff */
[----:B------:R-:W3:Y:S02]  /*23680*/  @P0 LDC.64 R4, c[0x0][0x9e8] ;  /* 0x00027a00ff040b82 */ /* 0x000ee40000000a00 */
[----:B---3--:R-:W-:-:S05]  /*23690*/  @P0 IMAD.HI.U32 R4, R7, R4, RZ ;  /* 0x0000000407040227 */ /* 0x008fca00078e00ff */
[----:B------:R-:W-:-:S04]  /*236a0*/  @P0 SHF.R.U32.HI R7, RZ, R5, R4 ;  /* 0x00000005ff070219 */ /* 0x000fc80000011604 */
[----:B------:R-:W-:Y:S01]  /*236b0*/  LOP3.LUT R0, RZ, R7, RZ, 0x33, !PT ;  /* 0x00000007ff007212 */ /* 0x000fe200078e33ff */
[----:B------:R-:W-:Y:S06]  /*236c0*/  BRA `(.L_x_1655) ;  /* 0x0000000000107947 */ /* 0x000fec0003800000 */
.L_x_1654:
[----:B------:R-:W-:-:S13]  /*236d0*/  ISETP.NE.AND P0, PT, R3, 0x1, PT ;  /* 0x000000010300780c */ /* 0x000fda0003f05270 */
[----:B------:R-:W3:Y:S02]  /*236e0*/  @P0 LDC.64 R4, c[0x0][0x9e8] ;  /* 0x00027a00ff040b82 */ /* 0x000ee40000000a00 */
[----:B---3--:R-:W-:-:S05]  /*236f0*/  @P0 IMAD.HI.U32 R4, R0, R4, RZ ;  /* 0x0000000400040227 */ /* 0x008fca00078e00ff */
[----:B------:R-:W-:-:S07]  /*23700*/  @P0 SHF.R.U32.HI R0, RZ, R5, R4 ;  /* 0x00000005ff000219 */ /* 0x000fce0000011604 */
.L_x_1655:
[----:B------:R-:W-:Y:S05]  /*23710*/  BSYNC B0 ;  /* 0x0000000000007941 */ /* 0x000fea0003800000 */
.L_x_1653:
[----:B------:R-:W-:-:S05]  /*23720*/  IMAD R3, R0, R3, RZ ;  /* 0x0000000300037224 */ /* 0x000fca00078e02ff */
[----:B------:R-:W-:-:S07]  /*23730*/  VIMNMX R2, R2, R3, !PT ;  /* 0x0000000302027248 */ /* 0x000fce0007fe0100 */
.L_x_1652:
[----:B------:R-:W-:Y:S01]  /*23740*/  IMAD.HI R2, R2, 0x2aaaaaab, RZ ;  /* 0x2aaaaaab02027827 */ /* 0x000fe200078e02ff */
[----:B------:R-:W-:Y:S04]  /*23750*/  BSSY B6, `(.L_x_1656) ;  /* 0x000030a000067945 */ /* 0x000fe80003800000 */
[----:B------:R-:W-:-:S04]  /*23760*/  SHF.R.U32.HI R3, RZ, 0x1f, R2 ;  /* 0x0000001fff037819 */ /* 0x000fc80000011602 */
[----:B------:R-:W-:-:S04]  /*23770*/  LEA.HI.SX32 R3, R2, R3, 0x1c ;  /* 0x0000000302037211 */ /* 0x000fc800078fe2ff */
[----:B------:R-:W-:-:S04]  /*23780*/  VIMNMX R0, RZ, R3, !PT ;  /* 0x00000003ff007248 */ /* 0x000fc80007fe0100 */
[----:B------:R-:W-:Y:S01]  /*23790*/  ISETP.GT.AND P0, PT, R6, R0, PT ;  /* 0x000000000600720c */ /* 0x000fe20003f04270 */
[----:B------:R3:W-:-:S12]  /*237a0*/  STL [R1+0x1c], R0 ;  /* 0x00001c0001007387 */ /* 0x0007d80000100800 */
[----:B---3--:R-:W-:Y:S05]  /*237b0*/  @P0 BRA `(.L_x_1657) ;  /* 0x00000000004c0947 */ /* 0x008fea0003800000 */
[----:B------:R-:W3:Y:S02]  /*237c0*/  S2R R0, SR_TID.X ;  /* 0x0000000000007919 */ /* 0x000ee40000002100 */
[----:B---3--:R-:W-:-:S04]  /*237d0*/  LOP3.LUT R0, R0, 0x1f, RZ, 0xc0, !PT ;  /* 0x0000001f00007812 */ /* 0x008fc800078ec0ff */
[----:B------:R-:W-:-:S13]  /*237e0*/  ISETP.NE.AND P1, PT, R0, RZ, PT ;  /* 0x000000ff0000720c */ /* 0x000fda0003f25270 */
[----:B------:R-:W-:Y:S05]  /*237f0*/  @P1 BRA `(.L_x_1658) ;  /* 0x0000002c00fc1947 */ /* 0x000fea0003800000 */
[----:B------:R-:W3:Y:S01]  /*23800*/  S2R R7, SR_LANEID ;  /* 0x0000000000077919 */ /* 0x000ee20000000000 */
[----:B------:R-:W-:Y:S01]  /*23810*/  VOTEU.ANY UR4, UPT, PT ;  /* 0x0000000000047886 */ /* 0x000fe200038e0100 */
[----:B------:R-:W4:Y:S01]  /*23820*/  LDC.64 R2, c[0x0][0xc38] ;  /* 0x00030e00ff027b82 */ /* 0x000f220000000a00 */
[----:B------:R-:W3:Y:S01]  /*23830*/  FLO.U32 R0, UR4 ;  /* 0x0000000400007d00 */ /* 0x000ee200080e0000 */
[----:B------:R-:W-:-:S07]  /*23840*/  ULDC.64 UR6, c[0x0][0x208] ;  /* 0x0000820000067ab9 */ /* 0x000fce0000000a00 */
[----:B------:R-:W4:Y:S01]  /*23850*/  POPC R5, UR4 ;  /* 0x0000000400057d09 */ /* 0x000f220008000000 */
[----:B---3--:R-:W-:-:S13]  /*23860*/  ISETP.EQ.U32.AND P0, PT, R0, R7, PT ;  /* 0x000000070000720c */ /* 0x008fda0003f02070 */
[----:B----4-:R-:W3:Y:S01]  /*23870*/  @P0 ATOMG.E.ADD.STRONG.GPU PT, R3, desc[UR6][R2.64], R5 ;  /* 0x00000005020309a8 */ /* 0x010ee200081ee1c6 */
[----:B------:R-:W4:Y:S02]  /*23880*/  S2R R4, SR_LTMASK ;  /* 0x0000000000047919 */ /* 0x000f240000003900 */
[----:B----4-:R-:W-:-:S04]  /*23890*/  LOP3.LUT R4, R4, UR4, RZ, 0xc0, !PT ;  /* 0x0000000404047c12 */ /* 0x010fc8000f8ec0ff */
[----:B------:R-:W4:Y:S01]  /*238a0*/  POPC R7, R4 ;  /* 0x0000000400077309 */ /* 0x000f220000000000 */
[----:B---3--:R-:W4:Y:S02]  /*238b0*/  SHFL.IDX PT, R0, R3, R0, 0x1f ;  /* 0x00001f0003007589 */ /* 0x008f2400000e0000 */
[----:B----4-:R-:W-:-:S05]  /*238c0*/  IADD3 R0, R0, UR36, R7 ;  /* 0x0000002400007c10 */ /* 0x010fca000fffe007 */
[----:B------:R3:W-:Y:S01]  /*238d0*/  STL [R1], R0 ;  /* 0x0000000001007387 */ /* 0x0007e20000100800 */
[----:B------:R-:W-:Y:S05]  /*238e0*/  BRA `(.L_x_1658) ;  /* 0x0000002c00c07947 */ /* 0x000fea0003800000 */
.L_x_1657:
[----:B------:R-:W3:Y:S01]  /*238f0*/  S2R R3, SR_CgaCtaId ;  /* 0x0000000000037919 */ /* 0x000ee20000008800 */
[----:B------:R-:W-:-:S04]  /*23900*/  MOV R0, 0x400 ;  /* 0x0000040000007802 */ /* 0x000fc80000000f00 */
[----:B---3--:R-:W-:-:S05]  /*23910*/  LEA R2, R3, R0, 0x18 ;  /* 0x0000000003027211 */ /* 0x008fca00078ec0ff */
[----:B------:R3:W-:Y:S01]  /*23920*/  STL [R1+0x14], R2 ;  /* 0x0000140201007387 */ /* 0x0007e20000100800 */
[----:B------:R-:W-:-:S05]  /*23930*/  VIADD R0, R2, 0x1e400 ;  /* 0x0001e40002007836 */ /* 0x000fca0000000000 */
[----:B------:R-:W-:-:S13]  /*23940*/  LOP3.LUT P0, RZ, R0, 0x3ff, RZ, 0xc0, !PT ;  /* 0x000003ff00ff7812 */ /* 0x000fda000780c0ff */
[----:B---3--:R-:W-:Y:S05]  /*23950*/  @!P0 BRA `(.L_x_1659) ;  /* 0x0000000000408947 */ /* 0x008fea0003800000 */
[----:B------:R-:W-:Y:S01]  /*23960*/  MOV R2, 0x0 ;  /* 0x0000000000027802 */ /* 0x000fe20000000f00 */
[----:B------:R-:W-:Y:S01]  /*23970*/  ULDC.64 UR6, c[0x4][0xa8] ;  /* 0x01002a0000067ab9 */ /* 0x000fe20000000a00 */
[----:B------:R-:W-:Y:S01]  /*23980*/  ULDC.64 UR8, c[0x4][0xb0] ;  /* 0x01002c0000087ab9 */ /* 0x000fe20000000a00 */
[----:B------:R-:W-:Y:S01]  /*23990*/  ULDC.64 UR4, c[0x4][0x30] ;  /* 0x01000c0000047ab9 */ /* 0x000fe20000000a00 */
[----:B------:R-:W-:Y:S01]  /*239a0*/  IMAD.U32 R4, RZ, RZ, UR6 ;  /* 0x00000006ff047e24 */ /* 0x000fe2000f8e00ff */
[----:B------:R-:W-:Y:S01]  /*239b0*/  MOV R5, UR7 ;  /* 0x0000000700057c02 */ /* 0x000fe20008000f00 */
[----:B------:R-:W3:Y:S01]  /*239c0*/  LDC.64 R2, c[0x4][R2] ;  /* 0x0100000002027b82 */ /* 0x000ee20000000a00 */
[----:B--2---:R-:W-:Y:S01]  /*239d0*/  IMAD.U32 R6, RZ, RZ, UR8 ;  /* 0x00000008ff067e24 */ /* 0x004fe2000f8e00ff */
[----:B------:R-:W-:Y:S01]  /*239e0*/  MOV R8, 0x70 ;  /* 0x0000007000087802 */ /* 0x000fe20000000f00 */
[----:B------:R-:W-:Y:S02]  /*239f0*/  IMAD.U32 R7, RZ, RZ, UR9 ;  /* 0x00000009ff077e24 */ /* 0x000fe4000f8e00ff */
[----:B------:R-:W-:-:S02]  /*23a00*/  IMAD.U32 R10, RZ, RZ, UR4 ;  /* 0x00000004ff0a7e24 */ /* 0x000fc4000f8e00ff */
[----:B------:R-:W-:Y:S02]  /*23a10*/  IMAD.U32 R11, RZ, RZ, UR5 ;  /* 0x00000005ff0b7e24 */ /* 0x000fe4000f8e00ff */
[----:B------:R-:W-:Y:S02]  /*23a20*/  IMAD.MOV.U32 R12, RZ, RZ, 0x1 ;  /* 0x00000001ff0c7424 */ /* 0x000fe400078e00ff */
[----:B------:R-:W-:-:S07]  /*23a30*/  IMAD.MOV.U32 R13, RZ, RZ, RZ ;  /* 0x000000ffff0d7224 */ /* 0x000fce00078e00ff */
[----:B------:R-:W-:-:S07]  /*23a40*/  LEPC R20, `(.L_x_1659) ;  /* 0x000000001014794e */ /* 0x000fce0000000000 */
[----:B01-3--:R-:W-:Y:S05]  /*23a50*/  CALL.ABS.NOINC R2 ;  /* 0x0000000002007343 */ /* 0x00bfea0003c00000 */
.L_x_1659:
[----:B------:R-:W3:Y:S02]  /*23a60*/  LDL R2, [R1+0x14] ;  /* 0x0000140001027983 */ /* 0x000ee40000100800 */
[----:B---3--:R-:W-:-:S05]  /*23a70*/  VIADD R0, R2, 0x400 ;  /* 0x0000040002007836 */ /* 0x008fca0000000000 */
[----:B------:R-:W-:-:S13]  /*23a80*/  LOP3.LUT P0, RZ, R0, 0x3ff, RZ, 0xc0, !PT ;  /* 0x000003ff00ff7812 */ /* 0x000fda000780c0ff */
[----:B------:R-:W-:Y:S05]  /*23a90*/  @!P0 BRA `(.L_x_1660) ;  /* 0x0000000000808947 */ /* 0x000fea0003800000 */
[----:B------:R-:W-:Y:S01]  /*23aa0*/  MOV R0, 0x0 ;  /* 0x0000000000007802 */ /* 0x000fe20000000f00 */
[----:B------:R-:W-:Y:S01]  /*23ab0*/  ULDC.64 UR6, c[0x4][0xa8] ;  /* 0x01002a0000067ab9 */ /* 0x000fe20000000a00 */
[----:B------:R-:W-:Y:S01]  /*23ac0*/  ULDC.64 UR8, c[0x4][0xb0] ;  /* 0x01002c0000087ab9 */ /* 0x000fe20000000a00 */
[----:B------:R-:W-:Y:S01]  /*23ad0*/  ULDC.64 UR4, c[0x4][0x38] ;  /* 0x01000e0000047ab9 */ /* 0x000fe20000000a00 */
[----:B------:R3:W4:Y:S01]  /*23ae0*/  LDC.64 R2, c[0x4][R0] ;  /* 0x0100000000027b82 */ /* 0x0007220000000a00 */
[----:B------:R-:W-:Y:S01]  /*23af0*/  IMAD.U32 R4, RZ, RZ, UR6 ;  /* 0x00000006ff047e24 */ /* 0x000fe2000f8e00ff */
[----:B------:R-:W-:Y:S01]  /*23b00*/  MOV R5, UR7 ;  /* 0x0000000700057c02 */ /* 0x000fe20008000f00 */
[----:B--2---:R-:W-:Y:S01]  /*23b10*/  IMAD.U32 R6, RZ, RZ, UR8 ;  /* 0x00000008ff067e24 */ /* 0x004fe2000f8e00ff */
[----:B------:R-:W-:Y:S01]  /*23b20*/  MOV R8, 0x70 ;  /* 0x0000007000087802 */ /* 0x000fe20000000f00 */
[----:B------:R-:W-:Y:S02]  /*23b30*/  IMAD.U32 R7, RZ, RZ, UR9 ;  /* 0x00000009ff077e24 */ /* 0x000fe4000f8e00ff */
[----:B------:R-:W-:-:S02]  /*23b40*/  IMAD.U32 R10, RZ, RZ, UR4 ;  /* 0x00000004ff0a7e24 */ /* 0x000fc4000f8e00ff */
[----:B------:R-:W-:Y:S02]  /*23b50*/  IMAD.U32 R11, RZ, RZ, UR5 ;  /* 0x00000005ff0b7e24 */ /* 0x000fe4000f8e00ff */
[----:B------:R-:W-:Y:S02]  /*23b60*/  IMAD.MOV.U32 R12, RZ, RZ, 0x1 ;  /* 0x00000001ff0c7424 */ /* 0x000fe400078e00ff */
[----:B---3--:R-:W-:-:S07]  /*23b70*/  IMAD.MOV.U32 R13, RZ, RZ, RZ ;  /* 0x000000ffff0d7224 */ /* 0x008fce00078e00ff */
[----:B------:R-:W-:-:S07]  /*23b80*/  LEPC R20, `(.L_x_1661) ;  /* 0x000000001014794e */ /* 0x000fce0000000000 */
[----:B01--4-:R-:W-:Y:S05]  /*23b90*/  CALL.ABS.NOINC R2 ;  /* 0x0000000002007343 */ /* 0x013fea0003c00000 */
.L_x_1661:
        /* <DEDUP_REMOVED lines=8> */
[----:B------:R-:W-:Y:S01]  /*23c20*/  MOV R12, 0x1 ;  /* 0x00000001000c7802 */ /* 0x000fe20000000f00 */
[----:B------:R-:W-:Y:S02]  /*23c30*/  IMAD.U32 R7, RZ, RZ, UR7 ;  /* 0x00000007ff077e24 */ /* 0x000fe4000f8e00ff */
[----:B------:R-:W-:-:S02]  /*23c40*/  IMAD.U32 R10, RZ, RZ, UR8 ;  /* 0x00000008ff0a7e24 */ /* 0x000fc4000f8e00ff */
[----:B------:R-:W-:Y:S02]  /*23c50*/  IMAD.U32 R11, RZ, RZ, UR9 ;  /* 0x00000009ff0b7e24 */ /* 0x000fe4000f8e00ff */
[----:B------:R-:W-:Y:S02]  /*23c60*/  IMAD.MOV.U32 R8, RZ, RZ, 0x70 ;  /* 0x00000070ff087424 */ /* 0x000fe400078e00ff */
[----:B------:R-:W-:-:S07]  /*23c70*/  IMAD.MOV.U32 R13, RZ, RZ, RZ ;  /* 0x000000ffff0d7224 */ /* 0x000fce00078e00ff */
[----:B------:R-:W-:-:S07]  /*23c80*/  LEPC R20, `(.L_x_1660) ;  /* 0x000000001014794e */ /* 0x000fce0000000000 */
[----:B0-----:R-:W-:Y:S05]  /*23c90*/  CALL.ABS.NOINC R2 ;  /* 0x0000000002007343 */ /* 0x001fea0003c00000 */
.L_x_1660:
[----:B------:R-:W3:Y:S01]  /*23ca0*/  LDL R7, [R1+0x8] ;  /* 0x0000080001077983 */ /* 0x000ee20000100800 */
[----:B------:R-:W4:Y:S01]  /*23cb0*/  LDC R0, c[0x0][0x428] ;  /* 0x00010a00ff007b82 */ /* 0x000f220000000800 */
[----:B------:R-:W-:Y:S02]  /*23cc0*/  ULDC.64 UR4, c[0x0][0x9f8] ;  /* 0x00027e0000047ab9 */ /* 0x000fe40000000a00 */
[----:B--2---:R-:W2:Y:S04]  /*23cd0*/  LDL.LU R6, [R1+0x28] ;  /* 0x0000280001067983 */ /* 0x004ea80000300800 */
[----:B------:R-:W2:Y:S04]  /*23ce0*/  LDL.LU R5, [R1+0x4] ;  /* 0x0000040001057983 */ /* 0x000ea80000300800 */
[----:B------:R-:W2:Y:S01]  /*23cf0*/  LDL R4, [R1+0xc] ;  /* 0x00000c0001047983 */ /* 0x000ea20000100800 */
[----:B------:R-:W-:Y:S01]  /*23d00*/  ULDC.64 UR6, c[0x0][0x208] ;  /* 0x0000820000067ab9 */ /* 0x000fe20000000a00 */
[----:B------:R-:W0:Y:S01]  /*23d10*/  S2R R8, SR_TID.X ;  /* 0x0000000000087919 */ /* 0x000e220000002100 */
[----:B----4-:R-:W-:-:S13]  /*23d20*/  ISETP.NE.AND P0, PT, R0, 0x1, PT ;  /* 0x000000010000780c */ /* 0x010fda0003f05270 */
[----:B------:R-:W3:Y:S08]  /*23d30*/  @P0 LDC R0, c[0x0][0x42c] ;  /* 0x00010b00ff000b82 */ /* 0x000ef00000000800 */
[----:B------:R-:W4:Y:S01]  /*23d40*/  @P0 LDC R3, c[0x0][0x430] ;  /* 0x00010c00ff030b82 */ /* 0x000f220000000800 */
[----:B0-----:R-:W-:-:S04]  /*23d50*/  LOP3.LUT R8, R8, 0x1f, RZ, 0xc0, !PT ;  /* 0x0000001f08087812 */ /* 0x001fc800078ec0ff */
[----:B------:R-:W-:-:S04]  /*23d60*/  ISETP.NE.AND P6, PT, R8, RZ, PT ;  /* 0x000000ff0800720c */ /* 0x000fc80003fc5270 */
[----:B------:R-:W-:-:S09]  /*23d70*/  PLOP3.LUT P1, PT, P6, PT, PT, 0x8, 0x0 ;  /* 0x000000000000781c */ /* 0x000fd2000372e170 */
[----:B------:R-:W-:-:S05]  /*23d80*/  VOTEU.ALL UP1, P6 ;  /* 0x00000000003f7886 */ /* 0x000fca0003020000 */
[----:B------:R-:W-:-:S04]  /*23d90*/  @!UP1 UIADD3 UR8, UP0, UR38, 0x270, URZ ;  /* 0x0000027026089890 */ /* 0x000fc8000ff1e03f */
[----:B------:R-:W-:-:S03]  /*23da0*/  @!UP1 UIADD3.X UR9, URZ, UR39, URZ, UP0, !UPT ;  /* 0x000000273f099290 */ /* 0x000fc600087fe43f */
[----:B------:R-:W-:Y:S01]  /*23db0*/  VOTEU.ALL UP0, P6 ;  /* 0x00000000003f7886 */ /* 0x000fe20003000000 */
[----:B---3--:R-:W-:-:S04]  /*23dc0*/  @P0 IMAD.HI.U32 R2, R7, R0, RZ ;  /* 0x0000000007020227 */ /* 0x008fc800078e00ff */
[----:B------:R-:W-:Y:S01]  /*23dd0*/  IMAD.MOV.U32 R0, RZ, RZ, R7 ;  /* 0x000000ffff007224 */ /* 0x000fe200078e0007 */
[----:B----4-:R-:W-:Y:S02]  /*23de0*/  @P0 SHF.R.U32.HI R0, RZ, R3, R2 ;  /* 0x00000003ff000219 */ /* 0x010fe40000011602 */
[----:B------:R-:W-:Y:S01]  /*23df0*/  ISETP.NE.U32.AND P0, PT, RZ, UR4, PT ;  /* 0x00000004ff007c0c */ /* 0x000fe2000bf05070 */
[----:B--2---:R-:W-:-:S03]  /*23e00*/  IMAD R2, R5, 0x80, R6 ;  /* 0x0000008005027824 */ /* 0x004fc600078e0206 */
[----:B------:R-:W-:Y:S01]  /*23e10*/  ISETP.NE.AND.EX P0, PT, RZ, UR5, PT, P0 ;  /* 0x00000005ff007c0c */ /* 0x000fe2000bf05300 */
[----:B------:R-:W-:Y:S01]  /*23e20*/  IMAD.MOV.U32 R5, RZ, RZ, R4 ;  /* 0x000000ffff057224 */ /* 0x000fe200078e0004 */
[----:B------:R-:W-:-:S11]  /*23e30*/  ULDC.64 UR4, c[0x0][0xa00] ;  /* 0x0002800000047ab9 */ /* 0x000fd60000000a00 */
[----:B------:R-:W0:Y:S02]  /*23e40*/  @P0 LDC.64 R6, c[0x0][0x9f8] ;  /* 0x00027e00ff060b82 */ /* 0x000e240000000a00 */
[----:B0-----:R-:W-:-:S05]  /*23e50*/  @P0 IMAD.WIDE R6, R4, 0x4, R6 ;  /* 0x0000000404060825 */ /* 0x001fca00078e0206 */
[----:B------:R0:W5:Y:S01]  /*23e60*/  @P0 LDG.E R5, desc[UR6][R6.64] ;  /* 0x0000000606050981 */ /* 0x000162000c1e1900 */
[----:B------:R-:W-:-:S04]  /*23e70*/  ISETP.NE.U32.AND P0, PT, RZ, UR4, PT ;  /* 0x00000004ff007c0c */ /* 0x000fc8000bf05070 */
[----:B------:R-:W-:-:S04]  /*23e80*/  ISETP.NE.AND.EX P0, PT, RZ, UR5, PT, P0 ;  /* 0x00000005ff007c0c */ /* 0x000fc8000bf05300 */
[----:B------:R-:W-:-:S09]  /*23e90*/  SEL R3, R4, RZ, !P0 ;  /* 0x000000ff04037207 */ /* 0x000fd20004000000 */
.L_x_1662:
[----:B------:R-:W2:Y:S01]  /*23ea0*/  LDL R4, [R1+0x8] ;  /* 0x0000080001047983 */ /* 0x000ea20000100800 */
        /* <DEDUP_REMOVED lines=9> */
[----:B--2---:R-:W-:Y:S05]  /*23f40*/  @P1 BRA.U.ANY `(.L_x_1662) ;  /* 0xfffffffd00d41947 */ /* 0x004fea000393ffff */
[----:B------:R-:W2:Y:S01]  /*23f50*/  S2R R4, SR_TID.X ;  /* 0x0000000000047919 */ /* 0x000ea20000002100 */
[----:B------:R-:W-:Y:S01]  /*23f60*/  UMOV UR4, 0x40 ;  /* 0x0000004000047882 */ /* 0x000fe20000000000 */
[----:B--2---:R-:W-:-:S04]  /*23f70*/  LOP3.LUT R4, R4, 0x1f, RZ, 0xc0, !PT ;  /* 0x0000001f04047812 */ /* 0x004fc800078ec0ff */
[----:B------:R-:W-:-:S04]  /*23f80*/  ISETP.NE.AND P2, PT, R4, RZ, PT ;  /* 0x000000ff0400720c */ /* 0x000fc80003f45270 */
[----:B------:R-:W-:-:S09]  /*23f90*/  PLOP3.LUT P1, PT, P2, PT, PT, 0x8, 0x0 ;  /* 0x000000000000781c */ /* 0x000fd2000172e170 */
[----:B------:R-:W-:-:S05]  /*23fa0*/  VOTEU.ALL UP0, P2 ;  /* 0x00000000003f7886 */ /* 0x000fca0001000000 */
.L_x_1663:
[----:B------:R-:W2:Y:S01]  /*23fb0*/  LDL R4, [R1+0x8] ;  /* 0x0000080001047983 */ /* 0x000ea20000100800 */
        /* <DEDUP_REMOVED lines=15> */
.L_x_1664:
        /* <DEDUP_REMOVED lines=10> */
[----:B------:R-:W2:Y:S01]  /*24150*/  LDL R4, [R1+0x20] ;  /* 0x0000200001047983 */ /* 0x000ea20000100800 */
[----:B-1----:R-:W1:Y:S01]  /*24160*/  LDC.64 R8, c[0x0][0x3f8] ;  /* 0x0000fe00ff087b82 */ /* 0x002e620000000a00 */
[----:B------:R-:W-:Y:S02]  /*24170*/  ULDC.64 UR4, c[0x0][0xa08] ;  /* 0x0002820000047ab9 */ /* 0x000fe40000000a00 */
[----:B-1----:R-:W-:Y:S01]  /*24180*/  LOP3.LUT P0, RZ, R8, UR4, RZ, 0xfc, !PT ;  /* 0x0000000408ff7c12 */ /* 0x002fe2000f80fcff */
[----:B------:R-:W-:-:S03]  /*24190*/  UMOV UR4, 0xffffffff ;  /* 0xffffffff00047882 */ /* 0x000fc60000000000 */
[----:B------:R-:W-:-:S04]  /*241a0*/  LOP3.LUT P0, RZ, R9, UR5, RZ, 0xfc, P0 ;  /* 0x0000000509ff7c12 */ /* 0x000fc8000800fcff */
[----:B0----5:R-:W-:Y:S02]  /*241b0*/  SEL R6, R5, RZ, !P0 ;  /* 0x000000ff05067207 */ /* 0x021fe40004000000 */
[----:B--2---:R-:W-:Y:S01]  /*241c0*/  IADD3 R4, R4, -0x1, RZ ;  /* 0xffffffff04047810 */ /* 0x004fe20007ffe0ff */
[----:B------:R-:W-:Y:S06]  /*241d0*/  BRA.DIV UR4, `(.L_x_1665) ;  /* 0x0000004a04087947 */ /* 0x000fec000b800000 */
.L_x_1797:
[----:B------:R-:W-:Y:S01]  /*241e0*/  UMOV UR4, 0xffffffff ;  /* 0xffffffff00047882 */ /* 0x000fe20000000000 */
[----:B------:R-:W-:Y:S02]  /*241f0*/  SHF.R.S32.HI R20, RZ, 0x1f, R5 ;  /* 0x0000001fff147819 */ /* 0x000fe40000011405 */
[----:B------:R-:W-:Y:S05]  /*24200*/  BRA.DIV UR4, `(.L_x_1666) ;  /* 0x0000004a04307947 */ /* 0x000fea000b800000 */
[----:B------:R-:W-:-:S13]  /*24210*/  ELECT P6, URZ, PT ;  /* 0x00000000003f782f */ /* 0x000fda00038c0000 */
.L_x_1800:
[----:B------:R-:W-:Y:S05]  /*24220*/  @!P6 BRA `(.L_x_1667) ;  /* 0x000000040018e947 */ /* 0x000fea0003800000 */
[----:B------:R-:W-:-:S04]  /*24230*/  ISETP.NE.U32.AND P0, PT, R8, RZ, PT ;  /* 0x000000ff0800720c */ /* 0x000fc80003f05070 */
[----:B------:R-:W-:-:S13]  /*24240*/  ISETP.NE.AND.EX P0, PT, R9, RZ, PT, P0 ;  /* 0x000000ff0900720c */ /* 0x000fda0003f05300 */
[----:B------:R-:W-:Y:S05]  /*24250*/  @!P0 BRA `(.L_x_1668) ;  /* 0x0000000000488947 */ /* 0x000fea0003800000 */
[----:B------:R-:W0:Y:S01]  /*24260*/  LDC R11, c[0x0][0x41c] ;  /* 0x00010700ff0b7b82 */ /* 0x000e220000000800 */
[----:B------:R-:W-:Y:S01]  /*24270*/  ULDC.64 UR4, c[0x0][0x408] ;  /* 0x0001020000047ab9 */ /* 0x000fe20000000a00 */
        /* <DEDUP_REMOVED lines=13> */
[----:B------:R-:W-:-:S04]  /*24350*/  LEA R10, P0, R6, R8, 0x2 ;  /* 0x00000008060a7211 */ /* 0x000fc800078010ff */
[----:B------:R-:W-:-:S05]  /*24360*/  LEA.HI.X R11, R6, R9, R7, 0x2, P0 ;  /* 0x00000009060b7211 */ /* 0x000fca00000f1407 */
[----:B------:R0:W5:Y:S04]  /*24370*/  LDG.E R6, desc[UR6][R10.64] ;  /* 0x000000060a067981 */ /* 0x000168000c1e1900 */
.L_x_1668:
[----:B0-----:R-:W0:Y:S01]  /*24380*/  S2R R10, SR_CgaCtaId ;  /* 0x00000000000a7919 */ /* 0x001e220000008800 */
[----:B------:R-:W-:-:S04]  /*24390*/  MOV R7, 0x400 ;  /* 0x0000040000077802 */ /* 0x000fc80000000f00 */
[----:B0-----:R-:W-:Y:S02]  /*243a0*/  LEA R7, R10, R7, 0x18 ;  /* 0x000000070a077211 */ /* 0x001fe400078ec0ff */
[----:B------:R-:W-:-:S03]  /*243b0*/  SHF.L.U32 R10, R18, 0x1f, RZ ;  /* 0x0000001f120a7819 */ /* 0x000fc600000006ff */
[----:B------:R-:W-:-:S04]  /*243c0*/  IMAD R7, R16, 0x8, R7 ;  /* 0x0000000810077824 */ /* 0x000fc800078e0207 */
[----:B------:R-:W0:Y:S02]  /*243d0*/  SYNCS.PHASECHK.TRANS64.TRYWAIT P0, [R7+URZ+0x30840], R10 ;  /* 0x0308400a070075a7 */ /* 0x000e24000800017f */
[----:B0-----:R-:W-:Y:S05]  /*243e0*/  @!P0 BRA `(.L_x_1669) ;  /* 0x0000004400d88947 */ /* 0x001fea0003800000 */
.L_x_1801:
[----:B------:R-:W1:Y:S02]  /*243f0*/  S2R R11, SR_TID.X ;  /* 0x00000000000b7919 */ /* 0x000e640000002100 */
[----:B-1----:R-:W-:-:S04]  /*24400*/  LOP3.LUT R11, R11, 0x7f, RZ, 0xc0, !PT ;  /* 0x0000007f0b0b7812 */ /* 0x002fc800078ec0ff */
[----:B------:R-:W-:-:S13]  /*24410*/  ISETP.NE.AND P0, PT, R11, RZ, PT ;  /* 0x000000ff0b00720c */ /* 0x000fda0003f05270 */
[----:B------:R-:W-:Y:S05]  /*24420*/  @P0 BRA `(.L_x_1670) ;  /* 0x00000000001c0947 */ /* 0x000fea0003800000 */
[----:B------:R-:W1:Y:S01]  /*24430*/  S2R R11, SR_TID.X ;  /* 0x00000000000b7919 */ /* 0x000e620000002100 */
[----:B0-----:R-:W-:-:S04]  /*24440*/  MOV R10, 0x9000 ;  /* 0x00009000000a7802 */ /* 0x001fc80000000f00 */
[----:B------:R2:W-:Y:S01]  /*24450*/  SYNCS.ARRIVE.TRANS64 RZ, [R7+URZ+0x30830], R10 ;  /* 0x0308300a07ff79a7 */ /* 0x0005e2000800003f */
[----:B-1----:R-:W-:-:S04]  /*24460*/  LOP3.LUT R11, R11, 0x1f, RZ, 0xc0, !PT ;  /* 0x0000001f0b0b7812 */ /* 0x002fc800078ec0ff */
[----:B------:R-:W-:-:S13]  /*24470*/  ISETP.NE.AND P1, PT, R11, RZ, PT ;  /* 0x000000ff0b00720c */ /* 0x000fda0003f25270 */
[----:B--2---:R-:W-:Y:S05]  /*24480*/  @!P1 BRA `(.L_x_1670) ;  /* 0x0000000000049947 */ /* 0x004fea0003800000 */
[----:B------:R-:W-:Y:S01]  /*24490*/  BPT.TRAP 0x1 ;  /* 0x000000040000795c */ /* 0x000fe20000300000 */
.L_x_1670:
[----:B------:R-:W1:Y:S01]  /*244a0*/  S2R R11, SR_CgaCtaId ;  /* 0x00000000000b7919 */ /* 0x000e620000008800 */
[----:B0-----:R-:W-:Y:S01]  /*244b0*/  MOV R10, 0x400 ;  /* 0x00000400000a7802 */ /* 0x001fe20000000f00 */
        /* <DEDUP_REMOVED lines=9> */
[----:B-----5:R-:W-:-:S05]  /*24550*/  R2UR UR13, R6 ;  /* 0x00000000060d72ca */ /* 0x020fca00000e0000 */
[----:B------:R-:W-:-:S04]  /*24560*/  UIADD3 UR9, UR9, 0x30830, URZ ;  /* 0x0003083009097890 */ /* 0x000fc8000fffe03f */
[----:B------:R-:W-:Y:S02]  /*24570*/  UIMAD UR11, UR11, 0x60, UR5 ;  /* 0x000000600b0b78a4 */ /* 0x000fe4000f8e0205 */
        /* <DEDUP_REMOVED lines=10> */
[----:B0-----:R-:W-:Y:S01]  /*24620*/  UMOV UR8, UR15 ;  /* 0x0000000f00087c82 */ /* 0x001fe20008000000 */
[----:B------:R-:W-:Y:S02]  /*24630*/  UMOV UR10, UR17 ;  /* 0x00000011000a7c82 */ /* 0x000fe40008000000 */
[----:B------:R0:W-:Y:S02]  /*24640*/  UTMALDG.4D [UR8], [UR4], desc[UR6] ;  /* 0x00000608040075b4 */ /* 0x0001e40008019000 */
[----:B0-----:R-:W-:Y:S01]  /*24650*/  UMOV UR8, UR16 ;  /* 0x0000001000087c82 */ /* 0x001fe20008000000 */
[----:B------:R-:W-:-:S02]  /*24660*/  UMOV UR10, UR14 ;  /* 0x0000000e000a7c82 */ /* 0x000fc40008000000 */
[----:B------:R0:W-:Y:S02]  /*24670*/  UTMALDG.4D [UR8], [UR4], desc[UR6] ;  /* 0x00000608040075b4 */ /* 0x0001e40008019000 */
[----:B0-----:R-:W-:Y:S01]  /*24680*/  NOP ;  /* 0x0000000000007918 */ /* 0x001fe20000000000 */
.L_x_1667:
[----:B------:R-:W2:Y:S04]  /*24690*/  LDL.LU R13, [R1+0x8] ;  /* 0x00000800010d7983 */ /* 0x000ea80000300800 */
[----:B------:R-:W3:Y:S01]  /*246a0*/  LDL.LU R12, [R1+0x24] ;  /* 0x00002400010c7983 */ /* 0x000ee20000300800 */
[----:B------:R-:W-:Y:S01]  /*246b0*/  MOV R10, 0x400 ;  /* 0x00000400000a7802 */ /* 0x000fe20000000f00 */
[----:B------:R-:W-:Y:S05]  /*246c0*/  WARPSYNC.ALL ;  /* 0x0000000000007948 */ /* 0x000fea0003800000 */
[----:B------:R-:W0:Y:S01]  /*246d0*/  S2R R11, SR_CgaCtaId ;  /* 0x00000000000b7919 */ /* 0x000e220000008800 */
[----:B------:R-:W-:-:S13]  /*246e0*/  ELECT P0, URZ, PT ;  /* 0x00000000003f782f */ /* 0x000fda0003800000 */
[C---:B------:R-:W-:Y:S01]  /*246f0*/  @P0 R2UR UR13, R3.reuse ;  /* 0x00000000030d02ca */ /* 0x040fe200000e0000 */
[----:B------:R-:W-:Y:S01]  /*24700*/  UIADD3 UR4, UP0, UR38, 0x270, URZ ;  /* 0x0000027026047890 */ /* 0x000fe2000ff1e03f */
[C---:B------:R-:W-:Y:S01]  /*24710*/  @P0 R2UR UR11, R2.reuse ;  /* 0x00000000020b02ca */ /* 0x040fe200000e0000 */
[----:B------:R-:W-:Y:S01]  /*24720*/  UMOV UR6, 0x0 ;  /* 0x0000000000067882 */ /* 0x000fe20000000000 */
[----:B------:R-:W-:Y:S01]  /*24730*/  UMOV UR7, 0x12f00000 ;  /* 0x12f0000000077882 */ /* 0x000fe20000000000 */
[----:B------:R-:W-:Y:S01]  /*24740*/  UIADD3.X UR5, URZ, UR39, URZ, UP0, !UPT ;  /* 0x000000273f057290 */ /* 0x000fe200087fe43f */
[----:B------:R-:W-:Y:S01]  /*24750*/  @P0 R2UR UR19, R2 ;  /* 0x00000000021302ca */ /* 0x000fe200000e0000 */
[----:B------:R-:W-:Y:S01]  /*24760*/  UMOV UR10, URZ ;  /* 0x0000003f000a7c82 */ /* 0x000fe20008000000 */
[----:B------:R-:W-:Y:S01]  /*24770*/  @P0 R2UR UR21, R3 ;  /* 0x00000000031502ca */ /* 0x000fe200000e0000 */
[----:B------:R-:W-:Y:S01]  /*24780*/  UMOV UR14, 0x0 ;  /* 0x00000000000e7882 */ /* 0x000fe20000000000 */
[----:B------:R-:W-:Y:S01]  /*24790*/  UMOV UR15, 0x12f00000 ;  /* 0x12f00000000f7882 */ /* 0x000fe20000000000 */
[----:B------:R-:W-:Y:S01]  /*247a0*/  UMOV UR18, 0x40 ;  /* 0x0000004000127882 */ /* 0x000fe20000000000 */
[----:B------:R-:W-:Y:S01]  /*247b0*/  @P0 IMAD.MOV.U32 R7, RZ, RZ, 0xc000 ;  /* 0x0000c000ff070424 */ /* 0x000fe200078e00ff */
        /* <DEDUP_REMOVED lines=10> */
[----:B------:R-:W-:Y:S01]  /*24860*/  UMOV UR17, UR9 ;  /* 0x0000000900117c82 */ /* 0x000fe20008000000 */
[----:B--2---:R-:W-:-:S02]  /*24870*/  @P0 R2UR UR12, R13 ;  /* 0x000000000d0c02ca */ /* 0x004fc400000e0000 */
[----:B------:R-:W-:Y:S01]  /*24880*/  @P0 R2UR UR20, R13 ;  /* 0x000000000d1402ca */ /* 0x000fe200000e0000 */
[----:B---3--:R-:W-:-:S05]  /*24890*/  VIADD R12, R12, 0x1 ;  /* 0x000000010c0c7836 */ /* 0x008fca0000000000 */
[----:B------:R0:W-:Y:S05]  /*248a0*/  STL [R1+0x24], R12 ;  /* 0x0000240c01007387 */ /* 0x0001ea0000100800 */
[----:B------:R1:W-:Y:S02]  /*248b0*/  UTMALDG.4D [UR8], [UR4], desc[UR6] ;  /* 0x00000608040075b4 */ /* 0x0003e40008019000 */
[----:B------:R0:W-:Y:S01]  /*248c0*/  UTMALDG.4D [UR16], [UR4], desc[UR14] ;  /* 0x00000e10040075b4 */ /* 0x0001e20008019000 */
[----:B-1----:R-:W-:Y:S01]  /*248d0*/  @P0 R2UR UR11, R2 ;  /* 0x00000000020b02ca */ /* 0x002fe200000e0000 */
[----:B------:R-:W-:Y:S01]  /*248e0*/  UIADD3 UR8, UR24, 0x1a400, URZ ;  /* 0x0001a40018087890 */ /* 0x000fe2000fffe03f */
[----:B------:R-:W-:Y:S01]  /*248f0*/  LEA.HI R2, R12, R12, RZ, 0x1 ;  /* 0x0000000c0c027211 */ /* 0x000fe200078f08ff */
[----:B------:R-:W-:Y:S01]  /*24900*/  UMOV UR10, 0x80 ;  /* 0x00000080000a7882 */ /* 0x000fe20000000000 */
[----:B------:R-:W-:-:S02]  /*24910*/  @P0 R2UR UR13, R3 ;  /* 0x00000000030d02ca */ /* 0x000fc400000e0000 */
[----:B------:R-:W-:Y:S02]  /*24920*/  @P0 R2UR UR12, R13 ;  /* 0x000000000d0c02ca */ /* 0x000fe400000e0000 */
[----:B------:R-:W-:-:S05]  /*24930*/  LOP3.LUT R2, R2, 0xfffffffe, RZ, 0xc0, !PT ;  /* 0xfffffffe02027812 */ /* 0x000fca00078ec0ff */
[----:B------:R-:W-:-:S05]  /*24940*/  IMAD.IADD R2, R12, 0x1, -R2 ;  /* 0x000000010c027824 */ /* 0x000fca00078e0a02 */
[----:B------:R-:W-:Y:S01]  /*24950*/  SHF.L.U32 R2, R2, 0x1f, RZ ;  /* 0x0000001f02027819 */ /* 0x000fe200000006ff */
[----:B------:R0:W-:Y:S03]  /*24960*/  UTMALDG.4D [UR8], [UR4], desc[UR22] ;  /* 0x00001608040075b4 */ /* 0x0001e60008019000 */
[----:B------:R-:W1:Y:S02]  /*24970*/  SYNCS.PHASECHK.TRANS64.TRYWAIT P0, [R10+URZ+0x30820], R2 ;  /* 0x030820020a0075a7 */ /* 0x000e64000800017f */
[----:B01----:R-:W-:Y:S05]  /*24980*/  @!P0 BRA `(.L_x_1672) ;  /* 0x0000004000848947 */ /* 0x003fea0003800000 */
.L_x_1802:
[----:B------:R-:W-:Y:S05]  /*24990*/  BSYNC B0 ;  /* 0x0000000000007941 */ /* 0x000fea0003800000 */
.L_x_1671:
[----:B0-----:R-:W2:Y:S04]  /*249a0*/  LDL R3, [R1+0x20] ;  /* 0x0000200001037983 */ /* 0x001ea80000100800 */
[----:B------:R-:W3:Y:S01]  /*249b0*/  LDL R10, [R1+0x1c] ;  /* 0x00001c00010a7983 */ /* 0x000ee20000100800 */
[----:B------:R-:W-:Y:S01]  /*249c0*/  BSSY B0, `(.L_x_1673) ;  /* 0x0000195000007945 */ /* 0x000fe20003800000 */
[----:B--2---:R-:W-:-:S05]  /*249d0*/  VIADD R7, R3, 0xfffffffe ;  /* 0xfffffffe03077836 */ /* 0x004fca0000000000 */
[----:B---3--:R-:W-:-:S13]  /*249e0*/  ISETP.GE.AND P0, PT, R7, R10, PT ;  /* 0x0000000a0700720c */ /* 0x008fda0003f06270 */
[----:B------:R-:W-:Y:S05]  /*249f0*/  @!P0 BRA `(.L_x_1674) ;  /* 0x0000001800448947 */ /* 0x000fea0003800000 */
[----:B------:R-:W-:Y:S01]  /*24a00*/  LOP3.LUT R2, RZ, R10, RZ, 0x33, !PT ;  /* 0x0000000aff027212 */ /* 0x000fe200078e33ff */
[----:B------:R-:W-:Y:S01]  /*24a10*/  BSSY B1, `(.L_x_1675) ;  /* 0x000008a000017945 */ /* 0x000fe20003800000 */
[----:B------:R-:W-:-:S04]  /*24a20*/  IADD3 R13, -R3, RZ, RZ ;  /* 0x000000ff030d7210 */ /* 0x000fc80007ffe1ff */
[----:B------:R-:W-:-:S05]  /*24a30*/  VIADDMNMX R13, R13, 0x1, R2, !PT ;  /* 0x000000010d0d7846 */ /* 0x000fca0007800102 */
[----:B------:R-:W-:-:S05]  /*24a40*/  IMAD.IADD R2, R3, 0x1, R13 ;  /* 0x0000000103027824 */ /* 0x000fca00078e020d */
[----:B------:R-:W-:-:S04]  /*24a50*/  LOP3.LUT R2, R2, 0x1, RZ, 0xc0, !PT ;  /* 0x0000000102027812 */ /* 0x000fc800078ec0ff */
[----:B------:R-:W-:-:S13]  /*24a60*/  ISETP.NE.U32.AND P0, PT, R2, 0x1, PT ;  /* 0x000000010200780c */ /* 0x000fda0003f05070 */
        /* <DEDUP_REMOVED lines=8> */
[----:B------:R-:W-:Y:S01]  /*24af0*/  ISETP.NE.U32.AND P0, PT, R8, RZ, PT ;  /* 0x000000ff0800720c */ /* 0x000fe20003f05070 */
[----:B------:R-:W-:-:S03]  /*24b00*/  IMAD.MOV.U32 R2, RZ, RZ, R6 ;  /* 0x000000ffff027224 */ /* 0x000fc600078e0006 */
        /* <DEDUP_REMOVED lines=14> */
[----:B------:R-:W-:Y:S01]  /*24bf0*/  IMAD.MOV R2, RZ, RZ, -R2 ;  /* 0x000000ffff027224 */ /* 0x000fe200078e0a02 */
[----:B------:R-:W-:Y:S02]  /*24c00*/  IADD3 R15, R15, R11, RZ ;  /* 0x0000000b0f0f7210 */ /* 0x000fe40007ffe0ff */
[----:B------:R-:W-:Y:S01]  /*24c10*/  LEA R8, P0, R10, R8, 0x2 ;  /* 0x000000080a087211 */ /* 0x000fe200078010ff */
[----:B------:R-:W-:-:S03]  /*24c20*/  IMAD R7, R21, R2, R7 ;  /* 0x0000000215077224 */ /* 0x000fc600078e0207 */
[----:B------:R-:W-:-:S05]  /*24c30*/  LEA.HI.X R9, R10, R9, R15, 0x2, P0 ;  /* 0x000000090a097211 */ /* 0x000fca00000f140f */
[----:B------:R0:W5:Y:S04]  /*24c40*/  LDG.E R2, desc[UR6][R8.64] ;  /* 0x0000000608027981 */ /* 0x000168000c1e1900 */
.L_x_1679:
[----:B0-----:R-:W0:Y:S01]  /*24c50*/  S2R R8, SR_CgaCtaId ;  /* 0x0000000000087919 */ /* 0x001e220000008800 */
[----:B------:R-:W-:-:S04]  /*24c60*/  MOV R3, 0x400 ;  /* 0x0000040000037802 */ /* 0x000fc80000000f00 */
[----:B0-----:R-:W-:Y:S02]  /*24c70*/  LEA R3, R8, R3, 0x18 ;  /* 0x0000000308037211 */ /* 0x001fe400078ec0ff */
[----:B------:R-:W-:-:S03]  /*24c80*/  SHF.L.U32 R8, R14, 0x1f, RZ ;  /* 0x0000001f0e087819 */ /* 0x000fc600000006ff */
[----:B------:R-:W-:-:S04]  /*24c90*/  IMAD R3, R12, 0x8, R3 ;  /* 0x000000080c037824 */ /* 0x000fc800078e0203 */
[----:B------:R-:W0:Y:S02]  /*24ca0*/  SYNCS.PHASECHK.TRANS64.TRYWAIT P0, [R3+URZ+0x30840], R8 ;  /* 0x03084008030075a7 */ /* 0x000e24000800017f */
[----:B0-----:R-:W-:Y:S05]  /*24cb0*/  @!P0 BRA `(.L_x_1680) ;  /* 0x0000003c00d88947 */ /* 0x001fea0003800000 */
.L_x_1803:
        /* <DEDUP_REMOVED lines=11> */
.L_x_1681:
        /* <DEDUP_REMOVED lines=11> */
[----:B-----5:R-:W-:Y:S01]  /*24e20*/  R2UR UR13, R2 ;  /* 0x00000000020d72ca */ /* 0x020fe200000e0000 */
[----:B------:R-:W-:-:S04]  /*24e30*/  UMOV UR17, 0x80 ;  /* 0x0000008000117882 */ /* 0x000fc80000000000 */
[----:B------:R-:W-:-:S04]  /*24e40*/  UIADD3 UR9, UR9, 0x30830, URZ ;  /* 0x0003083009097890 */ /* 0x000fc8000fffe03f */
[----:B------:R-:W-:Y:S02]  /*24e50*/  UIMAD UR11, UR11, 0x60, UR5 ;  /* 0x000000600b0b78a4 */ /* 0x000fe4000f8e0205 */
[----:B------:R-:W-:Y:S01]  /*24e60*/  UIADD3.X UR5, URZ, UR39, URZ, UP0, !UPT ;  /* 0x000000273f057290 */ /* 0x000fe200087fe43f */
[----:B-1----:R-:W-:-:S05]  /*24e70*/  LEA R8, R9, R8, 0x18 ;  /* 0x0000000809087211 */ /* 0x002fca00078ec0ff */
[----:B------:R-:W-:Y:S02]  /*24e80*/  IMAD R3, R12, 0x9000, R8 ;  /* 0x000090000c037824 */ /* 0x000fe400078e0208 */
[----:B------:R-:W-:-:S03]  /*24e90*/  VIADD R8, R8, 0x30800 ;  /* 0x0003080008087836 */ /* 0x000fc60000000000 */
[----:B------:R-:W-:Y:S02]  /*24ea0*/  R2UR UR14, R3 ;  /* 0x00000000030e72ca */ /* 0x000fe400000e0000 */
[----:B------:R-:W-:Y:S02]  /*24eb0*/  SHF.L.U32 R3, R18, 0x1f, RZ ;  /* 0x0000001f12037819 */ /* 0x000fe400000006ff */
[----:B------:R-:W-:-:S09]  /*24ec0*/  LEA R8, R16, R8, 0x3 ;  /* 0x0000000810087211 */ /* 0x000fd200078e18ff */
[----:B------:R-:W-:Y:S02]  /*24ed0*/  UIADD3 UR8, UR14, 0x1e400, URZ ;  /* 0x0001e4000e087890 */ /* 0x000fe4000fffe03f */
[----:B------:R-:W-:Y:S02]  /*24ee0*/  UIADD3 UR15, UR14, 0x21400, URZ ;  /* 0x000214000e0f7890 */ /* 0x000fe4000fffe03f */
[----:B------:R-:W-:-:S05]  /*24ef0*/  UIADD3 UR14, UR14, 0x24400, URZ ;  /* 0x000244000e0e7890 */ /* 0x000fca000fffe03f */
        /* <DEDUP_REMOVED lines=9> */
.L_x_1804:
[----:B------:R-:W-:Y:S05]  /*24f90*/  @P1 BRA `(.L_x_1683) ;  /* 0x00000000002c1947 */ /* 0x000fea0003800000 */
[----:B------:R-:W1:Y:S01]  /*24fa0*/  S2R R11, SR_TID.X ;  /* 0x00000000000b7919 */ /* 0x000e620000002100 */
[----:B------:R-:W-:Y:S01]  /*24fb0*/  MOV R9, 0x400 ;  /* 0x0000040000097802 */ /* 0x000fe20000000f00 */
[----:B0-----:R-:W-:Y:S01]  /*24fc0*/  IMAD.MOV.U32 R8, RZ, RZ, 0x9000 ;  /* 0x00009000ff087424 */ /* 0x001fe200078e00ff */
[----:B------:R-:W0:Y:S01]  /*24fd0*/  S2R R10, SR_CgaCtaId ;  /* 0x00000000000a7919 */ /* 0x000e220000008800 */
[----:B-1----:R-:W-:-:S04]  /*24fe0*/  LOP3.LUT R11, R11, 0x1f, RZ, 0xc0, !PT ;  /* 0x0000001f0b0b7812 */ /* 0x002fc800078ec0ff */
[----:B------:R-:W-:Y:S02]  /*24ff0*/  ISETP.NE.AND P0, PT, R11, RZ, PT ;  /* 0x000000ff0b00720c */ /* 0x000fe40003f05270 */
[----:B0-----:R-:W-:-:S05]  /*25000*/  LEA R9, R10, R9, 0x18 ;  /* 0x000000090a097211 */ /* 0x001fca00078ec0ff */
[----:B------:R-:W-:-:S04]  /*25010*/  IMAD R3, R16, 0x8, R9 ;  /* 0x0000000810037824 */ /* 0x000fc800078e0209 */
[----:B------:R1:W-:Y:S02]  /*25020*/  SYNCS.ARRIVE.TRANS64 RZ, [R3+URZ+0x30850], R8 ;  /* 0x0308500803ff79a7 */ /* 0x0003e4000800003f */
[----:B------:R-:W-:Y:S05]  /*25030*/  @!P0 BRA `(.L_x_1683) ;  /* 0x0000000000048947 */ /* 0x000fea0003800000 */
[----:B------:R-:W-:Y:S01]  /*25040*/  BPT.TRAP 0x1 ;  /* 0x000000040000795c */ /* 0x000fe20000300000 */
.L_x_1683:
[----:B------:R-:W2:Y:S01]  /*25050*/  S2R R9, SR_CgaCtaId ;  /* 0x0000000000097919 */ /* 0x000ea20000008800 */
[----:B01----:R-:W-:Y:S01]  /*25060*/  MOV R8, 0x400 ;  /* 0x0000040000087802 */ /* 0x003fe20000000f00 */
        /* <DEDUP_REMOVED lines=9> */
[----:B------:R-:W-:Y:S01]  /*25100*/  IMAD.MOV.U32 R6, RZ, RZ, R2 ;  /* 0x000000ffff067224 */ /* 0x000fe200078e0002 */
[----:B------:R-:W-:-:S06]  /*25110*/  MOV R4, R7 ;  /* 0x0000000700047202 */ /* 0x000fcc0000000f00 */
[----:B------:R-:W-:Y:S02]  /*25120*/  UIMAD UR11, UR11, 0x60, UR5 ;  /* 0x000000600b0b78a4 */ /* 0x000fe4000f8e0205 */
[----:B------:R-:W-:Y:S01]  /*25130*/  UIADD3.X UR5, URZ, UR39, URZ, UP0, !UPT ;  /* 0x000000273f057290 */ /* 0x000fe200087fe43f */
[----:B--2---:R-:W-:-:S05]  /*25140*/  LEA R8, R9, R8, 0x18 ;  /* 0x0000000809087211 */ /* 0x004fca00078ec0ff */
        /* <DEDUP_REMOVED lines=17> */
.L_x_1678:
[----:B------:R-:W-:Y:S05]  /*25260*/  BSYNC B2 ;  /* 0x0000000000027941 */ /* 0x000fea0003800000 */
.L_x_1677:
[----:B------:R-:W2:Y:S01]  /*25270*/  LDL R2, [R1+0x20] ;  /* 0x0000200001027983 */ /* 0x000ea20000100800 */
[----:B------:R-:W-:Y:S02]  /*25280*/  IMAD.MOV.U32 R16, RZ, RZ, R12 ;  /* 0x000000ffff107224 */ /* 0x000fe400078e000c */
[----:B------:R-:W-:Y:S02]  /*25290*/  IMAD.MOV.U32 R18, RZ, RZ, R14 ;  /* 0x000000ffff127224 */ /* 0x000fe400078e000e */
[----:B--2---:R-:W-:-:S07]  /*252a0*/  VIADD R7, R2, 0xfffffffd ;  /* 0xfffffffd02077836 */ /* 0x004fce0000000000 */
.L_x_1676:
[----:B------:R-:W-:Y:S05]  /*252b0*/  BSYNC B1 ;  /* 0x0000000000017941 */ /* 0x000fea0003800000 */
.L_x_1675:
[----:B------:R-:W2:Y:S01]  /*252c0*/  LDL.LU R2, [R1+0x20] ;  /* 0x0000200001027983 */ /* 0x000ea20000300800 */
[----:B------:R-:W-:Y:S01]  /*252d0*/  VIADD R13, R13, 0xfffffffe ;  /* 0xfffffffe0d0d7836 */ /* 0x000fe20000000000 */
[----:B--2---:R-:W-:-:S04]  /*252e0*/  LOP3.LUT R2, RZ, R2, RZ, 0x33, !PT ;  /* 0x00000002ff027212 */ /* 0x004fc800078e33ff */
[----:B------:R-:W-:-:S13]  /*252f0*/  ISETP.NE.AND P0, PT, R13, R2, PT ;  /* 0x000000020d00720c */ /* 0x000fda0003f05270 */
[----:B------:R-:W-:Y:S05]  /*25300*/  @!P0 BRA `(.L_x_1674) ;  /* 0x0000001000008947 */ /* 0x000fea0003800000 */
[----:B------:R-:W-:-:S07]  /*25310*/  MOV R13, R6 ;  /* 0x00000006000d7202 */ /* 0x000fce0000000f00 */
.L_x_1698:
[----:B------:R-:W-:Y:S01]  /*25320*/  VIADD R8, R16, 0x1 ;  /* 0x0000000110087836 */ /* 0x000fe20000000000 */
[----:B------:R-:W-:Y:S05]  /*25330*/  YIELD ;  /* 0x0000000000007946 */ /* 0x000fea0003800000 */
[----:B------:R-:W-:Y:S01]  /*25340*/  ISETP.NE.AND P0, PT, R8, 0x2, PT ;  /* 0x000000020800780c */ /* 0x000fe20003f05270 */
[----:B------:R-:W-:Y:S03]  /*25350*/  BSSY B1, `(.L_x_1684) ;  /* 0x0000079000017945 */ /* 0x000fe60003800000 */
[----:B------:R-:W-:-:S02]  /*25360*/  SEL R9, RZ, 0x1, P0 ;  /* 0x00000001ff097807 */ /* 0x000fc40000000000 */
[----:B------:R-:W-:Y:S02]  /*25370*/  SEL R8, R8, RZ, P0 ;  /* 0x000000ff08087207 */ /* 0x000fe40000000000 */
[----:B------:R-:W-:Y:S01]  /*25380*/  LOP3.LUT R9, R18, R9, RZ, 0x3c, !PT ;  /* 0x0000000912097212 */ /* 0x000fe200078e3cff */
[----:B------:R-:W-:Y:S06]  /*25390*/  @!P6 BRA `(.L_x_1685) ;  /* 0x0000000400d0e947 */ /* 0x000fec0003800000 */
[----:B------:R-:W-:Y:S01]  /*253a0*/  ULDC.64 UR4, c[0x0][0x3f8] ;  /* 0x0000fe0000047ab9 */ /* 0x000fe20000000a00 */
[----:B------:R-:W-:Y:S01]  /*253b0*/  IMAD.MOV.U32 R12, RZ, RZ, R7 ;  /* 0x000000ffff0c7224 */ /* 0x000fe200078e0007 */
[----:B------:R-:W-:-:S04]  /*253c0*/  ISETP.NE.U32.AND P0, PT, RZ, UR4, PT ;  /* 0x00000004ff007c0c */ /* 0x000fc8000bf05070 */
[----:B------:R-:W-:-:S13]  /*253d0*/  ISETP.NE.AND.EX P0, PT, RZ, UR5, PT, P0 ;  /* 0x00000005ff007c0c */ /* 0x000fda000bf05300 */
        /* <DEDUP_REMOVED lines=10> */
[--C-:B------:R-:W-:Y:S01]  /*25480*/  SHF.R.S32.HI R3, RZ, 0x1f, R2.reuse ;  /* 0x0000001fff037819 */ /* 0x100fe20000011402 */
[----:B------:R-:W-:Y:S02]  /*25490*/  IMAD.MOV R12, RZ, RZ, -R2 ;  /* 0x000000ffff0c7224 */ /* 0x000fe400078e0a02 */
[C---:B------:R-:W-:Y:S02]  /*254a0*/  IMAD R10, R5.reuse, UR7, R10 ;  /* 0x00000007050a7c24 */ /* 0x040fe4000f8e020a */
[----:B------:R-:W-:-:S04]  /*254b0*/  IMAD.WIDE.U32 R2, R5, UR6, R2 ;  /* 0x0000000605027c25 */ /* 0x000fc8000f8e0002 */
[----:B------:R-:W-:Y:S01]  /*254c0*/  IMAD R12, R11, R12, R7 ;  /* 0x0000000c0b0c7224 */ /* 0x000fe200078e0207 */
[----:B------:R-:W-:Y:S02]  /*254d0*/  IADD3 R3, R10, R3, RZ ;  /* 0x000000030a037210 */ /* 0x000fe40007ffe0ff */
[----:B------:R-:W-:-:S04]  /*254e0*/  LEA R10, P0, R2, UR4, 0x2 ;  /* 0x00000004020a7c11 */ /* 0x000fc8000f8010ff */
[----:B------:R-:W-:-:S05]  /*254f0*/  LEA.HI.X R11, R2, UR5, R3, 0x2, P0 ;  /* 0x00000005020b7c11 */ /* 0x000fca00080f1403 */
[----:B------:R0:W5:Y:S04]  /*25500*/  LDG.E R13, desc[UR8][R10.64] ;  /* 0x000000080a0d7981 */ /* 0x000168000c1e1900 */
.L_x_1686:
[----:B------:R-:W1:Y:S01]  /*25510*/  S2R R3, SR_CgaCtaId ;  /* 0x0000000000037919 */ /* 0x000e620000008800 */
[----:B------:R-:W-:-:S04]  /*25520*/  MOV R2, 0x400 ;  /* 0x0000040000027802 */ /* 0x000fc80000000f00 */
[----:B-1----:R-:W-:Y:S02]  /*25530*/  LEA R2, R3, R2, 0x18 ;  /* 0x0000000203027211 */ /* 0x002fe400078ec0ff */
[----:B------:R-:W-:-:S03]  /*25540*/  SHF.L.U32 R3, R9, 0x1f, RZ ;  /* 0x0000001f09037819 */ /* 0x000fc600000006ff */
[----:B------:R-:W-:-:S04]  /*25550*/  IMAD R2, R8, 0x8, R2 ;  /* 0x0000000808027824 */ /* 0x000fc800078e0202 */
[----:B------:R-:W1:Y:S02]  /*25560*/  SYNCS.PHASECHK.TRANS64.TRYWAIT P0, [R2+URZ+0x30840], R3 ;  /* 0x03084003020075a7 */ /* 0x000e64000800017f */
[----:B-1----:R-:W-:Y:S05]  /*25570*/  @!P0 BRA `(.L_x_1687) ;  /* 0x0000003400d08947 */ /* 0x002fea0003800000 */
.L_x_1805:
        /* <DEDUP_REMOVED lines=11> */
.L_x_1688:
[----:B------:R-:W0:Y:S01]  /*25630*/  S2R R10, SR_CgaCtaId ;  /* 0x00000000000a7919 */ /* 0x000e220000008800 */
[----:B-1----:R-:W-:Y:S01]  /*25640*/  MOV R3, 0x400 ;  /* 0x0000040000037802 */ /* 0x002fe20000000f00 */
        /* <DEDUP_REMOVED lines=10> */
[----:B------:R-:W-:Y:S01]  /*256f0*/  UMOV UR17, 0x80 ;  /* 0x0000008000117882 */ /* 0x000fe20000000000 */
[----:B------:R-:W-:-:S03]  /*25700*/  SHF.L.U32 R18, R18, 0x1f, RZ ;  /* 0x0000001f12127819 */ /* 0x000fc600000006ff */
[----:B------:R-:W-:-:S04]  /*25710*/  UIADD3 UR9, UR9, 0x30830, URZ ;  /* 0x0003083009097890 */ /* 0x000fc8000fffe03f */
[----:B------:R-:W-:Y:S02]  /*25720*/  UIMAD UR11, UR11, 0x60, UR5 ;  /* 0x000000600b0b78a4 */ /* 0x000fe4000f8e0205 */
[----:B------:R-:W-:Y:S01]  /*25730*/  UIADD3.X UR5, URZ, UR39, URZ, UP0, !UPT ;  /* 0x000000273f057290 */ /* 0x000fe200087fe43f */
[----:B0-----:R-:W-:-:S05]  /*25740*/  LEA R3, R10, R3, 0x18 ;  /* 0x000000030a037211 */ /* 0x001fca00078ec0ff */
[----:B------:R-:W-:-:S05]  /*25750*/  IMAD R2, R8, 0x9000, R3 ;  /* 0x0000900008027824 */ /* 0x000fca00078e0203 */
[----:B------:R-:W-:Y:S01]  /*25760*/  R2UR UR14, R2 ;  /* 0x00000000020e72ca */ /* 0x000fe200000e0000 */
[----:B------:R-:W-:-:S04]  /*25770*/  VIADD R2, R3, 0x30800 ;  /* 0x0003080003027836 */ /* 0x000fc80000000000 */
[----:B------:R-:W-:-:S08]  /*25780*/  IMAD R2, R16, 0x8, R2 ;  /* 0x0000000810027824 */ /* 0x000fd000078e0202 */
        /* <DEDUP_REMOVED lines=12> */
.L_x_1806:
        /* <DEDUP_REMOVED lines=8> */
.L_x_1690:
[----:B------:R-:W2:Y:S01]  /*258d0*/  S2R R10, SR_CgaCtaId ;  /* 0x00000000000a7919 */ /* 0x000ea20000008800 */
        /* <DEDUP_REMOVED lines=10> */
[----:B------:R-:W-:Y:S01]  /*25980*/  R2UR UR12, R0 ;  /* 0x00000000000c72ca */ /* 0x000fe200000e0000 */
[----:B------:R-:W-:-:S02]  /*25990*/  IMAD.MOV.U32 R4, RZ, RZ, R12 ;  /* 0x000000ffff047224 */ /* 0x000fc400078e000c */
[----:B------:R-:W-:-:S04]  /*259a0*/  IMAD.MOV.U32 R6, RZ, RZ, R13 ;  /* 0x000000ffff067224 */ /* 0x000fc800078e000d */
        /* <DEDUP_REMOVED lines=12> */
[----:B-1----:R-:W-:Y:S01]  /*25a70*/  UMOV UR8, UR15 ;  /* 0x0000000f00087c82 */ /* 0x002fe20008000000 */
[----:B------:R-:W-:Y:S02]  /*25a80*/  UMOV UR10, UR17 ;  /* 0x00000011000a7c82 */ /* 0x000fe40008000000 */
[----:B------:R1:W-:Y:S02]  /*25a90*/  UTMALDG.4D [UR8], [UR4], desc[UR6] ;  /* 0x00000608040075b4 */ /* 0x0003e40008019000 */
[----:B-1----:R-:W-:Y:S01]  /*25aa0*/  UMOV UR8, UR16 ;  /* 0x0000001000087c82 */ /* 0x002fe20008000000 */
[----:B------:R-:W-:-:S02]  /*25ab0*/  UMOV UR10, UR14 ;  /* 0x0000000e000a7c82 */ /* 0x000fc40008000000 */
[----:B------:R1:W-:Y:S02]  /*25ac0*/  UTMALDG.4D [UR8], [UR4], desc[UR6] ;  /* 0x00000608040075b4 */ /* 0x0003e40008019000 */
[----:B-1----:R-:W-:Y:S01]  /*25ad0*/  NOP ;  /* 0x0000000000007918 */ /* 0x002fe20000000000 */
.L_x_1685:
[----:B------:R-:W-:Y:S05]  /*25ae0*/  BSYNC B1 ;  /* 0x0000000000017941 */ /* 0x000fea0003800000 */
.L_x_1684:
[----:B------:R-:W-:Y:S01]  /*25af0*/  VIADD R16, R8, 0x1 ;  /* 0x0000000108107836 */ /* 0x000fe20000000000 */
[----:B------:R-:W-:Y:S01]  /*25b00*/  BSSY B1, `(.L_x_1691) ;  /* 0x000007c000017945 */ /* 0x000fe20003800000 */
[----:B------:R-:W-:-:S03]  /*25b10*/  VIADD R11, R7, 0xffffffff ;  /* 0xffffffff070b7836 */ /* 0x000fc60000000000 */
[----:B------:R-:W-:-:S04]  /*25b20*/  ISETP.NE.AND P0, PT, R16, 0x2, PT ;  /* 0x000000021000780c */ /* 0x000fc80003f05270 */
[----:B0-----:R-:W-:Y:S02]  /*25b30*/  SEL R18, RZ, 0x1, P0 ;  /* 0x00000001ff127807 */ /* 0x001fe40000000000 */
[----:B------:R-:W-:Y:S02]  /*25b40*/  SEL R16, R16, RZ, P0 ;  /* 0x000000ff10107207 */ /* 0x000fe40000000000 */
[----:B------:R-:W-:Y:S01]  /*25b50*/  LOP3.LUT R18, R9, R18, RZ, 0x3c, !PT ;  /* 0x0000001209127212 */ /* 0x000fe200078e3cff */
[----:B------:R-:W-:Y:S06]  /*25b60*/  @!P6 BRA `(.L_x_1692) ;  /* 0x0000000400d4e947 */ /* 0x000fec0003800000 */
[----:B------:R-:W-:Y:S01]  /*25b70*/  ULDC.64 UR4, c[0x0][0x3f8] ;  /* 0x0000fe0000047ab9 */ /* 0x000fe20000000a00 */
[----:B------:R-:W-:Y:S02]  /*25b80*/  MOV R10, R11 ;  /* 0x0000000b000a7202 */ /* 0x000fe40000000f00 */
        /* <DEDUP_REMOVED lines=19> */
[----:B------:R-:W-:-:S06]  /*25cc0*/  LEA.HI.X R13, R2, UR5, R3, 0x2, P0 ;  /* 0x00000005020d7c11 */ /* 0x000fcc00080f1403 */
[----:B------:R0:W5:Y:S03]  /*25cd0*/  LDG.E R13, desc[UR8][R12.64] ;  /* 0x000000080c0d7981 */ /* 0x000166000c1e1900 */
.L_x_1693:
[----:B------:R-:W1:Y:S01]  /*25ce0*/  S2R R3, SR_CgaCtaId ;  /* 0x0000000000037919 */ /* 0x000e620000008800 */
[----:B------:R-:W-:-:S04]  /*25cf0*/  MOV R2, 0x400 ;  /* 0x0000040000027802 */ /* 0x000fc80000000f00 */
[----:B-1----:R-:W-:Y:S02]  /*25d00*/  LEA R2, R3, R2, 0x18 ;  /* 0x0000000203027211 */ /* 0x002fe400078ec0ff */
[----:B------:R-:W-:-:S03]  /*25d10*/  SHF.L.U32 R3, R18, 0x1f, RZ ;  /* 0x0000001f12037819 */ /* 0x000fc600000006ff */
[----:B------:R-:W-:-:S04]  /*25d20*/  IMAD R2, R16, 0x8, R2 ;  /* 0x0000000810027824 */ /* 0x000fc800078e0202 */
[----:B------:R-:W1:Y:S02]  /*25d30*/  SYNCS.PHASECHK.TRANS64.TRYWAIT P0, [R2+URZ+0x30840], R3 ;  /* 0x03084003020075a7 */ /* 0x000e64000800017f */
[----:B-1----:R-:W-:Y:S05]  /*25d40*/  @!P0 BRA `(.L_x_1694) ;  /* 0x0000003000048947 */ /* 0x002fea0003800000 */
.L_x_1807:
[----:B0-----:R-:W0:Y:S02]  /*25d50*/  S2R R12, SR_TID.X ;  /* 0x00000000000c7919 */ /* 0x001e240000002100 */
[----:B0-----:R-:W-:-:S04]  /*25d60*/  LOP3.LUT R12, R12, 0x7f, RZ, 0xc0, !PT ;  /* 0x0000007f0c0c7812 */ /* 0x001fc800078ec0ff */
[----:B------:R-:W-:-:S13]  /*25d70*/  ISETP.NE.AND P0, PT, R12, RZ, PT ;  /* 0x000000ff0c00720c */ /* 0x000fda0003f05270 */
[----:B------:R-:W-:Y:S05]  /*25d80*/  @P0 BRA `(.L_x_1695) ;  /* 0x00000000001c0947 */ /* 0x000fea0003800000 */
[----:B------:R-:W0:Y:S01]  /*25d90*/  S2R R12, SR_TID.X ;  /* 0x00000000000c7919 */ /* 0x000e220000002100 */
[----:B-1----:R-:W-:-:S04]  /*25da0*/  MOV R3, 0x9000 ;  /* 0x0000900000037802 */ /* 0x002fc80000000f00 */
[----:B------:R2:W-:Y:S01]  /*25db0*/  SYNCS.ARRIVE.TRANS64 RZ, [R2+URZ+0x30830], R3 ;  /* 0x0308300302ff79a7 */ /* 0x0005e2000800003f */
[----:B0-----:R-:W-:-:S04]  /*25dc0*/  LOP3.LUT R12, R12, 0x1f, RZ, 0xc0, !PT ;  /* 0x0000001f0c0c7812 */ /* 0x001fc800078ec0ff */
[----:B------:R-:W-:-:S13]  /*25dd0*/  ISETP.NE.AND P1, PT, R12, RZ, PT ;  /* 0x000000ff0c00720c */ /* 0x000fda0003f25270 */
[----:B--2---:R-:W-:Y:S05]  /*25de0*/  @!P1 BRA `(.L_x_1695) ;  /* 0x0000000000049947 */ /* 0x004fea0003800000 */
[----:B------:R-:W-:Y:S01]  /*25df0*/  BPT.TRAP 0x1 ;  /* 0x000000040000795c */ /* 0x000fe20000300000 */
.L_x_1695:
[----:B------:R-:W0:Y:S01]  /*25e00*/  S2R R14, SR_CgaCtaId ;  /* 0x00000000000e7919 */ /* 0x000e220000008800 */
[----:B------:R-:W-:Y:S01]  /*25e10*/  MOV R12, 0x400 ;  /* 0x00000400000c7802 */ /* 0x000fe20000000f00 */
[----:B------:R-:W-:Y:S01]  /*25e20*/  UIADD3 UR4, UP0, UR38, 0x370, URZ ;  /* 0x0000037026047890 */ /* 0x000fe2000ff1e03f */
        /* <DEDUP_REMOVED lines=9> */
[----:B------:R-:W-:-:S06]  /*25ec0*/  SHF.L.U32 R9, R9, 0x1f, RZ ;  /* 0x0000001f09097819 */ /* 0x000fcc00000006ff */
[----:B------:R-:W-:Y:S02]  /*25ed0*/  UIMAD UR11, UR11, 0x60, UR5 ;  /* 0x000000600b0b78a4 */ /* 0x000fe4000f8e0205 */
[----:B------:R-:W-:Y:S01]  /*25ee0*/  UIADD3.X UR5, URZ, UR39, URZ, UP0, !UPT ;  /* 0x000000273f057290 */ /* 0x000fe200087fe43f */
[----:B0-----:R-:W-:-:S05]  /*25ef0*/  LEA R12, R14, R12, 0x18 ;  /* 0x0000000c0e0c7211 */ /* 0x001fca00078ec0ff */
[----:B-1----:R-:W-:-:S04]  /*25f00*/  VIADD R2, R12, 0x30800 ;  /* 0x000308000c027836 */ /* 0x002fc80000000000 */
[--C-:B------:R-:W-:Y:S02]  /*25f10*/  IMAD R3, R16, 0x8, R2.reuse ;  /* 0x0000000810037824 */ /* 0x100fe400078e0202 */
[----:B------:R-:W-:-:S03]  /*25f20*/  IMAD R2, R8, 0x8, R2 ;  /* 0x0000000808027824 */ /* 0x000fc600078e0202 */
[----:B------:R-:W-:Y:S01]  /*25f30*/  R2UR UR9, R3 ;  /* 0x00000000030972ca */ /* 0x000fe200000e0000 */
[----:B------:R-:W-:-:S05]  /*25f40*/  IMAD R3, R16, 0x9000, R12 ;  /* 0x0000900010037824 */ /* 0x000fca00078e020c */
[----:B------:R-:W-:-:S07]  /*25f50*/  R2UR UR8, R3 ;  /* 0x00000000030872ca */ /* 0x000fce00000e0000 */
[----:B------:R-:W-:-:S06]  /*25f60*/  UIADD3 UR9, UR9, 0x30, URZ ;  /* 0x0000003009097890 */ /* 0x000fcc000fffe03f */
[----:B------:R-:W-:Y:S02]  /*25f70*/  UIADD3 UR14, UR8, 0x1e400, URZ ;  /* 0x0001e400080e7890 */ /* 0x000fe4000fffe03f */
[----:B------:R-:W-:Y:S02]  /*25f80*/  UIADD3 UR15, UR8, 0x21400, URZ ;  /* 0x00021400080f7890 */ /* 0x000fe4000fffe03f */
[----:B------:R-:W-:-:S03]  /*25f90*/  UIADD3 UR16, UR8, 0x24400, URZ ;  /* 0x0002440008107890 */ /* 0x000fc6000fffe03f */
[----:B------:R-:W-:Y:S02]  /*25fa0*/  UMOV UR8, UR14 ;  /* 0x0000000e00087c82 */ /* 0x000fe40008000000 */
[----:B------:R0:W-:Y:S02]  /*25fb0*/  UTMALDG.4D [UR8], [UR4], desc[UR6] ;  /* 0x00000608040075b4 */ /* 0x0001e40008019000 */
        /* <DEDUP_REMOVED lines=8> */
.L_x_1808:
        /* <DEDUP_REMOVED lines=8> */
.L_x_1697:
[----:B0-----:R-:W0:Y:S01]  /*260c0*/  S2R R9, SR_CgaCtaId ;  /* 0x0000000000097919 */ /* 0x001e220000008800 */
        /* <DEDUP_REMOVED lines=11> */
[----:B------:R-:W-:Y:S01]  /*26180*/  IMAD.MOV.U32 R6, RZ, RZ, R13 ;  /* 0x000000ffff067224 */ /* 0x000fe200078e000d */
[----:B------:R-:W-:-:S05]  /*26190*/  MOV R4, R10 ;  /* 0x0000000a00047202 */ /* 0x000fca0000000f00 */
[----:B------:R-:W-:Y:S02]  /*261a0*/  UIMAD UR11, UR11, 0x60, UR5 ;  /* 0x000000600b0b78a4 */ /* 0x000fe4000f8e0205 */
[----:B------:R-:W-:Y:S02]  /*261b0*/  UIADD3 UR9, UR9, 0x50, URZ ;  /* 0x0000005009097890 */ /* 0x000fe4000fffe03f */
[----:B------:R-:W-:Y:S01]  /*261c0*/  UIADD3.X UR5, URZ, UR39, URZ, UP0, !UPT ;  /* 0x000000273f057290 */ /* 0x000fe200087fe43f */
[----:B0-----:R-:W-:-:S05]  /*261d0*/  LEA R3, R9, R3, 0x18 ;  /* 0x0000000309037211 */ /* 0x001fca00078ec0ff */
[----:B------:R-:W-:-:S05]  /*261e0*/  IMAD R8, R8, 0x9000, R3 ;  /* 0x0000900008087824 */ /* 0x000fca00078e0203 */
[----:B------:R-:W-:-:S13]  /*261f0*/  R2UR UR15, R8 ;  /* 0x00000000080f72ca */ /* 0x000fda00000e0000 */
        /* <DEDUP_REMOVED lines=12> */
.L_x_1692:
[----:B------:R-:W-:Y:S05]  /*262c0*/  BSYNC B1 ;  /* 0x0000000000017941 */ /* 0x000fea0003800000 */
.L_x_1691:
[----:B------:R-:W2:Y:S01]  /*262d0*/  LDL R2, [R1+0x1c] ;  /* 0x00001c0001027983 */ /* 0x000ea20000100800 */
[----:B------:R-:W-:Y:S01]  /*262e0*/  VIADD R7, R7, 0xfffffffe ;  /* 0xfffffffe07077836 */ /* 0x000fe20000000000 */
[----:B--2---:R-:W-:-:S13]  /*262f0*/  ISETP.GT.AND P0, PT, R11, R2, PT ;  /* 0x000000020b00720c */ /* 0x004fda0003f04270 */
[----:B------:R-:W-:Y:S05]  /*26300*/  @P0 BRA `(.L_x_1698) ;  /* 0xfffffff000040947 */ /* 0x000fea000383ffff */
.L_x_1674:
[----:B------:R-:W-:Y:S05]  /*26310*/  BSYNC B0 ;  /* 0x0000000000007941 */ /* 0x000fea0003800000 */
.L_x_1673:
[----:B------:R-:W0:Y:S01]  /*26320*/  S2R R2, SR_TID.X ;  /* 0x0000000000027919 */ /* 0x000e220000002100 */
[----:B------:R-:W-:Y:S01]  /*26330*/  BSSY B0, `(.L_x_1699) ;  /* 0x0000012000007945 */ /* 0x000fe20003800000 */
[----:B0-----:R-:W-:-:S04]  /*26340*/  LOP3.LUT R2, R2, 0x1f, RZ, 0xc0, !PT ;  /* 0x0000001f02027812 */ /* 0x001fc800078ec0ff */
[----:B------:R-:W-:-:S13]  /*26350*/  ISETP.NE.AND P0, PT, R2, RZ, PT ;  /* 0x000000ff0200720c */ /* 0x000fda0003f05270 */
[----:B------:R-:W-:Y:S05]  /*26360*/  @P0 BRA `(.L_x_1700) ;  /* 0x0000000000380947 */ /* 0x000fea0003800000 */
[----:B------:R-:W0:Y:S01]  /*26370*/  S2R R8, SR_LANEID ;  /* 0x0000000000087919 */ /* 0x000e220000000000 */
[----:B------:R-:W-:Y:S01]  /*26380*/  VOTEU.ANY UR4, UPT, PT ;  /* 0x0000000000047886 */ /* 0x000fe200038e0100 */
[----:B------:R-:W1:Y:S01]  /*26390*/  LDC.64 R2, c[0x0][0xc38] ;  /* 0x00030e00ff027b82 */ /* 0x000e620000000a00 */
[----:B------:R-:W0:Y:S01]  /*263a0*/  FLO.U32 R7, UR4 ;  /* 0x0000000400077d00 */ /* 0x000e2200080e0000 */
[----:B------:R-:W-:-:S07]  /*263b0*/  ULDC.64 UR6, c[0x0][0x208] ;  /* 0x0000820000067ab9 */ /* 0x000fce0000000a00 */
[----:B------:R-:W1:Y:S01]  /*263c0*/  POPC R5, UR4 ;  /* 0x0000000400057d09 */ /* 0x000e620008000000 */
[----:B0-----:R-:W-:-:S13]  /*263d0*/  ISETP.EQ.U32.AND P0, PT, R7, R8, PT ;  /* 0x000000080700720c */ /* 0x001fda0003f02070 */
[----:B-1----:R-:W2:Y:S01]  /*263e0*/  @P0 ATOMG.E.ADD.STRONG.GPU PT, R2, desc[UR6][R2.64], R5 ;  /* 0x00000005020209a8 */ /* 0x002ea200081ee1c6 */
[----:B------:R-:W0:Y:S02]  /*263f0*/  S2R R8, SR_LTMASK ;  /* 0x0000000000087919 */ /* 0x000e240000003900 */
[----:B0-----:R-:W-:-:S06]  /*26400*/  LOP3.LUT R8, R8, UR4, RZ, 0xc0, !PT ;  /* 0x0000000408087c12 */ /* 0x001fcc000f8ec0ff */
[----:B------:R-:W0:Y:S01]  /*26410*/  POPC R8, R8 ;  /* 0x0000000800087309 */ /* 0x000e220000000000 */
[----:B--2---:R-:W0:Y:S02]  /*26420*/  SHFL.IDX PT, R7, R2, R7, 0x1f ;  /* 0x00001f0702077589 */ /* 0x004e2400000e0000 */
[----:B0-----:R-:W-:-:S05]  /*26430*/  IADD3 R2, R7, UR36, R8 ;  /* 0x0000002407027c10 */ /* 0x001fca000fffe008 */
[----:B------:R0:W-:Y:S02]  /*26440*/  STL [R1], R2 ;  /* 0x0000000201007387 */ /* 0x0001e40000100800 */
.L_x_1700:
[----:B------:R-:W-:Y:S05]  /*26450*/  BSYNC B0 ;  /* 0x0000000000007941 */ /* 0x000fea0003800000 */
.L_x_1699:
[----:B------:R-:W-:Y:S04]  /*26460*/  BSSY B0, `(.L_x_1701) ;  /* 0x0000033000007945 */ /* 0x000fe80003800000 */
[----:B------:R-:W-:Y:S05]  /*26470*/  @!P6 BRA `(.L_x_1702) ;  /* 0x0000000000c4e947 */ /* 0x000fea0003800000 */
[----:B------:R-:W1:Y:S01]  /*26480*/  S2R R3, SR_CgaCtaId ;  /* 0x0000000000037919 */ /* 0x000e620000008800 */
[----:B0-----:R-:W-:-:S04]  /*26490*/  MOV R2, 0x400 ;  /* 0x0000040000027802 */ /* 0x001fc80000000f00 */
[----:B-1----:R-:W-:-:S05]  /*264a0*/  LEA R2, R3, R2, 0x18 ;  /* 0x0000000203027211 */ /* 0x002fca00078ec0ff */
[----:B------:R-:W-:Y:S01]  /*264b0*/  IMAD R3, R16, 0x8, R2 ;  /* 0x0000000810037824 */ /* 0x000fe200078e0202 */
[----:B------:R-:W-:-:S04]  /*264c0*/  SHF.L.U32 R2, R18, 0x1f, RZ ;  /* 0x0000001f12027819 */ /* 0x000fc800000006ff */
[----:B------:R-:W0:Y:S02]  /*264d0*/  SYNCS.PHASECHK.TRANS64.TRYWAIT P0, [R3+URZ+0x30860], R2 ;  /* 0x03086002030075a7 */ /* 0x000e24000800017f */
[----:B0-----:R-:W-:Y:S05]  /*264e0*/  @!P0 BRA `(.L_x_1703) ;  /* 0x0000002800448947 */ /* 0x001fea0003800000 */
.L_x_1809:
        /* <DEDUP_REMOVED lines=11> */
.L_x_1704:
        /* <DEDUP_REMOVED lines=11> */
[----:B------:R-:W-:-:S07]  /*26650*/  R2UR UR13, R6 ;  /* 0x00000000060d72ca */ /* 0x000fce00000e0000 */
        /* <DEDUP_REMOVED lines=18> */
[----:B-1----:R-:W-:Y:S01]  /*26780*/  NOP ;  /* 0x0000000000007918 */ /* 0x002fe20000000000 */
.L_x_1702:
[----:B------:R-:W-:Y:S05]  /*26790*/  BSYNC B0 ;  /* 0x0000000000007941 */ /* 0x000fea0003800000 */
.L_x_1701:
[----:B------:R-:W-:-:S04]  /*267a0*/  IADD3 R16, R16, 0x1, RZ ;  /* 0x0000000110107810 */ /* 0x000fc80007ffe0ff */
[----:B------:R-:W-:-:S04]  /*267b0*/  ISETP.NE.AND P0, PT, R16, 0x2, PT ;  /* 0x000000021000780c */ /* 0x000fc80003f05270 */
[----:B------:R-:W-:Y:S02]  /*267c0*/  SEL R3, RZ, 0x1, P0 ;  /* 0x00000001ff037807 */ /* 0x000fe40000000000 */
[----:B------:R-:W-:Y:S02]  /*267d0*/  SEL R16, R16, RZ, P0 ;  /* 0x000000ff10107207 */ /* 0x000fe40000000000 */
[----:B------:R-:W-:-:S07]  /*267e0*/  LOP3.LUT R18, R18, R3, RZ, 0x3c, !PT ;  /* 0x0000000312127212 */ /* 0x000fce00078e3cff */
.L_x_1658:
[----:B------:R-:W-:Y:S05]  /*267f0*/  BSYNC B6 ;  /* 0x0000000000067941 */ /* 0x000fea0003800000 */
.L_x_1656:
[----:B------:R-:W-:-:S03]  /*26800*/  UMOV UR4, 0xffffffff ;  /* 0xffffffff00047882 */ /* 0x000fc60000000000 */
[----:B------:R-:W-:Y:S05]  /*26810*/  BRA.DIV UR4, `(.L_x_1705) ;  /* 0x00000026048c7947 */ /* 0x000fea000b800000 */
[----:B---3--:R-:W3:Y:S04]  /*26820*/  LDL.LU R0, [R1] ;  /* 0x0000000001007983 */ /* 0x008ee80000300800 */
[----:B---3--:R3:W4:Y:S04]  /*26830*/  SHFL.IDX PT, R4, R0, RZ, 0x1f ;  /* 0x00001fff00047589 */ /* 0x00872800000e0000 */
[----:B------:R3:W0:Y:S02]  /*26840*/  SHFL.IDX PT, R7, R0, 0x1, 0x1f ;  /* 0x00201f0000077f89 */ /* 0x00062400000e0000 */
.L_x_1813:
[----:B---3--:R-:W0:Y:S01]  /*26850*/  LDL R0, [R1+0xc] ;  /* 0x00000c0001007983 */ /* 0x008e220000100800 */
[----:B------:R-:W-:Y:S01]  /*26860*/  ULDC UR4, c[0x0][0xc14] ;  /* 0x0003050000047ab9 */ /* 0x000fe20000000800 */
[----:B------:R-:W-:Y:S01]  /*26870*/  BSSY B0, `(.L_x_1706) ;  /* 0x000000d000007945 */ /* 0x000fe20003800000 */
[----:B------:R-:W-:Y:S01]  /*26880*/  IMAD.MOV.U32 R5, RZ, RZ, RZ ;  /* 0x000000ffff057224 */ /* 0x000fe200078e00ff */
[----:B------:R-:W3:Y:S02]  /*26890*/  S2R R10, SR_TID.X ;  /* 0x00000000000a7919 */ /* 0x000ee40000002100 */
[----:B---3--:R-:W-:-:S04]  /*268a0*/  LOP3.LUT R10, R10, 0x1f, RZ, 0xc0, !PT ;  /* 0x0000001f0a0a7812 */ /* 0x008fc800078ec0ff */
[C---:B------:R-:W-:Y:S01]  /*268b0*/  ISETP.NE.AND P0, PT, R10.reuse, 0x1f, PT ;  /* 0x0000001f0a00780c */ /* 0x040fe20003f05270 */
[----:B01----:R-:W-:Y:S02]  /*268c0*/  IMAD.IADD R9, R10, 0x1, R0 ;  /* 0x000000010a097824 */ /* 0x003fe400078e0200 */
[----:B------:R-:W-:-:S05]  /*268d0*/  IMAD.U32 R0, RZ, RZ, UR4 ;  /* 0x00000004ff007e24 */ /* 0x000fca000f8e00ff */
[----:B------:R-:W-:-:S13]  /*268e0*/  ISETP.GE.OR P0, PT, R9, R0, !P0 ;  /* 0x000000000900720c */ /* 0x000fda0004706670 */
[----:B------:R-:W-:Y:S05]  /*268f0*/  @P0 BRA `(.L_x_1707) ;  /* 0x0000000000100947 */ /* 0x000fea0003800000 */
[----:B------:R-:W0:Y:S01]  /*26900*/  LDC.64 R2, c[0x0][0xc58] ;  /* 0x00031600ff027b82 */ /* 0x000e220000000a00 */
[----:B------:R-:W-:Y:S01]  /*26910*/  ULDC.64 UR4, c[0x0][0x208] ;  /* 0x0000820000047ab9 */ /* 0x000fe20000000a00 */
[----:B0-----:R-:W-:-:S05]  /*26920*/  IMAD.WIDE R2, R9, 0x4, R2 ;  /* 0x0000000409027825 */ /* 0x001fca00078e0202 */
[----:B------:R0:W5:Y:S02]  /*26930*/  LDG.E R5, desc[UR4][R2.64] ;  /* 0x0000000402057981 */ /* 0x000164000c1e1900 */
.L_x_1707:
[----:B------:R-:W-:Y:S05]  /*26940*/  BSYNC B0 ;  /* 0x0000000000007941 */ /* 0x000fea0003800000 */
.L_x_1706:
        /* <DEDUP_REMOVED lines=8> */
[----:B------:R-:W1:Y:S02]  /*269d0*/  SHFL.UP PT, R14, R13, 0x2, RZ ;  /* 0x044000000d0e7989 */ /* 0x000e6400000e00ff */
[----:B-1----:R-:W-:Y:S02]  /*269e0*/  SEL R14, R14, RZ, P1 ;  /* 0x000000ff0e0e7207 */ /* 0x002fe40000800000 */
[----:B------:R-:W-:Y:S02]  /*269f0*/  ISETP.GE.U32.AND P1, PT, R10, 0x8, PT ;  /* 0x000000080a00780c */ /* 0x000fe40003f26070 */
[----:B0-----:R-:W-:-:S05]  /*26a00*/  IADD3 R3, R13, R14, RZ ;  /* 0x0000000e0d037210 */ /* 0x001fca0007ffe0ff */
[----:B------:R-:W2:Y:S02]  /*26a10*/  SHFL.UP PT, R14, R3, 0x4, RZ ;  /* 0x04800000030e7989 */ /* 0x000ea400000e00ff */
[----:B--2---:R-:W-:Y:S02]  /*26a20*/  SEL R6, R14, RZ, P0 ;  /* 0x000000ff0e067207 */ /* 0x004fe40000000000 */
        /* <DEDUP_REMOVED lines=9> */
.L_x_1821:
[----:B------:R-:W-:Y:S02]  /*26ac0*/  ULDC UR4, c[0x0][0xc10] ;  /* 0x0003040000047ab9 */ /* 0x000fe40000000800 */
[----:B------:R-:W-:-:S04]  /*26ad0*/  IMAD.U32 R6, RZ, RZ, UR4 ;  /* 0x00000004ff067e24 */ /* 0x000fc8000f8e00ff */
[----:B-1----:R-:W-:-:S05]  /*26ae0*/  IMAD R14, R14, R6, RZ ;  /* 0x000000060e0e7224 */ /* 0x002fca00078e02ff */
[----:B------:R-:W-:-:S04]  /*26af0*/  IADD3 R7, R7, R14, RZ ;  /* 0x0000000e07077210 */ /* 0x000fc80007ffe0ff */
[----:B----4-:R-:W-:-:S13]  /*26b00*/  ISETP.GT.AND P0, PT, R7, R4, PT ;  /* 0x000000040700720c */ /* 0x010fda0003f04270 */
[----:B------:R-:W-:Y:S05]  /*26b10*/  @P0 BRA `(.L_x_1709) ;  /* 0x0000000000c40947 */ /* 0x000fea0003800000 */
[----:B------:R-:W1:Y:S02]  /*26b20*/  LDC R0, c[0x0][0xc14] ;  /* 0x00030500ff007b82 */ /* 0x000e640000000800 */
.L_x_1714:
[----:B0-----:R-:W2:Y:S02]  /*26b30*/  LDL.LU R2, [R1+0xc] ;  /* 0x00000c0001027983 */ /* 0x001ea40000300800 */
[----:B--2---:R-:W-:-:S05]  /*26b40*/  VIADD R3, R2, 0x1f ;  /* 0x0000001f02037836 */ /* 0x004fca0000000000 */
[----:B-1----:R-:W-:-:S13]  /*26b50*/  ISETP.GE.AND P0, PT, R3, R0, PT ;  /* 0x000000000300720c */ /* 0x002fda0003f06270 */
[----:B------:R-:W-:Y:S05]  /*26b60*/  @P0 BRA `(.L_x_1710) ;  /* 0x00000008000c0947 */ /* 0x000fea0003800000 */
[----:B------:R-:W0:Y:S01]  /*26b70*/  S2R R8, SR_TID.X ;  /* 0x0000000000087919 */ /* 0x000e220000002100 */
[----:B------:R-:W-:Y:S01]  /*26b80*/  IMAD.MOV.U32 R2, RZ, RZ, R3 ;  /* 0x000000ffff027224 */ /* 0x000fe200078e0003 */
[----:B------:R-:W-:Y:S01]  /*26b90*/  BSSY B0, `(.L_x_1711) ;  /* 0x000000c000007945 */ /* 0x000fe20003800000 */
[----:B------:R-:W-:-:S03]  /*26ba0*/  IMAD.MOV.U32 R5, RZ, RZ, RZ ;  /* 0x000000ffff057224 */ /* 0x000fc600078e00ff */
[----:B------:R1:W-:Y:S01]  /*26bb0*/  STL [R1+0xc], R2 ;  /* 0x00000c0201007387 */ /* 0x0003e20000100800 */
[----:B0-----:R-:W-:-:S04]  /*26bc0*/  LOP3.LUT R8, R8, 0x1f, RZ, 0xc0, !PT ;  /* 0x0000001f08087812 */ /* 0x001fc800078ec0ff */
[C---:B------:R-:W-:Y:S01]  /*26bd0*/  ISETP.NE.AND P1, PT, R8.reuse, 0x1f, PT ;  /* 0x0000001f0800780c */ /* 0x040fe20003f25270 */
[----:B------:R-:W-:-:S05]  /*26be0*/  IMAD.IADD R9, R8, 0x1, R2 ;  /* 0x0000000108097824 */ /* 0x000fca00078e0202 */
[----:B------:R-:W-:-:S13]  /*26bf0*/  ISETP.GE.OR P0, PT, R9, R0, !P1 ;  /* 0x000000000900720c */ /* 0x000fda0004f06670 */
[----:B-1----:R-:W-:Y:S05]  /*26c00*/  @P0 BRA `(.L_x_1712) ;  /* 0x0000000000100947 */ /* 0x002fea0003800000 */
[----:B------:R-:W0:Y:S01]  /*26c10*/  LDC.64 R2, c[0x0][0xc58] ;  /* 0x00031600ff027b82 */ /* 0x000e220000000a00 */
[----:B------:R-:W-:Y:S01]  /*26c20*/  ULDC.64 UR4, c[0x0][0x208] ;  /* 0x0000820000047ab9 */ /* 0x000fe20000000a00 */
[----:B0-----:R-:W-:-:S05]  /*26c30*/  IMAD.WIDE R2, R9, 0x4, R2 ;  /* 0x0000000409027825 */ /* 0x001fca00078e0202 */
[----:B------:R0:W5:Y:S02]  /*26c40*/  LDG.E R5, desc[UR4][R2.64] ;  /* 0x0000000402057981 */ /* 0x000164000c1e1900 */
.L_x_1712:
[----:B------:R-:W-:Y:S05]  /*26c50*/  BSYNC B0 ;  /* 0x0000000000007941 */ /* 0x000fea0003800000 */
.L_x_1711:
[----:B------:R-:W-:-:S03]  /*26c60*/  UMOV UR4, 0xffffffff ;  /* 0xffffffff00047882 */ /* 0x000fc60000000000 */
[----:B------:R-:W-:Y:S05]  /*26c70*/  BRA.DIV UR4, `(.L_x_1713) ;  /* 0x0000002604947947 */ /* 0x000fea000b800000 */
[----:B-----5:R-:W1:Y:S01]  /*26c80*/  SHFL.UP PT, R14, R5, 0x1, RZ ;  /* 0x04200000050e7989 */ /* 0x020e6200000e00ff */
[C---:B------:R-:W-:Y:S02]  /*26c90*/  ISETP.NE.AND P0, PT, R8.reuse, RZ, PT ;  /* 0x000000ff0800720c */ /* 0x040fe40003f05270 */
[----:B------:R-:W-:Y:S02]  /*26ca0*/  ISETP.GE.U32.AND P1, PT, R8, 0x2, PT ;  /* 0x000000020800780c */ /* 0x000fe40003f26070 */
[----:B-1----:R-:W-:Y:S02]  /*26cb0*/  SEL R14, R14, RZ, P0 ;  /* 0x000000ff0e0e7207 */ /* 0x002fe40000000000 */
[----:B------:R-:W-:Y:S02]  /*26cc0*/  ISETP.GE.U32.AND P0, PT, R8, 0x4, PT ;  /* 0x000000040800780c */ /* 0x000fe40003f06070 */
[----:B------:R-:W-:-:S05]  /*26cd0*/  IADD3 R13, R5, R14, RZ ;  /* 0x0000000e050d7210 */ /* 0x000fca0007ffe0ff */
        /* <DEDUP_REMOVED lines=15> */
.L_x_1829:
[----:B------:R-:W-:Y:S02]  /*26dd0*/  ULDC UR4, c[0x0][0xc10] ;  /* 0x0003040000047ab9 */ /* 0x000fe40000000800 */
[----:B------:R-:W-:-:S05]  /*26de0*/  MOV R6, UR4 ;  /* 0x0000000400067c02 */ /* 0x000fca0008000f00 */
[----:B-1----:R-:W-:-:S04]  /*26df0*/  IMAD R14, R14, R6, RZ ;  /* 0x000000060e0e7224 */ /* 0x002fc800078e02ff */
[----:B------:R-:W-:-:S05]  /*26e00*/  IMAD.IADD R7, R14, 0x1, R7 ;  /* 0x000000010e077824 */ /* 0x000fca00078e0207 */
[----:B------:R-:W-:-:S13]  /*26e10*/  ISETP.GT.AND P0, PT, R7, R4, PT ;  /* 0x000000040700720c */ /* 0x000fda0003f04270 */
[----:B------:R-:W-:Y:S05]  /*26e20*/  @!P0 BRA `(.L_x_1714) ;  /* 0xfffffffc00408947 */ /* 0x000fea000383ffff */
.L_x_1709:
        /* <DEDUP_REMOVED lines=8> */
.L_x_1833:
[----:B------:R-:W-:Y:S01]  /*26eb0*/  ISETP.NE.AND P0, PT, R3, RZ, PT ;  /* 0x000000ff0300720c */ /* 0x000fe20003f05270 */
[----:B------:R-:W-:-:S12]  /*26ec0*/  IMAD.MOV.U32 R9, RZ, RZ, RZ ;  /* 0x000000ffff097224 */ /* 0x000fd800078e00ff */
[----:B------:R-:W-:Y:S05]  /*26ed0*/  @!P0 BRA `(.L_x_1716) ;  /* 0x0000000000108947 */ /* 0x000fea0003800000 */
[----:B------:R-:W-:Y:S01]  /*26ee0*/  UMOV UR4, 0xffffffff ;  /* 0xffffffff00047882 */ /* 0x000fe20000000000 */
[----:B------:R-:W-:Y:S02]  /*26ef0*/  VIADD R12, R8, 0xffffffff ;  /* 0xffffffff080c7836 */ /* 0x000fe40000000000 */
[----:B------:R-:W-:Y:S05]  /*26f00*/  BRA.DIV UR4, `(.L_x_1717) ;  /* 0x0000002a04087947 */ /* 0x000fea000b800000 */
[----:B------:R3:W4:Y:S02]  /*26f10*/  SHFL.IDX PT, R9, R2, R12, 0x1f ;  /* 0x00001f0c02097589 */ /* 0x00072400000e0000 */
.L_x_1716:
[----:B------:R-:W5:Y:S01]  /*26f20*/  LDL.LU R10, [R1+0xc] ;  /* 0x00000c00010a7983 */ /* 0x000f620000300800 */
[----:B0--3--:R-:W0:Y:S01]  /*26f30*/  LDC.64 R2, c[0x0][0xc68] ;  /* 0x00031a00ff027b82 */ /* 0x009e220000000a00 */
[----:B------:R-:W-:Y:S01]  /*26f40*/  ULDC.64 UR4, c[0x0][0x208] ;  /* 0x0000820000047ab9 */ /* 0x000fe20000000a00 */
[----:B-----5:R-:W-:-:S05]  /*26f50*/  IADD3 R10, R8, R10, RZ ;  /* 0x0000000a080a7210 */ /* 0x020fca0007ffe0ff */
[----:B0-----:R-:W-:Y:S01]  /*26f60*/  IMAD.WIDE R2, R10, 0x4, R2 ;  /* 0x000000040a027825 */ /* 0x001fe200078e0202 */
[----:B------:R0:W-:Y:S04]  /*26f70*/  STL [R1+0xc], R10 ;  /* 0x00000c0a01007387 */ /* 0x0001e80000100800 */
[----:B0-----:R0:W1:Y:S01]  /*26f80*/  LDG.E R10, desc[UR4][R2.64] ;  /* 0x00000004020a7981 */ /* 0x001062000c1e1900 */
[----:B----4-:R-:W-:-:S05]  /*26f90*/  IMAD R7, R9, R6, R7 ;  /* 0x0000000609077224 */ /* 0x010fca00078e0207 */
[----:B------:R3:W-:Y:S01]  /*26fa0*/  STL [R1], R7 ;  /* 0x0000000701007387 */ /* 0x0007e20000100800 */
[----:B0-----:R-:W-:Y:S02]  /*26fb0*/  IMAD.MOV.U32 R2, RZ, RZ, RZ ;  /* 0x000000ffff027224 */ /* 0x001fe400078e00ff */
[----:B---3--:R-:W-:Y:S02]  /*26fc0*/  IMAD.IADD R7, R4, 0x1, -R7 ;  /* 0x0000000104077824 */ /* 0x008fe400078e0a07 */
[----:B-12---:R-:W-:-:S05]  /*26fd0*/  IMAD R8, R5, R10, RZ ;  /* 0x0000000a05087224 */ /* 0x006fca00078e02ff */
[-C--:B------:R-:W-:Y:S02]  /*26fe0*/  IABS R11, R8.reuse ;  /* 0x00000008000b7213 */ /* 0x080fe40000000000 */
[----:B------:R-:W-:Y:S02]  /*26ff0*/  IABS R4, R8 ;  /* 0x0000000800047213 */ /* 0x000fe40000000000 */
[----:B------:R-:W0:Y:S02]  /*27000*/  I2F.RP R12, R11 ;  /* 0x0000000b000c7306 */ /* 0x000e240000209400 */
[----:B------:R-:W-:-:S06]  /*27010*/  IADD3 R4, RZ, -R4, RZ ;  /* 0x80000004ff047210 */ /* 0x000fcc0007ffe0ff */
        /* <DEDUP_REMOVED lines=15> */
[----:B------:R-:W-:Y:S01]  /*27110*/  ISETP.GE.AND P0, PT, R2, RZ, PT ;  /* 0x000000ff0200720c */ /* 0x000fe20003f06270 */
[----:B------:R-:W-:-:S12]  /*27120*/  IMAD.MOV.U32 R2, RZ, RZ, RZ ;  /* 0x000000ffff027224 */ /* 0x000fd800078e00ff */
[----:B------:R-:W-:Y:S01]  /*27130*/  @!P0 IMAD.MOV R9, RZ, RZ, -R9 ;  /* 0x000000ffff098224 */ /* 0x000fe200078e0a09 */
[----:B------:R-:W-:-:S13]  /*27140*/  ISETP.NE.AND P0, PT, R8, RZ, PT ;  /* 0x000000ff0800720c */ /* 0x000fda0003f05270 */
[----:B------:R-:W-:-:S05]  /*27150*/  @!P0 LOP3.LUT R9, RZ, R8, RZ, 0x33, !PT ;  /* 0x00000008ff098212 */ /* 0x000fca00078e33ff */
[----:B------:R-:W-:Y:S02]  /*27160*/  IMAD R4, R10, R9, RZ ;  /* 0x000000090a047224 */ /* 0x000fe400078e02ff */
[----:B------:R-:W-:-:S03]  /*27170*/  IMAD.MOV R9, RZ, RZ, -R9 ;  /* 0x000000ffff097224 */ /* 0x000fc600078e0a09 */
[----:B------:R-:W-:Y:S01]  /*27180*/  IADD3 R3, -R4, RZ, RZ ;  /* 0x000000ff04037210 */ /* 0x000fe20007ffe1ff */
[----:B------:R-:W-:-:S03]  /*27190*/  IMAD R7, R8, R9, R7 ;  /* 0x0000000908077224 */ /* 0x000fc600078e0207 */
[----:B------:R-:W-:Y:S02]  /*271a0*/  VIADDMNMX R6, R3, R6, R10, PT ;  /* 0x0000000603067246 */ /* 0x000fe4000380010a */
[----:B------:R-:W-:Y:S02]  /*271b0*/  IADD3 R4, R7, R4, RZ ;  /* 0x0000000407047210 */ /* 0x000fe40007ffe0ff */
[-C--:B------:R-:W-:Y:S02]  /*271c0*/  IABS R10, R6.reuse ;  /* 0x00000006000a7213 */ /* 0x080fe40000000000 */
[----:B------:R-:W-:Y:S02]  /*271d0*/  IABS R8, R6 ;  /* 0x0000000600087213 */ /* 0x000fe40000000000 */
[----:B------:R-:W0:Y:S08]  /*271e0*/  I2F.RP R11, R10 ;  /* 0x0000000a000b7306 */ /* 0x000e300000209400 */
[----:B0-----:R-:W0:Y:S02]  /*271f0*/  MUFU.RCP R11, R11 ;  /* 0x0000000b000b7308 */ /* 0x001e240000001000 */
[----:B0-----:R-:W-:-:S06]  /*27200*/  VIADD R12, R11, 0xffffffe ;  /* 0x0ffffffe0b0c7836 */ /* 0x001fcc0000000000 */
[----:B------:R-:W0:Y:S02]  /*27210*/  F2I.FTZ.U32.TRUNC.NTZ R3, R12 ;  /* 0x0000000c00037305 */ /* 0x000e24000021f000 */
[----:B0-----:R-:W-:-:S04]  /*27220*/  IMAD.MOV R9, RZ, RZ, -R3 ;  /* 0x000000ffff097224 */ /* 0x001fc800078e0a03 */
[----:B------:R-:W-:-:S04]  /*27230*/  IMAD R9, R9, R10, RZ ;  /* 0x0000000a09097224 */ /* 0x000fc800078e02ff */
[----:B------:R-:W-:Y:S01]  /*27240*/  IMAD.HI.U32 R3, R3, R9, R2 ;  /* 0x0000000903037227 */ /* 0x000fe200078e0002 */
[----:B------:R-:W-:Y:S02]  /*27250*/  IABS R2, R7 ;  /* 0x0000000700027213 */ /* 0x000fe40000000000 */
[----:B------:R-:W-:-:S03]  /*27260*/  IADD3 R9, RZ, -R8, RZ ;  /* 0x80000008ff097210 */ /* 0x000fc60007ffe0ff */
        /* <DEDUP_REMOVED lines=16> */
[----:B------:R1:W-:Y:S04]  /*27370*/  STL [R1+0x8], R4 ;  /* 0x0000080401007387 */ /* 0x0003e80000100800 */
[----:B------:R1:W-:Y:S01]  /*27380*/  STL [R1+0x4], R2 ;  /* 0x0000040201007387 */ /* 0x0003e20000100800 */
[----:B------:R-:W-:Y:S05]  /*27390*/  BRA `(.L_x_1718) ;  /* 0x0000000000287947 */ /* 0x000fea0003800000 */
.L_x_1710:
[----:B------:R-:W-:Y:S01]  /*273a0*/  UMOV UR4, URZ ;  /* 0x0000003f00047c82 */ /* 0x000fe20008000000 */
[----:B------:R-:W-:Y:S01]  /*273b0*/  ULDC UR6, c[0x0][0xc14] ;  /* 0x0003050000067ab9 */ /* 0x000fe20000000800 */
[----:B------:R0:W-:Y:S01]  /*273c0*/  STL [R1], R4 ;  /* 0x0000000401007387 */ /* 0x0001e20000100800 */
[----:B------:R-:W-:Y:S01]  /*273d0*/  UMOV UR5, URZ ;  /* 0x0000003f00057c82 */ /* 0x000fe20008000000 */
[----:B------:R-:W-:Y:S01]  /*273e0*/  MOV R2, UR6 ;  /* 0x0000000600027c02 */ /* 0x000fe20008000f00 */
[----:B------:R-:W-:Y:S02]  /*273f0*/  IMAD.U32 R3, RZ, RZ, UR5 ;  /* 0x00000005ff037e24 */ /* 0x000fe4000f8e00ff */
[----:B0-----:R-:W-:-:S05]  /*27400*/  IMAD.U32 R4, RZ, RZ, UR4 ;  /* 0x00000004ff047e24 */ /* 0x001fca000f8e00ff */
[----:B------:R0:W-:Y:S04]  /*27410*/  STL [R1+0x4], R4 ;  /* 0x0000040401007387 */ /* 0x0001e80000100800 */
[----:B------:R0:W-:Y:S04]  /*27420*/  STL [R1+0xc], R2 ;  /* 0x00000c0201007387 */ /* 0x0001e80000100800 */
[----:B------:R0:W-:Y:S02]  /*27430*/  STL [R1+0x8], R3 ;  /* 0x0000080301007387 */ /* 0x0001e40000100800 */
.L_x_1718:
[----:B01----:R-:W2:Y:S04]  /*27440*/  LDL.64 R4, [R1] ;  /* 0x0000000001047983 */ /* 0x003ea80000100a00 */
[----:B------:R-:W2:Y:S01]  /*27450*/  LDL.64 R6, [R1+0x8] ;  /* 0x0000080001067983 */ /* 0x000ea20000100a00 */
[----:B------:R-:W0:Y:S01]  /*27460*/  S2R R2, SR_TID.X ;  /* 0x0000000000027919 */ /* 0x000e220000002100 */
[----:B------:R-:W-:Y:S05]  /*27470*/  WARPSYNC.ALL ;  /* 0x0000000000007948 */ /* 0x000fea0003800000 */
[----:B0-----:R-:W-:Y:S01]  /*27480*/  LOP3.LUT R2, R2, 0x1f, RZ, 0xc0, !PT ;  /* 0x0000001f02027812 */ /* 0x001fe200078ec0ff */
[----:B------:R-:W-:Y:S03]  /*27490*/  BAR.SYNC.DEFER_BLOCKING 0x4, 0x120 ;  /* 0x0104800000007b1d */ /* 0x000fe60000010000 */
[----:B------:R-:W-:-:S13]  /*274a0*/  ISETP.NE.AND P0, PT, R2, RZ, PT ;  /* 0x000000ff0200720c */ /* 0x000fda0003f05270 */
[----:B------:R-:W0:Y:S01]  /*274b0*/  @!P0 S2R R3, SR_CgaCtaId ;  /* 0x0000000000038919 */ /* 0x000e220000008800 */
[----:B------:R-:W-:-:S04]  /*274c0*/  @!P0 MOV R2, 0x400 ;  /* 0x0000040000028802 */ /* 0x000fc80000000f00 */
[----:B0-----:R-:W-:-:S05]  /*274d0*/  @!P0 LEA R2, R3, R2, 0x18 ;  /* 0x0000000203028211 */ /* 0x001fca00078ec0ff */
[----:B--2---:R0:W-:Y:S02]  /*274e0*/  @!P0 STS.128 [R2+0x308d0], R4 ;  /* 0x0308d00402008388 */ /* 0x0041e40000000c00 */
[----:B0-----:R-:W-:Y:S01]  /*274f0*/  IMAD.MOV.U32 R2, RZ, RZ, R7 ;  /* 0x000000ffff027224 */ /* 0x001fe200078e0007 */
[----:B------:R-:W-:Y:S06]  /*27500*/  BAR.ARV 0x5, 0x120 ;  /* 0x0144800000007b1d */ /* 0x000fec0000002000 */
[----:B------:R-:W-:-:S13]  /*27510*/  ISETP.GE.AND P0, PT, R2, R0, PT ;  /* 0x000000000200720c */ /* 0x000fda0003f06270 */
[----:B------:R-:W-:Y:S05]  /*27520*/  @!P0 BRA `(.L_x_1719) ;  /* 0xffffffa800148947 */ /* 0x000fea000383ffff */
.L_x_1617:
[----:B------:R-:W2:Y:S01]  /*27530*/  LDL.LU R0, [R1+0x24] ;  /* 0x0000240001007983 */ /* 0x000ea20000300800 */
        /* <DEDUP_REMOVED lines=11> */
.L_x_1836:
[----:B------:R-:W-:Y:S05]  /*275f0*/  BSYNC B0 ;  /* 0x0000000000007941 */ /* 0x000fea0003800000 */
.L_x_1720:
[----:B------:R-:W-:-:S03]  /*27600*/  UMOV UR4, 0xffffffff ;  /* 0xffffffff00047882 */ /* 0x000fc60000000000 */
[----:B------:R-:W-:Y:S05]  /*27610*/  BRA.DIV UR4, `(.L_x_1722) ;  /* 0x0000002204807947 */ /* 0x000fea000b800000 */
[----:B------:R-:W1:Y:S02]  /*27620*/  S2R R2, SR_TID.X ;  /* 0x0000000000027919 */ /* 0x000e640000002100 */
[----:B-1----:R-:W-:-:S04]  /*27630*/  SHF.R.U32.HI R2, RZ, 0x5, R2 ;  /* 0x00000005ff027819 */ /* 0x002fc80000011602 */
[----:B------:R-:W-:-:S05]  /*27640*/  LOP3.LUT R2, R2, 0x3, RZ, 0xc0, !PT ;  /* 0x0000000302027812 */ /* 0x000fca00078ec0ff */
[----:B------:R1:W2:Y:S02]  /*27650*/  SHFL.IDX PT, R14, R2, RZ, 0x1f ;  /* 0x00001fff020e7589 */ /* 0x0002a400000e0000 */
.L_x_1839:
[----:B--2---:R-:W-:-:S13]  /*27660*/  ISETP.NE.AND P0, PT, R14, RZ, PT ;  /* 0x000000ff0e00720c */ /* 0x004fda0003f05270 */
[----:B------:R-:W-:Y:S05]  /*27670*/  @P0 BRA `(.L_x_1311) ;  /* 0x0000000000880947 */ /* 0x000fea0003800000 */
[----:B------:R-:W-:-:S03]  /*27680*/  UMOV UR4, 0xffffffff ;  /* 0xffffffff00047882 */ /* 0x000fc60000000000 */
[----:B------:R-:W-:Y:S05]  /*27690*/  BRA.DIV UR4, `(.L_x_1723) ;  /* 0x0000002204947947 */ /* 0x000fea000b800000 */
[----:B------:R-:W-:-:S13]  /*276a0*/  ELECT P6, URZ, PT ;  /* 0x00000000003f782f */ /* 0x000fda00038c0000 */
.L_x_1842:
[----:B------:R-:W-:Y:S05]  /*276b0*/  @!P6 BRA `(.L_x_1311) ;  /* 0x000000000078e947 */ /* 0x000fea0003800000 */
[----:B------:R-:W-:-:S06]  /*276c0*/  ULOP3.LUT UR4, UR60, 0x2, URZ, 0xfc, !UPT ;  /* 0x000000023c047892 */ /* 0x000fcc000f8efc3f */
[----:B-1----:R-:W-:-:S05]  /*276d0*/  IMAD.U32 R2, RZ, RZ, UR4 ;  /* 0x00000004ff027e24 */ /* 0x002fca000f8e00ff */
[----:B------:R-:W-:-:S13]  /*276e0*/  ISETP.NE.AND P2, PT, R2, 0x3, PT ;  /* 0x000000030200780c */ /* 0x000fda0003f45270 */
[----:B------:R-:W-:Y:S05]  /*276f0*/  @!P2 BRA `(.L_x_1724) ;  /* 0x000000000004a947 */ /* 0x000fea0003800000 */
[----:B------:R-:W-:Y:S01]  /*27700*/  BPT.TRAP 0x1 ;  /* 0x000000040000795c */ /* 0x000fe20000300000 */
.L_x_1724:
[----:B0-----:R-:W-:Y:S01]  /*27710*/  IADD3 R3, R0, 0x30840, RZ ;  /* 0x0003084000037810 */ /* 0x001fe20007ffe0ff */
[----:B------:R-:W-:Y:S01]  /*27720*/  VIADD R2, R16, 0x1 ;  /* 0x0000000110027836 */ /* 0x000fe20000000000 */
[----:B------:R-:W-:-:S03]  /*27730*/  SHF.L.U32 R4, R18, 0x1f, RZ ;  /* 0x0000001f12047819 */ /* 0x000fc600000006ff */
[----:B------:R-:W-:Y:S01]  /*27740*/  IMAD R7, R16, 0x8, R3 ;  /* 0x0000000810077824 */ /* 0x000fe200078e0203 */
[----:B------:R-:W-:-:S03]  /*27750*/  ISETP.NE.AND P1, PT, R2, 0x2, PT ;  /* 0x000000020200780c */ /* 0x000fc60003f25270 */
[----:B------:R-:W0:Y:S01]  /*27760*/  SYNCS.PHASECHK.TRANS64.TRYWAIT P0, [R7+URZ], R4 ;  /* 0x00000004070075a7 */ /* 0x000e22000800017f */
[----:B------:R-:W-:Y:S02]  /*27770*/  SEL R5, RZ, 0x1, P1 ;  /* 0x00000001ff057807 */ /* 0x000fe40000800000 */
[----:B------:R-:W-:Y:S02]  /*27780*/  SEL R6, R2, RZ, P1 ;  /* 0x000000ff02067207 */ /* 0x000fe40000800000 */
[----:B------:R-:W-:-:S03]  /*27790*/  LOP3.LUT R5, R18, R5, RZ, 0x3c, !PT ;  /* 0x0000000512057212 */ /* 0x000fc600078e3cff */
[----:B------:R-:W-:Y:S01]  /*277a0*/  IMAD R3, R6, 0x8, R3 ;  /* 0x0000000806037824 */ /* 0x000fe200078e0203 */
[----:B------:R-:W-:Y:S01]  /*277b0*/  SHF.L.U32 R2, R5, 0x1f, RZ ;  /* 0x0000001f05027819 */ /* 0x000fe200000006ff */
[----:B0-----:R-:W-:Y:S06]  /*277c0*/  @!P0 BRA `(.L_x_1725) ;  /* 0x0000002000688947 */ /* 0x001fec0003800000 */
.L_x_1843:
[----:B------:R-:W1:Y:S02]  /*277d0*/  SYNCS.PHASECHK.TRANS64.TRYWAIT P0, [R3+URZ], R2 ;  /* 0x00000002030075a7 */ /* 0x000e64000800017f */
[----:B-1----:R-:W-:Y:S05]  /*277e0*/  @!P0 BRA `(.L_x_1726) ;  /* 0x0000002000748947 */ /* 0x002fea0003800000 */
.L_x_1844:
[----:B------:R-:W-:Y:S05]  /*277f0*/  @!P2 BRA `(.L_x_1727) ;  /* 0x000000000004a947 */ /* 0x000fea0003800000 */
[----:B------:R-:W-:Y:S01]  /*27800*/  BPT.TRAP 0x1 ;  /* 0x000000040000795c */ /* 0x000fe20000300000 */
.L_x_1727:
[----:B-1----:R-:W-:-:S05]  /*27810*/  VIADD R3, R0, 0x30860 ;  /* 0x0003086000037836 */ /* 0x002fca0000000000 */
[----:B------:R-:W-:-:S04]  /*27820*/  LEA R5, R16, R3, 0x3 ;  /* 0x0000000310057211 */ /* 0x000fc800078e18ff */
[----:B------:R-:W1:Y:S02]  /*27830*/  SYNCS.PHASECHK.TRANS64.TRYWAIT P0, [R5+URZ], R4 ;  /* 0x00000004050075a7 */ /* 0x000e64000800017f */
[----:B-1----:R-:W-:Y:S05]  /*27840*/  @!P0 BRA `(.L_x_1728) ;  /* 0x0000002000708947 */ /* 0x002fea0003800000 */
.L_x_1845:
[----:B------:R-:W-:-:S07]  /*27850*/  IMAD R3, R6, 0x8, R3 ;  /* 0x0000000806037824 */ /* 0x000fce00078e0203 */
.L_x_1729:
[----:B--2---:R2:W3:Y:S02]  /*27860*/  SYNCS.PHASECHK.TRANS64.TRYWAIT P0, [R3+URZ], R2 ;  /* 0x00000002030075a7 */ /* 0x0044e4000800017f */
[----:B---3--:R-:W-:Y:S05]  /*27870*/  @!P0 NANOSLEEP.SYNCS 0x989680 ;  /* 0x009896800000895d */ /* 0x008fea0003900000 */
[----:B------:R-:W3:Y:S02]  /*27880*/  @!P0 SYNCS.PHASECHK.TRANS64 P0, [R3+URZ], R2 ;  /* 0x00000002030085a7 */ /* 0x000ee4000800007f */
[----:B---3--:R-:W-:Y:S05]  /*27890*/  @!P0 BRA `(.L_x_1729) ;  /* 0xfffffffc00f08947 */ /* 0x008fea000383ffff */
.L_x_1311:
[----:B------:R-:W-:Y:S05]  /*278a0*/  BSYNC B7 ;  /* 0x0000000000077941 */ /* 0x000fea0003800000 */
.L_x_1308:
[----:B------:R-:W-:Y:S05]  /*278b0*/  EXIT ;  /* 0x000000000000794d */ /* 0x000fea0003800000 */
.L_x_1337:
[----:B0-----:R0:W1:Y:S02]  /*278c0*/  SYNCS.PHASECHK.TRANS64.TRYWAIT P5, [R89+URZ+0x30890], R90 ;  /* 0x0308905a590075a7 */ /* 0x00106400080a017f */
[----:B-1----:R-:W-:Y:S05]  /*278d0*/  @!P5 NANOSLEEP.SYNCS 0x989680 ;  /* 0x009896800000d95d */ /* 0x002fea0003900000 */
[----:B------:R-:W1:Y:S02]  /*278e0*/  @!P5 SYNCS.PHASECHK.TRANS64 P5, [R89+URZ+0x30890], R90 ;  /* 0x0308905a5900d5a7 */ /* 0x000e6400080a007f */
[----:B-1----:R-:W-:Y:S05]  /*278f0*/  @!P5 BRA `(.L_x_1337) ;  /* 0xfffffffc00f0d947 */ /* 0x002fea000383ffff */
[----:B------:R-:W-:Y:S05]  /*27900*/  BRA `(.L_x_1730) ;  /* 0xfffffdc000147947 */ /* 0x000fea000383ffff */
.L_x_1391:
[----:B-1----:R1:W3:Y:S02]  /*27910*/  SYNCS.PHASECHK.TRANS64.TRYWAIT P5, [R89+URZ+0x30890], R90 ;  /* 0x0308905a590075a7 */ /* 0x0022e400080a017f */
[----:B---3--:R-:W-:Y:S05]  /*27920*/  @!P5 NANOSLEEP.SYNCS 0x989680 ;  /* 0x009896800000d95d */ /* 0x008fea0003900000 */
[----:B------:R-:W3:Y:S02]  /*27930*/  @!P5 SYNCS.PHASECHK.TRANS64 P5, [R89+URZ+0x30890], R90 ;  /* 0x0308905a5900d5a7 */ /* 0x000ee400080a007f */
[----:B---3--:R-:W-:Y:S05]  /*27940*/  @!P5 BRA `(.L_x_1391) ;  /* 0xfffffffc00f0d947 */ /* 0x008fea000383ffff */
[----:B------:R-:W-:Y:S05]  /*27950*/  BRA `(.L_x_1731) ;  /* 0xfffffdf000dc7947 */ /* 0x000fea000383ffff */
.L_x_1416:
[----:B0-----:R0:W1:Y:S02]  /*27960*/  SYNCS.PHASECHK.TRANS64.TRYWAIT P3, [R89+URZ+0x30890], R90 ;  /* 0x0308905a590075a7 */ /* 0x001064000806017f */
[----:B-1----:R-:W-:Y:S05]  /*27970*/  @!P3 NANOSLEEP.SYNCS 0x989680 ;  /* 0x009896800000b95d */ /* 0x002fea0003900000 */
[----:B------:R-:W1:Y:S02]  /*27980*/  @!P3 SYNCS.PHASECHK.TRANS64 P3, [R89+URZ+0x30890], R90 ;  /* 0x0308905a5900b5a7 */ /* 0x000e64000806007f */
[----:B-1----:R-:W-:Y:S05]  /*27990*/  @!P3 BRA `(.L_x_1416) ;  /* 0xfffffffc00f0b947 */ /* 0x002fea000383ffff */
[----:B------:R-:W-:Y:S05]  /*279a0*/  BRA `(.L_x_1732) ;  /* 0xfffffe2000cc7947 */ /* 0x000fea000383ffff */
.L_x_1422:
[----:B-1----:R1:W2:Y:S02]  /*279b0*/  SYNCS.PHASECHK.TRANS64.TRYWAIT P2, [R89+URZ+0x308b0], R90 ;  /* 0x0308b05a590075a7 */ /* 0x0022a4000804017f */
[----:B--2---:R-:W-:Y:S05]  /*279c0*/  @!P2 NANOSLEEP.SYNCS 0x989680 ;  /* 0x009896800000a95d */ /* 0x004fea0003900000 */
[----:B------:R-:W2:Y:S02]  /*279d0*/  @!P2 SYNCS.PHASECHK.TRANS64 P2, [R89+URZ+0x308b0], R90 ;  /* 0x0308b05a5900a5a7 */ /* 0x000ea4000804007f */
[----:B--2---:R-:W-:Y:S05]  /*279e0*/  @!P2 BRA `(.L_x_1422) ;  /* 0xfffffffc00f0a947 */ /* 0x004fea000383ffff */
[----:B------:R-:W-:Y:S05]  /*279f0*/  BRA `(.L_x_1733) ;  /* 0xfffffe2400d07947 */ /* 0x000fea000383ffff */
.L_x_1452:
[----:B------:R-:W-:Y:S01]  /*27a00*/  BSSY B1, `(.L_x_1734) ;  /* 0x0000008000017945 */ /* 0x000fe20003800000 */
[----:B------:R-:W-:Y:S01]  /*27a10*/  IMAD.MOV.U32 R13, RZ, RZ, R4 ;  /* 0x000000ffff0d7224 */ /* 0x000fe200078e0004 */
[----:B------:R-:W-:Y:S01]  /*27a20*/  MOV R15, 0xffffffff ;  /* 0xffffffff000f7802 */ /* 0x000fe20000000f00 */
[----:B------:R-:W-:Y:S02]  /*27a30*/  IMAD.MOV.U32 R12, RZ, RZ, RZ ;  /* 0x000000ffff0c7224 */ /* 0x000fe400078e00ff */
[----:B------:R-:W-:-:S07]  /*27a40*/  IMAD.MOV.U32 R11, RZ, RZ, 0x1c1f ;  /* 0x00001c1fff0b7424 */ /* 0x000fce00078e00ff */
[----:B------:R-:W-:Y:S05]  /*27a50*/  WARPSYNC.COLLECTIVE R15, `(.L_x_1735) ;  /* 0x000000000f087348 */ /* 0x000fea0003c00000 */
[----:B------:R0:W1:Y:S02]  /*27a60*/  SHFL.IDX P6, R14, R13, R12, R11 ;  /* 0x0000000c0d0e7389 */ /* 0x00006400000c000b */
[----:B01----:R-:W-:Y:S01]  /*27a70*/  ENDCOLLECTIVE ;  /* 0x000000000000791b */ /* 0x003fe20003800000 */
.L_x_1735:
[----:B------:R-:W-:Y:S05]  /*27a80*/  BSYNC B1 ;  /* 0x0000000000017941 */ /* 0x000fea0003800000 */
.L_x_1734:
[----:B------:R-:W-:Y:S05]  /*27a90*/  BRA `(.L_x_1736) ;  /* 0xfffffe4800007947 */ /* 0x000fea000383ffff */
.L_x_1453:
[----:B------:R-:W-:Y:S01]  /*27aa0*/  BSSY B1, `(.L_x_1737) ;  /* 0x0000008000017945 */ /* 0x000fe20003800000 */
[----:B------:R-:W-:Y:S02]  /*27ab0*/  IMAD.MOV.U32 R13, RZ, RZ, R3 ;  /* 0x000000ffff0d7224 */ /* 0x000fe400078e0003 */
[----:B------:R-:W-:Y:S02]  /*27ac0*/  IMAD.MOV.U32 R12, RZ, RZ, RZ ;  /* 0x000000ffff0c7224 */ /* 0x000fe400078e00ff */
[----:B------:R-:W-:Y:S02]  /*27ad0*/  IMAD.MOV.U32 R11, RZ, RZ, 0x1c1f ;  /* 0x00001c1fff0b7424 */ /* 0x000fe400078e00ff */
[----:B------:R-:W-:-:S07]  /*27ae0*/  IMAD.MOV.U32 R15, RZ, RZ, -0x1 ;  /* 0xffffffffff0f7424 */ /* 0x000fce00078e00ff */
[----:B------:R-:W-:Y:S05]  /*27af0*/  WARPSYNC.COLLECTIVE R15, `(.L_x_1738) ;  /* 0x000000000f087348 */ /* 0x000fea0003c00000 */
[----:B------:R0:W1:Y:S02]  /*27b00*/  SHFL.IDX P6, R14, R13, R12, R11 ;  /* 0x0000000c0d0e7389 */ /* 0x00006400000c000b */
[----:B01----:R-:W-:Y:S01]  /*27b10*/  ENDCOLLECTIVE ;  /* 0x000000000000791b */ /* 0x003fe20003800000 */
.L_x_1738:
[----:B------:R-:W-:Y:S05]  /*27b20*/  BSYNC B1 ;  /* 0x0000000000017941 */ /* 0x000fea0003800000 */
.L_x_1737:
[----:B------:R-:W-:Y:S05]  /*27b30*/  BRA `(.L_x_1739) ;  /* 0xfffffe4400e07947 */ /* 0x000fea000383ffff */
.L_x_1454:
[----:B------:R-:W-:Y:S01]  /*27b40*/  BSSY B1, `(.L_x_1740) ;  /* 0x0000008000017945 */ /* 0x000fe20003800000 */
[----:B------:R-:W-:Y:S01]  /*27b50*/  MOV R13, R2 ;  /* 0x00000002000d7202 */ /* 0x000fe20000000f00 */
[----:B------:R-:W-:Y:S02]  /*27b60*/  IMAD.MOV.U32 R12, RZ, RZ, RZ ;  /* 0x000000ffff0c7224 */ /* 0x000fe400078e00ff */
[----:B------:R-:W-:Y:S02]  /*27b70*/  IMAD.MOV.U32 R11, RZ, RZ, 0x1c1f ;  /* 0x00001c1fff0b7424 */ /* 0x000fe400078e00ff */
[----:B------:R-:W-:-:S07]  /*27b80*/  IMAD.MOV.U32 R15, RZ, RZ, -0x1 ;  /* 0xffffffffff0f7424 */ /* 0x000fce00078e00ff */
[----:B------:R-:W-:Y:S05]  /*27b90*/  WARPSYNC.COLLECTIVE R15, `(.L_x_1741) ;  /* 0x000000000f087348 */ /* 0x000fea0003c00000 */
[----:B------:R0:W1:Y:S02]  /*27ba0*/  SHFL.IDX P6, R14, R13, R12, R11 ;  /* 0x0000000c0d0e7389 */ /* 0x00006400000c000b */
[----:B01----:R-:W-:Y:S01]  /*27bb0*/  ENDCOLLECTIVE ;  /* 0x000000000000791b */ /* 0x003fe20003800000 */
.L_x_1741:
[----:B------:R-:W-:Y:S05]  /*27bc0*/  BSYNC B1 ;  /* 0x0000000000017941 */ /* 0x000fea0003800000 */
.L_x_1740:
[----:B------:R-:W-:Y:S05]  /*27bd0*/  BRA `(.L_x_1742) ;  /* 0xfffffe4400c07947 */ /* 0x000fea000383ffff */
.L_x_1455:
[----:B------:R-:W-:Y:S01]  /*27be0*/  BSSY B1, `(.L_x_1743) ;  /* 0x0000008000017945 */ /* 0x000fe20003800000 */
[----:B------:R-:W-:Y:S01]  /*27bf0*/  IMAD.MOV.U32 R13, RZ, RZ, R0 ;  /* 0x000000ffff0d7224 */ /* 0x000fe200078e0000 */
[----:B------:R-:W-:Y:S01]  /*27c00*/  MOV R12, RZ ;  /* 0x000000ff000c7202 */ /* 0x000fe20000000f00 */
[----:B------:R-:W-:Y:S02]  /*27c10*/  IMAD.MOV.U32 R11, RZ, RZ, 0x1c1f ;  /* 0x00001c1fff0b7424 */ /* 0x000fe400078e00ff */
[----:B------:R-:W-:-:S07]  /*27c20*/  IMAD.MOV.U32 R15, RZ, RZ, -0x1 ;  /* 0xffffffffff0f7424 */ /* 0x000fce00078e00ff */
[----:B------:R-:W-:Y:S05]  /*27c30*/  WARPSYNC.COLLECTIVE R15, `(.L_x_1744) ;  /* 0x000000000f087348 */ /* 0x000fea0003c00000 */
[----:B------:R0:W1:Y:S02]  /*27c40*/  SHFL.IDX P6, R14, R13, R12, R11 ;  /* 0x0000000c0d0e7389 */ /* 0x00006400000c000b */
[----:B01----:R-:W-:Y:S01]  /*27c50*/  ENDCOLLECTIVE ;  /* 0x000000000000791b */ /* 0x003fe20003800000 */
.L_x_1744:
[----:B------:R-:W-:Y:S05]  /*27c60*/  BSYNC B1 ;  /* 0x0000000000017941 */ /* 0x000fea0003800000 */
.L_x_1743:
[----:B------:R-:W-:Y:S05]  /*27c70*/  BRA `(.L_x_1745) ;  /* 0xfffffe4400a07947 */ /* 0x000fea000383ffff */
.L_x_1456:
[----:B------:R-:W-:Y:S01]  /*27c80*/  BSSY B1, `(.L_x_1746) ;  /* 0x0000008000017945 */ /* 0x000fe20003800000 */
[----:B------:R-:W-:Y:S01]  /*27c90*/  IMAD.MOV.U32 R13, RZ, RZ, R4 ;  /* 0x000000ffff0d7224 */ /* 0x000fe200078e0004 */
[----:B------:R-:W-:Y:S01]  /*27ca0*/  MOV R11, 0x1c1f ;  /* 0x00001c1f000b7802 */ /* 0x000fe20000000f00 */
[----:B------:R-:W-:Y:S02]  /*27cb0*/  IMAD.MOV.U32 R12, RZ, RZ, 0x1 ;  /* 0x00000001ff0c7424 */ /* 0x000fe400078e00ff */
[----:B------:R-:W-:-:S07]  /*27cc0*/  IMAD.MOV.U32 R15, RZ, RZ, -0x1 ;  /* 0xffffffffff0f7424 */ /* 0x000fce00078e00ff */
[----:B------:R-:W-:Y:S05]  /*27cd0*/  WARPSYNC.COLLECTIVE R15, `(.L_x_1747) ;  /* 0x000000000f087348 */ /* 0x000fea0003c00000 */
[----:B------:R0:W1:Y:S02]  /*27ce0*/  SHFL.IDX P6, R14, R13, R12, R11 ;  /* 0x0000000c0d0e7389 */ /* 0x00006400000c000b */
[----:B01----:R-:W-:Y:S01]  /*27cf0*/  ENDCOLLECTIVE ;  /* 0x000000000000791b */ /* 0x003fe20003800000 */
.L_x_1747:
[----:B------:R-:W-:Y:S05]  /*27d00*/  BSYNC B1 ;  /* 0x0000000000017941 */ /* 0x000fea0003800000 */
.L_x_1746:
[----:B------:R-:W-:Y:S05]  /*27d10*/  BRA `(.L_x_1748) ;  /* 0xfffffe4400807947 */ /* 0x000fea000383ffff */
.L_x_1457:
[----:B------:R-:W-:Y:S01]  /*27d20*/  BSSY B1, `(.L_x_1749) ;  /* 0x0000008000017945 */ /* 0x000fe20003800000 */
[----:B------:R-:W-:Y:S01]  /*27d30*/  IMAD.MOV.U32 R13, RZ, RZ, R3 ;  /* 0x000000ffff0d7224 */ /* 0x000fe200078e0003 */
[----:B------:R-:W-:Y:S01]  /*27d40*/  MOV R15, 0xffffffff ;  /* 0xffffffff000f7802 */ /* 0x000fe20000000f00 */
[----:B------:R-:W-:Y:S02]  /*27d50*/  IMAD.MOV.U32 R12, RZ, RZ, 0x1 ;  /* 0x00000001ff0c7424 */ /* 0x000fe400078e00ff */
[----:B------:R-:W-:-:S07]  /*27d60*/  IMAD.MOV.U32 R11, RZ, RZ, 0x1c1f ;  /* 0x00001c1fff0b7424 */ /* 0x000fce00078e00ff */
[----:B------:R-:W-:Y:S05]  /*27d70*/  WARPSYNC.COLLECTIVE R15, `(.L_x_1750) ;  /* 0x000000000f087348 */ /* 0x000fea0003c00000 */
[----:B------:R0:W1:Y:S02]  /*27d80*/  SHFL.IDX P6, R14, R13, R12, R11 ;  /* 0x0000000c0d0e7389 */ /* 0x00006400000c000b */
[----:B01----:R-:W-:Y:S01]  /*27d90*/  ENDCOLLECTIVE ;  /* 0x000000000000791b */ /* 0x003fe20003800000 */
.L_x_1750:
[----:B------:R-:W-:Y:S05]  /*27da0*/  BSYNC B1 ;  /* 0x0000000000017941 */ /* 0x000fea0003800000 */
.L_x_1749:
[----:B------:R-:W-:Y:S05]  /*27db0*/  BRA `(.L_x_1751) ;  /* 0xfffffe4400647947 */ /* 0x000fea000383ffff */
.L_x_1458:
[----:B------:R-:W-:Y:S01]  /*27dc0*/  BSSY B1, `(.L_x_1752) ;  /* 0x0000008000017945 */ /* 0x000fe20003800000 */
[----:B------:R-:W-:Y:S02]  /*27dd0*/  IMAD.MOV.U32 R13, RZ, RZ, R2 ;  /* 0x000000ffff0d7224 */ /* 0x000fe400078e0002 */
[----:B------:R-:W-:Y:S02]  /*27de0*/  IMAD.MOV.U32 R12, RZ, RZ, 0x1 ;  /* 0x00000001ff0c7424 */ /* 0x000fe400078e00ff */
[----:B------:R-:W-:Y:S02]  /*27df0*/  IMAD.MOV.U32 R11, RZ, RZ, 0x1c1f ;  /* 0x00001c1fff0b7424 */ /* 0x000fe400078e00ff */
[----:B------:R-:W-:-:S07]  /*27e00*/  IMAD.MOV.U32 R15, RZ, RZ, -0x1 ;  /* 0xffffffffff0f7424 */ /* 0x000fce00078e00ff */
[----:B------:R-:W-:Y:S05]  /*27e10*/  WARPSYNC.COLLECTIVE R15, `(.L_x_1753) ;  /* 0x000000000f087348 */ /* 0x000fea0003c00000 */
[----:B------:R0:W1:Y:S02]  /*27e20*/  SHFL.IDX P6, R14, R13, R12, R11 ;  /* 0x0000000c0d0e7389 */ /* 0x00006400000c000b */
[----:B01----:R-:W-:Y:S01]  /*27e30*/  ENDCOLLECTIVE ;  /* 0x000000000000791b */ /* 0x003fe20003800000 */
.L_x_1753:
[----:B------:R-:W-:Y:S05]  /*27e40*/  BSYNC B1 ;  /* 0x0000000000017941 */ /* 0x000fea0003800000 */
.L_x_1752:
[----:B------:R-:W-:Y:S05]  /*27e50*/  BRA `(.L_x_1754) ;  /* 0xfffffe4400487947 */ /* 0x000fea000383ffff */
.L_x_1459:
[----:B------:R-:W-:Y:S01]  /*27e60*/  BSSY B1, `(.L_x_1755) ;  /* 0x0000008000017945 */ /* 0x000fe20003800000 */
[----:B------:R-:W-:Y:S01]  /*27e70*/  MOV R13, R0 ;  /* 0x00000000000d7202 */ /* 0x000fe20000000f00 */
[----:B------:R-:W-:Y:S02]  /*27e80*/  IMAD.MOV.U32 R12, RZ, RZ, 0x1 ;  /* 0x00000001ff0c7424 */ /* 0x000fe400078e00ff */
[----:B------:R-:W-:Y:S02]  /*27e90*/  IMAD.MOV.U32 R11, RZ, RZ, 0x1c1f ;  /* 0x00001c1fff0b7424 */ /* 0x000fe400078e00ff */
[----:B------:R-:W-:-:S07]  /*27ea0*/  IMAD.MOV.U32 R15, RZ, RZ, -0x1 ;  /* 0xffffffffff0f7424 */ /* 0x000fce00078e00ff */
[----:B------:R-:W-:Y:S05]  /*27eb0*/  WARPSYNC.COLLECTIVE R15, `(.L_x_1756) ;  /* 0x000000000f087348 */ /* 0x000fea0003c00000 */
[----:B------:R0:W1:Y:S02]  /*27ec0*/  SHFL.IDX P6, R14, R13, R12, R11 ;  /* 0x0000000c0d0e7389 */ /* 0x00006400000c000b */
[----:B01----:R-:W-:Y:S01]  /*27ed0*/  ENDCOLLECTIVE ;  /* 0x000000000000791b */ /* 0x003fe20003800000 */
.L_x_1756:
[----:B------:R-:W-:Y:S05]  /*27ee0*/  BSYNC B1 ;  /* 0x0000000000017941 */ /* 0x000fea0003800000 */
.L_x_1755:
[----:B------:R-:W-:Y:S05]  /*27ef0*/  BRA `(.L_x_1757) ;  /* 0xfffffe44002c7947 */ /* 0x000fea000383ffff */
.L_x_1461:
[----:B0-----:R0:W1:Y:S02]  /*27f00*/  SYNCS.PHASECHK.TRANS64.TRYWAIT P2, [R17+URZ+0x30800], R2 ;  /* 0x03080002110075a7 */ /* 0x001064000804017f */
[----:B-1----:R-:W-:Y:S05]  /*27f10*/  @!P2 NANOSLEEP.SYNCS 0x989680 ;  /* 0x009896800000a95d */ /* 0x002fea0003900000 */
[----:B------:R-:W1:Y:S02]  /*27f20*/  @!P2 SYNCS.PHASECHK.TRANS64 P2, [R17+URZ+0x30800], R2 ;  /* 0x030800021100a5a7 */ /* 0x000e64000804007f */
[----:B-1----:R-:W-:Y:S05]  /*27f30*/  @!P2 BRA `(.L_x_1461) ;  /* 0xfffffffc00f0a947 */ /* 0x002fea000383ffff */
[----:B------:R-:W-:Y:S05]  /*27f40*/  BRA `(.L_x_1758) ;  /* 0xfffffe44008c7947 */ /* 0x000fea000383ffff */
.L_x_1489:
        /* <DEDUP_REMOVED lines=8> */
.L_x_1760:
[----:B------:R-:W-:Y:S05]  /*27fd0*/  BSYNC B1 ;  /* 0x0000000000017941 */ /* 0x000fea0003800000 */
.L_x_1759:
[----:B------:R-:W-:Y:S05]  /*27fe0*/  BRA `(.L_x_1761) ;  /* 0xfffffe7400107947 */ /* 0x000fea000383ffff */
.L_x_1490:
[----:B------:R-:W-:Y:S01]  /*27ff0*/  BSSY B1, `(.L_x_1762) ;  /* 0x0000008000017945 */ /* 0x000fe20003800000 */
[----:B------:R-:W-:Y:S01]  /*28000*/  IMAD.MOV.U32 R13, RZ, RZ, R3 ;  /* 0x000000ffff0d7224 */ /* 0x000fe200078e0003 */
[----:B------:R-:W-:Y:S01]  /*28010*/  MOV R11, 0x1c1f ;  /* 0x00001c1f000b7802 */ /* 0x000fe20000000f00 */
[----:B------:R-:W-:Y:S02]  /*28020*/  IMAD.MOV.U32 R12, RZ, RZ, RZ ;  /* 0x000000ffff0c7224 */ /* 0x000fe400078e00ff */
[----:B------:R-:W-:-:S07]  /*28030*/  IMAD.MOV.U32 R15, RZ, RZ, -0x1 ;  /* 0xffffffffff0f7424 */ /* 0x000fce00078e00ff */
[----:B------:R-:W-:Y:S05]  /*28040*/  WARPSYNC.COLLECTIVE R15, `(.L_x_1763) ;  /* 0x000000000f087348 */ /* 0x000fea0003c00000 */
[----:B------:R0:W1:Y:S02]  /*28050*/  SHFL.IDX P6, R14, R13, R12, R11 ;  /* 0x0000000c0d0e7389 */ /* 0x00006400000c000b */
[----:B01----:R-:W-:Y:S01]  /*28060*/  ENDCOLLECTIVE ;  /* 0x000000000000791b */ /* 0x003fe20003800000 */
.L_x_1763:
[----:B------:R-:W-:Y:S05]  /*28070*/  BSYNC B1 ;  /* 0x0000000000017941 */ /* 0x000fea0003800000 */
.L_x_1762:
[----:B------:R-:W-:Y:S05]  /*28080*/  BRA `(.L_x_1764) ;  /* 0xfffffe7000f07947 */ /* 0x000fea000383ffff */
.L_x_1491:
        /* <DEDUP_REMOVED lines=8> */
.L_x_1766:
[----:B------:R-:W-:Y:S05]  /*28110*/  BSYNC B1 ;  /* 0x0000000000017941 */ /* 0x000fea0003800000 */
.L_x_1765:
[----:B------:R-:W-:Y:S05]  /*28120*/  BRA `(.L_x_1767) ;  /* 0xfffffe7000d07947 */ /* 0x000fea000383ffff */
.L_x_1492:
        /* <DEDUP_REMOVED lines=8> */
.L_x_1769:
[----:B------:R-:W-:Y:S05]  /*281b0*/  BSYNC B1 ;  /* 0x0000000000017941 */ /* 0x000fea0003800000 */
.L_x_1768:
[----:B------:R-:W-:Y:S05]  /*281c0*/  BRA `(.L_x_1770) ;  /* 0xfffffe7000b07947 */ /* 0x000fea000383ffff */
.L_x_1493:
        /* <DEDUP_REMOVED lines=8> */
.L_x_1772:
[----:B------:R-:W-:Y:S05]  /*28250*/  BSYNC B1 ;  /* 0x0000000000017941 */ /* 0x000fea0003800000 */
.L_x_1771:
[----:B------:R-:W-:Y:S05]  /*28260*/  BRA `(.L_x_1773) ;  /* 0xfffffe7000907947 */ /* 0x000fea000383ffff */
.L_x_1494:
        /* <DEDUP_REMOVED lines=8> */
.L_x_1775:
[----:B------:R-:W-:Y:S05]  /*282f0*/  BSYNC B1 ;  /* 0x0000000000017941 */ /* 0x000fea0003800000 */
.L_x_1774:
[----:B------:R-:W-:Y:S05]  /*28300*/  BRA `(.L_x_1776) ;  /* 0xfffffe7000747947 */ /* 0x000fea000383ffff */
.L_x_1495:
        /* <DEDUP_REMOVED lines=8> */
.L_x_1778:
[----:B------:R-:W-:Y:S05]  /*28390*/  BSYNC B1 ;  /* 0x0000000000017941 */ /* 0x000fea0003800000 */
.L_x_1777:
[----:B------:R-:W-:Y:S05]  /*283a0*/  BRA `(.L_x_1779) ;  /* 0xfffffe7000587947 */ /* 0x000fea000383ffff */
.L_x_1496:
        /* <DEDUP_REMOVED lines=8> */
.L_x_1781:
[----:B------:R-:W-:Y:S05]  /*28430*/  BSYNC B1 ;  /* 0x0000000000017941 */ /* 0x000fea0003800000 */
.L_x_1780:
[----:B------:R-:W-:Y:S05]  /*28440*/  BRA `(.L_x_1782) ;  /* 0xfffffe70003c7947 */ /* 0x000fea000383ffff */
.L_x_1498:
[----:B0-----:R0:W1:Y:S02]  /*28450*/  SYNCS.PHASECHK.TRANS64.TRYWAIT P2, [R17+URZ+0x30800], R8 ;  /* 0x03080008110075a7 */ /* 0x001064000804017f */
[----:B-1----:R-:W-:Y:S05]  /*28460*/  @!P2 NANOSLEEP.SYNCS 0x989680 ;  /* 0x009896800000a95d */ /* 0x002fea0003900000 */
[----:B------:R-:W1:Y:S02]  /*28470*/  @!P2 SYNCS.PHASECHK.TRANS64 P2, [R17+URZ+0x30800], R8 ;  /* 0x030800081100a5a7 */ /* 0x000e64000804007f */
[----:B-1----:R-:W-:Y:S05]  /*28480*/  @!P2 BRA `(.L_x_1498) ;  /* 0xfffffffc00f0a947 */ /* 0x002fea000383ffff */
[----:B------:R-:W-:Y:S05]  /*28490*/  BRA `(.L_x_1783) ;  /* 0xfffffe70009c7947 */ /* 0x000fea000383ffff */
.L_x_1512:
[----:B-1----:R1:W2:Y:S02]  /*284a0*/  SYNCS.PHASECHK.TRANS64.TRYWAIT P2, [R5+URZ+0x30830], R0 ;  /* 0x03083000050075a7 */ /* 0x0022a4000804017f */
[----:B--2---:R-:W-:Y:S05]  /*284b0*/  @!P2 NANOSLEEP.SYNCS 0x989680 ;  /* 0x009896800000a95d */ /* 0x004fea0003900000 */
[----:B------:R-:W2:Y:S02]  /*284c0*/  @!P2 SYNCS.PHASECHK.TRANS64 P2, [R5+URZ+0x30830], R0 ;  /* 0x030830000500a5a7 */ /* 0x000ea4000804007f */
[----:B--2---:R-:W-:Y:S05]  /*284d0*/  @!P2 BRA `(.L_x_1512) ;  /* 0xfffffffc00f0a947 */ /* 0x004fea000383ffff */
[----:B------:R-:W-:Y:S05]  /*284e0*/  BRA `(.L_x_1511) ;  /* 0xfffffe98003c7947 */ /* 0x000fea000383ffff */
.L_x_1532:
[----:B-1----:R1:W2:Y:S02]  /*284f0*/  SYNCS.PHASECHK.TRANS64.TRYWAIT P2, [R0+URZ+0x30830], R11 ;  /* 0x0308300b000075a7 */ /* 0x0022a4000804017f */
[----:B--2---:R-:W-:Y:S05]  /*28500*/  @!P2 NANOSLEEP.SYNCS 0x989680 ;  /* 0x009896800000a95d */ /* 0x004fea0003900000 */
[----:B------:R-:W2:Y:S02]  /*28510*/  @!P2 SYNCS.PHASECHK.TRANS64 P2, [R0+URZ+0x30830], R11 ;  /* 0x0308300b0000a5a7 */ /* 0x000ea4000804007f */
[----:B--2---:R-:W-:Y:S05]  /*28520*/  @!P2 BRA `(.L_x_1532) ;  /* 0xfffffffc00f0a947 */ /* 0x004fea000383ffff */
[----:B------:R-:W-:Y:S05]  /*28530*/  BRA `(.L_x_1531) ;  /* 0xfffffec800007947 */ /* 0x000fea000383ffff */
.L_x_1537:
[----:B-1----:R1:W2:Y:S02]  /*28540*/  SYNCS.PHASECHK.TRANS64.TRYWAIT P2, [R14+URZ+0x30850], R2 ;  /* 0x030850020e0075a7 */ /* 0x0022a4000804017f */
[----:B--2---:R-:W-:Y:S05]  /*28550*/  @!P2 NANOSLEEP.SYNCS 0x989680 ;  /* 0x009896800000a95d */ /* 0x004fea0003900000 */
[----:B------:R-:W2:Y:S02]  /*28560*/  @!P2 SYNCS.PHASECHK.TRANS64 P2, [R14+URZ+0x30850], R2 ;  /* 0x030850020e00a5a7 */ /* 0x000ea4000804007f */
[----:B--2---:R-:W-:Y:S05]  /*28570*/  @!P2 BRA `(.L_x_1537) ;  /* 0xfffffffc00f0a947 */ /* 0x004fea000383ffff */
[----:B------:R-:W-:Y:S05]  /*28580*/  BRA `(.L_x_1536) ;  /* 0xfffffed4008c7947 */ /* 0x000fea000383ffff */
.L_x_1557:
[----:B-1----:R1:W2:Y:S02]  /*28590*/  SYNCS.PHASECHK.TRANS64.TRYWAIT P2, [R0+URZ+0x30830], R21 ;  /* 0x03083015000075a7 */ /* 0x0022a4000804017f */
[----:B--2---:R-:W-:Y:S05]  /*285a0*/  @!P2 NANOSLEEP.SYNCS 0x989680 ;  /* 0x009896800000a95d */ /* 0x004fea0003900000 */
[----:B------:R-:W2:Y:S02]  /*285b0*/  @!P2 SYNCS.PHASECHK.TRANS64 P2, [R0+URZ+0x30830], R21 ;  /* 0x030830150000a5a7 */ /* 0x000ea4000804007f */
[----:B--2---:R-:W-:Y:S05]  /*285c0*/  @!P2 BRA `(.L_x_1557) ;  /* 0xfffffffc00f0a947 */ /* 0x004fea000383ffff */
[----:B------:R-:W-:Y:S05]  /*285d0*/  BRA `(.L_x_1556) ;  /* 0xfffffefc00947947 */ /* 0x000fea000383ffff */
.L_x_1562:
[----:B-1----:R1:W2:Y:S02]  /*285e0*/  SYNCS.PHASECHK.TRANS64.TRYWAIT P2, [R200+URZ+0x30850], R0 ;  /* 0x03085000c80075a7 */ /* 0x0022a4000804017f */
[----:B--2---:R-:W-:Y:S05]  /*285f0*/  @!P2 NANOSLEEP.SYNCS 0x989680 ;  /* 0x009896800000a95d */ /* 0x004fea0003900000 */
[----:B------:R-:W2:Y:S02]  /*28600*/  @!P2 SYNCS.PHASECHK.TRANS64 P2, [R200+URZ+0x30850], R0 ;  /* 0x03085000c800a5a7 */ /* 0x000ea4000804007f */
[----:B--2---:R-:W-:Y:S05]  /*28610*/  @!P2 BRA `(.L_x_1562) ;  /* 0xfffffffc00f0a947 */ /* 0x004fea000383ffff */
[----:B------:R-:W-:Y:S05]  /*28620*/  BRA `(.L_x_1561) ;  /* 0xffffff0c000c7947 */ /* 0x000fea000383ffff */
.L_x_1570:
[----:B-1----:R1:W2:Y:S02]  /*28630*/  SYNCS.PHASECHK.TRANS64.TRYWAIT P2, [R0+URZ+0x30830], R15 ;  /* 0x0308300f000075a7 */ /* 0x0022a4000804017f */
[----:B--2---:R-:W-:Y:S05]  /*28640*/  @!P2 NANOSLEEP.SYNCS 0x989680 ;  /* 0x009896800000a95d */ /* 0x004fea0003900000 */
[----:B------:R-:W2:Y:S02]  /*28650*/  @!P2 SYNCS.PHASECHK.TRANS64 P2, [R0+URZ+0x30830], R15 ;  /* 0x0308300f0000a5a7 */ /* 0x000ea4000804007f */
[----:B--2---:R-:W-:Y:S05]  /*28660*/  @!P2 BRA `(.L_x_1570) ;  /* 0xfffffffc00f0a947 */ /* 0x004fea000383ffff */
[----:B------:R-:W-:Y:S05]  /*28670*/  BRA `(.L_x_1569) ;  /* 0xffffff2000087947 */ /* 0x000fea000383ffff */
.L_x_1575:
[----:B-1----:R1:W2:Y:S02]  /*28680*/  SYNCS.PHASECHK.TRANS64.TRYWAIT P2, [R12+URZ+0x30850], R2 ;  /* 0x030850020c0075a7 */ /* 0x0022a4000804017f */
[----:B--2---:R-:W-:Y:S05]  /*28690*/  @!P2 NANOSLEEP.SYNCS 0x989680 ;  /* 0x009896800000a95d */ /* 0x004fea0003900000 */
[----:B------:R-:W2:Y:S02]  /*286a0*/  @!P2 SYNCS.PHASECHK.TRANS64 P2, [R12+URZ+0x30850], R2 ;  /* 0x030850020c00a5a7 */ /* 0x000ea4000804007f */
[----:B--2---:R-:W-:Y:S05]  /*286b0*/  @!P2 BRA `(.L_x_1575) ;  /* 0xfffffffc00f0a947 */ /* 0x004fea000383ffff */
[----:B------:R-:W-:Y:S05]  /*286c0*/  BRA `(.L_x_1574) ;  /* 0xffffff2c00947947 */ /* 0x000fea000383ffff */
.L_x_1589:
[----:B-1----:R1:W2:Y:S02]  /*286d0*/  SYNCS.PHASECHK.TRANS64.TRYWAIT P0, [R12+URZ+0x30850], R3 ;  /* 0x030850030c0075a7 */ /* 0x0022a4000800017f */
[----:B--2---:R-:W-:Y:S05]  /*286e0*/  @!P0 NANOSLEEP.SYNCS 0x989680 ;  /* 0x009896800000895d */ /* 0x004fea0003900000 */
[----:B------:R-:W2:Y:S02]  /*286f0*/  @!P0 SYNCS.PHASECHK.TRANS64 P0, [R12+URZ+0x30850], R3 ;  /* 0x030850030c0085a7 */ /* 0x000ea4000800007f */
[----:B--2---:R-:W-:Y:S05]  /*28700*/  @!P0 BRA `(.L_x_1589) ;  /* 0xfffffffc00f08947 */ /* 0x004fea000383ffff */
[----:B------:R-:W-:Y:S05]  /*28710*/  BRA `(.L_x_1588) ;  /* 0xffffff58006c7947 */ /* 0x000fea000383ffff */
.L_x_1631:
[----:B------:R-:W0:Y:S01]  /*28720*/  S2R R11, SR_TID.X ;  /* 0x00000000000b7919 */ /* 0x000e220000002100 */
[----:B------:R-:W-:Y:S01]  /*28730*/  BSSY B1, `(.L_x_1784) ;  /* 0x000000a000017945 */ /* 0x000fe20003800000 */
[----:B------:R-:W-:Y:S02]  /*28740*/  IMAD.MOV.U32 R12, RZ, RZ, RZ ;  /* 0x000000ffff0c7224 */ /* 0x000fe400078e00ff */
[----:B------:R-:W-:Y:S01]  /*28750*/  IMAD.MOV.U32 R15, RZ, RZ, -0x1 ;  /* 0xffffffffff0f7424 */ /* 0x000fe200078e00ff */
[----:B0-----:R-:W-:-:S04]  /*28760*/  SHF.R.U32.HI R11, RZ, 0x5, R11 ;  /* 0x00000005ff0b7819 */ /* 0x001fc8000001160b */
[----:B------:R-:W-:-:S05]  /*28770*/  LOP3.LUT R11, R11, 0x3, RZ, 0xc0, !PT ;  /* 0x000000030b0b7812 */ /* 0x000fca00078ec0ff */
[----:B------:R-:W-:Y:S02]  /*28780*/  IMAD.MOV.U32 R13, RZ, RZ, R11 ;  /* 0x000000ffff0d7224 */ /* 0x000fe400078e000b */
[----:B------:R-:W-:-:S07]  /*28790*/  IMAD.MOV.U32 R11, RZ, RZ, 0x1f ;  /* 0x0000001fff0b7424 */ /* 0x000fce00078e00ff */
[----:B------:R-:W-:Y:S05]  /*287a0*/  WARPSYNC.COLLECTIVE R15, `(.L_x_1785) ;  /* 0x000000000f087348 */ /* 0x000fea0003c00000 */
[----:B------:R0:W1:Y:S02]  /*287b0*/  SHFL.IDX P6, R14, R13, R12, R11 ;  /* 0x0000000c0d0e7389 */ /* 0x00006400000c000b */
[----:B01----:R-:W-:Y:S01]  /*287c0*/  ENDCOLLECTIVE ;  /* 0x000000000000791b */ /* 0x003fe20003800000 */
.L_x_1785:
[----:B------:R-:W-:Y:S05]  /*287d0*/  BSYNC B1 ;  /* 0x0000000000017941 */ /* 0x000fea0003800000 */
.L_x_1784:
[----:B------:R-:W-:Y:S05]  /*287e0*/  BRA `(.L_x_1786) ;  /* 0xffffff9c00fc7947 */ /* 0x000fea000383ffff */
.L_x_1632:
[----:B------:R-:W-:Y:S01]  /*287f0*/  BSSY B1, `(.L_x_1787) ;  /* 0x0000006000017945 */ /* 0x000fe20003800000 */
[----:B------:R-:W-:-:S07]  /*28800*/  MOV R15, 0xffffffff ;  /* 0xffffffff000f7802 */ /* 0x000fce0000000f00 */
[----:B------:R-:W-:Y:S05]  /*28810*/  WARPSYNC.COLLECTIVE R15, `(.L_x_1788) ;  /* 0x000000000f0c7348 */ /* 0x000fea0003c00000 */
[----:B------:R-:W-:Y:S02]  /*28820*/  ELECT P6, UR62, PT ;  /* 0x00000000003e782f */ /* 0x000fe400038c0000 */
[----:B------:R-:W-:Y:S01]  /*28830*/  MOV R14, UR62 ;  /* 0x0000003e000e7c02 */ /* 0x000fe20008000f00 */
[----:B------:R-:W-:Y:S10]  /*28840*/  ENDCOLLECTIVE ;  /* 0x000000000000791b */ /* 0x000ff40003800000 */
.L_x_1788:
[----:B------:R-:W-:Y:S05]  /*28850*/  BSYNC B1 ;  /* 0x0000000000017941 */ /* 0x000fea0003800000 */
.L_x_1787:
[----:B------:R-:W-:Y:S05]  /*28860*/  BRA `(.L_x_1789) ;  /* 0xffffff9c00e87947 */ /* 0x000fea000383ffff */
.L_x_1634:
[----:B0-----:R0:W1:Y:S02]  /*28870*/  SYNCS.PHASECHK.TRANS64.TRYWAIT P0, [R12+URZ+0x30820], R8 ;  /* 0x030820080c0075a7 */ /* 0x001064000800017f */
[----:B-1----:R-:W-:Y:S05]  /*28880*/  @!P0 NANOSLEEP.SYNCS 0x989680 ;  /* 0x009896800000895d */ /* 0x002fea0003900000 */
[----:B------:R-:W1:Y:S02]  /*28890*/  @!P0 SYNCS.PHASECHK.TRANS64 P0, [R12+URZ+0x30820], R8 ;  /* 0x030820080c0085a7 */ /* 0x000e64000800007f */
[----:B-1----:R-:W-:Y:S05]  /*288a0*/  @!P0 BRA `(.L_x_1634) ;  /* 0xfffffffc00f08947 */ /* 0x002fea000383ffff */
[----:B------:R-:W-:Y:S05]  /*288b0*/  BRA `(.L_x_1790) ;  /* 0xffffffa000047947 */ /* 0x000fea000383ffff */
.L_x_1637:
[----:B-1----:R1:W2:Y:S02]  /*288c0*/  SYNCS.PHASECHK.TRANS64.TRYWAIT P0, [R9+URZ+0x308a0], R11 ;  /* 0x0308a00b090075a7 */ /* 0x0022a4000800017f */
[----:B--2---:R-:W-:Y:S05]  /*288d0*/  @!P0 NANOSLEEP.SYNCS 0x989680 ;  /* 0x009896800000895d */ /* 0x004fea0003900000 */
[----:B------:R-:W2:Y:S02]  /*288e0*/  @!P0 SYNCS.PHASECHK.TRANS64 P0, [R9+URZ+0x308a0], R11 ;  /* 0x0308a00b090085a7 */ /* 0x000ea4000800007f */
[----:B--2---:R-:W-:Y:S05]  /*288f0*/  @!P0 BRA `(.L_x_1637) ;  /* 0xfffffffc00f08947 */ /* 0x004fea000383ffff */
[----:B------:R-:W-:Y:S05]  /*28900*/  BRA `(.L_x_1791) ;  /* 0xffffffa000107947 */ /* 0x000fea000383ffff */
.L_x_1639:
[----:B0-----:R0:W2:Y:S02]  /*28910*/  SYNCS.PHASECHK.TRANS64.TRYWAIT P0, [R9+URZ+0x308c0], R11 ;  /* 0x0308c00b090075a7 */ /* 0x0010a4000800017f */
[----:B--2---:R-:W-:Y:S05]  /*28920*/  @!P0 NANOSLEEP.SYNCS 0x989680 ;  /* 0x009896800000895d */ /* 0x004fea0003900000 */
[----:B------:R-:W2:Y:S02]  /*28930*/  @!P0 SYNCS.PHASECHK.TRANS64 P0, [R9+URZ+0x308c0], R11 ;  /* 0x0308c00b090085a7 */ /* 0x000ea4000800007f */
[----:B--2---:R-:W-:Y:S05]  /*28940*/  @!P0 BRA `(.L_x_1639) ;  /* 0xfffffffc00f08947 */ /* 0x004fea000383ffff */
[----:B------:R-:W-:Y:S05]  /*28950*/  BRA `(.L_x_1792) ;  /* 0xffffffa000987947 */ /* 0x000fea000383ffff */
.L_x_1643:
[----:B0-----:R0:W1:Y:S02]  /*28960*/  SYNCS.PHASECHK.TRANS64.TRYWAIT P0, [R8+URZ+0x308a0], R9 ;  /* 0x0308a009080075a7 */ /* 0x001064000800017f */
[----:B-1----:R-:W-:Y:S05]  /*28970*/  @!P0 NANOSLEEP.SYNCS 0x989680 ;  /* 0x009896800000895d */ /* 0x002fea0003900000 */
[----:B------:R-:W1:Y:S02]  /*28980*/  @!P0 SYNCS.PHASECHK.TRANS64 P0, [R8+URZ+0x308a0], R9 ;  /* 0x0308a009080085a7 */ /* 0x000e64000800007f */
[----:B-1----:R-:W-:Y:S05]  /*28990*/  @!P0 BRA `(.L_x_1643) ;  /* 0xfffffffc00f08947 */ /* 0x002fea000383ffff */
[----:B------:R-:W-:Y:S05]  /*289a0*/  BRA `(.L_x_1793) ;  /* 0xffffffa400547947 */ /* 0x000fea000383ffff */
.L_x_1645:
[----:B-1----:R1:W2:Y:S02]  /*289b0*/  SYNCS.PHASECHK.TRANS64.TRYWAIT P1, [R8+URZ+0x308c0], R9 ;  /* 0x0308c009080075a7 */ /* 0x0022a4000802017f */
[----:B--2---:R-:W-:Y:S05]  /*289c0*/  @!P1 NANOSLEEP.SYNCS 0x989680 ;  /* 0x009896800000995d */ /* 0x004fea0003900000 */
[----:B------:R-:W2:Y:S02]  /*289d0*/  @!P1 SYNCS.PHASECHK.TRANS64 P1, [R8+URZ+0x308c0], R9 ;  /* 0x0308c009080095a7 */ /* 0x000ea4000802007f */
[----:B--2---:R-:W-:Y:S05]  /*289e0*/  @!P1 BRA `(.L_x_1645) ;  /* 0xfffffffc00f09947 */ /* 0x004fea000383ffff */
[----:B------:R-:W-:Y:S05]  /*289f0*/  BRA `(.L_x_1794) ;  /* 0xffffffa400d87947 */ /* 0x000fea000383ffff */
.L_x_1665:
        /* <DEDUP_REMOVED lines=11> */
.L_x_1796:
[----:B------:R-:W-:Y:S05]  /*28ab0*/  BSYNC B0 ;  /* 0x0000000000007941 */ /* 0x000fea0003800000 */
.L_x_1795:
[----:B------:R-:W-:Y:S05]  /*28ac0*/  BRA `(.L_x_1797) ;  /* 0xffffffb400c47947 */ /* 0x000fea000383ffff */
.L_x_1666:
[----:B------:R-:W-:Y:S01]  /*28ad0*/  BSSY B0, `(.L_x_1798) ;  /* 0x0000006000007945 */ /* 0x000fe20003800000 */
[----:B------:R-:W-:-:S07]  /*28ae0*/  MOV R15, 0xffffffff ;  /* 0xffffffff000f7802 */ /* 0x000fce0000000f00 */
[----:B------:R-:W-:Y:S05]  /*28af0*/  WARPSYNC.COLLECTIVE R15, `(.L_x_1799) ;  /* 0x000000000f0c7348 */ /* 0x000fea0003c00000 */
[----:B------:R-:W-:Y:S02]  /*28b00*/  ELECT P6, UR62, PT ;  /* 0x00000000003e782f */ /* 0x000fe400038c0000 */
[----:B------:R-:W-:Y:S01]  /*28b10*/  MOV R14, UR62 ;  /* 0x0000003e000e7c02 */ /* 0x000fe20008000f00 */
[----:B------:R-:W-:Y:S10]  /*28b20*/  ENDCOLLECTIVE ;  /* 0x000000000000791b */ /* 0x000ff40003800000 */
.L_x_1799:
[----:B------:R-:W-:Y:S05]  /*28b30*/  BSYNC B0 ;  /* 0x0000000000007941 */ /* 0x000fea0003800000 */
.L_x_1798:
[----:B------:R-:W-:Y:S05]  /*28b40*/  BRA `(.L_x_1800) ;  /* 0xffffffb400b47947 */ /* 0x000fea000383ffff */
.L_x_1669:
[----:B0-----:R0:W1:Y:S02]  /*28b50*/  SYNCS.PHASECHK.TRANS64.TRYWAIT P0, [R7+URZ+0x30840], R10 ;  /* 0x0308400a070075a7 */ /* 0x001064000800017f */
[----:B-1----:R-:W-:Y:S05]  /*28b60*/  @!P0 NANOSLEEP.SYNCS 0x989680 ;  /* 0x009896800000895d */ /* 0x002fea0003900000 */
[----:B------:R-:W1:Y:S02]  /*28b70*/  @!P0 SYNCS.PHASECHK.TRANS64 P0, [R7+URZ+0x30840], R10 ;  /* 0x0308400a070085a7 */ /* 0x000e64000800007f */
[----:B-1----:R-:W-:Y:S05]  /*28b80*/  @!P0 BRA `(.L_x_1669) ;  /* 0xfffffffc00f08947 */ /* 0x002fea000383ffff */
[----:B------:R-:W-:Y:S05]  /*28b90*/  BRA `(.L_x_1801) ;  /* 0xffffffb800147947 */ /* 0x000fea000383ffff */
.L_x_1672:
        /* <DEDUP_REMOVED lines=8> */
.L_x_1680:
[----:B0-----:R0:W1:Y:S02]  /*28c20*/  SYNCS.PHASECHK.TRANS64.TRYWAIT P0, [R3+URZ+0x30840], R8 ;  /* 0x03084008030075a7 */ /* 0x001064000800017f */
[----:B-1----:R-:W-:Y:S05]  /*28c30*/  @!P0 NANOSLEEP.SYNCS 0x989680 ;  /* 0x009896800000895d */ /* 0x002fea0003900000 */
[----:B------:R-:W1:Y:S02]  /*28c40*/  @!P0 SYNCS.PHASECHK.TRANS64 P0, [R3+URZ+0x30840], R8 ;  /* 0x03084008030085a7 */ /* 0x000e64000800007f */
[----:B-1----:R-:W-:Y:S05]  /*28c50*/  @!P0 BRA `(.L_x_1680) ;  /* 0xfffffffc00f08947 */ /* 0x002fea000383ffff */
[----:B------:R-:W-:Y:S05]  /*28c60*/  BRA `(.L_x_1803) ;  /* 0xffffffc000147947 */ /* 0x000fea000383ffff */
.L_x_1682:
[----:B0-----:R0:W1:Y:S02]  /*28c70*/  SYNCS.PHASECHK.TRANS64.TRYWAIT P0, [R8+URZ+0x60], R3 ;  /* 0x00006003080075a7 */ /* 0x001064000800017f */
[----:B-1----:R-:W-:Y:S05]  /*28c80*/  @!P0 NANOSLEEP.SYNCS 0x989680 ;  /* 0x009896800000895d */ /* 0x002fea0003900000 */
[----:B------:R-:W1:Y:S02]  /*28c90*/  @!P0 SYNCS.PHASECHK.TRANS64 P0, [R8+URZ+0x60], R3 ;  /* 0x00006003080085a7 */ /* 0x000e64000800007f */
[----:B-1----:R-:W-:Y:S05]  /*28ca0*/  @!P0 BRA `(.L_x_1682) ;  /* 0xfffffffc00f08947 */ /* 0x002fea000383ffff */
[----:B------:R-:W-:Y:S05]  /*28cb0*/  BRA `(.L_x_1804) ;  /* 0xffffffc000b47947 */ /* 0x000fea000383ffff */
.L_x_1687:
[----:B-1----:R1:W2:Y:S02]  /*28cc0*/  SYNCS.PHASECHK.TRANS64.TRYWAIT P0, [R2+URZ+0x30840], R3 ;  /* 0x03084003020075a7 */ /* 0x0022a4000800017f */
[----:B--2---:R-:W-:Y:S05]  /*28cd0*/  @!P0 NANOSLEEP.SYNCS 0x989680 ;  /* 0x009896800000895d */ /* 0x004fea0003900000 */
[----:B------:R-:W2:Y:S02]  /*28ce0*/  @!P0 SYNCS.PHASECHK.TRANS64 P0, [R2+URZ+0x30840], R3 ;  /* 0x03084003020085a7 */ /* 0x000ea4000800007f */
[----:B--2---:R-:W-:Y:S05]  /*28cf0*/  @!P0 BRA `(.L_x_1687) ;  /* 0xfffffffc00f08947 */ /* 0x004fea000383ffff */
[----:B------:R-:W-:Y:S05]  /*28d00*/  BRA `(.L_x_1805) ;  /* 0xffffffc8001c7947 */ /* 0x000fea000383ffff */
.L_x_1689:
[----:B0-----:R0:W1:Y:S02]  /*28d10*/  SYNCS.PHASECHK.TRANS64.TRYWAIT P1, [R2+URZ+0x60], R18 ;  /* 0x00006012020075a7 */ /* 0x001064000802017f */
[----:B-1----:R-:W-:Y:S05]  /*28d20*/  @!P1 NANOSLEEP.SYNCS 0x989680 ;  /* 0x009896800000995d */ /* 0x002fea0003900000 */
[----:B------:R-:W1:Y:S02]  /*28d30*/  @!P1 SYNCS.PHASECHK.TRANS64 P1, [R2+URZ+0x60], R18 ;  /* 0x00006012020095a7 */ /* 0x000e64000802007f */
[----:B-1----:R-:W-:Y:S05]  /*28d40*/  @!P1 BRA `(.L_x_1689) ;  /* 0xfffffffc00f09947 */ /* 0x002fea000383ffff */
[----:B------:R-:W-:Y:S05]  /*28d50*/  BRA `(.L_x_1806) ;  /* 0xffffffc800bc7947 */ /* 0x000fea000383ffff */
.L_x_1694:
[----:B-1----:R1:W2:Y:S02]  /*28d60*/  SYNCS.PHASECHK.TRANS64.TRYWAIT P0, [R2+URZ+0x30840], R3 ;  /* 0x03084003020075a7 */ /* 0x0022a4000800017f */
[----:B--2---:R-:W-:Y:S05]  /*28d70*/  @!P0 NANOSLEEP.SYNCS 0x989680 ;  /* 0x009896800000895d */ /* 0x004fea0003900000 */
[----:B------:R-:W2:Y:S02]  /*28d80*/  @!P0 SYNCS.PHASECHK.TRANS64 P0, [R2+URZ+0x30840], R3 ;  /* 0x03084003020085a7 */ /* 0x000ea4000800007f */
[----:B--2---:R-:W-:Y:S05]  /*28d90*/  @!P0 BRA `(.L_x_1694) ;  /* 0xfffffffc00f08947 */ /* 0x004fea000383ffff */
[----:B------:R-:W-:Y:S05]  /*28da0*/  BRA `(.L_x_1807) ;  /* 0xffffffcc00e87947 */ /* 0x000fea000383ffff */
.L_x_1696:
[----:B0-----:R0:W1:Y:S02]  /*28db0*/  SYNCS.PHASECHK.TRANS64.TRYWAIT P1, [R2+URZ+0x60], R9 ;  /* 0x00006009020075a7 */ /* 0x001064000802017f */
[----:B-1----:R-:W-:Y:S05]  /*28dc0*/  @!P1 NANOSLEEP.SYNCS 0x989680 ;  /* 0x009896800000995d */ /* 0x002fea0003900000 */
[----:B------:R-:W1:Y:S02]  /*28dd0*/  @!P1 SYNCS.PHASECHK.TRANS64 P1, [R2+URZ+0x60], R9 ;  /* 0x00006009020095a7 */ /* 0x000e64000802007f */
[----:B-1----:R-:W-:Y:S05]  /*28de0*/  @!P1 BRA `(.L_x_1696) ;  /* 0xfffffffc00f09947 */ /* 0x002fea000383ffff */
[----:B------:R-:W-:Y:S05]  /*28df0*/  BRA `(.L_x_1808) ;  /* 0xffffffd000907947 */ /* 0x000fea000383ffff */
.L_x_1703:
[----:B0-----:R0:W1:Y:S02]  /*28e00*/  SYNCS.PHASECHK.TRANS64.TRYWAIT P0, [R3+URZ+0x30860], R2 ;  /* 0x03086002030075a7 */ /* 0x001064000800017f */
[----:B-1----:R-:W-:Y:S05]  /*28e10*/  @!P0 NANOSLEEP.SYNCS 0x989680 ;  /* 0x009896800000895d */ /* 0x002fea0003900000 */
[----:B------:R-:W1:Y:S02]  /*28e20*/  @!P0 SYNCS.PHASECHK.TRANS64 P0, [R3+URZ+0x30860], R2 ;  /* 0x03086002030085a7 */ /* 0x000e64000800007f */
[----:B-1----:R-:W-:Y:S05]  /*28e30*/  @!P0 BRA `(.L_x_1703) ;  /* 0xfffffffc00f08947 */ /* 0x002fea000383ffff */
[----:B------:R-:W-:Y:S05]  /*28e40*/  BRA `(.L_x_1809) ;  /* 0xffffffd400a87947 */ /* 0x000fea000383ffff */
.L_x_1705:
[----:B---3--:R-:W3:Y:S01]  /*28e50*/  LDL R0, [R1] ;  /* 0x0000000001007983 */ /* 0x008ee20000100800 */
[----:B------:R-:W-:Y:S01]  /*28e60*/  BSSY B0, `(.L_x_1810) ;  /* 0x0000008000007945 */ /* 0x000fe20003800000 */
[----:B------:R-:W-:Y:S02]  /*28e70*/  IMAD.MOV.U32 R12, RZ, RZ, RZ ;  /* 0x000000ffff0c7224 */ /* 0x000fe400078e00ff */
[----:B------:R-:W-:Y:S02]  /*28e80*/  IMAD.MOV.U32 R11, RZ, RZ, 0x1f ;  /* 0x0000001fff0b7424 */ /* 0x000fe400078e00ff */
[----:B------:R-:W-:Y:S02]  /*28e90*/  IMAD.MOV.U32 R15, RZ, RZ, -0x1 ;  /* 0xffffffffff0f7424 */ /* 0x000fe400078e00ff */
[----:B---3--:R-:W-:-:S07]  /*28ea0*/  IMAD.MOV.U32 R13, RZ, RZ, R0 ;  /* 0x000000ffff0d7224 */ /* 0x008fce00078e0000 */
[----:B012---:R-:W-:Y:S05]  /*28eb0*/  WARPSYNC.COLLECTIVE R15, `(.L_x_1811) ;  /* 0x000000000f087348 */ /* 0x007fea0003c00000 */
[----:B------:R3:W4:Y:S02]  /*28ec0*/  SHFL.IDX P6, R14, R13, R12, R11 ;  /* 0x0000000c0d0e7389 */ /* 0x00072400000c000b */
[----:B01234-:R-:W-:Y:S01]  /*28ed0*/  ENDCOLLECTIVE ;  /* 0x000000000000791b */ /* 0x01ffe20003800000 */
.L_x_1811:
[----:B------:R-:W-:Y:S05]  /*28ee0*/  BSYNC B0 ;  /* 0x0000000000007941 */ /* 0x000fea0003800000 */
.L_x_1810:
[----:B------:R-:W-:Y:S01]  /*28ef0*/  IMAD.MOV.U32 R13, RZ, RZ, R0 ;  /* 0x000000ffff0d7224 */ /* 0x000fe200078e0000 */
[----:B------:R-:W-:Y:S01]  /*28f00*/  MOV R4, R14 ;  /* 0x0000000e00047202 */ /* 0x000fe20000000f00 */
[----:B------:R-:W-:Y:S02]  /*28f10*/  IMAD.MOV.U32 R12, RZ, RZ, 0x1 ;  /* 0x00000001ff0c7424 */ /* 0x000fe400078e00ff */
[----:B------:R-:W-:Y:S02]  /*28f20*/  IMAD.MOV.U32 R11, RZ, RZ, 0x1f ;  /* 0x0000001fff0b7424 */ /* 0x000fe400078e00ff */
[----:B------:R-:W-:-:S07]  /*28f30*/  IMAD.MOV.U32 R15, RZ, RZ, -0x1 ;  /* 0xffffffffff0f7424 */ /* 0x000fce00078e00ff */
[----:B------:R-:W-:Y:S05]  /*28f40*/  WARPSYNC.COLLECTIVE R15, `(.L_x_1812) ;  /* 0x000000000f087348 */ /* 0x000fea0003c00000 */
[----:B------:R0:W1:Y:S02]  /*28f50*/  SHFL.IDX P6, R14, R13, R12, R11 ;  /* 0x0000000c0d0e7389 */ /* 0x00006400000c000b */
[----:B01----:R-:W-:Y:S01]  /*28f60*/  ENDCOLLECTIVE ;  /* 0x000000000000791b */ /* 0x003fe20003800000 */
.L_x_1812:
[----:B------:R-:W-:Y:S01]  /*28f70*/  MOV R7, R14 ;  /* 0x0000000e00077202 */ /* 0x000fe20000000f00 */
[----:B------:R-:W-:Y:S06]  /*28f80*/  BRA `(.L_x_1813) ;  /* 0xffffffd800307947 */ /* 0x000fec000383ffff */
.L_x_1708:
[----:B------:R-:W-:Y:S01]  /*28f90*/  BSSY B0, `(.L_x_1814) ;  /* 0x0000008000007945 */ /* 0x000fe20003800000 */
[----:B-----5:R-:W-:Y:S02]  /*28fa0*/  IMAD.MOV.U32 R13, RZ, RZ, R5 ;  /* 0x000000ffff0d7224 */ /* 0x020fe400078e0005 */
[----:B------:R-:W-:Y:S02]  /*28fb0*/  IMAD.MOV.U32 R12, RZ, RZ, 0x1 ;  /* 0x00000001ff0c7424 */ /* 0x000fe400078e00ff */
[----:B------:R-:W-:Y:S02]  /*28fc0*/  IMAD.MOV.U32 R11, RZ, RZ, RZ ;  /* 0x000000ffff0b7224 */ /* 0x000fe400078e00ff */
[----:B------:R-:W-:-:S07]  /*28fd0*/  IMAD.MOV.U32 R15, RZ, RZ, -0x1 ;  /* 0xffffffffff0f7424 */ /* 0x000fce00078e00ff */
[----:B0-2-4-:R-:W-:Y:S05]  /*28fe0*/  WARPSYNC.COLLECTIVE R15, `(.L_x_1815) ;  /* 0x000000000f087348 */ /* 0x015fea0003c00000 */
[----:B------:R1:W3:Y:S02]  /*28ff0*/  SHFL.UP P6, R14, R13, R12, R11 ;  /* 0x0400000c0d0e7389 */ /* 0x0002e400000c000b */
[----:B01234-:R-:W-:Y:S01]  /*29000*/  ENDCOLLECTIVE ;  /* 0x000000000000791b */ /* 0x01ffe20003800000 */
.L_x_1815:
[----:B------:R-:W-:Y:S05]  /*29010*/  BSYNC B0 ;  /* 0x0000000000007941 */ /* 0x000fea0003800000 */
.L_x_1814:
[----:B------:R-:W-:Y:S01]  /*29020*/  ISETP.NE.AND P0, PT, R10, RZ, PT ;  /* 0x000000ff0a00720c */ /* 0x000fe20003f05270 */
[----:B------:R-:W-:Y:S02]  /*29030*/  IMAD.MOV.U32 R12, RZ, RZ, 0x2 ;  /* 0x00000002ff0c7424 */ /* 0x000fe400078e00ff */
[----:B------:R-:W-:Y:S01]  /*29040*/  IMAD.MOV.U32 R11, RZ, RZ, RZ ;  /* 0x000000ffff0b7224 */ /* 0x000fe200078e00ff */
[----:B------:R-:W-:Y:S01]  /*29050*/  SEL R14, R14, RZ, P0 ;  /* 0x000000ff0e0e7207 */ /* 0x000fe20000000000 */
[----:B------:R-:W-:Y:S01]  /*29060*/  IMAD.MOV.U32 R15, RZ, RZ, -0x1 ;  /* 0xffffffffff0f7424 */ /* 0x000fe200078e00ff */
[----:B------:R-:W-:Y:S02]  /*29070*/  ISETP.GE.U32.AND P0, PT, R10, 0x2, PT ;  /* 0x000000020a00780c */ /* 0x000fe40003f06070 */
[----:B------:R-:W-:-:S11]  /*29080*/  IADD3 R13, R5, R14, RZ ;  /* 0x0000000e050d7210 */ /* 0x000fd60007ffe0ff */
[----:B------:R-:W-:Y:S05]  /*29090*/  WARPSYNC.COLLECTIVE R15, `(.L_x_1816) ;  /* 0x000000000f087348 */ /* 0x000fea0003c00000 */
[----:B------:R0:W1:Y:S02]  /*290a0*/  SHFL.UP P6, R14, R13, R12, R11 ;  /* 0x0400000c0d0e7389 */ /* 0x00006400000c000b */
[----:B01----:R-:W-:Y:S01]  /*290b0*/  ENDCOLLECTIVE ;  /* 0x000000000000791b */ /* 0x003fe20003800000 */
.L_x_1816:
        /* <DEDUP_REMOVED lines=8> */
.L_x_1817:
        /* <DEDUP_REMOVED lines=8> */
.L_x_1818:
[----:B------:R-:W-:Y:S01]  /*291c0*/  IMAD.MOV.U32 R12, RZ, RZ, 0x10 ;  /* 0x00000010ff0c7424 */ /* 0x000fe200078e00ff */
[----:B------:R-:W-:Y:S02]  /*291d0*/  SEL R3, R14, RZ, P0 ;  /* 0x000000ff0e037207 */ /* 0x000fe40000000000 */
[----:B------:R-:W-:Y:S02]  /*291e0*/  ISETP.GE.U32.AND P0, PT, R10, 0x10, PT ;  /* 0x000000100a00780c */ /* 0x000fe40003f06070 */
[----:B------:R-:W-:-:S05]  /*291f0*/  IADD3 R8, R6, R3, RZ ;  /* 0x0000000306087210 */ /* 0x000fca0007ffe0ff */
[----:B------:R-:W-:-:S07]  /*29200*/  IMAD.MOV.U32 R13, RZ, RZ, R8 ;  /* 0x000000ffff0d7224 */ /* 0x000fce00078e0008 */
[----:B------:R-:W-:Y:S05]  /*29210*/  WARPSYNC.COLLECTIVE R15, `(.L_x_1819) ;  /* 0x000000000f087348 */ /* 0x000fea0003c00000 */
[----:B------:R0:W1:Y:S02]  /*29220*/  SHFL.UP P6, R14, R13, R12, R11 ;  /* 0x0400000c0d0e7389 */ /* 0x00006400000c000b */
[----:B01----:R-:W-:Y:S01]  /*29230*/  ENDCOLLECTIVE ;  /* 0x000000000000791b */ /* 0x003fe20003800000 */
.L_x_1819:
[----:B------:R-:W-:Y:S01]  /*29240*/  MOV R12, 0x1f ;  /* 0x0000001f000c7802 */ /* 0x000fe20000000f00 */
[----:B------:R-:W-:Y:S01]  /*29250*/  IMAD.MOV.U32 R11, RZ, RZ, 0x1f ;  /* 0x0000001fff0b7424 */ /* 0x000fe200078e00ff */
[----:B------:R-:W-:-:S05]  /*29260*/  SEL R3, R14, RZ, P0 ;  /* 0x000000ff0e037207 */ /* 0x000fca0000000000 */
[----:B------:R-:W-:-:S04]  /*29270*/  IMAD.IADD R2, R8, 0x1, R3 ;  /* 0x0000000108027824 */ /* 0x000fc800078e0203 */
[----:B------:R-:W-:-:S07]  /*29280*/  IMAD.MOV.U32 R13, RZ, RZ, R2 ;  /* 0x000000ffff0d7224 */ /* 0x000fce00078e0002 */
[----:B------:R-:W-:Y:S05]  /*29290*/  WARPSYNC.COLLECTIVE R15, `(.L_x_1820) ;  /* 0x000000000f087348 */ /* 0x000fea0003c00000 */
[----:B------:R0:W1:Y:S02]  /*292a0*/  SHFL.IDX P6, R14, R13, R12, R11 ;  /* 0x0000000c0d0e7389 */ /* 0x00006400000c000b */
[----:B01----:R-:W-:Y:S01]  /*292b0*/  ENDCOLLECTIVE ;  /* 0x000000000000791b */ /* 0x003fe20003800000 */
.L_x_1820:
[----:B------:R-:W-:Y:S05]  /*292c0*/  BRA `(.L_x_1821) ;  /* 0xffffffd400fc7947 */ /* 0x000fea000383ffff */
.L_x_1713:
        /* <DEDUP_REMOVED lines=8> */
.L_x_1823:
[----:B------:R-:W-:Y:S05]  /*29350*/  BSYNC B0 ;  /* 0x0000000000007941 */ /* 0x000fea0003800000 */
.L_x_1822:
        /* <DEDUP_REMOVED lines=10> */
.L_x_1824:
        /* <DEDUP_REMOVED lines=8> */
.L_x_1825:
[----:B------:R-:W-:Y:S02]  /*29480*/  MOV R12, 0x8 ;  /* 0x00000008000c7802 */ /* 0x000fe40000000f00 */
[----:B------:R-:W-:Y:S02]  /*29490*/  SEL R3, R14, RZ, P0 ;  /* 0x000000ff0e037207 */ /* 0x000fe40000000000 */
[----:B------:R-:W-:-:S03]  /*294a0*/  ISETP.GE.U32.AND P0, PT, R8, 0x8, PT ;  /* 0x000000080800780c */ /* 0x000fc60003f06070 */
[----:B------:R-:W-:-:S04]  /*294b0*/  IMAD.IADD R3, R2, 0x1, R3 ;  /* 0x0000000102037824 */ /* 0x000fc800078e0203 */
[----:B------:R-:W-:-:S07]  /*294c0*/  IMAD.MOV.U32 R13, RZ, RZ, R3 ;  /* 0x000000ffff0d7224 */ /* 0x000fce00078e0003 */
[----:B------:R-:W-:Y:S05]  /*294d0*/  WARPSYNC.COLLECTIVE R15, `(.L_x_1826) ;  /* 0x000000000f087348 */ /* 0x000fea0003c00000 */
[----:B------:R0:W1:Y:S02]  /*294e0*/  SHFL.UP P6, R14, R13, R12, R11 ;  /* 0x0400000c0d0e7389 */ /* 0x00006400000c000b */
[----:B01----:R-:W-:Y:S01]  /*294f0*/  ENDCOLLECTIVE ;  /* 0x000000000000791b */ /* 0x003fe20003800000 */
.L_x_1826:
        /* <DEDUP_REMOVED lines=8> */
.L_x_1827:
[----:B------:R-:W-:Y:S02]  /*29580*/  IMAD.MOV.U32 R12, RZ, RZ, 0x1f ;  /* 0x0000001fff0c7424 */ /* 0x000fe400078e00ff */
[----:B------:R-:W-:Y:S01]  /*29590*/  IMAD.MOV.U32 R11, RZ, RZ, 0x1f ;  /* 0x0000001fff0b7424 */ /* 0x000fe200078e00ff */
[----:B------:R-:W-:-:S05]  /*295a0*/  SEL R3, R14, RZ, P0 ;  /* 0x000000ff0e037207 */ /* 0x000fca0000000000 */
[----:B------:R-:W-:-:S05]  /*295b0*/  IMAD.IADD R2, R6, 0x1, R3 ;  /* 0x0000000106027824 */ /* 0x000fca00078e0203 */
[----:B------:R-:W-:-:S07]  /*295c0*/  MOV R13, R2 ;  /* 0x00000002000d7202 */ /* 0x000fce0000000f00 */
[----:B------:R-:W-:Y:S05]  /*295d0*/  WARPSYNC.COLLECTIVE R15, `(.L_x_1828) ;  /* 0x000000000f087348 */ /* 0x000fea0003c00000 */
[----:B------:R0:W1:Y:S02]  /*295e0*/  SHFL.IDX P6, R14, R13, R12, R11 ;  /* 0x0000000c0d0e7389 */ /* 0x00006400000c000b */
[----:B01----:R-:W-:Y:S01]  /*295f0*/  ENDCOLLECTIVE ;  /* 0x000000000000791b */ /* 0x003fe20003800000 */
.L_x_1828:
[----:B------:R-:W-:Y:S05]  /*29600*/  BRA `(.L_x_1829) ;  /* 0xffffffd400f07947 */ /* 0x000fea000383ffff */
.L_x_1715:
[----:B------:R-:W-:Y:S01]  /*29610*/  BSSY B0, `(.L_x_1830) ;  /* 0x0000006000007945 */ /* 0x000fe20003800000 */
[----:B------:R-:W-:Y:S01]  /*29620*/  PLOP3.LUT P6, PT, P6, PT, PT, 0x8, 0x0 ;  /* 0x000000000000781c */ /* 0x000fe200037ce170 */
[----:B------:R-:W-:-:S12]  /*29630*/  IMAD.MOV.U32 R15, RZ, RZ, -0x1 ;  /* 0xffffffffff0f7424 */ /* 0x000fd800078e00ff */
[----:B0-----:R-:W-:Y:S05]  /*29640*/  WARPSYNC.COLLECTIVE R15, `(.L_x_1831) ;  /* 0x000000000f087348 */ /* 0x001fea0003c00000 */
[----:B------:R-:W-:Y:S01]  /*29650*/  VOTE.ANY R14, PT, P6 ;  /* 0x00000000000e7806 */ /* 0x000fe200030e0100 */
[----:B0-----:R-:W-:Y:S06]  /*29660*/  ENDCOLLECTIVE ;  /* 0x000000000000791b */ /* 0x001fec0003800000 */
.L_x_1831:
[----:B------:R-:W-:Y:S05]  /*29670*/  BSYNC B0 ;  /* 0x0000000000007941 */ /* 0x000fea0003800000 */
.L_x_1830:
[----:B------:R-:W-:Y:S01]  /*29680*/  IMAD.MOV.U32 R3, RZ, RZ, R14 ;  /* 0x000000ffff037224 */ /* 0x000fe200078e000e */
[----:B------:R-:W-:Y:S01]  /*29690*/  MOV R13, R5 ;  /* 0x00000005000d7202 */ /* 0x000fe20000000f00 */
[----:B------:R-:W-:Y:S02]  /*296a0*/  IMAD.MOV.U32 R11, RZ, RZ, 0x1f ;  /* 0x0000001fff0b7424 */ /* 0x000fe400078e00ff */
[----:B------:R-:W0:Y:S01]  /*296b0*/  POPC R8, R3 ;  /* 0x0000000300087309 */ /* 0x000e220000000000 */
[----:B------:R-:W-:Y:S02]  /*296c0*/  IMAD.MOV.U32 R15, RZ, RZ, -0x1 ;  /* 0xffffffffff0f7424 */ /* 0x000fe400078e00ff */
[----:B0-----:R-:W-:-:S07]  /*296d0*/  IMAD.MOV.U32 R12, RZ, RZ, R8 ;  /* 0x000000ffff0c7224 */ /* 0x001fce00078e0008 */
[----:B------:R-:W-:Y:S05]  /*296e0*/  WARPSYNC.COLLECTIVE R15, `(.L_x_1832) ;  /* 0x000000000f087348 */ /* 0x000fea0003c00000 */
[----:B------:R0:W1:Y:S02]  /*296f0*/  SHFL.IDX P6, R14, R13, R12, R11 ;  /* 0x0000000c0d0e7389 */ /* 0x00006400000c000b */
[----:B01----:R-:W-:Y:S01]  /*29700*/  ENDCOLLECTIVE ;  /* 0x000000000000791b */ /* 0x003fe20003800000 */
.L_x_1832:
[----:B------:R-:W-:Y:S01]  /*29710*/  IMAD.MOV.U32 R5, RZ, RZ, R14 ;  /* 0x000000ffff057224 */ /* 0x000fe200078e000e */
[----:B------:R-:W-:Y:S06]  /*29720*/  BRA `(.L_x_1833) ;  /* 0xffffffd400e07947 */ /* 0x000fec000383ffff */
.L_x_1717:
[----:B------:R-:W-:Y:S01]  /*29730*/  BSSY B0, `(.L_x_1834) ;  /* 0x0000007000007945 */ /* 0x000fe20003800000 */
[----:B------:R-:W-:Y:S01]  /*29740*/  MOV R13, R2 ;  /* 0x00000002000d7202 */ /* 0x000fe20000000f00 */
[----:B------:R-:W-:Y:S02]  /*29750*/  IMAD.MOV.U32 R11, RZ, RZ, 0x1f ;  /* 0x0000001fff0b7424 */ /* 0x000fe400078e00ff */
[----:B------:R-:W-:-:S07]  /*29760*/  IMAD.MOV.U32 R15, RZ, RZ, -0x1 ;  /* 0xffffffffff0f7424 */ /* 0x000fce00078e00ff */
[----:B012---:R-:W-:Y:S05]  /*29770*/  WARPSYNC.COLLECTIVE R15, `(.L_x_1835) ;  /* 0x000000000f087348 */ /* 0x007fea0003c00000 */
[----:B------:R3:W4:Y:S02]  /*29780*/  SHFL.IDX P6, R14, R13, R12, R11 ;  /* 0x0000000c0d0e7389 */ /* 0x00072400000c000b */
[----:B01234-:R-:W-:Y:S01]  /*29790*/  ENDCOLLECTIVE ;  /* 0x000000000000791b */ /* 0x01ffe20003800000 */
.L_x_1835:
[----:B------:R-:W-:Y:S05]  /*297a0*/  BSYNC B0 ;  /* 0x0000000000007941 */ /* 0x000fea0003800000 */
.L_x_1834:
[----:B------:R-:W-:Y:S01]  /*297b0*/  IMAD.MOV.U32 R9, RZ, RZ, R14 ;  /* 0x000000ffff097224 */ /* 0x000fe200078e000e */
[----:B------:R-:W-:Y:S06]  /*297c0*/  BRA `(.L_x_1716) ;  /* 0xffffffd400d47947 */ /* 0x000fec000383ffff */
.L_x_1721:
[----:B0-----:R0:W1:Y:S02]  /*297d0*/  SYNCS.PHASECHK.TRANS64.TRYWAIT P0, [R0+URZ+0x30820], R3 ;  /* 0x03082003000075a7 */ /* 0x001064000800017f */
[----:B-1----:R-:W-:Y:S05]  /*297e0*/  @!P0 NANOSLEEP.SYNCS 0x989680 ;  /* 0x009896800000895d */ /* 0x002fea0003900000 */
[----:B------:R-:W1:Y:S02]  /*297f0*/  @!P0 SYNCS.PHASECHK.TRANS64 P0, [R0+URZ+0x30820], R3 ;  /* 0x03082003000085a7 */ /* 0x000e64000800007f */
[----:B-1----:R-:W-:Y:S05]  /*29800*/  @!P0 BRA `(.L_x_1721) ;  /* 0xfffffffc00f08947 */ /* 0x002fea000383ffff */
[----:B------:R-:W-:Y:S05]  /*29810*/  BRA `(.L_x_1836) ;  /* 0xffffffdc00747947 */ /* 0x000fea000383ffff */
.L_x_1722:
        /* <DEDUP_REMOVED lines=11> */
.L_x_1838:
[----:B------:R-:W-:Y:S05]  /*298d0*/  BSYNC B0 ;  /* 0x0000000000007941 */ /* 0x000fea0003800000 */
.L_x_1837:
[----:B------:R-:W-:Y:S05]  /*298e0*/  BRA `(.L_x_1839) ;  /* 0xffffffdc005c7947 */ /* 0x000fea000383ffff */
.L_x_1723:
[----:B------:R-:W-:Y:S01]  /*298f0*/  BSSY B0, `(.L_x_1840) ;  /* 0x0000006000007945 */ /* 0x000fe20003800000 */
[----:B------:R-:W-:-:S07]  /*29900*/  IMAD.MOV.U32 R15, RZ, RZ, -0x1 ;  /* 0xffffffffff0f7424 */ /* 0x000fce00078e00ff */
[----:B01----:R-:W-:Y:S05]  /*29910*/  WARPSYNC.COLLECTIVE R15, `(.L_x_1841) ;  /* 0x000000000f0c7348 */ /* 0x003fea0003c00000 */
[----:B------:R-:W-:Y:S02]  /*29920*/  ELECT P6, UR62, PT ;  /* 0x00000000003e782f */ /* 0x000fe400038c0000 */
[----:B------:R-:W-:Y:S01]  /*29930*/  MOV R14, UR62 ;  /* 0x0000003e000e7c02 */ /* 0x000fe20008000f00 */
[----:B01----:R-:W-:Y:S10]  /*29940*/  ENDCOLLECTIVE ;  /* 0x000000000000791b */ /* 0x003ff40003800000 */
.L_x_1841:
[----:B------:R-:W-:Y:S05]  /*29950*/  BSYNC B0 ;  /* 0x0000000000007941 */ /* 0x000fea0003800000 */
.L_x_1840:
[----:B------:R-:W-:Y:S05]  /*29960*/  BRA `(.L_x_1842) ;  /* 0xffffffdc00507947 */ /* 0x000fea000383ffff */
.L_x_1725:
[----:B0-----:R0:W1:Y:S02]  /*29970*/  SYNCS.PHASECHK.TRANS64.TRYWAIT P0, [R7+URZ], R4 ;  /* 0x00000004070075a7 */ /* 0x001064000800017f */
[----:B-1----:R-:W-:Y:S05]  /*29980*/  @!P0 NANOSLEEP.SYNCS 0x989680 ;  /* 0x009896800000895d */ /* 0x002fea0003900000 */
[----:B------:R-:W1:Y:S02]  /*29990*/  @!P0 SYNCS.PHASECHK.TRANS64 P0, [R7+URZ], R4 ;  /* 0x00000004070085a7 */ /* 0x000e64000800007f */
[----:B-1----:R-:W-:Y:S05]  /*299a0*/  @!P0 BRA `(.L_x_1725) ;  /* 0xfffffffc00f08947 */ /* 0x002fea000383ffff */
[----:B------:R-:W-:Y:S05]  /*299b0*/  BRA `(.L_x_1843) ;  /* 0xffffffdc00847947 */ /* 0x000fea000383ffff */
.L_x_1726:
[----:B-1----:R1:W2:Y:S02]  /*299c0*/  SYNCS.PHASECHK.TRANS64.TRYWAIT P0, [R3+URZ], R2 ;  /* 0x00000002030075a7 */ /* 0x0022a4000800017f */
[----:B--2---:R-:W-:Y:S05]  /*299d0*/  @!P0 NANOSLEEP.SYNCS 0x989680 ;  /* 0x009896800000895d */ /* 0x004fea0003900000 */
[----:B------:R-:W2:Y:S02]  /*299e0*/  @!P0 SYNCS.PHASECHK.TRANS64 P0, [R3+URZ], R2 ;  /* 0x00000002030085a7 */ /* 0x000ea4000800007f */
[----:B--2---:R-:W-:Y:S05]  /*299f0*/  @!P0 BRA `(.L_x_1726) ;  /* 0xfffffffc00f08947 */ /* 0x004fea000383ffff */
[----:B------:R-:W-:Y:S05]  /*29a00*/  BRA `(.L_x_1844) ;  /* 0xffffffdc00787947 */ /* 0x000fea000383ffff */
.L_x_1728:
[----:B-1----:R1:W2:Y:S02]  /*29a10*/  SYNCS.PHASECHK.TRANS64.TRYWAIT P0, [R5+URZ], R4 ;  /* 0x00000004050075a7 */ /* 0x0022a4000800017f */
[----:B--2---:R-:W-:Y:S05]  /*29a20*/  @!P0 NANOSLEEP.SYNCS 0x989680 ;  /* 0x009896800000895d */ /* 0x004fea0003900000 */
[----:B------:R-:W2:Y:S02]  /*29a30*/  @!P0 SYNCS.PHASECHK.TRANS64 P0, [R5+URZ], R4 ;  /* 0x00000004050085a7 */ /* 0x000ea4000800007f */
[----:B--2---:R-:W-:Y:S05]  /*29a40*/  @!P0 BRA `(.L_x_1728) ;  /* 0xfffffffc00f08947 */ /* 0x004fea000383ffff */
[----:B------:R-:W-:Y:S05]  /*29a50*/  BRA `(.L_x_1845) ;  /* 0xffffffdc007c7947 */ /* 0x000fea000383ffff */
.L_x_1846:
        /* <DEDUP_REMOVED lines=10> */
.L_x_2661:


//--------------------- .text._ZN7cutlass13device_kernelIN5flash11enable_sm90INS1_16FlashAttnFwdSm90INS1_25CollectiveMainloopFwdSm90ILi2EN4cute5tupleIJNS5_1CILi1EEES8_S8_EEENS6_IJNS7_ILi128EEENS7_ILi112EEENS7_ILi192EEEEEELi192ENS_6half_tEfNS_4arch4Sm90ELb1ELb0ELb0ELb0ELb0ELb0ELb0ELb1ELb1ELb0ELb0ELb0EEENS1_21CollectiveEpilogueFwdINS6_IJSA_SC_SB_EEES9_SE_SG_Li256ELb0ELb0ELb0ELb0EEENS1_30DynamicPersistentTileSchedulerILi256ELi32ELb0ELb0ELb1EEEEEEEEEvNT_6ParamsE --------------------------
	.section	.text._ZN7cutlass13device_kernelIN5flash11enable_sm90INS1_16FlashAttnFwdSm90INS1_25CollectiveMainloopFwdSm90ILi2EN4cute5tupleIJNS5_1CILi1EEES8_S8_EEENS6_IJNS7_ILi128EEENS7_ILi112EEENS7_ILi192EEEEEELi192ENS_6half_tEfNS_4arch4Sm90ELb1ELb0ELb0ELb0ELb0ELb0ELb0ELb1ELb1ELb0ELb0ELb0EEENS1_21CollectiveEpilogueFwdINS6_IJSA_SC_SB_EEES9_SE_SG_Li256ELb0ELb0ELb0ELb0EEENS1_30DynamicPersistentTileSchedulerILi256ELi32ELb0ELb0ELb1EEEEEEEEEvNT_6ParamsE,"ax",@progbits
	.align	128
.text._ZN7cutlass13device_kernelIN5flash11enable_sm90INS1_16FlashAttnFwdSm90INS1_25CollectiveMainloopFwdSm90ILi2EN4cute5tupleIJNS5_1CILi1EEES8_S8_EEENS6_IJNS7_ILi128EEENS7_ILi112EEENS7_ILi192EEEEEELi192ENS_6half_tEfNS_4arch4Sm90ELb1ELb0ELb0ELb0ELb0ELb0ELb0ELb1ELb1ELb0ELb0ELb0EEENS1_21CollectiveEpilogueFwdINS6_IJSA_SC_SB_EEES9_SE_SG_Li256ELb0ELb0ELb0ELb0EEENS1_30DynamicPersistentTileSchedulerILi256ELi32ELb0ELb0ELb1EEEEEEEEEvNT_6ParamsE:
        .type           _ZN7cutlass13device_kernelIN5flash11enable_sm90INS1_16FlashAttnFwdSm90INS1_25CollectiveMainloopFwdSm90ILi2EN4cute5tupleIJNS5_1CILi1EEES8_S8_EEENS6_IJNS7_ILi128EEENS7_ILi112EEENS7_ILi192EEEEEELi192ENS_6half_tEfNS_4arch4Sm90ELb1ELb0ELb0ELb0ELb0ELb0ELb0ELb1ELb1ELb0ELb0ELb0EEENS1_21CollectiveEpilogueFwdINS6_IJSA_SC_SB_EEES9_SE_SG_Li256ELb0ELb0ELb0ELb0EEENS1_30DynamicPersistentTileSchedulerILi256ELi32ELb0ELb0ELb1EEEEEEEEEvNT_6ParamsE,@function
        .size           _ZN7cutlass13device_kernelIN5flash11enable_sm90INS1_16FlashAttnFwdSm90INS1_25CollectiveMainloopFwdSm90ILi2EN4cute5tupleIJNS5_1CILi1EEES8_S8_EEENS6_IJNS7_ILi128EEENS7_ILi112EEENS7_ILi192EEEEEELi192ENS_6half_tEfNS_4arch4Sm90ELb1ELb0ELb0ELb0ELb0ELb0ELb0ELb1ELb1ELb0ELb0ELb0EEENS1_21CollectiveEpilogueFwdINS6_IJSA_SC_SB_EEES9_SE_SG_Li256ELb0ELb0ELb0ELb0EEENS1_30DynamicPersistentTileSchedulerILi256ELi32ELb0ELb0ELb1EEEEEEEEEvNT_6ParamsE,(.L_x_2662 - _ZN7cutlass13device_kernelIN5flash11enable_sm90INS1_16FlashAttnFwdSm90INS1_25CollectiveMainloopFwdSm90ILi2EN4cute5tupleIJNS5_1CILi1EEES8_S8_EEENS6_IJNS7_ILi128EEENS7_ILi112EEENS7_ILi192EEEEEELi192ENS_6half_tEfNS_4arch4Sm90ELb1ELb0ELb0ELb0ELb0ELb0ELb0ELb1ELb1ELb0ELb0ELb0EEENS1_21CollectiveEpilogueFwdINS6_IJSA_SC_SB_EEES9_SE_SG_Li256ELb0ELb0ELb0ELb0EEENS1_30DynamicPersistentTileSchedulerILi256ELi32ELb0ELb0ELb1EEEEEEEEEvNT_6ParamsE)
        .other          _ZN7cutlass13device_kernelIN5flash11enable_sm90INS1_16FlashAttnFwdSm90INS1_25CollectiveMainloopFwdSm90ILi2EN4cute5tupleIJNS5_1CILi1EEES8_S8_EEENS6_IJNS7_ILi128EEENS7_ILi112EEENS7_ILi192EEEEEELi192ENS_6half_tEfNS_4arch4Sm90ELb1ELb0ELb0ELb0ELb0ELb0ELb0ELb1ELb1ELb0ELb0ELb0EEENS1_21CollectiveEpilogueFwdINS6_IJSA_SC_SB_EEES9_SE_SG_Li256ELb0ELb0ELb0ELb0EEENS1_30DynamicPersistentTileSchedulerILi256ELi32ELb0ELb0ELb1EEEEEEEEEvNT_6ParamsE,@"STO_CUDA_ENTRY STV_DEFAULT"
_ZN7cutlass13device_kernelIN5flash11enable_sm90INS1_16FlashAttnFwdSm90INS1_25CollectiveMainloopFwdSm90ILi2EN4cute5tupleIJNS5_1CILi1EEES8_S8_EEENS6_IJNS7_ILi128EEENS7_ILi112EEENS7_ILi192EEEEEELi192ENS_6half_tEfNS_4arch4Sm90ELb1ELb0ELb0ELb0ELb0ELb0ELb0ELb1ELb1ELb0ELb0ELb0EEENS1_21CollectiveEpilogueFwdINS6_IJSA_SC_SB_EEES9_SE_SG_Li256ELb0ELb0ELb0ELb0EEENS1_30DynamicPersistentTileSchedulerILi256ELi32ELb0ELb0ELb1EEEEEEEEEvNT_6ParamsE:
        /* <DEDUP_REMOVED lines=23> */
.L_x_1848:
[----:B------:R-:W-:Y:S05]  /*0170*/  BSYNC B0 ;  /* 0x0000000000007941 */ /* 0x000fea0003800000 */
.L_x_1847:
[----:B------:R-:W-:Y:S01]  /*0180*/  VOTEU.ANY UP0, P0 ;  /* 0x00000000003f7886 */ /* 0x000fe20000000100 */
[----:B------:R-:W1:Y:S01]  /*0190*/  SHFL.IDX PT, R2, R0, RZ, 0x1f ;  /* 0x00001fff00027589 */ /* 0x000e6200000e0000 */
[----:B------:R-:W-:Y:S01]  /*01a0*/  UMOV UR4, 0x1 ;  /* 0x0000000100047882 */ /* 0x000fe20000000000 */
[----:B------:R-:W-:Y:S02]  /*01b0*/  VOTEU.ANY UP1, P0 ;  /* 0x00000000003f7886 */ /* 0x000fe40000020100 */
[----:B------:R-:W2:Y:S01]  /*01c0*/  @UP0 S2UR UR7, SR_CgaCtaId ;  /* 0x00000000000709c3 */ /* 0x000ea20000008800 */
[----:B------:R-:W-:Y:S01]  /*01d0*/  @UP0 UMOV UR6, 0x400 ;  /* 0x0000040000060882 */ /* 0x000fe20000000000 */
[----:B------:R-:W-:-:S04]  /*01e0*/  @UP0 UIADD3 UR4, -UR4, 0x100000, URZ ;  /* 0x0010000004040890 */ /* 0x000fc8000fffe13f */
[----:B------:R-:W-:Y:S02]  /*01f0*/  @UP0 USHF.L.U32 UR5, UR4, 0xb, URZ ;  /* 0x0000000b04050899 */ /* 0x000fe4000800063f */
[----:B------:R-:W-:Y:S01]  /*0200*/  @UP0 USHF.L.U32 UR4, UR4, 0x1, URZ ;  /* 0x0000000104040899 */ /* 0x000fe2000800063f */
[----:B-1----:R-:W-:Y:S02]  /*0210*/  ISETP.NE.AND P1, PT, R2, RZ, PT ;  /* 0x000000ff0200720c */ /* 0x002fe40003f25270 */
[----:B------:R-:W-:Y:S01]  /*0220*/  SHF.R.U32.HI R2, RZ, 0x7, R3 ;  /* 0x00000007ff027819 */ /* 0x000fe20000011603 */
[----:B--2---:R-:W-:Y:S01]  /*0230*/  @UP0 ULEA UR6, UR7, UR6, 0x18 ;  /* 0x0000000607060291 */ /* 0x004fe2000f8ec03f */
[----:B------:R-:W-:-:S04]  /*0240*/  VOTEU.ANY UP0, P0 ;  /* 0x00000000003f7886 */ /* 0x000fc80000000100 */
[----:B------:R-:W1:Y:S04]  /*0250*/  SHFL.IDX PT, R2, R2, RZ, 0x1f ;  /* 0x00001fff02027589 */ /* 0x000e6800000e0000 */
[----:B------:R-:W2:Y:S03]  /*0260*/  FENCE.VIEW.ASYNC.S ;  /* 0x00000000000073c6 */ /* 0x000ea60000000000 */
[----:B--2---:R2:W3:Y:S01]  /*0270*/  @UP0 SYNCS.EXCH.64 URZ, [UR6+0x36800], UR4 ;  /* 0x03680004063f05b2 */ /* 0x0044e20008000100 */
[----:B------:R2:W4:Y:S01]  /*0280*/  @UP1 SYNCS.EXCH.64 URZ, [UR6+0x36820], UR4 ;  /* 0x03682004063f15b2 */ /* 0x0005220008000100 */
[----:B------:R-:W-:Y:S05]  /*0290*/  @P1 BRA `(.L_x_1849) ;  /* 0x0000000000481947 */ /* 0x000fea0003800000 */
[----:B--2---:R-:W2:Y:S01]  /*02a0*/  S2UR UR5, SR_CgaCtaId ;  /* 0x00000000000579c3 */ /* 0x004ea20000008800 */
[----:B------:R-:W-:Y:S01]  /*02b0*/  UMOV UR4, 0x400 ;  /* 0x0000040000047882 */ /* 0x000fe20000000000 */
[----:B------:R-:W-:Y:S01]  /*02c0*/  UMOV UR6, 0x1 ;  /* 0x0000000100067882 */ /* 0x000fe20000000000 */
[----:B------:R-:W-:Y:S01]  /*02d0*/  UMOV UR9, 0x2 ;  /* 0x0000000200097882 */ /* 0x000fe20000000000 */
[----:B------:R-:W-:-:S04]  /*02e0*/  UIADD3 UR6, -UR6, 0x100000, URZ ;  /* 0x0010000006067890 */ /* 0x000fc8000fffe13f */
[----:B------:R-:W-:Y:S02]  /*02f0*/  USHF.L.U32 UR7, UR6, 0xb, URZ ;  /* 0x0000000b06077899 */ /* 0x000fe4000800063f */
[----:B------:R-:W-:Y:S01]  /*0300*/  USHF.L.U32 UR6, UR6, 0x1, URZ ;  /* 0x0000000106067899 */ /* 0x000fe2000800063f */
[----:B------:R-:W-:Y:S01]  /*0310*/  ELECT P0, URZ, PT ;  /* 0x00000000003f782f */ /* 0x000fe20003800000 */
[----:B--2---:R-:W-:Y:S02]  /*0320*/  ULEA UR8, UR5, UR4, 0x18 ;  /* 0x0000000405087291 */ /* 0x004fe4000f8ec03f */
[----:B------:R-:W-:-:S04]  /*0330*/  UIADD3 UR4, -UR9, 0x100000, URZ ;  /* 0x0010000009047890 */ /* 0x000fc8000fffe13f */
[----:B------:R-:W-:Y:S02]  /*0340*/  USHF.L.U32 UR5, UR4, 0xb, URZ ;  /* 0x0000000b04057899 */ /* 0x000fe4000800063f */
[----:B------:R-:W-:Y:S01]  /*0350*/  USHF.L.U32 UR4, UR4, 0x1, URZ ;  /* 0x0000000104047899 */ /* 0x000fe2000800063f */
[----:B------:R-:W2:Y:S03]  /*0360*/  FENCE.VIEW.ASYNC.S ;  /* 0x00000000000073c6 */ /* 0x000ea60000000000 */
[----:B--2---:R2:W1:Y:S08]  /*0370*/  SYNCS.EXCH.64 URZ, [UR8+0x36830], UR6 ;  /* 0x03683006083f75b2 */ /* 0x0044700008000100 */
[----:B------:R2:W1:Y:S01]  /*0380*/  SYNCS.EXCH.64 URZ, [UR8+0x36840], UR4 ;  /* 0x03684004083f75b2 */ /* 0x0004620008000100 */
[----:B------:R2:W1:Y:S01]  /*0390*/  SYNCS.EXCH.64 URZ, [UR8+0x36838], UR6 ;  /* 0x03683806083f75b2 */ /* 0x0004620008000100 */
[----:B------:R2:W1:Y:S01]  /*03a0*/  SYNCS.EXCH.64 URZ, [UR8+0x36848], UR4 ;  /* 0x03684804083f75b2 */ /* 0x0004620008000100 */
[----:B------:R-:W-:Y:S01]  /*03b0*/  NOP ;  /* 0x0000000000007918 */ /* 0x000fe20000000000 */
.L_x_1849:
[----:B------:R-:W5:Y:S01]  /*03c0*/  SHFL.IDX PT, R3, R0, RZ, 0x1f ;  /* 0x00001fff00037589 */ /* 0x000f6200000e0000 */
[----:B------:R-:W-:Y:S01]  /*03d0*/  NOP ;  /* 0x0000000000007918 */ /* 0x000fe20000000000 */
[----:B-----5:R-:W-:-:S13]  /*03e0*/  ISETP.NE.AND P0, PT, R3, RZ, PT ;  /* 0x000000ff0300720c */ /* 0x020fda0003f05270 */
[----:B------:R-:W-:Y:S05]  /*03f0*/  @P0 BRA `(.L_x_1850) ;  /* 0x0000000000480947 */ /* 0x000fea0003800000 */
[----:B--2---:R-:W2:Y:S01]  /*0400*/  S2UR UR5, SR_CgaCtaId ;  /* 0x00000000000579c3 */ /* 0x004ea20000008800 */
[----:B------:R-:W-:Y:S01]  /*0410*/  UMOV UR4, 0x400 ;  /* 0x0000040000047882 */ /* 0x000fe20000000000 */
[----:B------:R-:W-:Y:S01]  /*0420*/  UMOV UR6, 0x1 ;  /* 0x0000000100067882 */ /* 0x000fe20000000000 */
[----:B------:R-:W-:Y:S01]  /*0430*/  UMOV UR7, 0x2 ;  /* 0x0000000200077882 */ /* 0x000fe20000000000 */
[----:B------:R-:W-:Y:S01]  /*0440*/  ELECT P0, URZ, PT ;  /* 0x00000000003f782f */ /* 0x000fe20003800000 */
[----:B--2---:R-:W-:Y:S02]  /*0450*/  ULEA UR8, UR5, UR4, 0x18 ;  /* 0x0000000405087291 */ /* 0x004fe4000f8ec03f */
[----:B------:R-:W-:-:S04]  /*0460*/  UIADD3 UR4, -UR6, 0x100000, URZ ;  /* 0x0010000006047890 */ /* 0x000fc8000fffe13f */
[----:B------:R-:W-:Y:S02]  /*0470*/  USHF.L.U32 UR5, UR4, 0xb, URZ ;  /* 0x0000000b04057899 */ /* 0x000fe4000800063f */
[----:B------:R-:W-:Y:S02]  /*0480*/  USHF.L.U32 UR4, UR4, 0x1, URZ ;  /* 0x0000000104047899 */ /* 0x000fe4000800063f */
        /* <DEDUP_REMOVED lines=9> */
.L_x_1850:
[----:B------:R-:W5:Y:S01]  /*0520*/  SHFL.IDX PT, R3, R0, RZ, 0x1f ;  /* 0x00001fff00037589 */ /* 0x000f6200000e0000 */
[----:B------:R-:W-:Y:S01]  /*0530*/  NOP ;  /* 0x0000000000007918 */ /* 0x000fe20000000000 */
[----:B-----5:R-:W-:-:S13]  /*0540*/  ISETP.NE.AND P0, PT, R3, RZ, PT ;  /* 0x000000ff0300720c */ /* 0x020fda0003f05270 */
[----:B------:R-:W-:Y:S05]  /*0550*/  @P0 BRA `(.L_x_1851) ;  /* 0x0000000000380947 */ /* 0x000fea0003800000 */
[----:B--2---:R-:W2:Y:S01]  /*0560*/  S2UR UR5, SR_CgaCtaId ;  /* 0x00000000000579c3 */ /* 0x004ea20000008800 */
[----:B------:R-:W-:Y:S01]  /*0570*/  UMOV UR4, 0x400 ;  /* 0x0000040000047882 */ /* 0x000fe20000000000 */
[----:B------:R-:W-:Y:S01]  /*0580*/  UMOV UR7, 0x1 ;  /* 0x0000000100077882 */ /* 0x000fe20000000000 */
[----:B------:R-:W-:Y:S01]  /*0590*/  ELECT P0, URZ, PT ;  /* 0x00000000003f782f */ /* 0x000fe20003800000 */
[----:B--2---:R-:W-:Y:S02]  /*05a0*/  ULEA UR6, UR5, UR4, 0x18 ;  /* 0x0000000405067291 */ /* 0x004fe4000f8ec03f */
[----:B------:R-:W-:-:S04]  /*05b0*/  UIADD3 UR4, -UR7, 0x100000, URZ ;  /* 0x0010000007047890 */ /* 0x000fc8000fffe13f */
[----:B------:R-:W-:Y:S02]  /*05c0*/  USHF.L.U32 UR5, UR4, 0xb, URZ ;  /* 0x0000000b04057899 */ /* 0x000fe4000800063f */
[----:B------:R-:W-:Y:S01]  /*05d0*/  USHF.L.U32 UR4, UR4, 0x1, URZ ;  /* 0x0000000104047899 */ /* 0x000fe2000800063f */
[----:B------:R-:W2:Y:S11]  /*05e0*/  FENCE.VIEW.ASYNC.S ;  /* 0x00000000000073c6 */ /* 0x000eb60000000000 */
[----:B--2---:R2:W1:Y:S01]  /*05f0*/  SYNCS.EXCH.64 URZ, [UR6+0x36870], UR4 ;  /* 0x03687004063f75b2 */ /* 0x0044620008000100 */
[----:B------:R2:W1:Y:S01]  /*0600*/  SYNCS.EXCH.64 URZ, [UR6+0x36880], UR4 ;  /* 0x03688004063f75b2 */ /* 0x0004620008000100 */
[----:B------:R2:W1:Y:S01]  /*0610*/  SYNCS.EXCH.64 URZ, [UR6+0x36878], UR4 ;  /* 0x03687804063f75b2 */ /* 0x0004620008000100 */
[----:B------:R2:W1:Y:S01]  /*0620*/  SYNCS.EXCH.64 URZ, [UR6+0x36888], UR4 ;  /* 0x03688804063f75b2 */ /* 0x0004620008000100 */
[----:B------:R-:W-:Y:S01]  /*0630*/  NOP ;  /* 0x0000000000007918 */ /* 0x000fe20000000000 */
.L_x_1851:
        /* <DEDUP_REMOVED lines=22> */
.L_x_1852:
        /* <DEDUP_REMOVED lines=22> */
.L_x_1853:
[----:B-1----:R-:W-:Y:S01]  /*0900*/  ISETP.NE.AND P0, PT, R2, RZ, PT ;  /* 0x000000ff0200720c */ /* 0x002fe20003f05270 */
[----:B------:R-:W-:Y:S01]  /*0910*/  IMAD.MOV.U32 R2, RZ, RZ, 0x1 ;  /* 0x00000001ff027424 */ /* 0x000fe200078e00ff */
[----:B------:R-:W-:-:S04]  /*0920*/  NOP ;  /* 0x0000000000007918 */ /* 0x000fc80000000000 */
[----:B------:R-:W-:-:S05]  /*0930*/  SEL R2, R2, 0x2, !P0 ;  /* 0x0000000202027807 */ /* 0x000fca0004000000 */
[----:B------:R1:W-:Y:S01]  /*0940*/  STL [R1+0x8], R2 ;  /* 0x0000080201007387 */ /* 0x0003e20000100800 */
[----:B---34-:R-:W-:Y:S06]  /*0950*/  BAR.SYNC.DEFER_BLOCKING 0x0 ;  /* 0x0000000000007b1d */ /* 0x018fec0000010000 */
[----:B------:R-:W-:Y:S05]  /*0960*/  @!P0 BRA `(.L_x_1854) ;  /* 0x000000fc00a88947 */ /* 0x000fea0003800000 */
.L_x_1855:
[----:B------:R-:W-:-:S08]  /*0970*/  NOP ;  /* 0x0000000000007918 */ /* 0x000fd00000000000 */
[----:B------:R-:W3:Y:S02]  /*0980*/  USETMAXREG.TRY_ALLOC.CTAPOOL UP0, 0xf0 ;  /* 0x000000f0000079c8 */ /* 0x000ee40008000600 */
[----:B---3--:R-:W-:-:S13]  /*0990*/  PLOP3.LUT P0, PT, PT, PT, UP0, 0x80, 0x0 ;  /* 0x000000000000781c */ /* 0x008fda0003f0f008 */
[----:B------:R-:W-:Y:S05]  /*09a0*/  @!P0 BRA `(.L_x_1855) ;  /* 0xfffffffc00f08947 */ /* 0x000fea000383ffff */
[----:B--2---:R-:W2:Y:S08]  /*09b0*/  S2UR UR7, SR_CTAID.X ;  /* 0x00000000000779c3 */ /* 0x004eb00000002500 */
[----:B------:R-:W-:Y:S08]  /*09c0*/  BAR.ARV 0x4, 0x120 ;  /* 0x0104800000007b1d */ /* 0x000ff00000002000 */
[----:B------:R-:W2:Y:S08]  /*09d0*/  LDC R0, c[0x0][0xda8] ;  /* 0x00036a00ff007b82 */ /* 0x000eb00000000800 */
[----:B------:R-:W-:Y:S06]  /*09e0*/  BAR.ARV 0x8, 0x120 ;  /* 0x0204800000007b1d */ /* 0x000fec0000002000 */
        /* <DEDUP_REMOVED lines=8> */
[----:B------:R-:W-:-:S05]  /*0a70*/  LOP3.LUT R212, R2, 0xffffff80, RZ, 0xc0, !PT ;  /* 0xffffff8002d47812 */ /* 0x000fca00078ec0ff */
[----:B------:R-:W-:Y:S01]  /*0a80*/  IMAD.IADD R212, R215, 0x1, -R212 ;  /* 0x00000001d7d47824 */ /* 0x000fe200078e0ad4 */
[----:B------:R-:W1:Y:S01]  /*0a90*/  S2UR UR6, SR_SWINHI ;  /* 0x00000000000679c3 */ /* 0x000e620000002f00 */
[----:B------:R-:W-:-:S03]  /*0aa0*/  LEA.HI R3, R0, R215, RZ, 0x4 ;  /* 0x000000d700037211 */ /* 0x000fc600078f20ff */
[----:B------:R-:W-:Y:S02]  /*0ab0*/  SHF.R.S32.HI R7, RZ, 0x1f, R212 ;  /* 0x0000001fff077819 */ /* 0x000fe400000114d4 */
[----:B------:R-:W-:Y:S02]  /*0ac0*/  SHF.R.S32.HI R6, RZ, 0x4, R3 ;  /* 0x00000004ff067819 */ /* 0x000fe40000011403 */
[----:B------:R-:W-:Y:S02]  /*0ad0*/  LEA.HI R8, R7, R212, RZ, 0x2 ;  /* 0x000000d407087211 */ /* 0x000fe400078f10ff */
[----:B------:R-:W-:Y:S02]  /*0ae0*/  LOP3.LUT R4, R3, 0x3fffff0, RZ, 0xc0, !PT ;  /* 0x03fffff003047812 */ /* 0x000fe400078ec0ff */
[--C-:B------:R-:W-:Y:S02]  /*0af0*/  SHF.R.S32.HI R9, RZ, 0x2, R8.reuse ;  /* 0x00000002ff097819 */ /* 0x100fe40000011408 */
[----:B------:R-:W-:-:S02]  /*0b00*/  SHF.R.S32.HI R10, RZ, 0x1f, R8 ;  /* 0x0000001fff0a7819 */ /* 0x000fc40000011408 */
[----:B------:R-:W-:Y:S02]  /*0b10*/  SHF.R.S32.HI R213, RZ, 0x7, R2 ;  /* 0x00000007ffd57819 */ /* 0x000fe40000011402 */
[----:B------:R-:W-:Y:S02]  /*0b20*/  LEA.HI R5, R3, R6, RZ, 0x1 ;  /* 0x0000000603057211 */ /* 0x000fe400078f08ff */
[----:B------:R-:W-:Y:S01]  /*0b30*/  LEA.HI R214, R0, R215, RZ, 0x5 ;  /* 0x000000d700d67211 */ /* 0x000fe200078f28ff */
[----:B------:R-:W-:Y:S01]  /*0b40*/  IMAD.IADD R3, R215, 0x1, -R4 ;  /* 0x00000001d7037824 */ /* 0x000fe200078e0a04 */
[----:B------:R-:W-:Y:S02]  /*0b50*/  LEA.HI R10, R10, R9, RZ, 0x3 ;  /* 0x000000090a0a7211 */ /* 0x000fe400078f18ff */
[----:B------:R-:W-:Y:S02]  /*0b60*/  LEA.HI R2, R2, R213, RZ, 0x1 ;  /* 0x000000d502027211 */ /* 0x000fe400078f08ff */
[----:B------:R-:W-:-:S02]  /*0b70*/  LOP3.LUT R5, R5, 0x1ffffffe, RZ, 0xc0, !PT ;  /* 0x1ffffffe05057812 */ /* 0x000fc400078ec0ff */
[----:B------:R-:W-:Y:S01]  /*0b80*/  SHF.R.S32.HI R214, RZ, 0x5, R214 ;  /* 0x00000005ffd67819 */ /* 0x000fe200000114d6 */
[----:B------:R-:W-:Y:S01]  /*0b90*/  UMOV UR4, 0x400 ;  /* 0x0000040000047882 */ /* 0x000fe20000000000 */
[----:B------:R-:W-:Y:S02]  /*0ba0*/  LOP3.LUT R10, R10, 0xfffffff8, RZ, 0xc0, !PT ;  /* 0xfffffff80a0a7812 */ /* 0x000fe400078ec0ff */
[----:B------:R-:W-:Y:S01]  /*0bb0*/  LOP3.LUT R2, R2, 0x3fffffe, RZ, 0xc0, !PT ;  /* 0x03fffffe02027812 */ /* 0x000fe200078ec0ff */
[----:B---3--:R-:W-:Y:S01]  /*0bc0*/  ULEA UR8, UR5, UR4, 0x18 ;  /* 0x0000000405087291 */ /* 0x008fe2000f8ec03f */
[----:B------:R-:W-:Y:S01]  /*0bd0*/  LEA R4, R214, R3, 0x4 ;  /* 0x00000003d6047211 */ /* 0x000fe200078e20ff */
[----:B------:R-:W-:Y:S01]  /*0be0*/  IMAD.IADD R5, R6, 0x1, -R5 ;  /* 0x0000000106057824 */ /* 0x000fe200078e0a05 */
[----:B------:R-:W-:Y:S02]  /*0bf0*/  LEA.HI R7, R7, R212, RZ, 0x5 ;  /* 0x000000d407077211 */ /* 0x000fe400078f28ff */
[----:B------:R-:W-:Y:S01]  /*0c00*/  LEA.HI R0, R0, R215, RZ, 0x3 ;  /* 0x000000d700007211 */ /* 0x000fe200078f18ff */
[----:B------:R-:W-:Y:S01]  /*0c10*/  IMAD.IADD R10, R9, 0x1, -R10 ;  /* 0x00000001090a7824 */ /* 0x000fe200078e0a0a */
[----:B------:R-:W-:Y:S01]  /*0c20*/  SHF.R.S32.HI R7, RZ, 0x5, R7 ;  /* 0x00000005ff077819 */ /* 0x000fe20000011407 */
[----:B------:R-:W-:Y:S01]  /*0c30*/  IMAD.IADD R206, R213, 0x1, -R2 ;  /* 0x00000001d5ce7824 */ /* 0x000fe200078e0a02 */
[----:B------:R-:W-:Y:S01]  /*0c40*/  LOP3.LUT R2, R0, 0x1ffffff8, RZ, 0xc0, !PT ;  /* 0x1ffffff800027812 */ /* 0x000fe200078ec0ff */
[----:B------:R-:W-:Y:S01]  /*0c50*/  IMAD R3, R4, 0x8, R5 ;  /* 0x0000000804037824 */ /* 0x000fe200078e0205 */
[----:B------:R-:W-:Y:S01]  /*0c60*/  UMOV UR4, UR8 ;  /* 0x0000000800047c82 */ /* 0x000fe20008000000 */
[----:B-1----:R-:W-:Y:S01]  /*0c70*/  UMOV UR5, UR6 ;  /* 0x0000000600057c82 */ /* 0x002fe20008000000 */
[----:B------:R-:W-:Y:S01]  /*0c80*/  LEA R7, R7, R10, 0x4 ;  /* 0x0000000a07077211 */ /* 0x000fe200078e20ff */
[----:B------:R-:W-:Y:S01]  /*0c90*/  IMAD.U32 R18, RZ, RZ, UR4 ;  /* 0x00000004ff127e24 */ /* 0x000fe2000f8e00ff */
[----:B------:R-:W-:Y:S01]  /*0ca0*/  LOP3.LUT R205, R8, 0x7ffffffc, RZ, 0xc0, !PT ;  /* 0x7ffffffc08cd7812 */ /* 0x000fe200078ec0ff */
[----:B------:R-:W-:-:S02]  /*0cb0*/  IMAD.U32 R19, RZ, RZ, UR5 ;  /* 0x00000005ff137e24 */ /* 0x000fc4000f8e00ff */
[----:B------:R-:W-:Y:S02]  /*0cc0*/  IMAD.SHL.U32 R3, R3, 0x8, RZ ;  /* 0x0000000803037824 */ /* 0x000fe400078e00ff */
[----:B------:R-:W-:Y:S01]  /*0cd0*/  IMAD.IADD R2, R215, 0x1, -R2 ;  /* 0x00000001d7027824 */ /* 0x000fe200078e0a02 */
[----:B------:R-:W-:Y:S01]  /*0ce0*/  UMOV UR5, URZ ;  /* 0x0000003f00057c82 */ /* 0x000fe20008000000 */
[----:B------:R-:W-:Y:S01]  /*0cf0*/  IMAD.U32 R16, RZ, RZ, UR8 ;  /* 0x00000008ff107e24 */ /* 0x000fe2000f8e00ff */
[----:B------:R-:W-:Y:S01]  /*0d00*/  SHF.R.S32.HI R208, RZ, 0x3, R0 ;  /* 0x00000003ffd07819 */ /* 0x000fe20000011400 */
[----:B------:R-:W-:Y:S01]  /*0d10*/  IMAD.WIDE R18, R3, 0x2, R18 ;  /* 0x0000000203127825 */ /* 0x000fe200078e0212 */
[----:B------:R-:W-:-:S03]  /*0d20*/  MOV R17, UR5 ;  /* 0x0000000500117c02 */ /* 0x000fc60008000f00 */
[----:B------:R-:W-:Y:S02]  /*0d30*/  IMAD R206, R206, 0x40, R7 ;  /* 0x00000040cece7824 */ /* 0x000fe400078e0207 */
[----:B------:R-:W-:Y:S02]  /*0d40*/  IMAD.MOV.U32 R210, RZ, RZ, RZ ;  /* 0x000000ffffd27224 */ /* 0x000fe400078e00ff */
[----:B------:R-:W-:Y:S02]  /*0d50*/  IMAD.SHL.U32 R22, R2, 0x8, RZ ;  /* 0x0000000802167824 */ /* 0x000fe400078e00ff */
[----:B------:R-:W-:Y:S01]  /*0d60*/  IMAD.IADD R205, R212, 0x1, -R205 ;  /* 0x00000001d4cd7824 */ /* 0x000fe200078e0acd */
[----:B------:R-:W-:Y:S01]  /*0d70*/  UMOV UR4, UR7 ;  /* 0x0000000700047c82 */ /* 0x000fe20008000000 */
[----:B------:R-:W-:Y:S01]  /*0d80*/  UMOV UR46, URZ ;  /* 0x0000003f002e7c82 */ /* 0x000fe20008000000 */
[----:B--2---:R-:W-:-:S07]  /*0d90*/  LOP3.LUT R204, R11, 0x1, RZ, 0xfc, !PT ;  /* 0x000000010bcc7812 */ /* 0x004fce00078efcff */
.L_x_1902:
        /* <DEDUP_REMOVED lines=21> */
.L_x_1856:
        /* <DEDUP_REMOVED lines=8> */
.L_x_1857:
[----:B------:R-:W-:Y:S01]  /*0f70*/  R2UR UR5, R207 ;  /* 0x00000000cf0572ca */ /* 0x000fe200000e0000 */
[----:B------:R-:W1:Y:S01]  /*0f80*/  LDC R0, c[0x0][0x288] ;  /* 0x0000a200ff007b82 */ /* 0x000e620000000800 */
[----:B------:R-:W-:Y:S01]  /*0f90*/  ULDC UR6, c[0x0][0xdac] ;  /* 0x00036b0000067ab9 */ /* 0x000fe20000000800 */
[----:B------:R-:W-:Y:S01]  /*0fa0*/  ULDC.64 UR10, c[0x0][0x3f8] ;  /* 0x0000fe00000a7ab9 */ /* 0x000fe20000000a00 */
[----:B------:R-:W-:Y:S01]  /*0fb0*/  MOV R4, RZ ;  /* 0x000000ff00047202 */ /* 0x000fe20000000f00 */
[----:B------:R-:W-:Y:S01]  /*0fc0*/  UISETP.NE.U32.AND UP0, UPT, UR10, URZ, UPT ;  /* 0x0000003f0a00728c */ /* 0x000fe2000bf05070 */
[----:B------:R-:W-:Y:S01]  /*0fd0*/  IMAD.MOV.U32 R2, RZ, RZ, RZ ;  /* 0x000000ffff027224 */ /* 0x000fe200078e00ff */
[----:B------:R-:W-:Y:S01]  /*0fe0*/  ULDC UR43, c[0x0][0xdb8] ;  /* 0x00036e00002b7ab9 */ /* 0x000fe20000000800 */
[----:B------:R-:W-:Y:S01]  /*0ff0*/  UIADD3 UR4, UR7, -UR4, URZ ;  /* 0x8000000407047290 */ /* 0x000fe2000fffe03f */
[----:B------:R-:W2:Y:S01]  /*1000*/  LDC R82, c[0x0][0x2e0] ;  /* 0x0000b800ff527b82 */ /* 0x000ea20000000800 */
[----:B------:R-:W-:Y:S01]  /*1010*/  UISETP.NE.AND.EX UP0, UPT, UR11, URZ, UPT, UP0 ;  /* 0x0000003f0b00728c */ /* 0x000fe2000bf05300 */
[----:B------:R-:W-:-:S02]  /*1020*/  PLOP3.LUT P0, PT, PT, PT, PT, 0x80, 0x0 ;  /* 0x000000000000781c */ /* 0x000fc40003f0f070 */
[----:B------:R-:W-:Y:S01]  /*1030*/  CS2R R118, SRZ ;  /* 0x0000000000767805 */ /* 0x000fe2000001ff00 */
[----:B------:R-:W-:Y:S01]  /*1040*/  ULOP3.LUT UR5, URZ, UR5, URZ, 0x33, !UPT ;  /* 0x000000053f057292 */ /* 0x000fe2000f8e333f */
[----:B------:R-:W-:Y:S02]  /*1050*/  CS2R R116, SRZ ;  /* 0x0000000000747805 */ /* 0x000fe4000001ff00 */
[----:B------:R-:W-:Y:S02]  /*1060*/  CS2R R114, SRZ ;  /* 0x0000000000727805 */ /* 0x000fe4000001ff00 */
[----:B------:R-:W-:Y:S01]  /*1070*/  CS2R R112, SRZ ;  /* 0x0000000000707805 */ /* 0x000fe2000001ff00 */
[----:B------:R-:W-:Y:S01]  /*1080*/  UIADD3 UR5, UR5, UR6, URZ ;  /* 0x0000000605057290 */ /* 0x000fe2000fffe03f */
[----:B------:R-:W-:Y:S02]  /*1090*/  CS2R R110, SRZ ;  /* 0x00000000006e7805 */ /* 0x000fe4000001ff00 */
[----:B------:R-:W-:Y:S01]  /*10a0*/  CS2R R108, SRZ ;  /* 0x00000000006c7805 */ /* 0x000fe2000001ff00 */
[----:B------:R-:W-:Y:S01]  /*10b0*/  ULDC UR6, c[0x0][0x404] ;  /* 0x0001010000067ab9 */ /* 0x000fe20000000800 */
[----:B------:R-:W-:Y:S01]  /*10c0*/  USHF.L.U32 UR42, UR5, 0x7, URZ ;  /* 0x00000007052a7899 */ /* 0x000fe2000800063f */
[----:B------:R-:W-:Y:S01]  /*10d0*/  CS2R R106, SRZ ;  /* 0x00000000006a7805 */ /* 0x000fe2000001ff00 */
[----:B------:R-:W-:Y:S01]  /*10e0*/  USEL UR5, UR6, 0x1, UP0 ;  /* 0x0000000106057887 */ /* 0x000fe20008000000 */
[----:B------:R-:W-:Y:S01]  /*10f0*/  CS2R R104, SRZ ;  /* 0x0000000000687805 */ /* 0x000fe2000001ff00 */
[----:B------:R-:W-:Y:S01]  /*1100*/  UISETP.NE.AND UP0, UPT, UR43, 0x1, UPT ;  /* 0x000000012b00788c */ /* 0x000fe2000bf05270 */
[----:B------:R-:W-:Y:S01]  /*1110*/  CS2R R102, SRZ ;  /* 0x0000000000667805 */ /* 0x000fe2000001ff00 */
[----:B------:R-:W-:Y:S01]  /*1120*/  IMAD.U32 R211, RZ, RZ, UR42 ;  /* 0x0000002affd37e24 */ /* 0x000fe2000f8e00ff */
[----:B------:R-:W-:-:S02]  /*1130*/  CS2R R100, SRZ ;  /* 0x0000000000647805 */ /* 0x000fc4000001ff00 */
[----:B------:R-:W-:Y:S02]  /*1140*/  CS2R R98, SRZ ;  /* 0x0000000000627805 */ /* 0x000fe4000001ff00 */
[----:B------:R-:W-:Y:S02]  /*1150*/  CS2R R96, SRZ ;  /* 0x0000000000607805 */ /* 0x000fe4000001ff00 */
[----:B------:R-:W-:Y:S02]  /*1160*/  CS2R R94, SRZ ;  /* 0x00000000005e7805 */ /* 0x000fe4000001ff00 */
[----:B-1----:R-:W-:Y:S01]  /*1170*/  IADD3 R5, R211, 0xef, -R0 ;  /* 0x000000efd3057810 */ /* 0x002fe20007ffe800 */
[----:B--2---:R-:W-:Y:S01]  /*1180*/  IMAD R82, R82, UR5, RZ ;  /* 0x0000000552527c24 */ /* 0x004fe2000f8e02ff */
[----:B------:R-:W-:Y:S01]  /*1190*/  ULDC UR5, c[0x0][0xdc4] ;  /* 0x0003710000057ab9 */ /* 0x000fe20000000800 */
[----:B------:R-:W-:Y:S01]  /*11a0*/  CS2R R92, SRZ ;  /* 0x00000000005c7805 */ /* 0x000fe2000001ff00 */
[----:B------:R-:W-:Y:S01]  /*11b0*/  UIMAD UR8, UR8, UR5, UR4 ;  /* 0x00000005080872a4 */ /* 0x000fe2000f8e0204 */
[C---:B------:R-:W-:Y:S01]  /*11c0*/  VIADD R3, R82.reuse, 0x6f ;  /* 0x0000006f52037836 */ /* 0x040fe20000000000 */
[----:B------:R-:W-:Y:S01]  /*11d0*/  @UP0 ULDC UR6, c[0x0][0xdc0] ;  /* 0x0003700000060ab9 */ /* 0x000fe20000000800 */
[----:B------:R-:W-:Y:S01]  /*11e0*/  IMAD.IADD R5, R82, 0x1, R5 ;  /* 0x0000000152057824 */ /* 0x000fe200078e0205 */
[----:B------:R-:W-:Y:S01]  /*11f0*/  @UP0 ULDC UR4, c[0x0][0xdbc] ;  /* 0x00036f0000040ab9 */ /* 0x000fe20000000800 */
[----:B------:R-:W-:Y:S01]  /*1200*/  IMAD.HI R2, R3, -0x6db6db6d, R2 ;  /* 0x9249249303027827 */ /* 0x000fe200078e0202 */
[----:B------:R-:W-:Y:S01]  /*1210*/  UIMAD.WIDE.U32 UR4, UR8, UR4, URZ ;  /* 0x00000004080472a5 */ /* 0x000fe2000f8e003f */
[----:B------:R-:W-:Y:S01]  /*1220*/  CS2R R90, SRZ ;  /* 0x00000000005a7805 */ /* 0x000fe2000001ff00 */
[----:B------:R-:W-:Y:S01]  /*1230*/  UMOV UR44, UR8 ;  /* 0x00000008002c7c82 */ /* 0x000fe20008000000 */
[----:B------:R-:W-:Y:S01]  /*1240*/  IMAD.HI R4, R5, -0x6db6db6d, R4 ;  /* 0x9249249305047827 */ /* 0x000fe200078e0204 */
[----:B------:R-:W-:Y:S01]  /*1250*/  SHF.R.U32.HI R3, RZ, 0x1f, R2 ;  /* 0x0000001fff037819 */ /* 0x000fe20000011602 */
[----:B------:R-:W-:Y:S01]  /*1260*/  @UP0 USHF.R.U32.HI UR44, URZ, UR6, UR5 ;  /* 0x000000063f2c0299 */ /* 0x000fe20008011605 */
[----:B------:R-:W-:-:S02]  /*1270*/  CS2R R88, SRZ ;  /* 0x0000000000587805 */ /* 0x000fc4000001ff00 */
[----:B------:R-:W-:Y:S02]  /*1280*/  CS2R R86, SRZ ;  /* 0x0000000000567805 */ /* 0x000fe4000001ff00 */
[----:B------:R-:W-:Y:S01]  /*1290*/  SHF.R.U32.HI R5, RZ, 0x1f, R4 ;  /* 0x0000001fff057819 */ /* 0x000fe20000011604 */
[----:B------:R-:W-:Y:S01]  /*12a0*/  UIADD3 UR4, -UR44, URZ, URZ ;  /* 0x0000003f2c047290 */ /* 0x000fe2000fffe13f */
[----:B------:R-:W-:Y:S01]  /*12b0*/  LEA.HI.SX32 R3, R2, R3, 0x1a ;  /* 0x0000000302037211 */ /* 0x000fe200078fd2ff */
[----:B------:R-:W-:Y:S01]  /*12c0*/  IMAD.MOV.U32 R2, RZ, RZ, RZ ;  /* 0x000000ffff027224 */ /* 0x000fe200078e00ff */
[----:B------:R-:W-:Y:S01]  /*12d0*/  LEA.HI.SX32 R4, R4, R5, 0x1a ;  /* 0x0000000504047211 */ /* 0x000fe200078fd2ff */
[----:B------:R-:W-:Y:S01]  /*12e0*/  UIMAD UR43, UR43, UR4, UR8 ;  /* 0x000000042b2b72a4 */ /* 0x000fe2000f8e0208 */
[----:B------:R-:W-:Y:S02]  /*12f0*/  CS2R R84, SRZ ;  /* 0x0000000000547805 */ /* 0x000fe4000001ff00 */
[----:B------:R-:W-:-:S02]  /*1300*/  CS2R R38, SRZ ;  /* 0x0000000000267805 */ /* 0x000fc4000001ff00 */
[----:B------:R-:W-:Y:S01]  /*1310*/  VIMNMX R83, R3, R4, PT ;  /* 0x0000000403537248 */ /* 0x000fe20003fe0100 */
[----:B------:R-:W-:Y:S01]  /*1320*/  IMAD.MOV.U32 R3, RZ, RZ, RZ ;  /* 0x000000ffff037224 */ /* 0x000fe200078e00ff */
[----:B------:R-:W-:Y:S02]  /*1330*/  CS2R R80, SRZ ;  /* 0x0000000000507805 */ /* 0x000fe4000001ff00 */
[----:B------:R-:W-:Y:S02]  /*1340*/  CS2R R78, SRZ ;  /* 0x00000000004e7805 */ /* 0x000fe4000001ff00 */
[----:B------:R-:W-:Y:S02]  /*1350*/  ISETP.GE.AND P1, PT, R83, 0x1, PT ;  /* 0x000000015300780c */ /* 0x000fe40003f26270 */
        /* <DEDUP_REMOVED lines=20> */
[----:B------:R-:W-:-:S02]  /*14a0*/  CS2R R120, SRZ ;  /* 0x0000000000787805 */ /* 0x000fc4000001ff00 */
[----:B------:R-:W-:Y:S01]  /*14b0*/  CS2R R36, SRZ ;  /* 0x0000000000247805 */ /* 0x000fe2000001ff00 */
[----:B------:R-:W-:Y:S01]  /*14c0*/  IMAD.MOV.U32 R124, RZ, RZ, RZ ;  /* 0x000000ffff7c7224 */ /* 0x000fe200078e00ff */
[----:B------:R-:W-:Y:S02]  /*14d0*/  CS2R R30, SRZ ;  /* 0x00000000001e7805 */ /* 0x000fe4000001ff00 */
[----:B------:R-:W-:Y:S01]  /*14e0*/  CS2R R32, SRZ ;  /* 0x0000000000207805 */ /* 0x000fe2000001ff00 */
[----:B------:R-:W-:Y:S01]  /*14f0*/  IMAD.MOV.U32 R0, RZ, RZ, RZ ;  /* 0x000000ffff007224 */ /* 0x000fe200078e00ff */
[----:B------:R-:W-:Y:S01]  /*1500*/  CS2R R6, SRZ ;  /* 0x0000000000067805 */ /* 0x000fe2000001ff00 */
[----:B------:R-:W-:Y:S01]  /*1510*/  IMAD.MOV.U32 R27, RZ, RZ, RZ ;  /* 0x000000ffff1b7224 */ /* 0x000fe200078e00ff */
[----:B------:R-:W-:Y:S01]  /*1520*/  MOV R29, RZ ;  /* 0x000000ff001d7202 */ /* 0x000fe20000000f00 */
[----:B------:R-:W-:Y:S01]  /*1530*/  IMAD.MOV.U32 R25, RZ, RZ, RZ ;  /* 0x000000ffff197224 */ /* 0x000fe200078e00ff */
[----:B------:R-:W-:Y:S06]  /*1540*/  @!P1 BRA `(.L_x_1858) ;  /* 0x000000d800fc9947 */ /* 0x000fec0003800000 */
[----:B------:R-:W1:Y:S01]  /*1550*/  SHFL.IDX PT, R0, R213, RZ, 0x1f ;  /* 0x00001fffd5007589 */ /* 0x000e6200000e0000 */
[----:B------:R-:W-:-:S13]  /*1560*/  R2UR UR6, R16 ;  /* 0x00000000100672ca */ /* 0x000fda00000e0000 */
[----:B------:R-:W-:-:S04]  /*1570*/  UIADD3 UR6, UR6, 0x15400, URZ ;  /* 0x0001540006067890 */ /* 0x000fc8000fffe03f */
[----:B------:R-:W-:Y:S01]  /*1580*/  ULOP3.LUT UP0, URZ, UR6, 0x9f, URZ, 0xc0, !UPT ;  /* 0x0000009f063f7892 */ /* 0x000fe2000f80c03f */
[----:B-1----:R-:W-:-:S05]  /*1590*/  R2UR UR4, R0 ;  /* 0x00000000000472ca */ /* 0x002fca00000e0000 */
[----:B------:R-:W-:-:S08]  /*15a0*/  PLOP3.LUT P0, PT, PT, PT, UP0, 0x80, 0x0 ;  /* 0x000000000000781c */ /* 0x000fd00003f0f008 */
        /* <DEDUP_REMOVED lines=23> */
.L_x_1859:
[----:B------:R-:W-:Y:S02]  /*1720*/  LEA.HI R0, R210, R210, RZ, 0x1 ;  /* 0x000000d2d2007211 */ /* 0x000fe400078f08ff */
[----:B------:R-:W-:Y:S02]  /*1730*/  R2UR UR4, R16 ;  /* 0x00000000100472ca */ /* 0x000fe400000e0000 */
[----:B------:R-:W-:Y:S02]  /*1740*/  LOP3.LUT R3, R0, 0xfffffffe, RZ, 0xc0, !PT ;  /* 0xfffffffe00037812 */ /* 0x000fe400078ec0ff */
[----:B------:R-:W-:-:S03]  /*1750*/  ISETP.NE.AND P0, PT, R204, 0x3, PT ;  /* 0x00000003cc00780c */ /* 0x000fc60003f05270 */
[----:B------:R-:W-:-:S05]  /*1760*/  IMAD.IADD R0, R210, 0x1, -R3 ;  /* 0x00000001d2007824 */ /* 0x000fca00078e0a03 */
[----:B------:R-:W-:-:S04]  /*1770*/  SHF.L.U32 R0, R0, 0x1f, RZ ;  /* 0x0000001f00007819 */ /* 0x000fc800000006ff */
[----:B------:R-:W1:Y:S02]  /*1780*/  SYNCS.PHASECHK.TRANS64.TRYWAIT P1, [UR4+0x36800], R0 ;  /* 0x03680000ff0075a7 */ /* 0x000e640008020144 */
[----:B-1----:R-:W-:Y:S05]  /*1790*/  @!P1 BRA `(.L_x_1860) ;  /* 0x0000012000b89947 */ /* 0x002fea0003800000 */
.L_x_1961:
[----:B------:R-:W-:Y:S05]  /*17a0*/  @!P0 BRA `(.L_x_1861) ;  /* 0x0000000000048947 */ /* 0x000fea0003800000 */
[----:B------:R-:W-:Y:S01]  /*17b0*/  BPT.TRAP 0x1 ;  /* 0x000000040000795c */ /* 0x000fe20000300000 */
.L_x_1861:
[----:B------:R-:W-:Y:S01]  /*17c0*/  R2UR UR5, R17 ;  /* 0x00000000110572ca */ /* 0x000fe200000e0000 */
[----:B------:R-:W-:Y:S01]  /*17d0*/  IMAD.U32 R2, RZ, RZ, UR46 ;  /* 0x0000002eff027e24 */ /* 0x000fe2000f8e00ff */
[----:B------:R-:W-:-:S11]  /*17e0*/  R2UR UR4, R16 ;  /* 0x00000000100472ca */ /* 0x000fd600000e0000 */
[----:B-1----:R-:W-:Y:S02]  /*17f0*/  IMAD.U32 R3, RZ, RZ, UR5 ;  /* 0x00000005ff037e24 */ /* 0x002fe4000f8e00ff */
[----:B------:R-:W-:-:S03]  /*1800*/  LEA R2, R2, UR4, 0x3 ;  /* 0x0000000402027c11 */ /* 0x000fc6000f8e18ff */
[----:B------:R-:W-:-:S04]  /*1810*/  SHF.L.U32 R3, R3, 0x1f, RZ ;  /* 0x0000001f03037819 */ /* 0x000fc800000006ff */
[----:B------:R1:W2:Y:S01]  /*1820*/  SYNCS.PHASECHK.TRANS64.TRYWAIT P2, [R2+URZ+0x36830], R3 ;  /* 0x03683003020075a7 */ /* 0x0002a2000804017f */
[----:B------:R-:W-:Y:S05]  /*1830*/  @!P0 BRA `(.L_x_1862) ;  /* 0x0000000000048947 */ /* 0x000fea0003800000 */
[----:B------:R-:W-:Y:S01]  /*1840*/  BPT.TRAP 0x1 ;  /* 0x000000040000795c */ /* 0x000fe20000300000 */
.L_x_1862:
[----:B------:R-:W3:Y:S01]  /*1850*/  S2R R0, SR_TID.X ;  /* 0x0000000000007919 */ /* 0x000ee20000002100 */
[----:B------:R-:W-:Y:S02]  /*1860*/  MOV R119, RZ ;  /* 0x000000ff00777202 */ /* 0x000fe40000000f00 */
[----:B---3--:R-:W-:Y:S01]  /*1870*/  LOP3.LUT P1, RZ, R0, 0x7f, RZ, 0xc0, !PT ;  /* 0x0000007f00ff7812 */ /* 0x008fe2000782c0ff */
[----:B--2---:R-:W-:-:S12]  /*1880*/  @P2 BRA `(.L_x_1863) ;  /* 0x0000000000082947 */ /* 0x004fd80003800000 */
[----:B------:R-:W2:Y:S02]  /*1890*/  SYNCS.PHASECHK.TRANS64.TRYWAIT P2, [R2+URZ+0x36830], R3 ;  /* 0x03683003020075a7 */ /* 0x000ea4000804017f */
[----:B--2---:R-:W-:Y:S05]  /*18a0*/  @!P2 BRA `(.L_x_1864) ;  /* 0x000001200090a947 */ /* 0x004fea0003800000 */
.L_x_1863:
        /* <DEDUP_REMOVED lines=12> */
[----:B------:R-:W-:Y:S01]  /*1970*/  UMOV UR27, 0x40000040 ;  /* 0x40000040001b7882 */ /* 0x000fe20000000000 */
[----:B------:R-:W-:Y:S01]  /*1980*/  UMOV UR31, 0x40000040 ;  /* 0x40000040001f7882 */ /* 0x000fe20000000000 */
[----:B------:R-:W-:Y:S01]  /*1990*/  UIADD3 UR4, UR4, 0x21400, URZ ;  /* 0x0002140004047890 */ /* 0x000fe2000fffe03f */
[----:B------:R-:W-:Y:S01]  /*19a0*/  MOV R0, UR43 ;  /* 0x0000002b00007c02 */ /* 0x000fe20008000f00 */
[----:B------:R-:W-:Y:S01]  /*19b0*/  UMOV UR35, 0x40000040 ;  /* 0x4000004000237882 */ /* 0x000fe20000000000 */
[----:B------:R-:W-:Y:S01]  /*19c0*/  UMOV UR39, 0x40000040 ;  /* 0x4000004000277882 */ /* 0x000fe20000000000 */
[----:B------:R-:W-:Y:S01]  /*19d0*/  USHF.R.U32.HI UR4, URZ, 0x4, UR4 ;  /* 0x000000043f047899 */ /* 0x000fe20008011604 */
[----:B-12---:R-:W-:Y:S01]  /*19e0*/  MOV R3, UR42 ;  /* 0x0000002a00037c02 */ /* 0x006fe20008000f00 */
[----:B------:R-:W-:Y:S01]  /*19f0*/  UMOV UR51, 0x40000040 ;  /* 0x4000004000337882 */ /* 0x000fe20000000000 */
[----:B------:R-:W-:Y:S01]  /*1a00*/  UMOV UR55, 0x40000040 ;  /* 0x4000004000377882 */ /* 0x000fe20000000000 */
[----:B------:R-:W-:Y:S01]  /*1a10*/  ULOP3.LUT UR4, UR4, 0x3fff, URZ, 0xc0, !UPT ;  /* 0x00003fff04047892 */ /* 0x000fe2000f8ec03f */
[----:B------:R-:W-:Y:S01]  /*1a20*/  @!P1 IADD3 R2, R2, 0x36840, RZ ;  /* 0x0003684002029810 */ /* 0x000fe20007ffe0ff */
[----:B------:R-:W-:Y:S01]  /*1a30*/  UMOV UR59, 0x40000040 ;  /* 0x40000040003b7882 */ /* 0x000fe20000000000 */
[----:B------:R-:W-:Y:S01]  /*1a40*/  UMOV UR43, 0x40000040 ;  /* 0x40000040002b7882 */ /* 0x000fe20000000000 */
[----:B------:R-:W-:Y:S01]  /*1a50*/  ULOP3.LUT UR40, UR4, 0x10000, URZ, 0xfc, !UPT ;  /* 0x0001000004287892 */ /* 0x000fe2000f8efc3f */
[----:B------:R-:W-:Y:S01]  /*1a60*/  @!P1 PRMT R2, RZ, 0x654, R2 ;  /* 0x00000654ff029816 */ /* 0x000fe20000000002 */
[----:B------:R-:W-:Y:S01]  /*1a70*/  ULOP3.LUT UR4, UR36, 0x10000, URZ, 0xfc, !UPT ;  /* 0x0001000024047892 */ /* 0x000fe2000f8efc3f */
[--C-:B------:R-:W-:Y:S01]  /*1a80*/  IMAD.MOV.U32 R118, RZ, RZ, R119.reuse ;  /* 0x000000ffff767224 */ /* 0x100fe200078e0077 */
[----:B------:R-:W-:Y:S01]  /*1a90*/  UIMAD UR6, UR46, 0xa80, UR40 ;  /* 0x00000a802e0678a4 */ /* 0x000fe2000f8e0228 */
[--C-:B------:R-:W-:Y:S01]  /*1aa0*/  IMAD.MOV.U32 R116, RZ, RZ, R119.reuse ;  /* 0x000000ffff747224 */ /* 0x100fe200078e0077 */
[----:B------:R-:W-:Y:S01]  /*1ab0*/  MOV R4, UR40 ;  /* 0x0000002800047c02 */ /* 0x000fe20008000f00 */
[--C-:B------:R-:W-:Y:S01]  /*1ac0*/  IMAD.MOV.U32 R114, RZ, RZ, R119.reuse ;  /* 0x000000ffff727224 */ /* 0x100fe200078e0077 */
[----:B------:R-:W-:Y:S01]  /*1ad0*/  UIADD3 UR10, UR6, 0x80, URZ ;  /* 0x00000080060a7890 */ /* 0x000fe2000fffe03f */
[--C-:B------:R-:W-:Y:S01]  /*1ae0*/  IMAD.MOV.U32 R112, RZ, RZ, R119.reuse ;  /* 0x000000ffff707224 */ /* 0x100fe200078e0077 */
[----:B------:R-:W-:Y:S01]  /*1af0*/  UMOV UR8, UR4 ;  /* 0x0000000400087c82 */ /* 0x000fe20008000000 */
[----:B------:R-:W-:Y:S01]  /*1b00*/  UIADD3 UR14, UR6, 0x200, URZ ;  /* 0x00000200060e7890 */ /* 0x000fe2000fffe03f */
[--C-:B------:R-:W-:Y:S01]  /*1b10*/  IMAD.MOV.U32 R110, RZ, RZ, R119.reuse ;  /* 0x000000ffff6e7224 */ /* 0x100fe200078e0077 */
[----:B------:R-:W-:Y:S01]  /*1b20*/  HGMMA.64x16x16.F32 R72, gdesc[UR4], RZ, !UPT, gsb0 ;  /* 0x00200000044879f0 */ /* 0x000fe2000c0008ff */
[----:B------:R-:W-:Y:S01]  /*1b30*/  UMOV UR12, UR4 ;  /* 0x00000004000c7c82 */ /* 0x000fe20008000000 */
[----:B------:R-:W-:Y:S01]  /*1b40*/  UIADD3 UR18, UR6, 0x280, URZ ;  /* 0x0000028006127890 */ /* 0x000fe2000fffe03f */
[-C--:B------:R-:W-:Y:S01]  /*1b50*/  MOV R108, R119.reuse ;  /* 0x00000077006c7202 */ /* 0x080fe20000000f00 */
[----:B------:R-:W-:Y:S01]  /*1b60*/  UMOV UR16, UR4 ;  /* 0x0000000400107c82 */ /* 0x000fe20008000000 */
        /* <DEDUP_REMOVED lines=46> */
[----:B------:R-:W-:Y:S02]  /*1e50*/  UIADD3 UR12, UR6, 0x2, URZ ;  /* 0x00000002060c7890 */ /* 0x000fe4000fffe03f */
[----:B------:R-:W-:Y:S01]  /*1e60*/  UIADD3 UR14, UR6, 0x202, URZ ;  /* 0x00000202060e7890 */ /* 0x000fe2000fffe03f */
[----:B------:R-:W-:Y:S01]  /*1e70*/  UMOV UR15, 0x40000040 ;  /* 0x40000040000f7882 */ /* 0x000fe20000000000 */
[----:B------:R-:W-:Y:S02]  /*1e80*/  WARPGROUP.DEPBAR.LE gsb0, 0x0 ;  /* 0x00008000000079c5 */ /* 0x000fe40000010000 */
[----:B------:R-:W-:-:S06]  /*1e90*/  WARPGROUP.ARRIVE ;  /* 0x00000000000079c5 */ /* 0x000fcc0000000000 */
[----:B------:R-:W-:Y:S01]  /*1ea0*/  HGMMA.64x16x16.F32 R32, gdesc[UR16], RZ, !UPT, gsb0 ;  /* 0x00200000102079f0 */ /* 0x000fe2000c0008ff */
[----:B------:R-:W-:Y:S01]  /*1eb0*/  UIADD3 UR18, UR6, 0x282, URZ ;  /* 0x0000028206127890 */ /* 0x000fe2000fffe03f */
[----:B------:R-:W-:Y:S01]  /*1ec0*/  UMOV UR19, 0x40000040 ;  /* 0x4000004000137882 */ /* 0x000fe20000000000 */
[----:B------:R-:W-:Y:S02]  /*1ed0*/  WARPGROUP.DEPBAR.LE gsb0, 0x0 ;  /* 0x00008000000079c5 */ /* 0x000fe40000010000 */
[----:B------:R-:W-:-:S06]  /*1ee0*/  WARPGROUP.ARRIVE ;  /* 0x00000000000079c5 */ /* 0x000fcc0000000000 */
[----:B------:R-:W-:Y:S01]  /*1ef0*/  HGMMA.64x16x16.F32 R24, gdesc[UR8], RZ, !UPT, gsb0 ;  /* 0x00200000081879f0 */ /* 0x000fe2000c0008ff */
        /* <DEDUP_REMOVED lines=395> */
[----:B------:R-:W-:Y:S02]  /*37b0*/  R2UR UR42, R3 ;  /* 0x00000000032a72ca */ /* 0x000fe400000e0000 */
[----:B------:R-:W1:Y:S01]  /*37c0*/  LDC R3, c[0x0][0x288] ;  /* 0x0000a200ff037b82 */ /* 0x000e620000000800 */
[----:B------:R-:W-:Y:S01]  /*37d0*/  R2UR UR43, R0 ;  /* 0x00000000002b72ca */ /* 0x000fe200000e0000 */
[C---:B------:R-:W-:Y:S01]  /*37e0*/  IMAD R0, R83.reuse, -0x70, R82 ;  /* 0xffffff9053007824 */ /* 0x040fe200078e0252 */
[----:B------:R-:W-:Y:S01]  /*37f0*/  R2UR UR40, R4 ;  /* 0x00000000042872ca */ /* 0x000fe200000e0000 */
[----:B------:R-:W-:-:S05]  /*3800*/  VIADD R83, R83, 0xfffffffe ;  /* 0xfffffffe53537836 */ /* 0x000fca0000000000 */
[----:B------:R-:W-:Y:S02]  /*3810*/  R2UR UR45, R83 ;  /* 0x00000000532d72ca */ /* 0x000fe400000e0000 */
[----:B------:R-:W-:Y:S01]  /*3820*/  VIADD R9, R206, UR42 ;  /* 0x0000002ace097c36 */ /* 0x000fe20008000000 */
[----:B-1----:R-:W-:Y:S01]  /*3830*/  IADD3 R4, -R3, 0x71, R0 ;  /* 0x0000007103047810 */ /* 0x002fe20007ffe100 */
[----:B------:R-:W-:-:S04]  /*3840*/  VIADD R0, R0, 0x70 ;  /* 0x0000007000007836 */ /* 0x000fc80000000000 */
[C---:B------:R-:W-:Y:S02]  /*3850*/  IMAD R8, R205.reuse, -0x2, R4 ;  /* 0xfffffffecd087824 */ /* 0x040fe400078e0204 */
[----:B------:R-:W-:-:S03]  /*3860*/  IMAD R5, R205, -0x2, R0 ;  /* 0xfffffffecd057824 */ /* 0x000fc600078e0200 */
[----:B------:R-:W-:-:S04]  /*3870*/  IADD3 R0, R8, 0x8, R9 ;  /* 0x0000000808007810 */ /* 0x000fc80007ffe009 */
[----:B------:R-:W-:Y:S02]  /*3880*/  VIMNMX R0, R5, R0, PT ;  /* 0x0000000005007248 */ /* 0x000fe40003fe0100 */
[----:B------:R-:W-:Y:S02]  /*3890*/  VIADDMNMX R5, R9, R8, R5, PT ;  /* 0x0000000809057246 */ /* 0x000fe40003800105 */
[C---:B------:R-:W-:Y:S02]  /*38a0*/  ISETP.GT.AND P2, PT, R0.reuse, RZ, PT ;  /* 0x000000ff0000720c */ /* 0x040fe40003f44270 */
[C---:B------:R-:W-:Y:S02]  /*38b0*/  ISETP.GT.AND P3, PT, R0.reuse, 0x1, PT ;  /* 0x000000010000780c */ /* 0x040fe40003f64270 */
[----:B------:R-:W-:Y:S01]  /*38c0*/  ISETP.GT.AND P4, PT, R0, 0x8, PT ;  /* 0x000000080000780c */ /* 0x000fe20003f84270 */
        /* <DEDUP_REMOVED lines=9> */
[----:B------:R-:W-:Y:S02]  /*3960*/  IMAD.U32 R6, RZ, RZ, UR56 ;  /* 0x00000038ff067e24 */ /* 0x000fe4000f8e00ff */
[----:B------:R-:W-:Y:S01]  /*3970*/  IMAD.U32 R7, RZ, RZ, UR57 ;  /* 0x00000039ff077e24 */ /* 0x000fe2000f8e00ff */
[----:B------:R-:W-:-:S02]  /*3980*/  WARPGROUP.DEPBAR.LE gsb0, 0x0 ;  /* 0x00008000000079c5 */ /* 0x000fc40000010000 */
        /* <DEDUP_REMOVED lines=15> */
[----:B------:R-:W-:Y:S01]  /*3a80*/  WARPGROUP.ARRIVE ;  /* 0x00000000000079c5 */ /* 0x000fe20000000000 */
[----:B------:R-:W-:Y:S01]  /*3a90*/  FSEL R11, R74, -INF , P2 ;  /* 0xff8000004a0b7808 */ /* 0x000fe20001000000 */
[----:B------:R-:W-:Y:S01]  /*3aa0*/  IMAD.MOV.U32 R74, RZ, RZ, R119 ;  /* 0x000000ffff4a7224 */ /* 0x000fe200078e0077 */
[----:B------:R-:W-:-:S02]  /*3ab0*/  FSEL R75, R75, -INF , P3 ;  /* 0xff8000004b4b7808 */ /* 0x000fc40001800000 */
[----:B------:R-:W-:Y:S01]  /*3ac0*/  ISETP.GT.AND P2, PT, R0, 0x9, PT ;  /* 0x000000090000780c */ /* 0x000fe20003f44270 */
        /* <DEDUP_REMOVED lines=8> */
[----:B------:R-:W-:Y:S02]  /*3b50*/  ISETP.GT.AND P3, PT, R0, 0x10, PT ;  /* 0x000000100000780c */ /* 0x000fe40003f64270 */
[----:B------:R-:W-:-:S02]  /*3b60*/  FSEL R79, R79, -INF , P2 ;  /* 0xff8000004f4f7808 */ /* 0x000fc40001000000 */
[----:B------:R-:W-:Y:S02]  /*3b70*/  FMNMX.FTZ R4, R15, R4, !PT ;  /* 0x000000040f047209 */ /* 0x000fe40007810000 */
[C---:B------:R-:W-:Y:S02]  /*3b80*/  ISETP.GT.AND P2, PT, R0.reuse, 0x11, PT ;  /* 0x000000110000780c */ /* 0x040fe40003f44270 */
[----:B------:R-:W-:Y:S02]  /*3b90*/  FMNMX.FTZ R4, R79, R4, !PT ;  /* 0x000000044f047209 */ /* 0x000fe40007810000 */
[----:B------:R-:W-:Y:S01]  /*3ba0*/  ISETP.GT.AND P4, PT, R0, 0x20, PT ;  /* 0x000000200000780c */ /* 0x000fe20003f84270 */
[----:B------:R-:W-:Y:S02]  /*3bb0*/  WARPGROUP.DEPBAR.LE gsb0, 0x0 ;  /* 0x00008000000079c5 */ /* 0x000fe40000010000 */
[----:B------:R-:W-:Y:S01]  /*3bc0*/  WARPGROUP.ARRIVE ;  /* 0x00000000000079c5 */ /* 0x000fe20000000000 */
[----:B------:R-:W-:Y:S01]  /*3bd0*/  FSEL R81, R66, -INF , P3 ;  /* 0xff80000042517808 */ /* 0x000fe20001800000 */
[----:B------:R-:W-:Y:S01]  /*3be0*/  IMAD.MOV.U32 R66, RZ, RZ, R119 ;  /* 0x000000ffff427224 */ /* 0x000fe200078e0077 */
[----:B------:R-:W-:-:S02]  /*3bf0*/  ISETP.GT.AND P3, PT, R0, 0x18, PT ;  /* 0x000000180000780c */ /* 0x000fc40003f64270 */
[----:B------:R-:W-:Y:S01]  /*3c00*/  FSEL R67, R67, -INF , P2 ;  /* 0xff80000043437808 */ /* 0x000fe20001000000 */
[----:B------:R-:W-:Y:S01]  /*3c10*/  HGMMA.64x16x16.F32 R56, gdesc[UR56], R56, gsb0 ;  /* 0x00200000383879f0 */ /* 0x000fe20008000838 */
[----:B------:R-:W-:Y:S01]  /*3c20*/  UIADD3 UR58, UR6, 0x886, URZ ;  /* 0x00000886063a7890 */ /* 0x000fe2000fffe03f */
[----:B------:R-:W-:Y:S01]  /*3c30*/  FMNMX.FTZ R4, R81, R4, !PT ;  /* 0x0000000451047209 */ /* 0x000fe20007810000 */
[----:B------:R-:W-:Y:S01]  /*3c40*/  UMOV UR56, UR10 ;  /* 0x0000000a00387c82 */ /* 0x000fe20008000000 */
[----:B------:R-:W-:Y:S01]  /*3c50*/  UMOV UR57, UR11 ;  /* 0x0000000b00397c82 */ /* 0x000fe20008000000 */
[----:B------:R-:W-:Y:S01]  /*3c60*/  UMOV UR59, 0x40000040 ;  /* 0x40000040003b7882 */ /* 0x000fe20000000000 */
[----:B------:R-:W-:Y:S02]  /*3c70*/  ISETP.GT.AND P2, PT, R0, 0x19, PT ;  /* 0x000000190000780c */ /* 0x000fe40003f44270 */
[----:B------:R-:W-:Y:S01]  /*3c80*/  FSEL R85, R70, -INF , P3 ;  /* 0xff80000046557808 */ /* 0x000fe20001800000 */
[----:B------:R-:W-:Y:S01]  /*3c90*/  IMAD.MOV.U32 R70, RZ, RZ, R119 ;  /* 0x000000ffff467224 */ /* 0x000fe200078e0077 */
[----:B------:R-:W-:-:S02]  /*3ca0*/  FMNMX.FTZ R4, R67, R4, !PT ;  /* 0x0000000443047209 */ /* 0x000fc40007810000 */
[----:B------:R-:W-:Y:S02]  /*3cb0*/  FSEL R71, R71, -INF , P2 ;  /* 0xff80000047477808 */ /* 0x000fe40001000000 */
        /* <DEDUP_REMOVED lines=12> */
[----:B------:R-:W-:Y:S01]  /*3d80*/  ISETP.GT.AND P2, PT, R0, 0x29, PT ;  /* 0x000000290000780c */ /* 0x000fe20003f44270 */
[----:B------:R-:W-:Y:S01]  /*3d90*/  UMOV UR56, UR10 ;  /* 0x0000000a00387c82 */ /* 0x000fe20008000000 */
[----:B------:R-:W-:Y:S01]  /*3da0*/  UMOV UR57, UR11 ;  /* 0x0000000b00397c82 */ /* 0x000fe20008000000 */
[----:B------:R-:W-:Y:S01]  /*3db0*/  UMOV UR59, 0x40000040 ;  /* 0x40000040003b7882 */ /* 0x000fe20000000000 */
[----:B------:R-:W-:Y:S01]  /*3dc0*/  FSEL R89, R62, -INF , P3 ;  /* 0xff8000003e597808 */ /* 0x000fe20001800000 */
[----:B------:R-:W-:Y:S01]  /*3dd0*/  IMAD.MOV.U32 R62, RZ, RZ, R119 ;  /* 0x000000ffff3e7224 */ /* 0x000fe200078e0077 */
[----:B------:R-:W-:Y:S02]  /*3de0*/  FMNMX.FTZ R4, R59, R4, !PT ;  /* 0x000000043b047209 */ /* 0x000fe40007810000 */
[----:B------:R-:W-:-:S02]  /*3df0*/  ISETP.GT.AND P4, PT, R0, 0x30, PT ;  /* 0x000000300000780c */ /* 0x000fc40003f84270 */
        /* <DEDUP_REMOVED lines=23> */
[----:B------:R-:W-:Y:S02]  /*3f70*/  ISETP.GT.AND P2, PT, R0, 0x41, PT ;  /* 0x000000410000780c */ /* 0x000fe40003f44270 */
[----:B------:R-:W-:Y:S02]  /*3f80*/  FMNMX.FTZ R4, R97, R4, !PT ;  /* 0x0000000461047209 */ /* 0x000fe40007810000 */
[----:B------:R-:W-:Y:S01]  /*3f90*/  ISETP.GT.AND P4, PT, R5, 0x8, PT ;  /* 0x000000080500780c */ /* 0x000fe20003f84270 */
[----:B------:R-:W-:Y:S02]  /*3fa0*/  WARPGROUP.DEPBAR.LE gsb0, 0x0 ;  /* 0x00008000000079c5 */ /* 0x000fe40000010000 */
[----:B------:R-:W-:Y:S01]  /*3fb0*/  WARPGROUP.ARRIVE ;  /* 0x00000000000079c5 */ /* 0x000fe20000000000 */
[----:B------:R-:W-:-:S02]  /*3fc0*/  FSEL R99, R42, -INF , P3 ;  /* 0xff8000002a637808 */ /* 0x000fc40001800000 */
[C---:B------:R-:W-:Y:S02]  /*3fd0*/  ISETP.GT.AND P3, PT, R0.reuse, 0x48, PT ;  /* 0x000000480000780c */ /* 0x040fe40003f64270 */
[----:B------:R-:W-:Y:S01]  /*3fe0*/  FSEL R101, R43, -INF , P2 ;  /* 0xff8000002b657808 */ /* 0x000fe20001000000 */
[----:B------:R-:W-:Y:S01]  /*3ff0*/  HGMMA.64x16x16.F32 R32, gdesc[UR56], R32, gsb0 ;  /* 0x00200000382079f0 */ /* 0x000fe20008000820 */
[----:B------:R-:W-:Y:S01]  /*4000*/  UIADD3 UR58, UR6, 0xa06, URZ ;  /* 0x00000a06063a7890 */ /* 0x000fe2000fffe03f */
[----:B------:R-:W-:Y:S01]  /*4010*/  FMNMX.FTZ R4, R99, R4, !PT ;  /* 0x0000000463047209 */ /* 0x000fe20007810000 */
[----:B------:R-:W-:Y:S01]  /*4020*/  UMOV UR56, UR10 ;  /* 0x0000000a00387c82 */ /* 0x000fe20008000000 */
[----:B------:R-:W-:Y:S01]  /*4030*/  UMOV UR57, UR11 ;  /* 0x0000000b00397c82 */ /* 0x000fe20008000000 */
[----:B------:R-:W-:Y:S01]  /*4040*/  UMOV UR59, 0x40000040 ;  /* 0x40000040003b7882 */ /* 0x000fe20000000000 */
[----:B------:R-:W-:Y:S01]  /*4050*/  ISETP.GT.AND P2, PT, R0, 0x49, PT ;  /* 0x000000490000780c */ /* 0x000fe20003f44270 */
[----:B------:R-:W-:Y:S01]  /*4060*/  ULDC UR6, c[0x0][0x988] ;  /* 0x0002620000067ab9 */ /* 0x000fe20000000800 */
[----:B------:R-:W-:-:S02]  /*4070*/  FSEL R103, R46, -INF , P3 ;  /* 0xff8000002e677808 */ /* 0x000fc40001800000 */
[----:B------:R-:W-:Y:S02]  /*4080*/  FMNMX.FTZ R4, R101, R4, !PT ;  /* 0x0000000465047209 */ /* 0x000fe40007810000 */
[C---:B------:R-:W-:Y:S02]  /*4090*/  ISETP.GT.AND P3, PT, R0.reuse, 0x50, PT ;  /* 0x000000500000780c */ /* 0x040fe40003f64270 */
[----:B------:R-:W-:Y:S02]  /*40a0*/  FSEL R105, R47, -INF , P2 ;  /* 0xff8000002f697808 */ /* 0x000fe40001000000 */
[----:B------:R-:W-:Y:S02]  /*40b0*/  FMNMX.FTZ R4, R103, R4, !PT ;  /* 0x0000000467047209 */ /* 0x000fe40007810000 */
[----:B------:R-:W-:Y:S02]  /*40c0*/  ISETP.GT.AND P2, PT, R0, 0x51, PT ;  /* 0x000000510000780c */ /* 0x000fe40003f44270 */
[----:B------:R-:W-:Y:S01]  /*40d0*/  FMNMX.FTZ R4, R105, R4, !PT ;  /* 0x0000000469047209 */ /* 0x000fe20007810000 */
[----:B------:R-:W-:-:S02]  /*40e0*/  WARPGROUP.DEPBAR.LE gsb0, 0x0 ;  /* 0x00008000000079c5 */ /* 0x000fc40000010000 */
[----:B------:R-:W-:Y:S01]  /*40f0*/  WARPGROUP.ARRIVE ;  /* 0x00000000000079c5 */ /* 0x000fe20000000000 */
[----:B------:R-:W-:Y:S02]  /*4100*/  FSEL R107, R34, -INF , P3 ;  /* 0xff800000226b7808 */ /* 0x000fe40001800000 */
[C---:B------:R-:W-:Y:S02]  /*4110*/  ISETP.GT.AND P3, PT, R0.reuse, 0x58, PT ;  /* 0x000000580000780c */ /* 0x040fe40003f64270 */
[----:B------:R-:W-:Y:S01]  /*4120*/  FSEL R109, R35, -INF , P2 ;  /* 0xff800000236d7808 */ /* 0x000fe20001000000 */
[----:B------:R-:W-:Y:S01]  /*4130*/  HGMMA.64x16x16.F32 R24, gdesc[UR56], R24, gsb0 ;  /* 0x00200000381879f0 */ /* 0x000fe20008000818 */
[----:B------:R-:W-:Y:S02]  /*4140*/  FMNMX.FTZ R4, R107, R4, !PT ;  /* 0x000000046b047209 */ /* 0x000fe40007810000 */
[----:B------:R-:W-:Y:S02]  /*4150*/  ISETP.GT.AND P2, PT, R0, 0x59, PT ;  /* 0x000000590000780c */ /* 0x000fe40003f44270 */
        /* <DEDUP_REMOVED lines=8> */
[----:B------:R-:W-:Y:S01]  /*41e0*/  FSEL R115, R26, -INF , P3 ;  /* 0xff8000001a737808 */ /* 0x000fe20001800000 */
[----:B------:R1:W-:Y:S01]  /*41f0*/  @!P1 SYNCS.ARRIVE.TRANS64.RED.A1T0 RZ, [R2+URZ], RZ ;  /* 0x000000ff02ff99a7 */ /* 0x0003e2000810043f */
[C---:B------:R-:W-:Y:S02]  /*4200*/  ISETP.GT.AND P3, PT, R0.reuse, 0x68, PT ;  /* 0x000000680000780c */ /* 0x040fe40003f64270 */
[----:B------:R-:W-:Y:S02]  /*4210*/  FSEL R117, R27, -INF , P2 ;  /* 0xff8000001b757808 */ /* 0x000fe40001000000 */
[----:B------:R-:W-:Y:S02]  /*4220*/  FMNMX.FTZ R4, R115, R4, !PT ;  /* 0x0000000473047209 */ /* 0x000fe40007810000 */
[----:B------:R-:W-:Y:S01]  /*4230*/  ISETP.GT.AND P2, PT, R0, 0x69, PT ;  /* 0x000000690000780c */ /* 0x000fe20003f44270 */
[----:B------:R-:W-:Y:S01]  /*4240*/  IMAD.U32 R0, RZ, RZ, UR6 ;  /* 0x00000006ff007e24 */ /* 0x000fe2000f8e00ff */
[----:B------:R-:W-:-:S02]  /*4250*/  FSEL R121, R30, -INF , P3 ;  /* 0xff8000001e797808 */ /* 0x000fc40001800000 */
[----:B------:R-:W-:Y:S02]  /*4260*/  FMNMX.FTZ R4, R117, R4, !PT ;  /* 0x0000000475047209 */ /* 0x000fe40007810000 */
[----:B------:R-:W-:Y:S02]  /*4270*/  FSEL R123, R31, -INF , P2 ;  /* 0xff8000001f7b7808 */ /* 0x000fe40001000000 */
[----:B------:R-:W-:Y:S02]  /*4280*/  FMNMX.FTZ R4, R121, R4, !PT ;  /* 0x0000000479047209 */ /* 0x000fe40007810000 */
[----:B------:R-:W-:Y:S02]  /*4290*/  ISETP.GT.AND P3, PT, R5, 0x1, PT ;  /* 0x000000010500780c */ /* 0x000fe40003f64270 */
[----:B------:R-:W-:Y:S02]  /*42a0*/  FMNMX.FTZ R10, R123, R4, !PT ;  /* 0x000000047b0a7209 */ /* 0x000fe40007810000 */
[----:B------:R-:W-:-:S02]  /*42b0*/  FSEL R73, R73, -INF , P3 ;  /* 0xff80000049497808 */ /* 0x000fc40001800000 */
[----:B------:R-:W-:Y:S01]  /*42c0*/  ISETP.GT.AND P3, PT, R5, 0x11, PT ;  /* 0x000000110500780c */ /* 0x000fe20003f64270 */
[----:B------:R-:W2:Y:S03]  /*42d0*/  SHFL.BFLY PT, R13, R10, 0x2, 0x1f ;  /* 0x0c401f000a0d7f89 */ /* 0x000ea600000e0000 */
[----:B------:R-:W-:Y:S02]  /*42e0*/  FSEL R65, R65, -INF , P3 ;  /* 0xff80000041417808 */ /* 0x000fe40001800000 */
[----:B------:R-:W-:-:S04]  /*42f0*/  ISETP.GT.AND P3, PT, R5, 0x19, PT ;  /* 0x000000190500780c */ /* 0x000fc80003f64270 */
[----:B------:R-:W-:Y:S02]  /*4300*/  FSEL R69, R69, -INF , P3 ;  /* 0xff80000045457808 */ /* 0x000fe40001800000 */
[----:B------:R-:W-:-:S04]  /*4310*/  ISETP.GT.AND P3, PT, R5, 0x21, PT ;  /* 0x000000210500780c */ /* 0x000fc80003f64270 */
[----:B------:R-:W-:Y:S02]  /*4320*/  FSEL R57, R57, -INF , P3 ;  /* 0xff80000039397808 */ /* 0x000fe40001800000 */
[----:B------:R-:W-:-:S04]  /*4330*/  ISETP.GT.AND P3, PT, R5, 0x29, PT ;  /* 0x000000290500780c */ /* 0x000fc80003f64270 */
[----:B------:R-:W-:Y:S02]  /*4340*/  FSEL R61, R61, -INF , P3 ;  /* 0xff8000003d3d7808 */ /* 0x000fe40001800000 */
[----:B------:R-:W-:Y:S02]  /*4350*/  ISETP.GT.AND P3, PT, R5, 0x31, PT ;  /* 0x000000310500780c */ /* 0x000fe40003f64270 */
[----:B--2---:R-:W-:Y:S02]  /*4360*/  FMNMX.FTZ R13, R10, R13, !PT ;  /* 0x0000000d0a0d7209 */ /* 0x004fe40007810000 */
[----:B------:R-:W-:Y:S02]  /*4370*/  FSEL R49, R49, -INF , P3 ;  /* 0xff80000031317808 */ /* 0x000fe40001800000 */
[----:B------:R-:W-:Y:S01]  /*4380*/  ISETP.GT.AND P3, PT, R5, 0x39, PT ;  /* 0x000000390500780c */ /* 0x000fe20003f64270 */
[----:B------:R-:W2:Y:S03]  /*4390*/  SHFL.BFLY PT, R4, R13, 0x1, 0x1f ;  /* 0x0c201f000d047f89 */ /* 0x000ea600000e0000 */
[----:B------:R-:W-:-:S02]  /*43a0*/  FSEL R53, R53, -INF , P3 ;  /* 0xff80000035357808 */ /* 0x000fc40001800000 */
        /* <DEDUP_REMOVED lines=9> */
[C---:B------:R-:W-:Y:S01]  /*4440*/  FSETP.NEU.FTZ.AND P2, PT, R4.reuse, -INF , PT ;  /* 0xff8000000400780b */ /* 0x040fe20003f5d000 */
[----:B------:R-:W-:Y:S01]  /*4450*/  FMUL.FTZ R12, R4, R0 ;  /* 0x00000000040c7220 */ /* 0x000fe20000410000 */
[----:B------:R-:W-:-:S04]  /*4460*/  ISETP.GT.AND P3, PT, R5, 0x61, PT ;  /* 0x000000610500780c */ /* 0x000fc80003f64270 */
[----:B------:R-:W-:Y:S02]  /*4470*/  FSEL R34, R12, RZ, P2 ;  /* 0x000000ff0c227208 */ /* 0x000fe40001000000 */
[----:B------:R-:W-:Y:S02]  /*4480*/  ISETP.GT.AND P2, PT, R5, RZ, PT ;  /* 0x000000ff0500720c */ /* 0x000fe40003f44270 */
[----:B------:R-:W-:Y:S01]  /*4490*/  FSEL R25, R25, -INF , P3 ;  /* 0xff80000019197808 */ /* 0x000fe20001800000 */
[-CC-:B------:R-:W-:Y:S01]  /*44a0*/  FFMA.FTZ R201, R11, R0.reuse, -R34.reuse ;  /* 0x000000000bc97223 */ /* 0x180fe20000010822 */
[----:B------:R-:W-:Y:S01]  /*44b0*/  FSEL R9, R72, -INF , P2 ;  /* 0xff80000048097808 */ /* 0x000fe20001000000 */
[-CC-:B------:R-:W-:Y:S01]  /*44c0*/  FFMA.FTZ R203, R15, R0.reuse, -R34.reuse ;  /* 0x000000000fcb7223 */ /* 0x180fe20000010822 */
[----:B------:R-:W-:Y:S01]  /*44d0*/  ISETP.GT.AND P2, PT, R5, 0x9, PT ;  /* 0x000000090500780c */ /* 0x000fe20003f44270 */
[-CC-:B------:R-:W-:Y:S01]  /*44e0*/  FFMA.FTZ R26, R59, R0.reuse, -R34.reuse ;  /* 0x000000003b1a7223 */ /* 0x180fe20000010822 */
[----:B------:R-:W-:Y:S01]  /*44f0*/  FSEL R11, R76, -INF , P4 ;  /* 0xff8000004c0b7808 */ /* 0x000fe20002000000 */
[-CC-:B------:R-:W-:Y:S01]  /*4500*/  FFMA.FTZ R8, R75, R0.reuse, -R34.reuse ;  /* 0x000000004b087223 */ /* 0x180fe20000010822 */
[----:B------:R-:W-:Y:S01]  /*4510*/  FMNMX.FTZ R10, R9, R73, !PT ;  /* 0x00000049090a7209 */ /* 0x000fe20007810000 */
[----:B------:R-:W-:Y:S01]  /*4520*/  MUFU.EX2 R201, R201 ;  /* 0x000000c900c97308 */ /* 0x000fe20000000800 */
[----:B------:R-:W-:Y:S01]  /*4530*/  FSEL R77, R77, -INF , P2 ;  /* 0xff8000004d4d7808 */ /* 0x000fe20001000000 */
[-CC-:B------:R-:W-:Y:S01]  /*4540*/  FFMA.FTZ R12, R79, R0.reuse, -R34.reuse ;  /* 0x000000004f0c7223 */ /* 0x180fe20000010822 */
[----:B------:R-:W-:Y:S01]  /*4550*/  ISETP.GT.AND P2, PT, R5, 0x10, PT ;  /* 0x000000100500780c */ /* 0x000fe20003f44270 */
[--C-:B------:R-:W-:Y:S01]  /*4560*/  FFMA.FTZ R197, R81, R0, -R34.reuse ;  /* 0x0000000051c57223 */ /* 0x100fe20000010822 */
[----:B------:R-:W-:Y:S01]  /*4570*/  FMNMX.FTZ R10, R11, R10, !PT ;  /* 0x0000000a0b0a7209 */ /* 0x000fe20007810000 */
[--C-:B------:R-:W-:Y:S01]  /*4580*/  FFMA.FTZ R14, R67, R0, -R34.reuse ;  /* 0x00000000430e7223 */ /* 0x100fe20000010822 */
[----:B------:R-:W-:Y:S01]  /*4590*/  FSEL R13, R64, -INF , P2 ;  /* 0xff800000400d7808 */ /* 0x000fe20001000000 */
[----:B------:R-:W-:Y:S01]  /*45a0*/  MUFU.EX2 R8, R8 ;  /* 0x0000000800087308 */ /* 0x000fe20000000800 */
[----:B------:R-:W-:Y:S01]  /*45b0*/  FMNMX.FTZ R10, R77, R10, !PT ;  /* 0x0000000a4d0a7209 */ /* 0x000fe20007810000 */
        /* <DEDUP_REMOVED lines=52> */
[----:B------:R-:W-:Y:S01]  /*4900*/  FFMA.FTZ R34, R123, R0, -R34 ;  /* 0x000000007b227223 */ /* 0x000fe20000010822 */
[----:B------:R-:W-:Y:S01]  /*4910*/  FSEL R43, R44, -INF , P2 ;  /* 0xff8000002c2b7808 */ /* 0x000fe20001000000 */
[----:B------:R-:W-:Y:S01]  /*4920*/  MUFU.EX2 R193, R193 ;  /* 0x000000c100c17308 */ /* 0x000fe20000000800 */
[----:B------:R-:W-:Y:S01]  /*4930*/  FMNMX.FTZ R10, R41, R10, !PT ;  /* 0x0000000a290a7209 */ /* 0x000fe20007810000 */
[--C-:B------:R-:W-:Y:S01]  /*4940*/  IMAD.MOV.U32 R89, RZ, RZ, R119.reuse ;  /* 0x000000ffff597224 */ /* 0x100fe200078e0077 */
[----:B------:R-:W-:Y:S01]  /*4950*/  ISETP.GT.AND P2, PT, R5, 0x50, PT ;  /* 0x000000500500780c */ /* 0x000fe20003f44270 */
[--C-:B------:R-:W-:Y:S01]  /*4960*/  IMAD.MOV.U32 R85, RZ, RZ, R119.reuse ;  /* 0x000000ffff557224 */ /* 0x100fe200078e0077 */
[----:B------:R-:W-:Y:S01]  /*4970*/  FMNMX.FTZ R10, R43, R10, !PT ;  /* 0x0000000a2b0a7209 */ /* 0x000fe20007810000 */
[--C-:B------:R-:W-:Y:S01]  /*4980*/  IMAD.MOV.U32 R81, RZ, RZ, R119.reuse ;  /* 0x000000ffff517224 */ /* 0x100fe200078e0077 */
        /* <DEDUP_REMOVED lines=24> */
[----:B------:R-:W-:Y:S01]  /*4b10*/  ISETP.GT.AND P3, PT, R5, 0x69, PT ;  /* 0x000000690500780c */ /* 0x000fe20003f64270 */
[----:B------:R-:W-:Y:S01]  /*4b20*/  MUFU.EX2 R91, R91 ;  /* 0x0000005b005b7308 */ /* 0x000fe20000000800 */
[----:B------:R-:W-:Y:S01]  /*4b30*/  FSEL R59, R28, -INF , P2 ;  /* 0xff8000001c3b7808 */ /* 0x000fe20001000000 */
[--C-:B------:R-:W-:Y:S01]  /*4b40*/  IMAD.MOV.U32 R56, RZ, RZ, R119.reuse ;  /* 0x000000ffff387224 */ /* 0x100fe200078e0077 */
[----:B------:R-:W-:Y:S01]  /*4b50*/  FMNMX.FTZ R10, R25, R10, !PT ;  /* 0x0000000a190a7209 */ /* 0x000fe20007810000 */
[----:B------:R-:W-:Y:S01]  /*4b60*/  IMAD.MOV.U32 R52, RZ, RZ, R119 ;  /* 0x000000ffff347224 */ /* 0x000fe200078e0077 */
[----:B------:R-:W-:-:S02]  /*4b70*/  FSEL R29, R29, -INF , P3 ;  /* 0xff8000001d1d7808 */ /* 0x000fc40001800000 */
[----:B------:R-:W-:Y:S01]  /*4b80*/  FMNMX.FTZ R10, R59, R10, !PT ;  /* 0x0000000a3b0a7209 */ /* 0x000fe20007810000 */
[----:B------:R2:W3:Y:S01]  /*4b90*/  MUFU.EX2 R28, R93 ;  /* 0x0000005d001c7308 */ /* 0x0004e20000000800 */
[-C--:B------:R-:W-:Y:S02]  /*4ba0*/  MOV R87, R119.reuse ;  /* 0x0000007700577202 */ /* 0x080fe40000000f00 */
[----:B------:R-:W-:Y:S02]  /*4bb0*/  FMNMX.FTZ R10, R29, R10, !PT ;  /* 0x0000000a1d0a7209 */ /* 0x000fe40007810000 */
[----:B------:R-:W-:-:S03]  /*4bc0*/  MOV R67, R119 ;  /* 0x0000007700437202 */ /* 0x000fc60000000f00 */
[----:B------:R-:W4:Y:S01]  /*4bd0*/  SHFL.BFLY PT, R5, R10, 0x2, 0x1f ;  /* 0x0c401f000a057f89 */ /* 0x000f2200000e0000 */
[----:B------:R-:W-:Y:S01]  /*4be0*/  MUFU.EX2 R95, R95 ;  /* 0x0000005f005f7308 */ /* 0x000fe20000000800 */
[----:B--2---:R-:W-:-:S07]  /*4bf0*/  IMAD.MOV.U32 R93, RZ, RZ, R119 ;  /* 0x000000ffff5d7224 */ /* 0x004fce00078e0077 */
[----:B------:R2:W5:Y:S01]  /*4c00*/  MUFU.EX2 R32, R97 ;  /* 0x0000006100207308 */ /* 0x0005620000000800 */
[----:B---3--:R-:W-:-:S07]  /*4c10*/  F2FP.F16.F32.PACK_AB R189, R28, R91 ;  /* 0x0000005b1cbd723e */ /* 0x008fce00000000ff */
[----:B------:R-:W-:Y:S01]  /*4c20*/  MUFU.EX2 R99, R99 ;  /* 0x0000006300637308 */ /* 0x000fe20000000800 */
[----:B--2---:R-:W-:Y:S01]  /*4c30*/  IMAD.MOV.U32 R97, RZ, RZ, R119 ;  /* 0x000000ffff617224 */ /* 0x004fe200078e0077 */
[----:B----4-:R-:W-:-:S06]  /*4c40*/  FMNMX.FTZ R24, R10, R5, !PT ;  /* 0x000000050a187209 */ /* 0x010fcc0007810000 */
[----:B------:R2:W3:Y:S01]  /*4c50*/  MUFU.EX2 R36, R101 ;  /* 0x0000006500247308 */ /* 0x0004e20000000800 */
[----:B-----5:R-:W-:Y:S01]  /*4c60*/  F2FP.F16.F32.PACK_AB R191, R32, R95 ;  /* 0x0000005f20bf723e */ /* 0x020fe200000000ff */
[----:B------:R-:W4:Y:S06]  /*4c70*/  SHFL.BFLY PT, R5, R24, 0x1, 0x1f ;  /* 0x0c201f0018057f89 */ /* 0x000f2c00000e0000 */
[----:B------:R-:W-:Y:S01]  /*4c80*/  MUFU.EX2 R103, R103 ;  /* 0x0000006700677308 */ /* 0x000fe20000000800 */
[----:B--2---:R-:W-:-:S07]  /*4c90*/  MOV R101, R119 ;  /* 0x0000007700657202 */ /* 0x004fce0000000f00 */
[----:B------:R2:W5:Y:S01]  /*4ca0*/  MUFU.EX2 R38, R105 ;  /* 0x0000006900267308 */ /* 0x0005620000000800 */
[----:B---3--:R-:W-:-:S07]  /*4cb0*/  F2FP.F16.F32.PACK_AB R185, R36, R99 ;  /* 0x0000006324b9723e */ /* 0x008fce00000000ff */
[----:B------:R-:W-:Y:S01]  /*4cc0*/  MUFU.EX2 R107, R107 ;  /* 0x0000006b006b7308 */ /* 0x000fe20000000800 */
[----:B--2---:R-:W-:Y:S01]  /*4cd0*/  IMAD.MOV.U32 R105, RZ, RZ, R119 ;  /* 0x000000ffff697224 */ /* 0x004fe200078e0077 */
[----:B----4-:R-:W-:-:S04]  /*4ce0*/  FMNMX.FTZ R5, R24, R5, !PT ;  /* 0x0000000518057209 */ /* 0x010fc80007810000 */
[C---:B------:R-:W-:Y:S01]  /*4cf0*/  FSETP.NEU.FTZ.AND P2, PT, R5.reuse, -INF , PT ;  /* 0xff8000000500780b */ /* 0x040fe20003f5d000 */
[----:B------:R-:W-:Y:S01]  /*4d00*/  FMUL.FTZ R10, R5, R0 ;  /* 0x00000000050a7220 */ /* 0x000fe20000410000 */
[----:B------:R-:W2:Y:S01]  /*4d10*/  MUFU.EX2 R40, R109 ;  /* 0x0000006d00287308 */ /* 0x000ea20000000800 */
[----:B-----5:R-:W-:-:S03]  /*4d20*/  F2FP.F16.F32.PACK_AB R187, R38, R103 ;  /* 0x0000006726bb723e */ /* 0x020fc600000000ff */
[----:B------:R-:W-:Y:S01]  /*4d30*/  FSEL R24, R10, RZ, P2 ;  /* 0x000000ff0a187208 */ /* 0x000fe20001000000 */
[----:B------:R-:W-:Y:S01]  /*4d40*/  FADD.FTZ R10, R201, R8 ;  /* 0x00000008c90a7221 */ /* 0x000fe20000010000 */
[----:B------:R-:W-:Y:S02]  /*4d50*/  F2FP.F16.F32.PACK_AB R201, R8, R201 ;  /* 0x000000c908c9723e */ /* 0x000fe400000000ff */
        /* <DEDUP_REMOVED lines=31> */
[----:B------:R-:W-:Y:S01]  /*4f50*/  FFMA.FTZ R24, R29, R0, -R24 ;  /* 0x000000001d187223 */ /* 0x000fe20000010818 */
[----:B------:R5:W1:Y:S01]  /*4f60*/  MUFU.EX2 R202, R11 ;  /* 0x0000000b00ca7308 */ /* 0x000a620000000800 */
[----:B----4-:R-:W-:Y:S01]  /*4f70*/  FADD.FTZ R57, R203, R10 ;  /* 0x0000000acb397221 */ /* 0x010fe20000010000 */
[----:B--2---:R-:W-:Y:S01]  /*4f80*/  F2FP.F16.F32.PACK_AB R181, R40, R107 ;  /* 0x0000006b28b5723e */ /* 0x004fe200000000ff */
[----:B------:R-:W-:Y:S01]  /*4f90*/  IMAD.MOV.U32 R109, RZ, RZ, R119 ;  /* 0x000000ffff6d7224 */ /* 0x000fe200078e0077 */
[C---:B------:R-:W-:Y:S01]  /*4fa0*/  F2FP.F16.F32.PACK_AB R203, R12.reuse, R203 ;  /* 0x000000cb0ccb723e */ /* 0x040fe200000000ff */
[----:B------:R-:W-:Y:S01]  /*4fb0*/  FADD.FTZ R10, R12, R57 ;  /* 0x000000390c0a7221 */ /* 0x000fe20000010000 */
[----:B------:R-:W-:Y:S01]  /*4fc0*/  MOV R73, R119 ;  /* 0x0000007700497202 */ /* 0x000fe20000000f00 */
[--C-:B------:R-:W-:Y:S01]  /*4fd0*/  IMAD.MOV.U32 R57, RZ, RZ, R119.reuse ;  /* 0x000000ffff397224 */ /* 0x100fe200078e0077 */
[----:B------:R-:W2:Y:S01]  /*4fe0*/  MUFU.EX2 R77, R77 ;  /* 0x0000004d004d7308 */ /* 0x000ea20000000800 */
[----:B-----5:R-:W-:Y:S01]  /*4ff0*/  IADD3 R11, -R3, UR42, R82 ;  /* 0x0000002a030b7c10 */ /* 0x020fe2000fffe152 */
[----:B------:R-:W-:Y:S01]  /*5000*/  FADD.FTZ R3, R197, R10 ;  /* 0x0000000ac5037221 */ /* 0x000fe20000010000 */
[----:B------:R-:W-:Y:S01]  /*5010*/  IMAD.MOV.U32 R10, RZ, RZ, RZ ;  /* 0x000000ffff0a7224 */ /* 0x000fe200078e00ff */
[----:B------:R-:W-:Y:S01]  /*5020*/  F2FP.F16.F32.PACK_AB R197, R14, R197 ;  /* 0x000000c50ec5723e */ /* 0x000fe200000000ff */
[----:B------:R-:W-:-:S02]  /*5030*/  IMAD.MOV.U32 R82, RZ, RZ, R119 ;  /* 0x000000ffff527224 */ /* 0x000fc400078e0077 */
[----:B------:R-:W-:Y:S01]  /*5040*/  IMAD.HI R48, R11, -0x6db6db6d, R10 ;  /* 0x924924930b307827 */ /* 0x000fe200078e020a */
[----:B------:R-:W4:Y:S03]  /*5050*/  MUFU.EX2 R13, R13 ;  /* 0x0000000d000d7308 */ /* 0x000f260000000800 */
[----:B------:R-:W-:Y:S01]  /*5060*/  FADD.FTZ R10, R14, R3 ;  /* 0x000000030e0a7221 */ /* 0x000fe20000010000 */
[----:B---3--:R-:W-:Y:S01]  /*5070*/  FADD.FTZ R3, R9, R200 ;  /* 0x000000c809037221 */ /* 0x008fe20000010000 */
[----:B------:R-:W-:Y:S01]  /*5080*/  F2FP.F16.F32.PACK_AB R200, R200, R9 ;  /* 0x00000009c8c8723e */ /* 0x000fe200000000ff */
[----:B------:R-:W-:Y:S02]  /*5090*/  IMAD.MOV.U32 R29, RZ, RZ, R119 ;  /* 0x000000ffff1d7224 */ /* 0x000fe400078e0077 */
[----:B------:R-:W-:Y:S01]  /*50a0*/  FADD.FTZ R11, R199, R10 ;  /* 0x0000000ac70b7221 */ /* 0x000fe20000010000 */
[----:B-1----:R-:W-:Y:S01]  /*50b0*/  FADD.FTZ R10, R202, R3 ;  /* 0x00000003ca0a7221 */ /* 0x002fe20000010000 */
[C---:B------:R-:W-:Y:S01]  /*50c0*/  F2FP.F16.F32.PACK_AB R199, R20.reuse, R199 ;  /* 0x000000c714c7723e */ /* 0x040fe200000000ff */
[----:B------:R1:W3:Y:S01]  /*50d0*/  MUFU.EX2 R196, R65 ;  /* 0x0000004100c47308 */ /* 0x0002e20000000800 */
[----:B------:R-:W-:Y:S01]  /*50e0*/  FADD.FTZ R46, R20, R11 ;  /* 0x0000000b142e7221 */ /* 0x000fe20000010000 */
[C---:B--2---:R-:W-:Y:S01]  /*50f0*/  FADD.FTZ R10, R77.reuse, R10 ;  /* 0x0000000a4d0a7221 */ /* 0x044fe20000010000 */
[----:B------:R-:W-:Y:S01]  /*5100*/  F2FP.F16.F32.PACK_AB R202, R77, R202 ;  /* 0x000000ca4dca723e */ /* 0x000fe200000000ff */
[----:B------:R-:W-:-:S02]  /*5110*/  IMAD.MOV.U32 R77, RZ, RZ, R119 ;  /* 0x000000ffff4d7224 */ /* 0x000fc400078e0077 */
[----:B------:R-:W-:Y:S01]  /*5120*/  FADD.FTZ R11, R193, R46 ;  /* 0x0000002ec10b7221 */ /* 0x000fe20000010000 */
[C---:B------:R-:W-:Y:S01]  /*5130*/  F2FP.F16.F32.PACK_AB R193, R26.reuse, R193 ;  /* 0x000000c11ac1723e */ /* 0x040fe200000000ff */
[----:B------:R-:W2:Y:S01]  /*5140*/  MUFU.EX2 R15, R15 ;  /* 0x0000000f000f7308 */ /* 0x000ea20000000800 */
[----:B----4-:R-:W-:Y:S01]  /*5150*/  FADD.FTZ R3, R13, R10 ;  /* 0x0000000a0d037221 */ /* 0x010fe20000010000 */
[----:B------:R-:W-:Y:S01]  /*5160*/  FADD.FTZ R10, R26, R11 ;  /* 0x0000000b1a0a7221 */ /* 0x000fe20000010000 */
[--C-:B-1----:R-:W-:Y:S02]  /*5170*/  IMAD.MOV.U32 R65, RZ, RZ, R119.reuse ;  /* 0x000000ffff417224 */ /* 0x102fe400078e0077 */
[----:B------:R-:W-:Y:S02]  /*5180*/  IMAD.MOV.U32 R26, RZ, RZ, R119 ;  /* 0x000000ffff1a7224 */ /* 0x000fe400078e0077 */
[----:B------:R-:W-:Y:S01]  /*5190*/  FADD.FTZ R11, R195, R10 ;  /* 0x0000000ac30b7221 */ /* 0x000fe20000010000 */
[----:B------:R-:W-:Y:S01]  /*51a0*/  F2FP.F16.F32.PACK_AB R195, R30, R195 ;  /* 0x000000c31ec3723e */ /* 0x000fe200000000ff */
[----:B------:R1:W4:Y:S01]  /*51b0*/  MUFU.EX2 R198, R69 ;  /* 0x0000004500c67308 */ /* 0x0003220000000800 */
[----:B---3--:R-:W-:Y:S01]  /*51c0*/  FADD.FTZ R2, R196, R3 ;  /* 0x00000003c4027221 */ /* 0x008fe20000010000 */
[----:B------:R-:W-:Y:S01]  /*51d0*/  FADD.FTZ R10, R30, R11 ;  /* 0x0000000b1e0a7221 */ /* 0x000fe20000010000 */
[----:B------:R-:W-:Y:S01]  /*51e0*/  F2FP.F16.F32.PACK_AB R196, R196, R13 ;  /* 0x0000000dc4c4723e */ /* 0x000fe200000000ff */
[----:B------:R-:W-:-:S02]  /*51f0*/  IMAD.MOV.U32 R30, RZ, RZ, R119 ;  /* 0x000000ffff1e7224 */ /* 0x000fc400078e0077 */
[----:B------:R-:W-:Y:S01]  /*5200*/  FADD.FTZ R11, R91, R10 ;  /* 0x0000000a5b0b7221 */ /* 0x000fe20000010000 */
[----:B------:R-:W-:Y:S01]  /*5210*/  IMAD.MOV.U32 R91, RZ, RZ, R119 ;  /* 0x000000ffff5b7224 */ /* 0x000fe200078e0077 */
[----:B------:R-:W3:Y:S01]  /*5220*/  MUFU.EX2 R21, R21 ;  /* 0x0000001500157308 */ /* 0x000ee20000000800 */
[----:B--2---:R-:W-:Y:S01]  /*5230*/  FADD.FTZ R3, R15, R2 ;  /* 0x000000020f037221 */ /* 0x004fe20000010000 */
[----:B------:R-:W-:Y:S01]  /*5240*/  FADD.FTZ R46, R28, R11 ;  /* 0x0000000b1c2e7221 */ /* 0x000fe20000010000 */
[--C-:B-1----:R-:W-:Y:S02]  /*5250*/  IMAD.MOV.U32 R69, RZ, RZ, R119.reuse ;  /* 0x000000ffff457224 */ /* 0x102fe400078e0077 */
[--C-:B------:R-:W-:Y:S02]  /*5260*/  IMAD.MOV.U32 R28, RZ, RZ, R119.reuse ;  /* 0x000000ffff1c7224 */ /* 0x100fe400078e0077 */
[----:B------:R-:W-:Y:S01]  /*5270*/  FADD.FTZ R11, R95, R46 ;  /* 0x0000002e5f0b7221 */ /* 0x000fe20000010000 */
[----:B------:R-:W-:Y:S01]  /*5280*/  IMAD.MOV.U32 R95, RZ, RZ, R119 ;  /* 0x000000ffff5f7224 */ /* 0x000fe200078e0077 */
[----:B------:R-:W1:Y:S01]  /*5290*/  MUFU.EX2 R27, R27 ;  /* 0x0000001b001b7308 */ /* 0x000e620000000800 */
[----:B----4-:R-:W-:Y:S01]  /*52a0*/  FADD.FTZ R2, R198, R3 ;  /* 0x00000003c6027221 */ /* 0x010fe20000010000 */
[----:B------:R-:W-:Y:S01]  /*52b0*/  FADD.FTZ R46, R32, R11 ;  /* 0x0000000b202e7221 */ /* 0x000fe20000010000 */
[----:B------:R-:W-:Y:S01]  /*52c0*/  F2FP.F16.F32.PACK_AB R198, R198, R15 ;  /* 0x0000000fc6c6723e */ /* 0x000fe200000000ff */
[----:B------:R-:W-:-:S02]  /*52d0*/  IMAD.MOV.U32 R32, RZ, RZ, R119 ;  /* 0x000000ffff207224 */ /* 0x000fc400078e0077 */
[----:B------:R-:W-:Y:S01]  /*52e0*/  FADD.FTZ R11, R99, R46 ;  /* 0x0000002e630b7221 */ /* 0x000fe20000010000 */
[----:B------:R-:W-:Y:S01]  /*52f0*/  IMAD.MOV.U32 R99, RZ, RZ, R119 ;  /* 0x000000ffff637224 */ /* 0x000fe200078e0077 */
[----:B------:R2:W4:Y:S01]  /*5300*/  MUFU.EX2 R194, R61 ;  /* 0x0000003d00c27308 */ /* 0x0005220000000800 */
[----:B---3--:R-:W-:Y:S01]  /*5310*/  FADD.FTZ R3, R21, R2 ;  /* 0x0000000215037221 */ /* 0x008fe20000010000 */
[----:B------:R-:W-:Y:S01]  /*5320*/  FADD.FTZ R46, R36, R11 ;  /* 0x0000000b242e7221 */ /* 0x000fe20000010000 */
[----:B------:R-:W-:Y:S02]  /*5330*/  IMAD.MOV.U32 R36, RZ, RZ, R119 ;  /* 0x000000ffff247224 */ /* 0x000fe400078e0077 */
[C---:B------:R-:W-:Y:S01]  /*5340*/  FADD.FTZ R2, R192.reuse, R3 ;  /* 0x00000003c0027221 */ /* 0x040fe20000010000 */
[----:B------:R-:W-:Y:S01]  /*5350*/  FADD.FTZ R11, R103, R46 ;  /* 0x0000002e670b7221 */ /* 0x000fe20000010000 */
[----:B------:R-:W-:Y:S01]  /*5360*/  F2FP.F16.F32.PACK_AB R192, R192, R21 ;  /* 0x00000015c0c0723e */ /* 0x000fe200000000ff */
[----:B------:R-:W3:Y:S01]  /*5370*/  MUFU.EX2 R31, R31 ;  /* 0x0000001f001f7308 */ /* 0x000ee20000000800 */
[----:B-1----:R-:W-:Y:S01]  /*5380*/  FADD.FTZ R3, R27, R2 ;  /* 0x000000021b037221 */ /* 0x002fe20000010000 */
[----:B------:R-:W-:Y:S01]  /*5390*/  FADD.FTZ R8, R38, R11 ;  /* 0x0000000b26087221 */ /* 0x000fe20000010000 */
[--C-:B------:R-:W-:Y:S01]  /*53a0*/  IMAD.MOV.U32 R103, RZ, RZ, R119.reuse ;  /* 0x000000ffff677224 */ /* 0x100fe200078e0077 */
[----:B--2---:R-:W-:Y:S01]  /*53b0*/  MOV R61, R119 ;  /* 0x00000077003d7202 */ /* 0x004fe20000000f00 */
[----:B------:R-:W-:-:S02]  /*53c0*/  IMAD.MOV.U32 R46, RZ, RZ, R119 ;  /* 0x000000ffff2e7224 */ /* 0x000fc400078e0077 */
[----:B------:R-:W-:Y:S01]  /*53d0*/  FADD.FTZ R11, R107, R8 ;  /* 0x000000086b0b7221 */ /* 0x000fe20000010000 */
[----:B------:R-:W-:Y:S01]  /*53e0*/  IMAD.MOV.U32 R107, RZ, RZ, R119 ;  /* 0x000000ffff6b7224 */ /* 0x000fe200078e0077 */
[----:B------:R1:W2:Y:S01]  /*53f0*/  MUFU.EX2 R188, R49 ;  /* 0x0000003100bc7308 */ /* 0x0002a20000000800 */
[----:B----4-:R-:W-:Y:S01]  /*5400*/  FADD.FTZ R2, R194, R3 ;  /* 0x00000003c2027221 */ /* 0x010fe20000010000 */
[----:B------:R-:W-:Y:S01]  /*5410*/  FADD.FTZ R8, R40, R11 ;  /* 0x0000000b28087221 */ /* 0x000fe20000010000 */
[----:B------:R-:W-:Y:S01]  /*5420*/  F2FP.F16.F32.PACK_AB R194, R194, R27 ;  /* 0x0000001bc2c2723e */ /* 0x000fe200000000ff */
[--C-:B------:R-:W-:Y:S02]  /*5430*/  IMAD.MOV.U32 R40, RZ, RZ, R119.reuse ;  /* 0x000000ffff287224 */ /* 0x100fe400078e0077 */
[----:B------:R-:W-:Y:S01]  /*5440*/  FADD.FTZ R11, R111, R8 ;  /* 0x000000086f0b7221 */ /* 0x000fe20000010000 */
[--C-:B------:R-:W-:Y:S01]  /*5450*/  IMAD.MOV.U32 R38, RZ, RZ, R119.reuse ;  /* 0x000000ffff267224 */ /* 0x100fe200078e0077 */
[----:B------:R-:W4:Y:S01]  /*5460*/  MUFU.EX2 R35, R35 ;  /* 0x0000002300237308 */ /* 0x000f220000000800 */
[----:B---3--:R-:W-:Y:S01]  /*5470*/  FADD.FTZ R3, R31, R2 ;  /* 0x000000021f037221 */ /* 0x008fe20000010000 */
[----:B-1----:R-:W-:Y:S01]  /*5480*/  SHF.R.U32.HI R49, RZ, 0x1f, R48 ;  /* 0x0000001fff317819 */ /* 0x002fe20000011630 */
[----:B------:R-:W-:-:S03]  /*5490*/  IMAD.MOV.U32 R27, RZ, RZ, R119 ;  /* 0x000000ffff1b7224 */ /* 0x000fc600078e0077 */
[----:B------:R-:W-:Y:S01]  /*54a0*/  LEA.HI.SX32 R49, R48, R49, 0x1a ;  /* 0x0000003130317211 */ /* 0x000fe200078fd2ff */
[----:B------:R-:W-:Y:S01]  /*54b0*/  IMAD.MOV.U32 R48, RZ, RZ, R119 ;  /* 0x000000ffff307224 */ /* 0x000fe200078e0077 */
[----:B------:R1:W3:Y:S01]  /*54c0*/  MUFU.EX2 R190, R53 ;  /* 0x0000003500be7308 */ /* 0x0002e20000000800 */
[C---:B--2---:R-:W-:Y:S01]  /*54d0*/  FADD.FTZ R2, R188.reuse, R3 ;  /* 0x00000003bc027221 */ /* 0x044fe20000010000 */
[----:B------:R-:W-:Y:S02]  /*54e0*/  VIMNMX R10, RZ, R49, !PT ;  /* 0x00000031ff0a7248 */ /* 0x000fe40007fe0100 */
[----:B------:R-:W-:Y:S02]  /*54f0*/  F2FP.F16.F32.PACK_AB R188, R188, R31 ;  /* 0x0000001fbcbc723e */ /* 0x000fe400000000ff */
[----:B------:R-:W-:Y:S01]  /*5500*/  ISETP.GE.AND P2, PT, R83, R10, PT ;  /* 0x0000000a5300720c */ /* 0x000fe20003f46270 */
[--C-:B------:R-:W-:Y:S01]  /*5510*/  IMAD.MOV.U32 R83, RZ, RZ, R119.reuse ;  /* 0x000000ffff537224 */ /* 0x100fe200078e0077 */
[----:B------:R-:W2:Y:S01]  /*5520*/  MUFU.EX2 R39, R39 ;  /* 0x0000002700277308 */ /* 0x000ea20000000800 */
[----:B----4-:R-:W-:Y:S01]  /*5530*/  FADD.FTZ R3, R35, R2 ;  /* 0x0000000223037221 */ /* 0x010fe20000010000 */
[----:B-1----:R-:W-:Y:S01]  /*5540*/  IMAD.MOV.U32 R53, RZ, RZ, R119 ;  /* 0x000000ffff357224 */ /* 0x002fe200078e0077 */
[----:B------:R-:W-:-:S02]  /*5550*/  MOV R49, R119 ;  /* 0x0000007700317202 */ /* 0x000fc40000000f00 */
[----:B------:R-:W-:-:S03]  /*5560*/  MOV R31, R119 ;  /* 0x00000077001f7202 */ /* 0x000fc60000000f00 */
[----:B------:R1:W4:Y:S01]  /*5570*/  MUFU.EX2 R184, R41 ;  /* 0x0000002900b87308 */ /* 0x0003220000000800 */
[C---:B---3--:R-:W-:Y:S01]  /*5580*/  FADD.FTZ R2, R190.reuse, R3 ;  /* 0x00000003be027221 */ /* 0x048fe20000010000 */
[----:B------:R-:W-:Y:S01]  /*5590*/  F2FP.F16.F32.PACK_AB R190, R190, R35 ;  /* 0x00000023bebe723e */ /* 0x000fe200000000ff */
[----:B------:R-:W-:-:S05]  /*55a0*/  IMAD.MOV.U32 R35, RZ, RZ, R119 ;  /* 0x000000ffff237224 */ /* 0x000fca00078e0077 */
[----:B------:R-:W3:Y:S01]  /*55b0*/  MUFU.EX2 R43, R43 ;  /* 0x0000002b002b7308 */ /* 0x000ee20000000800 */
[----:B--2---:R-:W-:Y:S01]  /*55c0*/  FADD.FTZ R3, R39, R2 ;  /* 0x0000000227037221 */ /* 0x004fe20000010000 */
[----:B-1----:R-:W-:-:S06]  /*55d0*/  IMAD.MOV.U32 R41, RZ, RZ, R119 ;  /* 0x000000ffff297224 */ /* 0x002fcc00078e0077 */
[----:B------:R1:W2:Y:S01]  /*55e0*/  MUFU.EX2 R186, R45 ;  /* 0x0000002d00ba7308 */ /* 0x0002a20000000800 */
[C---:B----4-:R-:W-:Y:S01]  /*55f0*/  FADD.FTZ R2, R184.reuse, R3 ;  /* 0x00000003b8027221 */ /* 0x050fe20000010000 */
[----:B------:R-:W-:Y:S01]  /*5600*/  F2FP.F16.F32.PACK_AB R184, R184, R39 ;  /* 0x00000027b8b8723e */ /* 0x000fe200000000ff */
[----:B------:R-:W-:-:S05]  /*5610*/  IMAD.MOV.U32 R39, RZ, RZ, R119 ;  /* 0x000000ffff277224 */ /* 0x000fca00078e0077 */
[----:B------:R-:W4:Y:S01]  /*5620*/  MUFU.EX2 R47, R47 ;  /* 0x0000002f002f7308 */ /* 0x000f220000000800 */
[----:B---3--:R-:W-:Y:S01]  /*5630*/  FADD.FTZ R3, R43, R2 ;  /* 0x000000022b037221 */ /* 0x008fe20000010000 */
[----:B-1----:R-:W-:-:S06]  /*5640*/  IMAD.MOV.U32 R45, RZ, RZ, R119 ;  /* 0x000000ffff2d7224 */ /* 0x002fcc00078e0077 */
[----:B------:R1:W3:Y:S01]  /*5650*/  MUFU.EX2 R180, R33 ;  /* 0x0000002100b47308 */ /* 0x0002e20000000800 */
[C---:B--2---:R-:W-:Y:S01]  /*5660*/  FADD.FTZ R2, R186.reuse, R3 ;  /* 0x00000003ba027221 */ /* 0x044fe20000010000 */
[----:B------:R-:W-:Y:S02]  /*5670*/  F2FP.F16.F32.PACK_AB R186, R186, R43 ;  /* 0x0000002bbaba723e */ /* 0x000fe400000000ff */
[----:B------:R-:W-:-:S04]  /*5680*/  MOV R43, R119 ;  /* 0x00000077002b7202 */ /* 0x000fc80000000f00 */
[----:B------:R-:W2:Y:S01]  /*5690*/  MUFU.EX2 R51, R51 ;  /* 0x0000003300337308 */ /* 0x000ea20000000800 */
[----:B----4-:R-:W-:Y:S01]  /*56a0*/  FADD.FTZ R3, R47, R2 ;  /* 0x000000022f037221 */ /* 0x010fe20000010000 */
[----:B-1----:R-:W-:-:S06]  /*56b0*/  IMAD.MOV.U32 R33, RZ, RZ, R119 ;  /* 0x000000ffff217224 */ /* 0x002fcc00078e0077 */
[----:B------:R1:W4:Y:S01]  /*56c0*/  MUFU.EX2 R42, R113 ;  /* 0x00000071002a7308 */ /* 0x0003220000000800 */
[C---:B---3--:R-:W-:Y:S01]  /*56d0*/  FADD.FTZ R2, R180.reuse, R3 ;  /* 0x00000003b4027221 */ /* 0x048fe20000010000 */
[----:B------:R-:W-:Y:S01]  /*56e0*/  F2FP.F16.F32.PACK_AB R180, R180, R47 ;  /* 0x0000002fb4b4723e */ /* 0x000fe200000000ff */
[----:B------:R-:W-:-:S05]  /*56f0*/  IMAD.MOV.U32 R47, RZ, RZ, R119 ;  /* 0x000000ffff2f7224 */ /* 0x000fca00078e0077 */
[----:B------:R3:W5:Y:S01]  /*5700*/  MUFU.EX2 R182, R37 ;  /* 0x0000002500b67308 */ /* 0x0007620000000800 */
[----:B--2---:R-:W-:Y:S01]  /*5710*/  FADD.FTZ R3, R51, R2 ;  /* 0x0000000233037221 */ /* 0x004fe20000010000 */
[----:B-1----:R-:W-:-:S06]  /*5720*/  IMAD.MOV.U32 R113, RZ, RZ, R119 ;  /* 0x000000ffff717224 */ /* 0x002fcc00078e0077 */
[----:B------:R-:W1:Y:S01]  /*5730*/  MUFU.EX2 R115, R115 ;  /* 0x0000007300737308 */ /* 0x000e620000000800 */
[C---:B----4-:R-:W-:Y:S01]  /*5740*/  FADD.FTZ R8, R42.reuse, R11 ;  /* 0x0000000b2a087221 */ /* 0x050fe20000010000 */
[----:B------:R-:W-:Y:S01]  /*5750*/  F2FP.F16.F32.PACK_AB R183, R42, R111 ;  /* 0x0000006f2ab7723e */ /* 0x000fe200000000ff */
[--C-:B------:R-:W-:Y:S01]  /*5760*/  IMAD.MOV.U32 R111, RZ, RZ, R119.reuse ;  /* 0x000000ffff6f7224 */ /* 0x100fe200078e0077 */
[----:B---3--:R-:W-:Y:S01]  /*5770*/  MOV R37, R119 ;  /* 0x0000007700257202 */ /* 0x008fe20000000f00 */
[----:B------:R-:W-:-:S03]  /*5780*/  IMAD.MOV.U32 R42, RZ, RZ, R119 ;  /* 0x000000ffff2a7224 */ /* 0x000fc600078e0077 */
[----:B------:R-:W2:Y:S01]  /*5790*/  MUFU.EX2 R55, R55 ;  /* 0x0000003700377308 */ /* 0x000ea20000000800 */
[C---:B-----5:R-:W-:Y:S01]  /*57a0*/  FADD.FTZ R2, R182.reuse, R3 ;  /* 0x00000003b6027221 */ /* 0x060fe20000010000 */
[----:B------:R-:W-:Y:S01]  /*57b0*/  F2FP.F16.F32.PACK_AB R182, R182, R51 ;  /* 0x00000033b6b6723e */ /* 0x000fe200000000ff */
[----:B------:R-:W-:-:S05]  /*57c0*/  IMAD.MOV.U32 R51, RZ, RZ, R119 ;  /* 0x000000ffff337224 */ /* 0x000fca00078e0077 */
        /* <DEDUP_REMOVED lines=8> */
[----:B------:R-:W-:Y:S01]  /*5850*/  IMAD.MOV.U32 R44, RZ, RZ, R119 ;  /* 0x000000ffff2c7224 */ /* 0x000fe200078e0077 */
[-C--:B------:R-:W-:Y:S02]  /*5860*/  MOV R115, R119.reuse ;  /* 0x0000007700737202 */ /* 0x080fe40000000f00 */
[----:B-1----:R-:W-:Y:S02]  /*5870*/  MOV R25, R119 ;  /* 0x0000007700197202 */ /* 0x002fe40000000f00 */
[----:B------:R-:W1:Y:S01]  /*5880*/  MUFU.EX2 R59, R59 ;  /* 0x0000003b003b7308 */ /* 0x000e620000000800 */
[C---:B-----5:R-:W-:Y:S01]  /*5890*/  FADD.FTZ R2, R176.reuse, R3 ;  /* 0x00000003b0027221 */ /* 0x060fe20000010000 */
[----:B------:R-:W-:Y:S01]  /*58a0*/  F2FP.F16.F32.PACK_AB R176, R176, R55 ;  /* 0x00000037b0b0723e */ /* 0x000fe200000000ff */
[----:B------:R-:W-:Y:S01]  /*58b0*/  IMAD.MOV.U32 R3, RZ, RZ, 0x3f800000 ;  /* 0x3f800000ff037424 */ /* 0x000fe200078e00ff */
[----:B------:R-:W-:-:S04]  /*58c0*/  MOV R55, R119 ;  /* 0x0000007700377202 */ /* 0x000fc80000000f00 */
[----:B------:R-:W3:Y:S01]  /*58d0*/  MUFU.EX2 R34, R34 ;  /* 0x0000002200227308 */ /* 0x000ee20000000800 */
[----:B--2---:R-:W-:-:S07]  /*58e0*/  FADD.FTZ R11, R121, R8 ;  /* 0x00000008790b7221 */ /* 0x004fce0000010000 */
[----:B------:R-:W2:Y:S01]  /*58f0*/  MUFU.EX2 R24, R24 ;  /* 0x0000001800187308 */ /* 0x000ea20000000800 */
[----:B-1----:R-:W-:Y:S01]  /*5900*/  FADD.FTZ R9, R59, R2 ;  /* 0x000000023b097221 */ /* 0x002fe20000010000 */
[----:B------:R-:W-:Y:S02]  /*5910*/  IMAD.MOV.U32 R2, RZ, RZ, 0x3f800000 ;  /* 0x3f800000ff027424 */ /* 0x000fe400078e00ff */
[C---:B---3--:R-:W-:Y:S01]  /*5920*/  FADD.FTZ R8, R34.reuse, R11 ;  /* 0x0000000b22087221 */ /* 0x048fe20000010000 */
[----:B------:R-:W-:Y:S01]  /*5930*/  F2FP.F16.F32.PACK_AB R179, R34, R121 ;  /* 0x0000007922b3723e */ /* 0x000fe200000000ff */
[----:B------:R-:W-:Y:S02]  /*5940*/  IMAD.MOV.U32 R34, RZ, RZ, R119 ;  /* 0x000000ffff227224 */ /* 0x000fe400078e0077 */
[C---:B--2---:R-:W-:Y:S01]  /*5950*/  FADD.FTZ R9, R24.reuse, R9 ;  /* 0x0000000918097221 */ /* 0x044fe20000010000 */
[----:B------:R-:W-:Y:S01]  /*5960*/  F2FP.F16.F32.PACK_AB R178, R24, R59 ;  /* 0x0000003b18b2723e */ /* 0x000fe200000000ff */
[----:B------:R-:W-:-:S02]  /*5970*/  IMAD.MOV.U32 R59, RZ, RZ, R119 ;  /* 0x000000ffff3b7224 */ /* 0x000fc400078e0077 */
[----:B------:R-:W-:Y:S01]  /*5980*/  IMAD.MOV.U32 R24, RZ, RZ, R119 ;  /* 0x000000ffff187224 */ /* 0x000fe200078e0077 */
[----:B------:R-:W-:Y:S06]  /*5990*/  @!P2 BRA `(.L_x_1865) ;  /* 0x000000480028a947 */ /* 0x000fec0003800000 */
[----:B------:R-:W-:Y:S01]  /*59a0*/  R2UR UR6, R17 ;  /* 0x00000000110672ca */ /* 0x000fe200000e0000 */
[----:B------:R-:W-:Y:S01]  /*59b0*/  IMAD.MOV.U32 R11, RZ, RZ, R4 ;  /* 0x000000ffff0b7224 */ /* 0x000fe200078e0004 */
[----:B------:R-:W-:Y:S01]  /*59c0*/  CS2R R118, SRZ ;  /* 0x0000000000767805 */ /* 0x000fe2000001ff00 */
        /* <DEDUP_REMOVED lines=9> */
[----:B------:R-:W-:Y:S01]  /*5a60*/  CS2R R86, SRZ ;  /* 0x0000000000567805 */ /* 0x000fe2000001ff00 */
[----:B------:R-:W-:Y:S01]  /*5a70*/  IMAD.U32 R13, RZ, RZ, UR6 ;  /* 0x00000006ff0d7e24 */ /* 0x000fe2000f8e00ff */
        /* <DEDUP_REMOVED lines=39> */
[----:B------:R-:W-:Y:S01]  /*5cf0*/  UMOV UR41, UR46 ;  /* 0x0000002e00297c82 */ /* 0x000fe20008000000 */
[----:B------:R-:W-:-:S05]  /*5d00*/  ULDC.64 UR60, c[0x0][0x3f8] ;  /* 0x0000fe00003c7ab9 */ /* 0x000fca0000000a00 */
.L_x_1874:
[----:B------:R-:W-:Y:S01]  /*5d10*/  R2UR UR10, R13 ;  /* 0x000000000d0a72ca */ /* 0x000fe200000e0000 */
[----:B------:R-:W-:-:S04]  /*5d20*/  UIADD3 UR6, UR41, 0x1, URZ ;  /* 0x0000000129067890 */ /* 0x000fc8000fffe03f */
[----:B------:R-:W-:-:S04]  /*5d30*/  UISETP.NE.AND UP0, UPT, UR6, 0x2, UPT ;  /* 0x000000020600788c */ /* 0x000fc8000bf05270 */
[----:B------:R-:W-:Y:S02]  /*5d40*/  USEL UR7, URZ, 0x1, UP0 ;  /* 0x000000013f077887 */ /* 0x000fe40008000000 */
[----:B------:R-:W-:Y:S02]  /*5d50*/  USEL UR46, UR6, URZ, UP0 ;  /* 0x0000003f062e7287 */ /* 0x000fe40008000000 */
[----:B------:R-:W-:-:S06]  /*5d60*/  ULOP3.LUT UR6, UR10, UR7, URZ, 0x3c, !UPT ;  /* 0x000000070a067292 */ /* 0x000fcc000f8e3c3f */
[----:B------:R-:W-:Y:S01]  /*5d70*/  MOV R17, UR6 ;  /* 0x0000000600117c02 */ /* 0x000fe20008000f00 */
[----:B------:R-:W-:Y:S06]  /*5d80*/  @!P0 BRA `(.L_x_1866) ;  /* 0x0000000000048947 */ /* 0x000fec0003800000 */
[----:B------:R-:W-:Y:S01]  /*5d90*/  BPT.TRAP 0x1 ;  /* 0x000000040000795c */ /* 0x000fe20000300000 */
.L_x_1866:
        /* <DEDUP_REMOVED lines=8> */
.L_x_1867:
[----:B--2---:R-:W-:Y:S05]  /*5e20*/  @P2 BRA `(.L_x_1868) ;  /* 0x0000000000082947 */ /* 0x004fea0003800000 */
[----:B------:R-:W2:Y:S02]  /*5e30*/  SYNCS.PHASECHK.TRANS64.TRYWAIT P2, [UR47+0x36830], R0 ;  /* 0x03683000ff0075a7 */ /* 0x000ea4000804016f */
[----:B--2---:R-:W-:Y:S05]  /*5e40*/  @!P2 BRA `(.L_x_1869) ;  /* 0x000000dc003ca947 */ /* 0x004fea0003800000 */
.L_x_1868:
[----:B------:R-:W-:Y:S01]  /*5e50*/  UIMAD UR6, UR46, 0xa80, UR40 ;  /* 0x00000a802e0678a4 */ /* 0x000fe2000f8e0228 */
[----:B------:R-:W-:Y:S01]  /*5e60*/  WARPGROUP.ARRIVE ;  /* 0x00000000000079c5 */ /* 0x000fe20000000000 */
[----:B------:R-:W-:Y:S01]  /*5e70*/  UMOV UR7, 0x40000040 ;  /* 0x4000004000077882 */ /* 0x000fe20000000000 */
[----:B------:R-:W-:Y:S01]  /*5e80*/  UMOV UR56, UR4 ;  /* 0x0000000400387c82 */ /* 0x000fe20008000000 */
[----:B------:R-:W-:Y:S01]  /*5e90*/  UIADD3 UR58, UR6, 0x80, URZ ;  /* 0x00000080063a7890 */ /* 0x000fe2000fffe03f */
[-C--:B------:R-:W-:Y:S01]  /*5ea0*/  FMUL.FTZ R24, R24, R2.reuse ;  /* 0x0000000218187220 */ /* 0x080fe20000410000 */
[----:B------:R-:W-:Y:S01]  /*5eb0*/  UMOV UR57, UR5 ;  /* 0x0000000500397c82 */ /* 0x000fe20008000000 */
[----:B------:R-:W-:Y:S01]  /*5ec0*/  UMOV UR59, 0x40000040 ;  /* 0x40000040003b7882 */ /* 0x000fe20000000000 */
[----:B------:R-:W-:Y:S02]  /*5ed0*/  UIADD3 UR10, UR6, 0x180, URZ ;  /* 0x00000180060a7890 */ /* 0x000fe4000fffe03f */
[----:B------:R-:W-:Y:S01]  /*5ee0*/  HGMMA.64x16x16.F32 R168, gdesc[UR4], RZ, !UPT, gsb0 ;  /* 0x0020000004a879f0 */ /* 0x000fe2000c0008ff */
        /* <DEDUP_REMOVED lines=60> */
[----:B------:R-:W-:Y:S01]  /*62b0*/  UMOV UR57, UR5 ;  /* 0x0000000500397c82 */ /* 0x000fe20008000000 */
        /* <DEDUP_REMOVED lines=71> */
[----:B------:R-:W-:-:S06]  /*6730*/  WARPGROUP.ARRIVE ;  /* 0x00000000000079c5 */ /* 0x000fcc0000000000 */
[----:B------:R-:W-:Y:S01]  /*6740*/  HGMMA.64x16x16.F32 R144, gdesc[UR56], RZ, !UPT, gsb0 ;  /* 0x00200000389079f0 */ /* 0x000fe2000c0008ff */
[----:B------:R-:W-:Y:S01]  /*6750*/  UMOV UR56, UR4 ;  /* 0x0000000400387c82 */ /* 0x000fe20008000000 */
[----:B------:R-:W-:Y:S01]  /*6760*/  UMOV UR57, UR5 ;  /* 0x0000000500397c82 */ /* 0x000fe20008000000 */
[----:B------:R-:W-:Y:S01]  /*6770*/  UMOV UR58, UR7 ;  /* 0x00000007003a7c82 */ /* 0x000fe20008000000 */
[----:B------:R-:W-:Y:S01]  /*6780*/  UMOV UR59, 0x40000040 ;  /* 0x40000040003b7882 */ /* 0x000fe20000000000 */
[----:B------:R-:W-:Y:S01]  /*6790*/  UIADD3 UR7, UR6, 0x300, URZ ;  /* 0x0000030006077890 */ /* 0x000fe2000fffe03f */
[----:B------:R-:W-:Y:S02]  /*67a0*/  WARPGROUP.DEPBAR.LE gsb0, 0x0 ;  /* 0x00008000000079c5 */ /* 0x000fe40000010000 */
        /* <DEDUP_REMOVED lines=99> */
[----:B------:R-:W-:Y:S02]  /*6de0*/  R2UR UR14, R6 ;  /* 0x00000000060e72ca */ /* 0x000fe400000e0000 */
[----:B------:R-:W-:-:S11]  /*6df0*/  R2UR UR15, R7 ;  /* 0x00000000070f72ca */ /* 0x000fd600000e0000 */
[----:B------:R-:W-:Y:S02]  /*6e00*/  UMOV UR56, UR14 ;  /* 0x0000000e00387c82 */ /* 0x000fe40008000000 */
[----:B------:R-:W-:Y:S01]  /*6e10*/  UMOV UR57, UR15 ;  /* 0x0000000f00397c82 */ /* 0x000fe20008000000 */
        /* <DEDUP_REMOVED lines=364> */
.L_x_1870:
[----:B------:R-:W-:Y:S02]  /*84e0*/  R2UR UR6, R16 ;  /* 0x00000000100672ca */ /* 0x000fe400000e0000 */
[----:B------:R-:W-:-:S11]  /*84f0*/  R2UR UR7, R13 ;  /* 0x000000000d0772ca */ /* 0x000fd600000e0000 */
[----:B------:R-:W-:Y:S02]  /*8500*/  ULEA UR6, UR41, UR6, 0x3 ;  /* 0x0000000629067291 */ /* 0x000fe4000f8e183f */
[----:B-12---:R-:W-:-:S05]  /*8510*/  IMAD.U32 R0, RZ, RZ, UR7 ;  /* 0x00000007ff007e24 */ /* 0x006fca000f8e00ff */
[----:B------:R-:W-:-:S04]  /*8520*/  SHF.L.U32 R0, R0, 0x1f, RZ ;  /* 0x0000001f00007819 */ /* 0x000fc800000006ff */
[----:B------:R1:W2:Y:S01]  /*8530*/  SYNCS.PHASECHK.TRANS64.TRYWAIT P2, [UR6+0x36850], R0 ;  /* 0x03685000ff0075a7 */ /* 0x0002a20008040146 */
[----:B------:R-:W-:Y:S05]  /*8540*/  @!P0 BRA `(.L_x_1871) ;  /* 0x0000000000048947 */ /* 0x000fea0003800000 */
[----:B------:R-:W-:Y:S01]  /*8550*/  BPT.TRAP 0x1 ;  /* 0x000000040000795c */ /* 0x000fe20000300000 */
.L_x_1871:
[----:B--2---:R-:W-:Y:S05]  /*8560*/  @P2 BRA `(.L_x_1872) ;  /* 0x0000000000082947 */ /* 0x004fea0003800000 */
[----:B------:R-:W2:Y:S02]  /*8570*/  SYNCS.PHASECHK.TRANS64.TRYWAIT P2, [UR6+0x36850], R0 ;  /* 0x03685000ff0075a7 */ /* 0x000ea40008040146 */
[----:B--2---:R-:W-:Y:S05]  /*8580*/  @!P2 BRA `(.L_x_1873) ;  /* 0x000000b40084a947 */ /* 0x004fea0003800000 */
.L_x_1872:
[----:B------:R-:W-:Y:S01]  /*8590*/  R2UR UR7, R16 ;  /* 0x00000000100772ca */ /* 0x000fe200000e0000 */
[----:B------:R-:W-:Y:S01]  /*85a0*/  WARPGROUP.ARRIVE ;  /* 0x00000000000079c5 */ /* 0x000fe20000000000 */
[----:B------:R-:W-:Y:S01]  /*85b0*/  UMOV UR11, 0x40000040 ;  /* 0x40000040000b7882 */ /* 0x000fe20000000000 */
[----:B-12---:R-:W1:Y:S01]  /*85c0*/  LDC R0, c[0x0][0x288] ;  /* 0x0000a200ff007b82 */ /* 0x006e620000000800 */
[----:B------:R-:W-:Y:S01]  /*85d0*/  UISETP.NE.U32.AND UP0, UPT, UR60, URZ, UPT ;  /* 0x0000003f3c00728c */ /* 0x000fe2000bf05070 */
[----:B------:R-:W-:Y:S01]  /*85e0*/  ULDC UR15, c[0x0][0x404] ;  /* 0x00010100000f7ab9 */ /* 0x000fe20000000800 */
[----:B------:R-:W-:Y:S02]  /*85f0*/  ULDC UR14, c[0x0][0x2e0] ;  /* 0x0000b800000e7ab9 */ /* 0x000fe40000000800 */
[----:B------:R-:W-:-:S05]  /*8600*/  UISETP.NE.AND.EX UP0, UPT, UR61, URZ, UPT, UP0 ;  /* 0x0000003f3d00728c */ /* 0x000fca000bf05300 */
[----:B------:R-:W-:-:S04]  /*8610*/  UIADD3 UR7, UR7, 0x400, URZ ;  /* 0x0000040007077890 */ /* 0x000fc8000fffe03f */
[----:B------:R-:W-:-:S04]  /*8620*/  USHF.R.U32.HI UR7, URZ, 0x4, UR7 ;  /* 0x000000043f077899 */ /* 0x000fc80008011607 */
[----:B------:R-:W-:-:S04]  /*8630*/  ULOP3.LUT UR7, UR7, 0x3fff, URZ, 0xc0, !UPT ;  /* 0x00003fff07077892 */ /* 0x000fc8000f8ec03f */
[----:B------:R-:W-:-:S04]  /*8640*/  ULOP3.LUT UR7, UR7, 0x3800000, URZ, 0xfc, !UPT ;  /* 0x0380000007077892 */ /* 0x000fc8000f8efc3f */
[----:B------:R-:W-:-:S03]  /*8650*/  UIMAD UR7, UR41, 0xa80, UR7 ;  /* 0x00000a80290778a4 */ /* 0x000fc6000f8e0207 */
[----:B------:R-:W-:-:S04]  /*8660*/  UMOV UR41, UR46 ;  /* 0x0000002e00297c82 */ /* 0x000fc80008000000 */
        /* <DEDUP_REMOVED lines=12> */
[----:B------:R-:W-:Y:S02]  /*8730*/  UIMAD UR10, UR45, -0x70, UR42 ;  /* 0xffffff902d0a78a4 */ /* 0x000fe4000f8e022a */
[----:B------:R-:W-:Y:S02]  /*8740*/  USEL UR11, UR15, 0x1, UP0 ;  /* 0x000000010f0b7887 */ /* 0x000fe40008000000 */
[----:B------:R-:W-:-:S04]  /*8750*/  UIADD3 UR10, UR10, 0x1, URZ ;  /* 0x000000010a0a7890 */ /* 0x000fc8000fffe03f */
[----:B------:R-:W-:-:S03]  /*8760*/  UIMAD UR10, UR11, UR14, UR10 ;  /* 0x0000000e0b0a72a4 */ /* 0x000fc6000f8e020a */
[----:B------:R-:W-:-:S03]  /*8770*/  UMOV UR11, 0x40000040 ;  /* 0x40000040000b7882 */ /* 0x000fc60000000000 */
[----:B-1----:R-:W-:Y:S01]  /*8780*/  IADD3 R0, -R0, UR10, RZ ;  /* 0x0000000a00007c10 */ /* 0x002fe2000fffe1ff */
[----:B------:R-:W-:-:S04]  /*8790*/  UIADD3 UR10, UR7, 0x180, URZ ;  /* 0x00000180070a7890 */ /* 0x000fc8000fffe03f */
[----:B------:R-:W-:-:S04]  /*87a0*/  IMAD R3, R205, -0x2, R0 ;  /* 0xfffffffecd037824 */ /* 0x000fc800078e0200 */
[----:B------:R-:W-:-:S05]  /*87b0*/  IMAD.IADD R4, R206, 0x1, R3 ;  /* 0x00000001ce047824 */ /* 0x000fca00078e0203 */
[C---:B------:R-:W-:Y:S02]  /*87c0*/  ISETP.GT.AND P2, PT, R4.reuse, RZ, PT ;  /* 0x000000ff0400720c */ /* 0x040fe40003f44270 */
[----:B------:R-:W-:Y:S02]  /*87d0*/  ISETP.GT.AND P3, PT, R4, 0x1, PT ;  /* 0x000000010400780c */ /* 0x000fe40003f64270 */
        /* <DEDUP_REMOVED lines=53> */
[----:B------:R-:W-:Y:S01]  /*8b30*/  FSEL R161, R140, -INF , P2 ;  /* 0xff8000008ca17808 */ /* 0x000fe20001000000 */
[----:B------:R-:W-:Y:S01]  /*8b40*/  IMAD.U32 R140, RZ, RZ, UR6 ;  /* 0x00000006ff8c7e24 */ /* 0x000fe2000f8e00ff */
[----:B------:R-:W-:Y:S01]  /*8b50*/  FMNMX.FTZ R0, R137, R0, !PT ;  /* 0x0000000089007209 */ /* 0x000fe20007810000 */
[----:B------:R-:W-:Y:S01]  /*8b60*/  UIADD3 UR6, UR45, -0x1, URZ ;  /* 0xffffffff2d067890 */ /* 0x000fe2000fffe03f */
[----:B------:R-:W-:Y:S01]  /*8b70*/  ISETP.GT.AND P2, PT, R4, 0x50, PT ;  /* 0x000000500400780c */ /* 0x000fe20003f44270 */
[----:B------:R-:W-:Y:S01]  /*8b80*/  @!P1 VIADD R140, R140, 0x36860 ;  /* 0x000368608c8c9836 */ /* 0x000fe20000000000 */
        /* <DEDUP_REMOVED lines=8> */
[C---:B------:R-:W-:Y:S02]  /*8c10*/  ISETP.GT.AND P3, PT, R4.reuse, 0x59, PT ;  /* 0x000000590400780c */ /* 0x040fe40003f64270 */
[----:B------:R-:W-:Y:S02]  /*8c20*/  FMNMX.FTZ R0, R129, R0, !PT ;  /* 0x0000000081007209 */ /* 0x000fe40007810000 */
[----:B------:R-:W-:Y:S02]  /*8c30*/  FSEL R133, R133, -INF , P3 ;  /* 0xff80000085857808 */ /* 0x000fe40001800000 */
[----:B------:R-:W-:Y:S02]  /*8c40*/  ISETP.GT.AND P3, PT, R4, 0x61, PT ;  /* 0x000000610400780c */ /* 0x000fe40003f64270 */
[----:B------:R-:W-:Y:S01]  /*8c50*/  @!P1 PRMT R140, RZ, 0x654, R140 ;  /* 0x00000654ff8c9816 */ /* 0x000fe2000000008c */
[----:B------:R-:W-:Y:S02]  /*8c60*/  WARPGROUP.DEPBAR.LE gsb0, 0x0 ;  /* 0x00008000000079c5 */ /* 0x000fe40000010000 */
[----:B------:R-:W-:Y:S01]  /*8c70*/  WARPGROUP.ARRIVE ;  /* 0x00000000000079c5 */ /* 0x000fe20000000000 */
[----:B------:R-:W-:-:S02]  /*8c80*/  FSEL R193, R121, -INF , P3 ;  /* 0xff80000079c17808 */ /* 0x000fc40001800000 */
[----:B------:R-:W-:-:S03]  /*8c90*/  ISETP.GT.AND P3, PT, R4, 0x69, PT ;  /* 0x000000690400780c */ /* 0x000fc60003f64270 */
[----:B------:R-:W-:Y:S01]  /*8ca0*/  HGMMA.64x192x16.F32 R24, R188, gdesc[UR8].tnspB, R24, gsb0 ;  /* 0x42e00008bc187df0 */ /* 0x000fe20008000818 */
[----:B------:R-:W-:Y:S01]  /*8cb0*/  UIADD3 UR10, UR7, 0x200, URZ ;  /* 0x00000200070a7890 */ /* 0x000fe2000fffe03f */
[----:B------:R-:W-:Y:S01]  /*8cc0*/  FSEL R125, R125, -INF , P3 ;  /* 0xff8000007d7d7808 */ /* 0x000fe20001800000 */
[----:B------:R-:W-:Y:S01]  /*8cd0*/  UMOV UR11, 0x40000040 ;  /* 0x40000040000b7882 */ /* 0x000fe20000000000 */
[----:B------:R-:W-:Y:S02]  /*8ce0*/  WARPGROUP.DEPBAR.LE gsb0, 0x0 ;  /* 0x00008000000079c5 */ /* 0x000fe40000010000 */
[----:B------:R-:W-:Y:S01]  /*8cf0*/  WARPGROUP.ARRIVE ;  /* 0x00000000000079c5 */ /* 0x000fe20000000000 */
[----:B------:R-:W-:Y:S02]  /*8d00*/  FSEL R189, R132, -INF , P2 ;  /* 0xff80000084bd7808 */ /* 0x000fe40001000000 */
[----:B------:R-:W-:Y:S02]  /*8d10*/  ISETP.GT.AND P2, PT, R4, 0x60, PT ;  /* 0x000000600400780c */ /* 0x000fe40003f44270 */
[----:B------:R-:W-:-:S09]  /*8d20*/  FMNMX.FTZ R0, R189, R0, !PT ;  /* 0x00000000bd007209 */ /* 0x000fd20007810000 */
[----:B------:R-:W-:Y:S01]  /*8d30*/  HGMMA.64x192x16.F32 R24, R184, gdesc[UR8].tnspB, R24, gsb0 ;  /* 0x42e00008b8187df0 */ /* 0x000fe20008000818 */
[----:B------:R-:W-:Y:S01]  /*8d40*/  FSEL R191, R120, -INF , P2 ;  /* 0xff80000078bf7808 */ /* 0x000fe20001000000 */
[----:B------:R-:W-:Y:S01]  /*8d50*/  UIADD3 UR10, UR7, 0x280, URZ ;  /* 0x00000280070a7890 */ /* 0x000fe2000fffe03f */
[----:B------:R-:W-:Y:S01]  /*8d60*/  FMNMX.FTZ R0, R133, R0, !PT ;  /* 0x0000000085007209 */ /* 0x000fe20007810000 */
[----:B------:R-:W-:Y:S01]  /*8d70*/  UMOV UR11, 0x40000040 ;  /* 0x40000040000b7882 */ /* 0x000fe20000000000 */
[C---:B------:R-:W-:Y:S01]  /*8d80*/  ISETP.GT.AND P2, PT, R4.reuse, 0x68, PT ;  /* 0x000000680400780c */ /* 0x040fe20003f44270 */
[----:B------:R-:W-:Y:S01]  /*8d90*/  VIADD R4, R4, 0x8 ;  /* 0x0000000804047836 */ /* 0x000fe20000000000 */
[----:B------:R-:W-:Y:S02]  /*8da0*/  FMNMX.FTZ R0, R191, R0, !PT ;  /* 0x00000000bf007209 */ /* 0x000fe40007810000 */
[----:B------:R-:W-:Y:S02]  /*8db0*/  FSEL R195, R124, -INF , P2 ;  /* 0xff8000007cc37808 */ /* 0x000fe40001000000 */
[----:B------:R-:W-:-:S02]  /*8dc0*/  FMNMX.FTZ R0, R193, R0, !PT ;  /* 0x00000000c1007209 */ /* 0x000fc40007810000 */
[C---:B------:R-:W-:Y:S02]  /*8dd0*/  ISETP.GT.AND P3, PT, R4.reuse, RZ, PT ;  /* 0x000000ff0400720c */ /* 0x040fe40003f64270 */
[----:B------:R-:W-:Y:S02]  /*8de0*/  FMNMX.FTZ R0, R195, R0, !PT ;  /* 0x00000000c3007209 */ /* 0x000fe40007810000 */
[----:B------:R-:W-:Y:S02]  /*8df0*/  ISETP.GT.AND P4, PT, R4, 0x1, PT ;  /* 0x000000010400780c */ /* 0x000fe40003f84270 */
[----:B------:R-:W-:Y:S02]  /*8e00*/  FMNMX.FTZ R14, R125, R0, !PT ;  /* 0x000000007d0e7209 */ /* 0x000fe40007810000 */
[----:B------:R-:W1:Y:S01]  /*8e10*/  LDC R0, c[0x0][0x988] ;  /* 0x00026200ff007b82 */ /* 0x000e620000000800 */
[----:B------:R-:W-:Y:S02]  /*8e20*/  FSEL R170, R170, -INF , P3 ;  /* 0xff800000aaaa7808 */ /* 0x000fe40001800000 */
[----:B------:R-:W2:Y:S01]  /*8e30*/  SHFL.BFLY PT, R5, R14, 0x2, 0x1f ;  /* 0x0c401f000e057f89 */ /* 0x000ea200000e0000 */
[----:B------:R-:W-:-:S02]  /*8e40*/  ISETP.GT.AND P3, PT, R4, 0x8, PT ;  /* 0x000000080400780c */ /* 0x000fc40003f64270 */
[----:B------:R-:W-:Y:S02]  /*8e50*/  FSEL R171, R171, -INF , P4 ;  /* 0xff800000abab7808 */ /* 0x000fe40002000000 */
[----:B------:R-:W-:Y:S02]  /*8e60*/  ISETP.GT.AND P4, PT, R4, 0x9, PT ;  /* 0x000000090400780c */ /* 0x000fe40003f84270 */
[----:B--2---:R-:W-:Y:S02]  /*8e70*/  FMNMX.FTZ R20, R14, R5, !PT ;  /* 0x000000050e147209 */ /* 0x004fe40007810000 */
[----:B------:R-:W-:-:S03]  /*8e80*/  FMNMX.FTZ R14, R170, R11, !PT ;  /* 0x0000000baa0e7209 */ /* 0x000fc60007810000 */
[----:B------:R-:W2:Y:S01]  /*8e90*/  SHFL.BFLY PT, R5, R20, 0x1, 0x1f ;  /* 0x0c201f0014057f89 */ /* 0x000ea200000e0000 */
[----:B------:R-:W-:Y:S02]  /*8ea0*/  FMNMX.FTZ R14, R171, R14, !PT ;  /* 0x0000000eab0e7209 */ /* 0x000fe40007810000 */
[----:B--2---:R-:W-:-:S04]  /*8eb0*/  FMNMX.FTZ R5, R20, R5, !PT ;  /* 0x0000000514057209 */ /* 0x004fc80007810000 */
[C---:B------:R-:W-:Y:S01]  /*8ec0*/  FSETP.NEU.FTZ.AND P2, PT, R5.reuse, -INF , PT ;  /* 0xff8000000500780b */ /* 0x040fe20003f5d000 */
[----:B-1----:R-:W-:-:S05]  /*8ed0*/  FMUL.FTZ R2, R5, R0 ;  /* 0x0000000005027220 */ /* 0x002fca0000410000 */
[----:B------:R-:W-:-:S05]  /*8ee0*/  FSEL R2, R2, RZ, P2 ;  /* 0x000000ff02027208 */ /* 0x000fca0001000000 */
        /* <DEDUP_REMOVED lines=31> */
[----:B------:R-:W-:Y:S01]  /*90e0*/  FSEL R185, R174, -INF , P3 ;  /* 0xff800000aeb97808 */ /* 0x000fe20001800000 */
[-CC-:B------:R-:W-:Y:S01]  /*90f0*/  FFMA.FTZ R184, R15, R0.reuse, -R2.reuse ;  /* 0x000000000fb87223 */ /* 0x180fe20000010802 */
[----:B------:R-:W-:Y:S01]  /*9100*/  FSEL R187, R175, -INF , P4 ;  /* 0xff800000afbb7808 */ /* 0x000fe20002000000 */
[--C-:B------:R-:W-:Y:S01]  /*9110*/  FFMA.FTZ R175, R197, R0, -R2.reuse ;  /* 0x00000000c5af7223 */ /* 0x100fe20000010802 */
[C---:B------:R-:W-:Y:S01]  /*9120*/  ISETP.GT.AND P3, PT, R4.reuse, 0x10, PT ;  /* 0x000000100400780c */ /* 0x040fe20003f64270 */
[----:B------:R-:W-:Y:S01]  /*9130*/  HGMMA.64x192x16.F32 R24, R180, gdesc[UR8].tnspB, R24, gsb0 ;  /* 0x42e00008b4187df0 */ /* 0x000fe20008000818 */
[----:B------:R-:W-:Y:S01]  /*9140*/  FMNMX.FTZ R14, R185, R14, !PT ;  /* 0x0000000eb90e7209 */ /* 0x000fe20007810000 */
[----:B------:R-:W-:Y:S01]  /*9150*/  UIADD3 UR10, UR7, 0x300, URZ ;  /* 0x00000300070a7890 */ /* 0x000fe2000fffe03f */
[----:B------:R-:W-:Y:S01]  /*9160*/  ISETP.GT.AND P4, PT, R4, 0x11, PT ;  /* 0x000000110400780c */ /* 0x000fe20003f84270 */
[----:B------:R-:W-:Y:S01]  /*9170*/  UMOV UR11, 0x40000040 ;  /* 0x40000040000b7882 */ /* 0x000fe20000000000 */
[----:B------:R-:W-:Y:S01]  /*9180*/  FSEL R197, R162, -INF , P3 ;  /* 0xff800000a2c57808 */ /* 0x000fe20001800000 */
[--C-:B------:R-:W-:Y:S01]  /*9190*/  FFMA.FTZ R15, R137, R0, -R2.reuse ;  /* 0x00000000890f7223 */ /* 0x100fe20000010802 */
[----:B------:R-:W-:Y:S01]  /*91a0*/  FMNMX.FTZ R14, R187, R14, !PT ;  /* 0x0000000ebb0e7209 */ /* 0x000fe20007810000 */
[-CC-:B------:R-:W-:Y:S01]  /*91b0*/  FFMA.FTZ R137, R141, R0.reuse, -R2.reuse ;  /* 0x000000008d897223 */ /* 0x180fe20000010802 */
[C---:B------:R-:W-:Y:S01]  /*91c0*/  ISETP.GT.AND P3, PT, R4.reuse, 0x18, PT ;  /* 0x000000180400780c */ /* 0x040fe20003f64270 */
[-CC-:B------:R-:W-:Y:S01]  /*91d0*/  FFMA.FTZ R186, R161, R0.reuse, -R2.reuse ;  /* 0x00000000a1ba7223 */ /* 0x180fe20000010802 */
[----:B------:R-:W-:Y:S01]  /*91e0*/  FSEL R163, R163, -INF , P4 ;  /* 0xff800000a3a37808 */ /* 0x000fe20002000000 */
[----:B------:R-:W-:Y:S01]  /*91f0*/  FFMA.FTZ R141, R193, R0, -R2 ;  /* 0x00000000c18d7223 */ /* 0x000fe20000010802 */
[----:B------:R-:W-:Y:S01]  /*9200*/  FMNMX.FTZ R14, R197, R14, !PT ;  /* 0x0000000ec50e7209 */ /* 0x000fe20007810000 */
[----:B------:R-:W-:Y:S01]  /*9210*/  MUFU.EX2 R175, R175 ;  /* 0x000000af00af7308 */ /* 0x000fe20000000800 */
[----:B------:R-:W-:-:S02]  /*9220*/  ISETP.GT.AND P4, PT, R4, 0x19, PT ;  /* 0x000000190400780c */ /* 0x000fc40003f84270 */
[----:B------:R-:W-:Y:S02]  /*9230*/  FSEL R199, R166, -INF , P3 ;  /* 0xff800000a6c77808 */ /* 0x000fe40001800000 */
[----:B------:R-:W-:Y:S02]  /*9240*/  FMNMX.FTZ R14, R163, R14, !PT ;  /* 0x0000000ea30e7209 */ /* 0x000fe40007810000 */
[----:B------:R-:W-:Y:S01]  /*9250*/  FSEL R201, R167, -INF , P4 ;  /* 0xff800000a7c97808 */ /* 0x000fe20002000000 */
[----:B------:R-:W-:Y:S01]  /*9260*/  FFMA.FTZ R167, R203, R0, -R2 ;  /* 0x00000000cba77223 */ /* 0x000fe20000010802 */
[C---:B------:R-:W-:Y:S01]  /*9270*/  ISETP.GT.AND P3, PT, R4.reuse, 0x20, PT ;  /* 0x000000200400780c */ /* 0x040fe20003f64270 */
[----:B------:R-:W-:Y:S01]  /*9280*/  MUFU.EX2 R184, R184 ;  /* 0x000000b800b87308 */ /* 0x000fe20000000800 */
[----:B------:R-:W-:Y:S02]  /*9290*/  FMNMX.FTZ R14, R199, R14, !PT ;  /* 0x0000000ec70e7209 */ /* 0x000fe40007810000 */
[----:B------:R-:W-:-:S02]  /*92a0*/  ISETP.GT.AND P4, PT, R4, 0x21, PT ;  /* 0x000000210400780c */ /* 0x000fc40003f84270 */
[----:B------:R-:W-:Y:S02]  /*92b0*/  FSEL R203, R154, -INF , P3 ;  /* 0xff8000009acb7808 */ /* 0x000fe40001800000 */
[----:B------:R-:W-:Y:S01]  /*92c0*/  FMNMX.FTZ R14, R201, R14, !PT ;  /* 0x0000000ec90e7209 */ /* 0x000fe20007810000 */
[----:B------:R-:W-:Y:S01]  /*92d0*/  MUFU.EX2 R167, R167 ;  /* 0x000000a700a77308 */ /* 0x000fe20000000800 */
[C---:B------:R-:W-:Y:S02]  /*92e0*/  ISETP.GT.AND P3, PT, R4.reuse, 0x28, PT ;  /* 0x000000280400780c */ /* 0x040fe40003f64270 */
[----:B------:R-:W-:Y:S02]  /*92f0*/  FSEL R155, R155, -INF , P4 ;  /* 0xff8000009b9b7808 */ /* 0x000fe40002000000 */
[----:B------:R-:W-:Y:S02]  /*9300*/  FMNMX.FTZ R14, R203, R14, !PT ;  /* 0x0000000ecb0e7209 */ /* 0x000fe40007810000 */
[----:B------:R-:W-:Y:S01]  /*9310*/  ISETP.GT.AND P4, PT, R4, 0x29, PT ;  /* 0x000000290400780c */ /* 0x000fe20003f84270 */
[----:B------:R-:W-:Y:S01]  /*9320*/  MUFU.EX2 R15, R15 ;  /* 0x0000000f000f7308 */ /* 0x000fe20000000800 */
[----:B------:R-:W-:-:S02]  /*9330*/  FSEL R217, R158, -INF , P3 ;  /* 0xff8000009ed97808 */ /* 0x000fc40001800000 */
[----:B------:R-:W-:Y:S02]  /*9340*/  FMNMX.FTZ R14, R155, R14, !PT ;  /* 0x0000000e9b0e7209 */ /* 0x000fe40007810000 */
[----:B------:R-:W-:Y:S01]  /*9350*/  FSEL R219, R159, -INF , P4 ;  /* 0xff8000009fdb7808 */ /* 0x000fe20002000000 */
[----:B------:R-:W-:Y:S01]  /*9360*/  FFMA.FTZ R159, R173, R0, -R2 ;  /* 0x00000000ad9f7223 */ /* 0x000fe20000010802 */
[C---:B------:R-:W-:Y:S01]  /*9370*/  ISETP.GT.AND P3, PT, R4.reuse, 0x30, PT ;  /* 0x000000300400780c */ /* 0x040fe20003f64270 */
[----:B------:R-:W-:Y:S01]  /*9380*/  MUFU.EX2 R186, R186 ;  /* 0x000000ba00ba7308 */ /* 0x000fe20000000800 */
[----:B------:R-:W-:Y:S02]  /*9390*/  FMNMX.FTZ R14, R217, R14, !PT ;  /* 0x0000000ed90e7209 */ /* 0x000fe40007810000 */
[----:B------:R-:W-:Y:S02]  /*93a0*/  ISETP.GT.AND P4, PT, R4, 0x31, PT ;  /* 0x000000310400780c */ /* 0x000fe40003f84270 */
[----:B------:R-:W-:-:S02]  /*93b0*/  FSEL R173, R146, -INF , P3 ;  /* 0xff80000092ad7808 */ /* 0x000fc40001800000 */
[----:B------:R-:W-:Y:S01]  /*93c0*/  FMNMX.FTZ R14, R219, R14, !PT ;  /* 0x0000000edb0e7209 */ /* 0x000fe20007810000 */
[----:B------:R-:W-:Y:S01]  /*93d0*/  MUFU.EX2 R159, R159 ;  /* 0x0000009f009f7308 */ /* 0x000fe20000000800 */
[C---:B------:R-:W-:Y:S02]  /*93e0*/  ISETP.GT.AND P3, PT, R4.reuse, 0x38, PT ;  /* 0x000000380400780c */ /* 0x040fe40003f64270 */
[----:B------:R-:W-:Y:S01]  /*93f0*/  FSEL R221, R147, -INF , P4 ;  /* 0xff80000093dd7808 */ /* 0x000fe20002000000 */
[----:B------:R-:W-:Y:S01]  /*9400*/  FFMA.FTZ R147, R153, R0, -R2 ;  /* 0x0000000099937223 */ /* 0x000fe20000010802 */
[----:B------:R-:W-:Y:S02]  /*9410*/  FMNMX.FTZ R14, R173, R14, !PT ;  /* 0x0000000ead0e7209 */ /* 0x000fe40007810000 */
[----:B------:R-:W-:Y:S01]  /*9420*/  ISETP.GT.AND P4, PT, R4, 0x39, PT ;  /* 0x000000390400780c */ /* 0x000fe20003f84270 */
[----:B------:R-:W-:Y:S01]  /*9430*/  MUFU.EX2 R137, R137 ;  /* 0x0000008900897308 */ /* 0x000fe20000000800 */
[----:B------:R-:W-:-:S02]  /*9440*/  FSEL R165, R150, -INF , P3 ;  /* 0xff80000096a57808 */ /* 0x000fc40001800000 */
[----:B------:R-:W-:Y:S02]  /*9450*/  FMNMX.FTZ R14, R221, R14, !PT ;  /* 0x0000000edd0e7209 */ /* 0x000fe40007810000 */
[----:B------:R-:W-:Y:S02]  /*9460*/  FSEL R151, R151, -INF , P4 ;  /* 0xff80000097977808 */ /* 0x000fe40002000000 */
        /* <DEDUP_REMOVED lines=25> */
[----:B------:R-:W-:-:S02]  /*9600*/  FSEL R225, R134, -INF , P3 ;  /* 0xff80000086e17808 */ /* 0x000fc40001800000 */
[----:B------:R-:W-:Y:S02]  /*9610*/  FMNMX.FTZ R14, R131, R14, !PT ;  /* 0x0000000e830e7209 */ /* 0x000fe40007810000 */
[----:B------:R-:W-:Y:S02]  /*9620*/  FSEL R135, R135, -INF , P4 ;  /* 0xff80000087877808 */ /* 0x000fe40002000000 */
[C---:B------:R-:W-:Y:S02]  /*9630*/  ISETP.GT.AND P3, PT, R4.reuse, 0x60, PT ;  /* 0x000000600400780c */ /* 0x040fe40003f64270 */
        /* <DEDUP_REMOVED lines=10> */
[----:B------:R-:W-:Y:S01]  /*96e0*/  FSEL R229, R127, -INF , P4 ;  /* 0xff8000007fe57808 */ /* 0x000fe20002000000 */
[--C-:B------:R-:W-:Y:S01]  /*96f0*/  FFMA.FTZ R127, R149, R0, -R2.reuse ;  /* 0x00000000957f7223 */ /* 0x100fe20000010802 */
[----:B------:R-:W-:Y:S02]  /*9700*/  FMNMX.FTZ R14, R227, R14, !PT ;  /* 0x0000000ee30e7209 */ /* 0x000fe40007810000 */
[----:B------:R-:W-:Y:S02]  /*9710*/  R2UR UR7, R17 ;  /* 0x00000000110772ca */ /* 0x000fe400000e0000 */
[----:B------:R-:W-:Y:S01]  /*9720*/  FMNMX.FTZ R14, R229, R14, !PT ;  /* 0x0000000ee50e7209 */ /* 0x000fe20007810000 */
[----:B------:R-:W-:Y:S04]  /*9730*/  MUFU.EX2 R127, R127 ;  /* 0x0000007f007f7308 */ /* 0x000fe80000000800 */
[----:B------:R-:W1:Y:S02]  /*9740*/  SHFL.BFLY PT, R3, R14, 0x2, 0x1f ;  /* 0x0c401f000e037f89 */ /* 0x000e6400000e0000 */
[----:B-1----:R-:W-:Y:S01]  /*9750*/  FMNMX.FTZ R3, R14, R3, !PT ;  /* 0x000000030e037209 */ /* 0x002fe20007810000 */
[----:B------:R-:W-:-:S04]  /*9760*/  FFMA.FTZ R14, R191, R0, -R2 ;  /* 0x00000000bf0e7223 */ /* 0x000fc80000010802 */
[----:B------:R-:W1:Y:S02]  /*9770*/  SHFL.BFLY PT, R4, R3, 0x1, 0x1f ;  /* 0x0c201f0003047f89 */ /* 0x000e6400000e0000 */
[----:B------:R-:W-:Y:S01]  /*9780*/  MUFU.EX2 R14, R14 ;  /* 0x0000000e000e7308 */ /* 0x000fe20000000800 */
[----:B-1----:R-:W-:Y:S01]  /*9790*/  FMNMX.FTZ R4, R3, R4, !PT ;  /* 0x0000000403047209 */ /* 0x002fe20007810000 */
[----:B------:R-:W-:Y:S02]  /*97a0*/  WARPGROUP.DEPBAR.LE gsb0, 0x0 ;  /* 0x00008000000079c5 */ /* 0x000fe40000010000 */
[----:B------:R-:W-:Y:S01]  /*97b0*/  WARPGROUP.ARRIVE ;  /* 0x00000000000079c5 */ /* 0x000fe20000000000 */
[----:B------:R-:W-:Y:S01]  /*97c0*/  FSEL R3, R5, RZ, P2 ;  /* 0x000000ff05037208 */ /* 0x000fe20001000000 */
[-C--:B------:R-:W-:Y:S01]  /*97d0*/  FFMA.FTZ R182, R189, R0.reuse, -R2 ;  /* 0x00000000bdb67223 */ /* 0x080fe20000010802 */
[C---:B------:R-:W-:Y:S01]  /*97e0*/  FSETP.NEU.FTZ.AND P2, PT, R4.reuse, -INF , PT ;  /* 0xff8000000400780b */ /* 0x040fe20003f5d000 */
[C---:B------:R-:W-:Y:S01]  /*97f0*/  FMUL.FTZ R124, R4.reuse, R0 ;  /* 0x00000000047c7220 */ /* 0x040fe20000410000 */
[----:B------:R-:W-:Y:S01]  /*9800*/  MUFU.EX2 R180, R169 ;  /* 0x000000a900b47308 */ /* 0x000fe20000000800 */
[----:B------:R-:W-:Y:S01]  /*9810*/  HGMMA.64x192x16.F32 R24, R176, gdesc[UR8].tnspB, R24, gsb0 ;  /* 0x42e00008b0187df0 */ /* 0x000fe20008000818 */
[----:B------:R-:W-:Y:S01]  /*9820*/  FADD.FTZ R3, -R3, R12 ;  /* 0x0000000c03037221 */ /* 0x000fe20000010100 */
[----:B------:R-:W-:-:S02]  /*9830*/  FSEL R132, R4, RZ, P2 ;  /* 0x000000ff04847208 */ /* 0x000fc40001000000 */
[----:B------:R-:W-:Y:S01]  /*9840*/  FSEL R124, R124, RZ, P2 ;  /* 0x000000ff7c7c7208 */ /* 0x000fe20001000000 */
[-C--:B------:R-:W-:Y:S01]  /*9850*/  FMUL.FTZ R3, R3, R0.reuse ;  /* 0x0000000003037220 */ /* 0x080fe20000410000 */
[----:B------:R-:W-:Y:S01]  /*9860*/  ISETP.LT.AND P2, PT, R10, UR45, PT ;  /* 0x0000002d0a007c0c */ /* 0x000fe2000bf41270 */
[----:B------:R-:W-:Y:S01]  /*9870*/  MUFU.EX2 R182, R182 ;  /* 0x000000b600b67308 */ /* 0x000fe20000000800 */
[----:B------:R-:W-:Y:S01]  /*9880*/  UMOV UR45, UR6 ;  /* 0x00000006002d7c82 */ /* 0x000fe20008000000 */
[-CC-:B------:R-:W-:Y:S01]  /*9890*/  FFMA.FTZ R12, R170, R0.reuse, -R124.reuse ;  /* 0x00000000aa0c7223 */ /* 0x180fe2000001087c */
[-CC-:B------:R-:W-:Y:S01]  /*98a0*/  FFMA.FTZ R149, R171, R0.reuse, -R124.reuse ;  /* 0x00000000ab957223 */ /* 0x180fe2000001087c */
[-CC-:B------:R-:W-:Y:S01]  /*98b0*/  FFMA.FTZ R120, R185, R0.reuse, -R124.reuse ;  /* 0x00000000b9787223 */ /* 0x180fe2000001087c */
[-CC-:B------:R-:W-:Y:S01]  /*98c0*/  FFMA.FTZ R161, R187, R0.reuse, -R124.reuse ;  /* 0x00000000bba17223 */ /* 0x180fe2000001087c */
[-CC-:B------:R-:W-:Y:S01]  /*98d0*/  FFMA.FTZ R197, R197, R0.reuse, -R124.reuse ;  /* 0x00000000c5c57223 */ /* 0x180fe2000001087c */
[-CC-:B------:R-:W-:Y:S01]  /*98e0*/  FFMA.FTZ R122, R163, R0.reuse, -R124.reuse ;  /* 0x00000000a37a7223 */ /* 0x180fe2000001087c */
[----:B------:R1:W2:Y:S01]  /*98f0*/  MUFU.EX2 R2, R3 ;  /* 0x0000000300027308 */ /* 0x0002a20000000800 */
        /* <DEDUP_REMOVED lines=8> */
[----:B-1----:R-:W-:Y:S01]  /*9980*/  FADD.FTZ R3, -R132, R11 ;  /* 0x0000000b84037221 */ /* 0x002fe20000010100 */
[----:B------:R-:W-:-:S02]  /*9990*/  IMAD.U32 R11, RZ, RZ, UR47 ;  /* 0x0000002fff0b7e24 */ /* 0x000fc4000f8e00ff */
[-CC-:B------:R-:W-:Y:S01]  /*99a0*/  FFMA.FTZ R221, R221, R0.reuse, -R124.reuse ;  /* 0x00000000dddd7223 */ /* 0x180fe2000001087c */
[-CC-:B------:R-:W-:Y:S01]  /*99b0*/  FFMA.FTZ R191, R165, R0.reuse, -R124.reuse ;  /* 0x00000000a5bf7223 */ /* 0x180fe2000001087c */
[-C--:B------:R-:W-:Y:S01]  /*99c0*/  FMUL.FTZ R3, R3, R0.reuse ;  /* 0x0000000003037220 */ /* 0x080fe20000410000 */
[-CC-:B------:R-:W-:Y:S01]  /*99d0*/  FFMA.FTZ R185, R153, R0.reuse, -R124.reuse ;  /* 0x0000000099b97223 */ /* 0x180fe2000001087c */
[-CC-:B------:R-:W-:Y:S01]  /*99e0*/  FFMA.FTZ R139, R139, R0.reuse, -R124.reuse ;  /* 0x000000008b8b7223 */ /* 0x180fe2000001087c */
[----:B------:R-:W1:Y:S01]  /*99f0*/  MUFU.EX2 R149, R149 ;  /* 0x0000009500957308 */ /* 0x000e620000000800 */
[----:B--2---:R-:W-:Y:S01]  /*9a00*/  FFMA.FTZ R9, R2, R9, R121 ;  /* 0x0000000902097223 */ /* 0x004fe20000010079 */
[-CC-:B------:R-:W-:Y:S01]  /*9a10*/  FFMA.FTZ R187, R223, R0.reuse, -R124.reuse ;  /* 0x00000000dfbb7223 */ /* 0x180fe2000001087c */
[-CC-:B------:R-:W-:Y:S01]  /*9a20*/  FFMA.FTZ R181, R157, R0.reuse, -R124.reuse ;  /* 0x000000009db57223 */ /* 0x180fe2000001087c */
[-CC-:B------:R-:W-:Y:S01]  /*9a30*/  FFMA.FTZ R225, R225, R0.reuse, -R124.reuse ;  /* 0x00000000e1e17223 */ /* 0x180fe2000001087c */
[----:B------:R-:W-:Y:S01]  /*9a40*/  FADD.FTZ R9, R200, R9 ;  /* 0x00000009c8097221 */ /* 0x000fe20000010000 */
[-CC-:B------:R-:W-:Y:S01]  /*9a50*/  FFMA.FTZ R135, R135, R0.reuse, -R124.reuse ;  /* 0x0000000087877223 */ /* 0x180fe2000001087c */
[-CC-:B------:R-:W-:Y:S01]  /*9a60*/  FFMA.FTZ R145, R145, R0.reuse, -R124.reuse ;  /* 0x0000000091917223 */ /* 0x180fe2000001087c */
[----:B------:R-:W2:Y:S01]  /*9a70*/  MUFU.EX2 R3, R3 ;  /* 0x0000000300037308 */ /* 0x000ea20000000800 */
[----:B------:R-:W-:Y:S01]  /*9a80*/  FADD.FTZ R134, R202, R9 ;  /* 0x00000009ca867221 */ /* 0x000fe20000010000 */
[-CC-:B------:R-:W-:Y:S01]  /*9a90*/  FFMA.FTZ R123, R123, R0.reuse, -R124.reuse ;  /* 0x000000007b7b7223 */ /* 0x180fe2000001087c */
[-C--:B------:R-:W-:Y:S01]  /*9aa0*/  FFMA.FTZ R227, R227, R0.reuse, -R124 ;  /* 0x00000000e3e37223 */ /* 0x080fe2000001087c */
[----:B------:R-:W-:Y:S01]  /*9ab0*/  F2FP.F16.F32.PACK_AB R200, R200, R121 ;  /* 0x00000079c8c8723e */ /* 0x000fe200000000ff */
[----:B------:R-:W-:Y:S01]  /*9ac0*/  FADD.FTZ R9, R175, R134 ;  /* 0x00000086af097221 */ /* 0x000fe20000010000 */
[----:B------:R-:W-:Y:S01]  /*9ad0*/  FFMA.FTZ R134, R151, R0, -R124 ;  /* 0x0000000097867223 */ /* 0x000fe2000001087c */
[----:B------:R-:W-:Y:S01]  /*9ae0*/  F2FP.F16.F32.PACK_AB R202, R175, R202 ;  /* 0x000000caafca723e */ /* 0x000fe200000000ff */
[----:B------:R-:W3:Y:S01]  /*9af0*/  MUFU.EX2 R120, R120 ;  /* 0x0000007800787308 */ /* 0x000ee20000000800 */
[----:B------:R-:W-:Y:S01]  /*9b00*/  FADD.FTZ R136, R196, R9 ;  /* 0x00000009c4887221 */ /* 0x000fe20000010000 */
[----:B-1----:R-:W-:-:S02]  /*9b10*/  F2FP.F16.F32.PACK_AB R201, R149, R12 ;  /* 0x0000000c95c9723e */ /* 0x002fc400000000ff */
[C---:B------:R-:W-:Y:S01]  /*9b20*/  F2FP.F16.F32.PACK_AB R196, R167.reuse, R196 ;  /* 0x000000c4a7c4723e */ /* 0x040fe200000000ff */
[----:B------:R-:W-:-:S03]  /*9b30*/  FADD.FTZ R9, R167, R136 ;  /* 0x00000088a7097221 */ /* 0x000fc60000010000 */
[----:B------:R-:W1:Y:S01]  /*9b40*/  MUFU.EX2 R161, R161 ;  /* 0x000000a100a17308 */ /* 0x000e620000000800 */
[----:B--2---:R-:W-:Y:S01]  /*9b50*/  FFMA.FTZ R136, R3, R8, R12 ;  /* 0x0000000803887223 */ /* 0x004fe2000001000c */
[----:B------:R-:W-:Y:S01]  /*9b60*/  FADD.FTZ R138, R198, R9 ;  /* 0x00000009c68a7221 */ /* 0x000fe20000010000 */
[----:B------:R-:W-:Y:S01]  /*9b70*/  @!P1 IADD3 R8, R11, 0x36840, RZ ;  /* 0x000368400b089810 */ /* 0x000fe20007ffe0ff */
[----:B------:R-:W-:Y:S02]  /*9b80*/  IMAD.MOV.U32 R12, RZ, RZ, R5 ;  /* 0x000000ffff0c7224 */ /* 0x000fe400078e0005 */
[----:B------:R-:W-:Y:S01]  /*9b90*/  FADD.FTZ R9, R149, R136 ;  /* 0x0000008895097221 */ /* 0x000fe20000010000 */
[C---:B------:R-:W-:Y:S01]  /*9ba0*/  FADD.FTZ R11, R159.reuse, R138 ;  /* 0x0000008a9f0b7221 */ /* 0x040fe20000010000 */
[----:B------:R-:W-:Y:S01]  /*9bb0*/  @!P1 PRMT R8, RZ, 0x654, R8 ;  /* 0x00000654ff089816 */ /* 0x000fe20000000008 */
[----:B------:R-:W2:Y:S01]  /*9bc0*/  MUFU.EX2 R197, R197 ;  /* 0x000000c500c57308 */ /* 0x000ea20000000800 */
[----:B---3--:R-:W-:Y:S01]  /*9bd0*/  FADD.FTZ R136, R120, R9 ;  /* 0x0000000978887221 */ /* 0x008fe20000010000 */
[----:B------:R-:W-:Y:S01]  /*9be0*/  FADD.FTZ R138, R192, R11 ;  /* 0x0000000bc08a7221 */ /* 0x000fe20000010000 */
[----:B------:R-:W-:-:S02]  /*9bf0*/  F2FP.F16.F32.PACK_AB R198, R159, R198 ;  /* 0x000000c69fc6723e */ /* 0x000fc400000000ff */
[C---:B------:R-:W-:Y:S01]  /*9c00*/  F2FP.F16.F32.PACK_AB R192, R147.reuse, R192 ;  /* 0x000000c093c0723e */ /* 0x040fe200000000ff */
[----:B------:R-:W-:Y:S02]  /*9c10*/  FADD.FTZ R11, R147, R138 ;  /* 0x0000008a930b7221 */ /* 0x000fe40000010000 */
[----:B------:R-:W3:Y:S01]  /*9c20*/  MUFU.EX2 R122, R122 ;  /* 0x0000007a007a7308 */ /* 0x000ee20000000800 */
[C---:B-1----:R-:W-:Y:S01]  /*9c30*/  FADD.FTZ R136, R161.reuse, R136 ;  /* 0x00000088a1887221 */ /* 0x042fe20000010000 */
[----:B------:R-:W-:-:S06]  /*9c40*/  F2FP.F16.F32.PACK_AB R203, R161, R120 ;  /* 0x00000078a1cb723e */ /* 0x000fcc00000000ff */
[----:B------:R-:W1:Y:S01]  /*9c50*/  MUFU.EX2 R199, R199 ;  /* 0x000000c700c77308 */ /* 0x000e620000000800 */
[----:B--2---:R-:W-:Y:S01]  /*9c60*/  FADD.FTZ R9, R197, R136 ;  /* 0x00000088c5097221 */ /* 0x004fe20000010000 */
[----:B------:R-:W-:Y:S01]  /*9c70*/  FADD.FTZ R136, R194, R11 ;  /* 0x0000000bc2887221 */ /* 0x000fe20000010000 */
[----:B------:R-:W-:-:S03]  /*9c80*/  F2FP.F16.F32.PACK_AB R194, R21, R194 ;  /* 0x000000c215c2723e */ /* 0x000fc600000000ff */
[----:B------:R-:W-:Y:S01]  /*9c90*/  FADD.FTZ R11, R21, R136 ;  /* 0x00000088150b7221 */ /* 0x000fe20000010000 */
[----:B------:R-:W-:Y:S01]  /*9ca0*/  FFMA.FTZ R136, R143, R0, -R124 ;  /* 0x000000008f887223 */ /* 0x000fe2000001087c */
[----:B------:R-:W2:Y:S01]  /*9cb0*/  MUFU.EX2 R126, R126 ;  /* 0x0000007e007e7308 */ /* 0x000ea20000000800 */
[C---:B---3--:R-:W-:Y:S01]  /*9cc0*/  FADD.FTZ R138, R122.reuse, R9 ;  /* 0x000000097a8a7221 */ /* 0x048fe20000010000 */
[----:B------:R-:W-:-:S06]  /*9cd0*/  F2FP.F16.F32.PACK_AB R197, R122, R197 ;  /* 0x000000c57ac5723e */ /* 0x000fcc00000000ff */
[----:B------:R-:W-:Y:S01]  /*9ce0*/  MUFU.EX2 R193, R193 ;  /* 0x000000c100c17308 */ /* 0x000fe20000000800 */
[----:B-1----:R-:W-:Y:S01]  /*9cf0*/  FADD.FTZ R9, R199, R138 ;  /* 0x0000008ac7097221 */ /* 0x002fe20000010000 */
[----:B------:R-:W-:Y:S01]  /*9d00*/  FADD.FTZ R138, R188, R11 ;  /* 0x0000000bbc8a7221 */ /* 0x000fe20000010000 */
[----:B------:R-:W-:-:S03]  /*9d10*/  F2FP.F16.F32.PACK_AB R188, R13, R188 ;  /* 0x000000bc0dbc723e */ /* 0x000fc600000000ff */
[----:B------:R-:W-:Y:S01]  /*9d20*/  FADD.FTZ R11, R13, R138 ;  /* 0x0000008a0d0b7221 */ /* 0x000fe20000010000 */
[-CC-:B------:R-:W-:Y:S01]  /*9d30*/  FFMA.FTZ R138, R131, R0.reuse, -R124.reuse ;  /* 0x00000000838a7223 */ /* 0x180fe2000001087c */
[----:B------:R-:W-:Y:S01]  /*9d40*/  MUFU.EX2 R128, R128 ;  /* 0x0000008000807308 */ /* 0x000fe20000000800 */
[----:B------:R-:W-:Y:S01]  /*9d50*/  FFMA.FTZ R124, R229, R0, -R124 ;  /* 0x00000000e57c7223 */ /* 0x000fe2000001087c */
[----:B------:R-:W-:Y:S01]  /*9d60*/  FADD.FTZ R142, R190, R11 ;  /* 0x0000000bbe8e7221 */ /* 0x000fe20000010000 */
[----:B------:R-:W-:Y:S01]  /*9d70*/  IMAD.U32 R13, RZ, RZ, UR7 ;  /* 0x00000007ff0d7e24 */ /* 0x000fe2000f8e00ff */
[C---:B------:R-:W-:Y:S02]  /*9d80*/  F2FP.F16.F32.PACK_AB R190, R127.reuse, R190 ;  /* 0x000000be7fbe723e */ /* 0x040fe400000000ff */
[----:B------:R-:W-:Y:S01]  /*9d90*/  FADD.FTZ R11, R127, R142 ;  /* 0x0000008e7f0b7221 */ /* 0x000fe20000010000 */
[----:B--2---:R-:W-:Y:S01]  /*9da0*/  F2FP.F16.F32.PACK_AB R199, R126, R199 ;  /* 0x000000c77ec7723e */ /* 0x004fe200000000ff */
[----:B------:R-:W-:Y:S02]  /*9db0*/  MUFU.EX2 R195, R195 ;  /* 0x000000c300c37308 */ /* 0x000fe40000000800 */
[----:B------:R-:W-:Y:S01]  /*9dc0*/  FADD.FTZ R142, R184, R11 ;  /* 0x0000000bb88e7221 */ /* 0x000fe20000010000 */
[----:B------:R-:W-:-:S03]  /*9dd0*/  F2FP.F16.F32.PACK_AB R184, R15, R184 ;  /* 0x000000b80fb8723e */ /* 0x000fc600000000ff */
[----:B------:R-:W-:Y:S02]  /*9de0*/  FADD.FTZ R11, R15, R142 ;  /* 0x0000008e0f0b7221 */ /* 0x000fe40000010000 */
        /* <DEDUP_REMOVED lines=13> */
[----:B------:R-:W-:-:S04]  /*9ec0*/  FADD.FTZ R142, R14, R11 ;  /* 0x0000000b0e8e7221 */ /* 0x000fc80000010000 */
[----:B------:R-:W-:Y:S02]  /*9ed0*/  FADD.FTZ R11, R141, R142 ;  /* 0x0000008e8d0b7221 */ /* 0x000fe40000010000 */
        /* <DEDUP_REMOVED lines=8> */
[----:B------:R1:W-:Y:S05]  /*9f60*/  @!P1 SYNCS.ARRIVE.TRANS64.RED.A1T0 RZ, [R8+URZ], RZ ;  /* 0x000000ff08ff99a7 */ /* 0x0003ea000810043f */
[----:B------:R-:W2:Y:S01]  /*9f70*/  MUFU.EX2 R135, R135 ;  /* 0x0000008700877308 */ /* 0x000ea20000000800 */
[----:B------:R-:W-:Y:S02]  /*9f80*/  F2FP.F16.F32.PACK_AB R176, R141, R14 ;  /* 0x0000000e8db0723e */ /* 0x000fe400000000ff */
[----:B------:R-:W-:Y:S01]  /*9f90*/  F2FP.F16.F32.PACK_AB R178, R125, R20 ;  /* 0x000000147db2723e */ /* 0x000fe200000000ff */
[----:B------:R3:W-:Y:S04]  /*9fa0*/  @!P1 SYNCS.ARRIVE.TRANS64.RED.A1T0 RZ, [R140+URZ], RZ ;  /* 0x000000ff8cff99a7 */ /* 0x0007e8000810043f */
[----:B-1----:R-:W-:Y:S01]  /*9fb0*/  MUFU.EX2 R8, R139 ;  /* 0x0000008b00087308 */ /* 0x002fe20000000800 */
[----:B---3--:R-:W-:-:S07]  /*9fc0*/  FADD.FTZ R140, R126, R9 ;  /* 0x000000097e8c7221 */ /* 0x008fce0000010000 */
[----:B------:R-:W-:Y:S01]  /*9fd0*/  MUFU.EX2 R146, R145 ;  /* 0x0000009100927308 */ /* 0x000fe20000000800 */
[----:B--2---:R-:W-:Y:S01]  /*9fe0*/  F2FP.F16.F32.PACK_AB R183, R135, R144 ;  /* 0x0000009087b7723e */ /* 0x004fe200000000ff */
[----:B------:R-:W-:Y:S01]  /*9ff0*/  FADD.FTZ R9, R193, R140 ;  /* 0x0000008cc1097221 */ /* 0x000fe20000010000 */
[----:B------:R-:W-:-:S03]  /*a000*/  F2FP.F16.F32.PACK_AB R193, R128, R193 ;  /* 0x000000c180c1723e */ /* 0x000fc600000000ff */
[----:B------:R-:W-:Y:S02]  /*a010*/  FADD.FTZ R140, R128, R9 ;  /* 0x00000009808c7221 */ /* 0x000fe40000010000 */
[----:B------:R-:W1:Y:S02]  /*a020*/  MUFU.EX2 R123, R123 ;  /* 0x0000007b007b7308 */ /* 0x000e640000000800 */
[----:B------:R-:W-:Y:S01]  /*a030*/  FADD.FTZ R9, R195, R140 ;  /* 0x0000008cc3097221 */ /* 0x000fe20000010000 */
[----:B------:R-:W-:-:S03]  /*a040*/  F2FP.F16.F32.PACK_AB R195, R130, R195 ;  /* 0x000000c382c3723e */ /* 0x000fc600000000ff */
[----:B------:R-:W-:Y:S02]  /*a050*/  FADD.FTZ R140, R130, R9 ;  /* 0x00000009828c7221 */ /* 0x000fe40000010000 */
[----:B------:R-:W-:Y:S02]  /*a060*/  MUFU.EX2 R14, R227 ;  /* 0x000000e3000e7308 */ /* 0x000fe40000000800 */
[----:B------:R-:W-:Y:S01]  /*a070*/  FADD.FTZ R9, R189, R140 ;  /* 0x0000008cbd097221 */ /* 0x000fe20000010000 */
[----:B------:R-:W-:-:S03]  /*a080*/  F2FP.F16.F32.PACK_AB R189, R132, R189 ;  /* 0x000000bd84bd723e */ /* 0x000fc600000000ff */
[----:B------:R-:W-:Y:S02]  /*a090*/  FADD.FTZ R140, R132, R9 ;  /* 0x00000009848c7221 */ /* 0x000fe40000010000 */
[----:B------:R-:W2:Y:S01]  /*a0a0*/  MUFU.EX2 R124, R124 ;  /* 0x0000007c007c7308 */ /* 0x000ea20000000800 */
[----:B-1----:R-:W-:Y:S01]  /*a0b0*/  F2FP.F16.F32.PACK_AB R177, R123, R146 ;  /* 0x000000927bb1723e */ /* 0x002fe200000000ff */
[----:B------:R-:W-:Y:S01]  /*a0c0*/  FADD.FTZ R9, R191, R140 ;  /* 0x0000008cbf097221 */ /* 0x000fe20000010000 */
[----:B------:R-:W-:-:S03]  /*a0d0*/  F2FP.F16.F32.PACK_AB R191, R134, R191 ;  /* 0x000000bf86bf723e */ /* 0x000fc600000000ff */
[----:B------:R-:W-:-:S04]  /*a0e0*/  FADD.FTZ R140, R134, R9 ;  /* 0x00000009868c7221 */ /* 0x000fc80000010000 */
        /* <DEDUP_REMOVED lines=8> */
[----:B------:R-:W-:Y:S01]  /*a170*/  FADD.FTZ R140, R20, R11 ;  /* 0x0000000b148c7221 */ /* 0x000fe20000010000 */
[C---:B------:R-:W-:Y:S02]  /*a180*/  F2FP.F16.F32.PACK_AB R181, R138.reuse, R181 ;  /* 0x000000b58ab5723e */ /* 0x040fe400000000ff */
[----:B------:R-:W-:Y:S01]  /*a190*/  FADD.FTZ R11, R138, R9 ;  /* 0x000000098a0b7221 */ /* 0x000fe20000010000 */
[----:B------:R-:W-:-:S03]  /*a1a0*/  FADD.FTZ R9, R125, R140 ;  /* 0x0000008c7d097221 */ /* 0x000fc60000010000 */
[----:B------:R-:W-:-:S04]  /*a1b0*/  FADD.FTZ R11, R144, R11 ;  /* 0x0000000b900b7221 */ /* 0x000fc80000010000 */
[----:B------:R-:W-:-:S04]  /*a1c0*/  FADD.FTZ R11, R135, R11 ;  /* 0x0000000b870b7221 */ /* 0x000fc80000010000 */
[----:B------:R-:W-:-:S04]  /*a1d0*/  FADD.FTZ R11, R146, R11 ;  /* 0x0000000b920b7221 */ /* 0x000fc80000010000 */
[----:B------:R-:W-:-:S04]  /*a1e0*/  FADD.FTZ R11, R123, R11 ;  /* 0x0000000b7b0b7221 */ /* 0x000fc80000010000 */
[----:B------:R-:W-:-:S04]  /*a1f0*/  FADD.FTZ R11, R14, R11 ;  /* 0x0000000b0e0b7221 */ /* 0x000fc80000010000 */
[----:B------:R-:W-:Y:S01]  /*a200*/  FADD.FTZ R8, R124, R11 ;  /* 0x0000000b7c087221 */ /* 0x000fe20000010000 */
[----:B------:R-:W-:Y:S01]  /*a210*/  IMAD.MOV.U32 R11, RZ, RZ, R4 ;  /* 0x000000ffff0b7224 */ /* 0x000fe200078e0004 */
[----:B------:R-:W-:Y:S06]  /*a220*/  @P2 BRA `(.L_x_1874) ;  /* 0xffffffb800b82947 */ /* 0x000fec000383ffff */
[----:B------:R-:W-:-:S05]  /*a230*/  UMOV UR45, UR6 ;  /* 0x00000006002d7c82 */ /* 0x000fca0008000000 */
.L_x_1865:
[----:B------:R-:W-:-:S13]  /*a240*/  ISETP.LE.AND P2, PT, RZ, UR45, PT ;  /* 0x0000002dff007c0c */ /* 0x000fda000bf43270 */
[----:B------:R-:W-:Y:S05]  /*a250*/  @!P2 BRA `(.L_x_1875) ;  /* 0x0000003c0048a947 */ /* 0x000fea0003800000 */
[----:B------:R-:W-:Y:S01]  /*a260*/  R2UR UR47, R17 ;  /* 0x00000000112f72ca */ /* 0x000fe200000e0000 */
[----:B------:R-:W-:Y:S01]  /*a270*/  IMAD.MOV.U32 R10, RZ, RZ, R5 ;  /* 0x000000ffff0a7224 */ /* 0x000fe200078e0005 */
[----:B------:R-:W-:Y:S01]  /*a280*/  MOV R11, R4 ;  /* 0x00000004000b7202 */ /* 0x000fe20000000f00 */
[----:B------:R-:W-:-:S12]  /*a290*/  UMOV UR41, UR46 ;  /* 0x0000002e00297c82 */ /* 0x000fd80008000000 */
.L_x_1884:
        /* <DEDUP_REMOVED lines=8> */
.L_x_1876:
        /* <DEDUP_REMOVED lines=8> */
.L_x_1877:
[----:B--2---:R-:W-:Y:S05]  /*a3a0*/  @P2 BRA `(.L_x_1878) ;  /* 0x0000000000082947 */ /* 0x004fea0003800000 */
[----:B------:R-:W2:Y:S02]  /*a3b0*/  SYNCS.PHASECHK.TRANS64.TRYWAIT P2, [UR6+0x36830], R0 ;  /* 0x03683000ff0075a7 */ /* 0x000ea40008040146 */
[----:B--2---:R-:W-:Y:S05]  /*a3c0*/  @!P2 BRA `(.L_x_1879) ;  /* 0x00000098000ca947 */ /* 0x004fea0003800000 */
.L_x_1878:
[----:B------:R-:W-:Y:S01]  /*a3d0*/  UIMAD UR6, UR46, 0xa80, UR40 ;  /* 0x00000a802e0678a4 */ /* 0x000fe2000f8e0228 */
[----:B------:R-:W-:Y:S01]  /*a3e0*/  WARPGROUP.ARRIVE ;  /* 0x00000000000079c5 */ /* 0x000fe20000000000 */
[----:B------:R-:W-:Y:S01]  /*a3f0*/  UMOV UR7, 0x40000040 ;  /* 0x4000004000077882 */ /* 0x000fe20000000000 */
[----:B------:R-:W-:Y:S01]  /*a400*/  UMOV UR56, UR4 ;  /* 0x0000000400387c82 */ /* 0x000fe20008000000 */
[----:B------:R-:W-:Y:S01]  /*a410*/  UIADD3 UR58, UR6, 0x80, URZ ;  /* 0x00000080063a7890 */ /* 0x000fe2000fffe03f */
[----:B------:R-:W-:Y:S01]  /*a420*/  R2UR UR60, R6 ;  /* 0x00000000063c72ca */ /* 0x000fe200000e0000 */
[----:B------:R-:W-:Y:S01]  /*a430*/  UMOV UR57, UR5 ;  /* 0x0000000500397c82 */ /* 0x000fe20008000000 */
[----:B------:R-:W-:Y:S01]  /*a440*/  UMOV UR59, 0x40000040 ;  /* 0x40000040003b7882 */ /* 0x000fe20000000000 */
[----:B------:R-:W-:Y:S02]  /*a450*/  UIADD3 UR10, UR6, 0x180, URZ ;  /* 0x00000180060a7890 */ /* 0x000fe4000fffe03f */
[----:B------:R-:W-:Y:S01]  /*a460*/  HGMMA.64x16x16.F32 R168, gdesc[UR4], RZ, !UPT, gsb0 ;  /* 0x0020000004a879f0 */ /* 0x000fe2000c0008ff */
[----:B------:R-:W-:Y:S01]  /*a470*/  UIADD3 UR7, UR6, 0x100, URZ ;  /* 0x0000010006077890 */ /* 0x000fe2000fffe03f */
[----:B------:R-:W-:Y:S01]  /*a480*/  R2UR UR61, R7 ;  /* 0x00000000073d72ca */ /* 0x000fe200000e0000 */
        /* <DEDUP_REMOVED lines=605> */
.L_x_1880:
[----:B------:R-:W-:Y:S01]  /*ca60*/  R2UR UR6, R16 ;  /* 0x00000000100672ca */ /* 0x000fe200000e0000 */
[----:B-12---:R-:W-:-:S05]  /*ca70*/  IMAD.U32 R0, RZ, RZ, UR47 ;  /* 0x0000002fff007e24 */ /* 0x006fca000f8e00ff */
[----:B------:R-:W-:-:S07]  /*ca80*/  SHF.L.U32 R0, R0, 0x1f, RZ ;  /* 0x0000001f00007819 */ /* 0x000fce00000006ff */
[----:B------:R-:W-:-:S09]  /*ca90*/  ULEA UR7, UR41, UR6, 0x3 ;  /* 0x0000000629077291 */ /* 0x000fd2000f8e183f */
[----:B------:R1:W2:Y:S01]  /*caa0*/  SYNCS.PHASECHK.TRANS64.TRYWAIT P2, [UR7+0x36850], R0 ;  /* 0x03685000ff0075a7 */ /* 0x0002a20008040147 */
[----:B------:R-:W-:Y:S05]  /*cab0*/  @!P0 BRA `(.L_x_1881) ;  /* 0x0000000000048947 */ /* 0x000fea0003800000 */
[----:B------:R-:W-:Y:S01]  /*cac0*/  BPT.TRAP 0x1 ;  /* 0x000000040000795c */ /* 0x000fe20000300000 */
.L_x_1881:
[----:B--2---:R-:W-:Y:S05]  /*cad0*/  @P2 BRA `(.L_x_1882) ;  /* 0x0000000000082947 */ /* 0x004fea0003800000 */
[----:B------:R-:W2:Y:S02]  /*cae0*/  SYNCS.PHASECHK.TRANS64.TRYWAIT P2, [UR7+0x36850], R0 ;  /* 0x03685000ff0075a7 */ /* 0x000ea40008040147 */
[----:B--2---:R-:W-:Y:S05]  /*caf0*/  @!P2 BRA `(.L_x_1883) ;  /* 0x000000700058a947 */ /* 0x004fea0003800000 */
.L_x_1882:
        /* <DEDUP_REMOVED lines=55> */
[----:B------:R-:W-:-:S03]  /*ce70*/  FMNMX.FTZ R15, R167, R4, !PT ;  /* 0x00000004a70f7209 */ /* 0x000fc60007810000 */
[----:B------:R-:W-:Y:S01]  /*ce80*/  FADD.FTZ R3, -R5, R10 ;  /* 0x0000000a05037221 */ /* 0x000fe20000010100 */
[----:B------:R-:W-:-:S03]  /*ce90*/  FMNMX.FTZ R4, R154, R15, !PT ;  /* 0x0000000f9a047209 */ /* 0x000fc60007810000 */
[----:B-1----:R-:W-:Y:S01]  /*cea0*/  FMUL.FTZ R2, R3, R0 ;  /* 0x0000000003027220 */ /* 0x002fe20000410000 */
[----:B------:R-:W-:Y:S01]  /*ceb0*/  FMNMX.FTZ R21, R155, R4, !PT ;  /* 0x000000049b157209 */ /* 0x000fe20007810000 */
[----:B------:R-:W-:-:S03]  /*cec0*/  FMUL.FTZ R3, R5, R0 ;  /* 0x0000000005037220 */ /* 0x000fc60000410000 */
        /* <DEDUP_REMOVED lines=22> */
[----:B------:R1:W-:Y:S01]  /*d030*/  MUFU.EX2 R21, R10 ;  /* 0x0000000a00157308 */ /* 0x0003e20000000800 */
[----:B------:R-:W-:-:S04]  /*d040*/  FMNMX.FTZ R157, R139, R4, !PT ;  /* 0x000000048b9d7209 */ /* 0x000fc80007810000 */
[----:B------:R-:W-:-:S03]  /*d050*/  FMNMX.FTZ R4, R142, R157, !PT ;  /* 0x0000009d8e047209 */ /* 0x000fc60007810000 */
[----:B------:R-:W2:Y:S01]  /*d060*/  MUFU.EX2 R13, R13 ;  /* 0x0000000d000d7308 */ /* 0x000ea20000000800 */
[----:B------:R-:W-:Y:S01]  /*d070*/  FMNMX.FTZ R157, R143, R4, !PT ;  /* 0x000000048f9d7209 */ /* 0x000fe20007810000 */
[----:B-1----:R-:W-:-:S03]  /*d080*/  FFMA.FTZ R10, R120, R0, -R3 ;  /* 0x00000000780a7223 */ /* 0x002fc60000010803 */
[----:B------:R-:W-:-:S03]  /*d090*/  FMNMX.FTZ R4, R130, R157, !PT ;  /* 0x0000009d82047209 */ /* 0x000fc60007810000 */
[----:B------:R-:W-:Y:S01]  /*d0a0*/  MUFU.EX2 R161, R161 ;  /* 0x000000a100a17308 */ /* 0x000fe20000000800 */
[----:B------:R-:W-:-:S04]  /*d0b0*/  FMNMX.FTZ R157, R131, R4, !PT ;  /* 0x00000004839d7209 */ /* 0x000fc80007810000 */
[----:B------:R-:W-:-:S03]  /*d0c0*/  FMNMX.FTZ R4, R134, R157, !PT ;  /* 0x0000009d86047209 */ /* 0x000fc60007810000 */
[----:B------:R-:W-:Y:S01]  /*d0d0*/  MUFU.EX2 R15, R165 ;  /* 0x000000a5000f7308 */ /* 0x000fe20000000800 */
[----:B------:R-:W-:Y:S01]  /*d0e0*/  FMNMX.FTZ R157, R135, R4, !PT ;  /* 0x00000004879d7209 */ /* 0x000fe20007810000 */
[----:B--2---:R-:W-:-:S03]  /*d0f0*/  FFMA.FTZ R9, R2, R9, R13 ;  /* 0x0000000902097223 */ /* 0x004fc6000001000d */
[----:B------:R-:W-:-:S03]  /*d100*/  FMNMX.FTZ R4, R122, R157, !PT ;  /* 0x0000009d7a047209 */ /* 0x000fc60007810000 */
[----:B------:R-:W-:Y:S01]  /*d110*/  MUFU.EX2 R153, R153 ;  /* 0x0000009900997308 */ /* 0x000fe20000000800 */
[----:B------:R-:W-:Y:S02]  /*d120*/  WARPGROUP.DEPBAR.LE gsb0, 0x0 ;  /* 0x00008000000079c5 */ /* 0x000fe40000010000 */
[----:B------:R-:W-:Y:S01]  /*d130*/  WARPGROUP.ARRIVE ;  /* 0x00000000000079c5 */ /* 0x000fe20000000000 */
[----:B------:R-:W-:Y:S01]  /*d140*/  FMNMX.FTZ R157, R123, R4, !PT ;  /* 0x000000047b9d7209 */ /* 0x000fe20007810000 */
[-CC-:B------:R-:W-:Y:S01]  /*d150*/  FFMA.FTZ R200, R169, R0.reuse, -R3.reuse ;  /* 0x00000000a9c87223 */ /* 0x180fe20000010803 */
[-CC-:B------:R-:W-:Y:S01]  /*d160*/  FFMA.FTZ R202, R172, R0.reuse, -R3.reuse ;  /* 0x00000000acca7223 */ /* 0x180fe20000010803 */
[----:B------:R-:W-:Y:S01]  /*d170*/  FFMA.FTZ R169, R173, R0, -R3 ;  /* 0x00000000ada97223 */ /* 0x000fe20000010803 */
[----:B------:R-:W-:Y:S01]  /*d180*/  FMNMX.FTZ R4, R126, R157, !PT ;  /* 0x0000009d7e047209 */ /* 0x000fe20007810000 */
[----:B------:R-:W-:Y:S01]  /*d190*/  HGMMA.64x192x16.F32 R24, R196, gdesc[UR8].tnspB, R24, gsb0 ;  /* 0x42e00008c4187df0 */ /* 0x000fe20008000818 */
[----:B------:R-:W-:Y:S01]  /*d1a0*/  UIADD3 UR10, UR6, 0x100, URZ ;  /* 0x00000100060a7890 */ /* 0x000fe2000fffe03f */
[----:B------:R-:W1:Y:S01]  /*d1b0*/  MUFU.EX2 R200, R200 ;  /* 0x000000c800c87308 */ /* 0x000e620000000800 */
[----:B------:R-:W-:Y:S01]  /*d1c0*/  UMOV UR11, 0x40000040 ;  /* 0x40000040000b7882 */ /* 0x000fe20000000000 */
[----:B------:R-:W-:-:S05]  /*d1d0*/  FMNMX.FTZ R4, R127, R4, !PT ;  /* 0x000000047f047209 */ /* 0x000fca0007810000 */
[----:B------:R-:W2:Y:S01]  /*d1e0*/  SHFL.BFLY PT, R157, R4, 0x2, 0x1f ;  /* 0x0c401f00049d7f89 */ /* 0x000ea200000e0000 */
[----:B------:R-:W-:Y:S08]  /*d1f0*/  MUFU.EX2 R202, R202 ;  /* 0x000000ca00ca7308 */ /* 0x000ff00000000800 */
[----:B------:R-:W-:Y:S01]  /*d200*/  MUFU.EX2 R169, R169 ;  /* 0x000000a900a97308 */ /* 0x000fe20000000800 */
[C---:B-1----:R-:W-:Y:S01]  /*d210*/  FADD.FTZ R9, R200.reuse, R9 ;  /* 0x00000009c8097221 */ /* 0x042fe20000010000 */
[----:B------:R-:W-:-:S06]  /*d220*/  F2FP.F16.F32.PACK_AB R200, R200, R13 ;  /* 0x0000000dc8c8723e */ /* 0x000fcc00000000ff */
[----:B------:R-:W-:Y:S01]  /*d230*/  MUFU.EX2 R145, R145 ;  /* 0x0000009100917308 */ /* 0x000fe20000000800 */
[----:B--2---:R-:W-:-:S07]  /*d240*/  FMNMX.FTZ R157, R4, R157, !PT ;  /* 0x0000009d049d7209 */ /* 0x004fce0007810000 */
[----:B------:R-:W-:Y:S01]  /*d250*/  MUFU.EX2 R149, R149 ;  /* 0x0000009500957308 */ /* 0x000fe20000000800 */
[----:B------:R-:W1:Y:S07]  /*d260*/  SHFL.BFLY PT, R4, R157, 0x1, 0x1f ;  /* 0x0c201f009d047f89 */ /* 0x000e6e00000e0000 */
[----:B------:R-:W-:Y:S08]  /*d270*/  MUFU.EX2 R137, R137 ;  /* 0x0000008900897308 */ /* 0x000ff00000000800 */
[----:B------:R-:W-:Y:S08]  /*d280*/  MUFU.EX2 R141, R141 ;  /* 0x0000008d008d7308 */ /* 0x000ff00000000800 */
[----:B------:R-:W-:Y:S01]  /*d290*/  MUFU.EX2 R129, R129 ;  /* 0x0000008100817308 */ /* 0x000fe20000000800 */
[----:B-1----:R-:W-:-:S07]  /*d2a0*/  FMNMX.FTZ R4, R157, R4, !PT ;  /* 0x000000049d047209 */ /* 0x002fce0007810000 */
[----:B------:R-:W-:Y:S01]  /*d2b0*/  MUFU.EX2 R133, R133 ;  /* 0x0000008500857308 */ /* 0x000fe20000000800 */
[----:B------:R-:W-:-:S04]  /*d2c0*/  FMUL.FTZ R125, R4, R0 ;  /* 0x00000000047d7220 */ /* 0x000fc80000410000 */
        /* <DEDUP_REMOVED lines=19> */
[----:B------:R-:W-:Y:S08]  /*d400*/  MUFU.EX2 R130, R130 ;  /* 0x0000008200827308 */ /* 0x000ff00000000800 */
[----:B------:R-:W1:Y:S08]  /*d410*/  MUFU.EX2 R131, R131 ;  /* 0x0000008300837308 */ /* 0x000e700000000800 */
[----:B------:R-:W-:Y:S08]  /*d420*/  MUFU.EX2 R134, R134 ;  /* 0x0000008600867308 */ /* 0x000ff00000000800 */
[----:B------:R-:W2:Y:S08]  /*d430*/  MUFU.EX2 R135, R135 ;  /* 0x0000008700877308 */ /* 0x000eb00000000800 */
        /* <DEDUP_REMOVED lines=9> */
[-CC-:B------:R-:W-:Y:S01]  /*d4d0*/  FFMA.FTZ R197, R162, R0.reuse, -R125.reuse ;  /* 0x00000000a2c57223 */ /* 0x180fe2000001087d */
[----:B------:R-:W-:Y:S02]  /*d4e0*/  FFMA.FTZ R199, R166, R0, -R125 ;  /* 0x00000000a6c77223 */ /* 0x000fe4000001087d */
[----:B------:R-:W-:Y:S01]  /*d4f0*/  HGMMA.64x192x16.F32 R24, R192, gdesc[UR8].tnspB, R24, gsb0 ;  /* 0x42e00008c0187df0 */ /* 0x000fe20008000818 */
[----:B------:R-:W-:Y:S01]  /*d500*/  UIADD3 UR10, UR6, 0x180, URZ ;  /* 0x00000180060a7890 */ /* 0x000fe2000fffe03f */
[----:B------:R-:W-:Y:S01]  /*d510*/  MUFU.EX2 R196, R196 ;  /* 0x000000c400c47308 */ /* 0x000fe20000000800 */
[----:B------:R-:W-:-:S07]  /*d520*/  UMOV UR11, 0x40000040 ;  /* 0x40000040000b7882 */ /* 0x000fce0000000000 */
        /* <DEDUP_REMOVED lines=21> */
[----:B------:R-:W-:Y:S02]  /*d680*/  IMAD.U32 R146, RZ, RZ, UR7 ;  /* 0x00000007ff927e24 */ /* 0x000fe4000f8e00ff */
[----:B------:R-:W-:Y:S01]  /*d690*/  FFMA.FTZ R191, R150, R0, -R125 ;  /* 0x0000000096bf7223 */ /* 0x000fe2000001087d */
[----:B------:R-:W-:Y:S01]  /*d6a0*/  HGMMA.64x192x16.F32 R24, R184, gdesc[UR8].tnspB, R24, gsb0 ;  /* 0x42e00008b8187df0 */ /* 0x000fe20008000818 */
[----:B------:R-:W-:Y:S01]  /*d6b0*/  UIADD3 UR10, UR6, 0x280, URZ ;  /* 0x00000280060a7890 */ /* 0x000fe2000fffe03f */
[----:B------:R-:W-:Y:S01]  /*d6c0*/  MUFU.EX2 R188, R188 ;  /* 0x000000bc00bc7308 */ /* 0x000fe20000000800 */
[----:B------:R-:W-:Y:S01]  /*d6d0*/  UMOV UR11, 0x40000040 ;  /* 0x40000040000b7882 */ /* 0x000fe20000000000 */
[----:B------:R-:W-:-:S06]  /*d6e0*/  UIADD3 UR6, UR6, 0x300, URZ ;  /* 0x0000030006067890 */ /* 0x000fcc000fffe03f */
[----:B------:R-:W-:Y:S08]  /*d6f0*/  MUFU.EX2 R189, R189 ;  /* 0x000000bd00bd7308 */ /* 0x000ff00000000800 */
[----:B------:R-:W-:Y:S08]  /*d700*/  MUFU.EX2 R190, R190 ;  /* 0x000000be00be7308 */ /* 0x000ff00000000800 */
[----:B------:R-:W-:Y:S01]  /*d710*/  MUFU.EX2 R191, R191 ;  /* 0x000000bf00bf7308 */ /* 0x000fe20000000800 */
[----:B------:R-:W-:-:S02]  /*d720*/  WARPGROUP.DEPBAR.LE gsb0, 0x0 ;  /* 0x00008000000079c5 */ /* 0x000fc40000010000 */
[----:B------:R-:W-:Y:S01]  /*d730*/  WARPGROUP.ARRIVE ;  /* 0x00000000000079c5 */ /* 0x000fe20000000000 */
[-CC-:B------:R-:W-:Y:S01]  /*d740*/  FFMA.FTZ R184, R136, R0.reuse, -R3.reuse ;  /* 0x0000000088b87223 */ /* 0x180fe20000010803 */
[-C--:B------:R-:W-:Y:S01]  /*d750*/  FFMA.FTZ R186, R140, R0.reuse, -R3 ;  /* 0x000000008cba7223 */ /* 0x080fe20000010803 */
[----:B------:R-:W-:Y:S02]  /*d760*/  IMAD.U32 R140, RZ, RZ, UR46 ;  /* 0x0000002eff8c7e24 */ /* 0x000fe4000f8e00ff */
[-CC-:B------:R-:W-:Y:S01]  /*d770*/  FFMA.FTZ R185, R138, R0.reuse, -R125.reuse ;  /* 0x000000008ab97223 */ /* 0x180fe2000001087d */
[-CC-:B------:R-:W-:Y:S01]  /*d780*/  FFMA.FTZ R187, R142, R0.reuse, -R125.reuse ;  /* 0x000000008ebb7223 */ /* 0x180fe2000001087d */
[----:B------:R-:W-:Y:S01]  /*d790*/  HGMMA.64x192x16.F32 R24, R180, gdesc[UR8].tnspB, R24, gsb0 ;  /* 0x42e00008b4187df0 */ /* 0x000fe20008000818 */
[----:B------:R-:W-:Y:S01]  /*d7a0*/  UMOV UR10, UR6 ;  /* 0x00000006000a7c82 */ /* 0x000fe20008000000 */
[----:B------:R-:W-:Y:S01]  /*d7b0*/  UMOV UR11, 0x40000040 ;  /* 0x40000040000b7882 */ /* 0x000fe20000000000 */
[----:B------:R-:W-:Y:S01]  /*d7c0*/  @!P1 LEA R140, R140, UR14, 0x3 ;  /* 0x0000000e8c8c9c11 */ /* 0x000fe2000f8e18ff */
[----:B------:R-:W-:Y:S01]  /*d7d0*/  FFMA.FTZ R136, R147, R0, -R125 ;  /* 0x0000000093887223 */ /* 0x000fe2000001087d */
[----:B------:R-:W-:Y:S01]  /*d7e0*/  MUFU.EX2 R184, R184 ;  /* 0x000000b800b87308 */ /* 0x000fe20000000800 */
[----:B------:R-:W-:Y:S01]  /*d7f0*/  UIADD3 UR6, UR45, -0x1, URZ ;  /* 0xffffffff2d067890 */ /* 0x000fe2000fffe03f */
[----:B------:R-:W-:-:S04]  /*d800*/  @!P1 IADD3 R140, R140, 0x36840, RZ ;  /* 0x000368408c8c9810 */ /* 0x000fc80007ffe0ff */
[----:B------:R-:W-:Y:S02]  /*d810*/  @!P1 PRMT R144, RZ, 0x654, R140 ;  /* 0x00000654ff909816 */ /* 0x000fe4000000008c */
[----:B------:R-:W-:Y:S01]  /*d820*/  MUFU.EX2 R136, R136 ;  /* 0x0000008800887308 */ /* 0x000fe20000000800 */
[----:B------:R-:W-:-:S07]  /*d830*/  UMOV UR45, UR6 ;  /* 0x00000006002d7c82 */ /* 0x000fce0008000000 */
        /* <DEDUP_REMOVED lines=10> */
[----:B------:R-:W-:Y:S01]  /*d8e0*/  MUFU.EX2 R11, R20 ;  /* 0x00000014000b7308 */ /* 0x000fe20000000800 */
[----:B------:R-:W-:Y:S01]  /*d8f0*/  HGMMA.64x192x16.F32 R24, R176, gdesc[UR8].tnspB, R24, gsb0 ;  /* 0x42e00008b0187df0 */ /* 0x000fe20008000818 */
[-C--:B------:R-:W-:Y:S01]  /*d900*/  FMUL.FTZ R3, R3, R0.reuse ;  /* 0x0000000003037220 */ /* 0x080fe20000410000 */
[----:B------:R-:W-:Y:S01]  /*d910*/  FFMA.FTZ R132, R159, R0, -R125 ;  /* 0x000000009f847223 */ /* 0x000fe2000001087d */
[----:B-1----:R-:W-:Y:S02]  /*d920*/  F2FP.F16.F32.PACK_AB R181, R131, R130 ;  /* 0x0000008283b5723e */ /* 0x002fe400000000ff */
[----:B--2---:R-:W-:-:S02]  /*d930*/  F2FP.F16.F32.PACK_AB R183, R135, R134 ;  /* 0x0000008687b7723e */ /* 0x004fc400000000ff */
[----:B------:R-:W1:Y:S08]  /*d940*/  MUFU.EX2 R3, R3 ;  /* 0x0000000300037308 */ /* 0x000e700000000800 */
[----:B------:R-:W2:Y:S08]  /*d950*/  MUFU.EX2 R20, R175 ;  /* 0x000000af00147308 */ /* 0x000eb00000000800 */
[----:B------:R-:W3:Y:S01]  /*d960*/  MUFU.EX2 R128, R128 ;  /* 0x0000008000807308 */ /* 0x000ee20000000800 */
[----:B-1----:R-:W-:-:S04]  /*d970*/  FFMA.FTZ R8, R3, R8, R14 ;  /* 0x0000000803087223 */ /* 0x002fc8000001000e */
[----:B------:R-:W-:Y:S01]  /*d980*/  FADD.FTZ R138, R201, R8 ;  /* 0x00000008c98a7221 */ /* 0x000fe20000010000 */
[----:B------:R-:W-:Y:S01]  /*d990*/  FFMA.FTZ R8, R139, R0, -R125 ;  /* 0x000000008b087223 */ /* 0x000fe2000001087d */
[----:B------:R-:W-:Y:S01]  /*d9a0*/  F2FP.F16.F32.PACK_AB R201, R201, R14 ;  /* 0x0000000ec9c9723e */ /* 0x000fe200000000ff */
[----:B------:R-:W1:Y:S08]  /*d9b0*/  MUFU.EX2 R132, R132 ;  /* 0x0000008400847308 */ /* 0x000e700000000800 */
[----:B------:R-:W4:Y:S08]  /*d9c0*/  MUFU.EX2 R8, R8 ;  /* 0x0000000800087308 */ /* 0x000f300000000800 */
[----:B------:R-:W-:Y:S08]  /*d9d0*/  MUFU.EX2 R180, R180 ;  /* 0x000000b400b47308 */ /* 0x000ff00000000800 */
[----:B------:R-:W-:Y:S01]  /*d9e0*/  MUFU.EX2 R182, R182 ;  /* 0x000000b600b67308 */ /* 0x000fe20000000800 */
[----:B------:R-:W-:-:S02]  /*d9f0*/  WARPGROUP.DEPBAR.LE gsb0, 0x0 ;  /* 0x00008000000079c5 */ /* 0x000fc40000010000 */
[----:B------:R5:W-:Y:S01]  /*da00*/  @!P1 SYNCS.ARRIVE.TRANS64.RED.A1T0 RZ, [R144+URZ], RZ ;  /* 0x000000ff90ff99a7 */ /* 0x000be2000810043f */
[----:B------:R-:W-:Y:S02]  /*da10*/  F2FP.F16.F32.PACK_AB R176, R121, R10 ;  /* 0x0000000a79b0723e */ /* 0x000fe400000000ff */
[----:B------:R-:W-:Y:S01]  /*da20*/  F2FP.F16.F32.PACK_AB R178, R11, R12 ;  /* 0x0000000c0bb2723e */ /* 0x000fe200000000ff */
[----:B-----5:R-:W-:-:S05]  /*da30*/  @!P1 VIADD R144, R146, 0x36860 ;  /* 0x0003686092909836 */ /* 0x020fca0000000000 */
[----:B------:R-:W-:-:S04]  /*da40*/  @!P1 PRMT R144, RZ, 0x654, R144 ;  /* 0x00000654ff909816 */ /* 0x000fc80000000090 */
[----:B------:R5:W-:Y:S02]  /*da50*/  @!P1 SYNCS.ARRIVE.TRANS64.RED.A1T0 RZ, [R144+URZ], RZ ;  /* 0x000000ff90ff99a7 */ /* 0x000be4000810043f */
[----:B-----5:R-:W-:Y:S01]  /*da60*/  FADD.FTZ R144, R202, R9 ;  /* 0x00000009ca907221 */ /* 0x020fe20000010000 */
[----:B------:R-:W-:Y:S01]  /*da70*/  FADD.FTZ R9, R203, R138 ;  /* 0x0000008acb097221 */ /* 0x000fe20000010000 */
[C---:B--2---:R-:W-:Y:S02]  /*da80*/  F2FP.F16.F32.PACK_AB R203, R20.reuse, R203 ;  /* 0x000000cb14cb723e */ /* 0x044fe400000000ff */
[C---:B------:R-:W-:Y:S01]  /*da90*/  FADD.FTZ R139, R169.reuse, R144 ;  /* 0x00000090a98b7221 */ /* 0x040fe20000010000 */
[----:B------:R-:W-:Y:S01]  /*daa0*/  FADD.FTZ R138, R20, R9 ;  /* 0x00000009148a7221 */ /* 0x000fe20000010000 */
[----:B------:R-:W-:Y:S02]  /*dab0*/  F2FP.F16.F32.PACK_AB R202, R169, R202 ;  /* 0x000000caa9ca723e */ /* 0x000fe400000000ff */
[----:B------:R-:W-:Y:S01]  /*dac0*/  FADD.FTZ R142, R196, R139 ;  /* 0x0000008bc48e7221 */ /* 0x000fe20000010000 */
[----:B------:R-:W-:Y:S01]  /*dad0*/  FADD.FTZ R9, R197, R138 ;  /* 0x0000008ac5097221 */ /* 0x000fe20000010000 */
[----:B------:R-:W-:-:S02]  /*dae0*/  F2FP.F16.F32.PACK_AB R197, R120, R197 ;  /* 0x000000c578c5723e */ /* 0x000fc400000000ff */
[----:B------:R-:W-:Y:S01]  /*daf0*/  FADD.FTZ R139, R161, R142 ;  /* 0x0000008ea18b7221 */ /* 0x000fe20000010000 */
[----:B------:R-:W-:Y:S01]  /*db00*/  FADD.FTZ R138, R120, R9 ;  /* 0x00000009788a7221 */ /* 0x000fe20000010000 */
[-CC-:B------:R-:W-:Y:S01]  /*db10*/  FFMA.FTZ R9, R122, R0.reuse, -R125.reuse ;  /* 0x000000007a097223 */ /* 0x180fe2000001087d */
[----:B------:R-:W-:Y:S01]  /*db20*/  FFMA.FTZ R125, R127, R0, -R125 ;  /* 0x000000007f7d7223 */ /* 0x000fe2000001087d */
[----:B------:R-:W-:Y:S01]  /*db30*/  FADD.FTZ R142, R198, R139 ;  /* 0x0000008bc68e7221 */ /* 0x000fe20000010000 */
[----:B------:R-:W-:Y:S01]  /*db40*/  FADD.FTZ R139, R199, R138 ;  /* 0x0000008ac78b7221 */ /* 0x000fe20000010000 */
[C---:B------:R-:W-:Y:S01]  /*db50*/  F2FP.F16.F32.PACK_AB R198, R15.reuse, R198 ;  /* 0x000000c60fc6723e */ /* 0x040fe200000000ff */
[----:B------:R-:W2:Y:S01]  /*db60*/  MUFU.EX2 R122, R143 ;  /* 0x0000008f007a7308 */ /* 0x000ea20000000800 */
[----:B------:R-:W-:Y:S01]  /*db70*/  FADD.FTZ R147, R15, R142 ;  /* 0x0000008e0f937221 */ /* 0x000fe20000010000 */
[----:B------:R-:W-:Y:S01]  /*db80*/  FADD.FTZ R138, R124, R139 ;  /* 0x0000008b7c8a7221 */ /* 0x000fe20000010000 */
[----:B------:R-:W-:-:S02]  /*db90*/  F2FP.F16.F32.PACK_AB R196, R161, R196 ;  /* 0x000000c4a1c4723e */ /* 0x000fc400000000ff */
[----:B------:R-:W-:Y:S01]  /*dba0*/  FADD.FTZ R142, R192, R147 ;  /* 0x00000093c08e7221 */ /* 0x000fe20000010000 */
[----:B------:R-:W-:Y:S01]  /*dbb0*/  FADD.FTZ R139, R193, R138 ;  /* 0x0000008ac18b7221 */ /* 0x000fe20000010000 */
[----:B------:R-:W-:Y:S01]  /*dbc0*/  F2FP.F16.F32.PACK_AB R199, R124, R199 ;  /* 0x000000c77cc7723e */ /* 0x000fe200000000ff */
[----:B------:R5:W5:Y:S01]  /*dbd0*/  MUFU.EX2 R120, R9 ;  /* 0x0000000900787308 */ /* 0x000b620000000800 */
[C---:B------:R-:W-:Y:S01]  /*dbe0*/  FADD.FTZ R127, R153.reuse, R142 ;  /* 0x0000008e997f7221 */ /* 0x040fe20000010000 */
[----:B---3--:R-:W-:Y:S01]  /*dbf0*/  FADD.FTZ R138, R128, R139 ;  /* 0x0000008b808a7221 */ /* 0x008fe20000010000 */
[----:B------:R-:W-:Y:S02]  /*dc00*/  F2FP.F16.F32.PACK_AB R192, R153, R192 ;  /* 0x000000c099c0723e */ /* 0x000fe400000000ff */
[----:B------:R-:W-:Y:S01]  /*dc10*/  FADD.FTZ R142, R194, R127 ;  /* 0x0000007fc28e7221 */ /* 0x000fe20000010000 */
[----:B------:R-:W-:Y:S01]  /*dc20*/  FADD.FTZ R13, R195, R138 ;  /* 0x0000008ac30d7221 */ /* 0x000fe20000010000 */
[----:B------:R-:W-:Y:S01]  /*dc30*/  F2FP.F16.F32.PACK_AB R193, R128, R193 ;  /* 0x000000c180c1723e */ /* 0x000fe200000000ff */
[----:B------:R-:W3:Y:S01]  /*dc40*/  MUFU.EX2 R125, R125 ;  /* 0x0000007d007d7308 */ /* 0x000ee20000000800 */
[C---:B------:R-:W-:Y:S01]  /*dc50*/  FADD.FTZ R127, R21.reuse, R142 ;  /* 0x0000008e157f7221 */ /* 0x040fe20000010000 */
[----:B-1----:R-:W-:Y:S01]  /*dc60*/  FADD.FTZ R138, R132, R13 ;  /* 0x0000000d848a7221 */ /* 0x002fe20000010000 */
[----:B------:R-:W-:-:S02]  /*dc70*/  F2FP.F16.F32.PACK_AB R194, R21, R194 ;  /* 0x000000c215c2723e */ /* 0x000fc400000000ff */
[----:B------:R-:W-:Y:S01]  /*dc80*/  FADD.FTZ R14, R188, R127 ;  /* 0x0000007fbc0e7221 */ /* 0x000fe20000010000 */
[----:B------:R-:W-:Y:S01]  /*dc90*/  FADD.FTZ R13, R189, R138 ;  /* 0x0000008abd0d7221 */ /* 0x000fe20000010000 */
[----:B------:R-:W-:Y:S02]  /*dca0*/  F2FP.F16.F32.PACK_AB R195, R132, R195 ;  /* 0x000000c384c3723e */ /* 0x000fe400000000ff */
[C---:B------:R-:W-:Y:S01]  /*dcb0*/  FADD.FTZ R127, R145.reuse, R14 ;  /* 0x0000000e917f7221 */ /* 0x040fe20000010000 */
[----:B------:R-:W-:Y:S01]  /*dcc0*/  FADD.FTZ R14, R136, R13 ;  /* 0x0000000d880e7221 */ /* 0x000fe20000010000 */
[----:B------:R-:W-:Y:S02]  /*dcd0*/  F2FP.F16.F32.PACK_AB R188, R145, R188 ;  /* 0x000000bc91bc723e */ /* 0x000fe400000000ff */
        /* <DEDUP_REMOVED lines=8> */
[C---:B----4-:R-:W-:Y:S02]  /*dd60*/  F2FP.F16.F32.PACK_AB R185, R8.reuse, R185 ;  /* 0x000000b908b9723e */ /* 0x050fe400000000ff */
[----:B------:R-:W-:Y:S01]  /*dd70*/  FADD.FTZ R15, R137, R20 ;  /* 0x00000014890f7221 */ /* 0x000fe20000010000 */
[----:B------:R-:W-:Y:S01]  /*dd80*/  FADD.FTZ R14, R8, R13 ;  /* 0x0000000d080e7221 */ /* 0x000fe20000010000 */
[----:B------:R-:W-:-:S02]  /*dd90*/  F2FP.F16.F32.PACK_AB R191, R140, R191 ;  /* 0x000000bf8cbf723e */ /* 0x000fc400000000ff */
[----:B------:R-:W-:Y:S01]  /*dda0*/  FADD.FTZ R20, R186, R15 ;  /* 0x0000000fba147221 */ /* 0x000fe20000010000 */
[----:B------:R-:W-:Y:S01]  /*ddb0*/  FADD.FTZ R13, R187, R14 ;  /* 0x0000000ebb0d7221 */ /* 0x000fe20000010000 */
[----:B------:R-:W-:Y:S02]  /*ddc0*/  F2FP.F16.F32.PACK_AB R184, R137, R184 ;  /* 0x000000b889b8723e */ /* 0x000fe400000000ff */
[C---:B------:R-:W-:Y:S01]  /*ddd0*/  FADD.FTZ R15, R141.reuse, R20 ;  /* 0x000000148d0f7221 */ /* 0x040fe20000010000 */
[----:B--2---:R-:W-:Y:S01]  /*dde0*/  FADD.FTZ R13, R122, R13 ;  /* 0x0000000d7a0d7221 */ /* 0x004fe20000010000 */
[----:B------:R-:W-:Y:S02]  /*ddf0*/  F2FP.F16.F32.PACK_AB R186, R141, R186 ;  /* 0x000000ba8dba723e */ /* 0x000fe400000000ff */
[----:B------:R-:W-:Y:S01]  /*de00*/  FADD.FTZ R14, R180, R15 ;  /* 0x0000000fb40e7221 */ /* 0x000fe20000010000 */
[----:B------:R-:W-:Y:S01]  /*de10*/  FADD.FTZ R13, R130, R13 ;  /* 0x0000000d820d7221 */ /* 0x000fe20000010000 */
[----:B------:R-:W-:-:S02]  /*de20*/  F2FP.F16.F32.PACK_AB R187, R122, R187 ;  /* 0x000000bb7abb723e */ /* 0x000fc400000000ff */
[----:B-----5:R-:W-:Y:S01]  /*de30*/  FADD.FTZ R9, R129, R14 ;  /* 0x0000000e81097221 */ /* 0x020fe20000010000 */
[----:B------:R-:W-:Y:S01]  /*de40*/  FADD.FTZ R13, R131, R13 ;  /* 0x0000000d830d7221 */ /* 0x000fe20000010000 */
[----:B------:R-:W-:Y:S02]  /*de50*/  F2FP.F16.F32.PACK_AB R180, R129, R180 ;  /* 0x000000b481b4723e */ /* 0x000fe400000000ff */
[----:B------:R-:W-:Y:S01]  /*de60*/  FADD.FTZ R8, R182, R9 ;  /* 0x00000009b6087221 */ /* 0x000fe20000010000 */
[----:B------:R-:W-:Y:S01]  /*de70*/  FADD.FTZ R13, R134, R13 ;  /* 0x0000000d860d7221 */ /* 0x000fe20000010000 */
[C---:B------:R-:W-:Y:S02]  /*de80*/  F2FP.F16.F32.PACK_AB R182, R133.reuse, R182 ;  /* 0x000000b685b6723e */ /* 0x040fe400000000ff */
[----:B------:R-:W-:Y:S01]  /*de90*/  FADD.FTZ R9, R133, R8 ;  /* 0x0000000885097221 */ /* 0x000fe20000010000 */
[----:B------:R-:W-:Y:S01]  /*dea0*/  FADD.FTZ R13, R135, R13 ;  /* 0x0000000d870d7221 */ /* 0x000fe20000010000 */
[----:B------:R-:W-:-:S02]  /*deb0*/  F2FP.F16.F32.PACK_AB R177, R123, R120 ;  /* 0x000000787bb1723e */ /* 0x000fc400000000ff */
[----:B------:R-:W-:Y:S01]  /*dec0*/  FADD.FTZ R8, R10, R9 ;  /* 0x000000090a087221 */ /* 0x000fe20000010000 */
[----:B------:R-:W-:Y:S01]  /*ded0*/  FADD.FTZ R13, R120, R13 ;  /* 0x0000000d780d7221 */ /* 0x000fe20000010000 */
[----:B---3--:R-:W-:Y:S01]  /*dee0*/  F2FP.F16.F32.PACK_AB R179, R125, R126 ;  /* 0x0000007e7db3723e */ /* 0x008fe200000000ff */
[----:B------:R-:W-:Y:S02]  /*def0*/  IMAD.MOV.U32 R10, RZ, RZ, R5 ;  /* 0x000000ffff0a7224 */ /* 0x000fe400078e0005 */
[----:B------:R-:W-:Y:S01]  /*df00*/  FADD.FTZ R9, R121, R8 ;  /* 0x0000000879097221 */ /* 0x000fe20000010000 */
[----:B------:R-:W-:-:S03]  /*df10*/  FADD.FTZ R13, R123, R13 ;  /* 0x0000000d7b0d7221 */ /* 0x000fc60000010000 */
[----:B------:R-:W-:Y:S01]  /*df20*/  FADD.FTZ R8, R12, R9 ;  /* 0x000000090c087221 */ /* 0x000fe20000010000 */
[----:B------:R-:W-:-:S03]  /*df30*/  FADD.FTZ R13, R126, R13 ;  /* 0x0000000d7e0d7221 */ /* 0x000fc60000010000 */
[----:B------:R-:W-:Y:S01]  /*df40*/  FADD.FTZ R9, R11, R8 ;  /* 0x000000080b097221 */ /* 0x000fe20000010000 */
[----:B------:R-:W-:Y:S01]  /*df50*/  FADD.FTZ R8, R125, R13 ;  /* 0x0000000d7d087221 */ /* 0x000fe20000010000 */
[----:B------:R-:W-:Y:S01]  /*df60*/  IMAD.MOV.U32 R11, RZ, RZ, R4 ;  /* 0x000000ffff0b7224 */ /* 0x000fe200078e0004 */
[----:B------:R-:W-:Y:S06]  /*df70*/  @P2 BRA `(.L_x_1884) ;  /* 0xffffffc000c82947 */ /* 0x000fec000383ffff */
.L_x_1875:
        /* <DEDUP_REMOVED lines=99> */
.L_x_1885:
        /* <DEDUP_REMOVED lines=8> */
.L_x_1886:
[----:B--2---:R-:W-:Y:S05]  /*e630*/  @P2 BRA `(.L_x_1887) ;  /* 0x0000000000082947 */ /* 0x004fea0003800000 */
[----:B------:R-:W2:Y:S02]  /*e640*/  SYNCS.PHASECHK.TRANS64.TRYWAIT P0, [UR5+0x36850], R2 ;  /* 0x03685002ff0075a7 */ /* 0x000ea40008000145 */
[----:B--2---:R-:W-:Y:S05]  /*e650*/  @!P0 BRA `(.L_x_1888) ;  /* 0x0000005400988947 */ /* 0x004fea0003800000 */
.L_x_1887:
[----:B------:R-:W-:Y:S01]  /*e660*/  R2UR UR4, R16 ;  /* 0x00000000100472ca */ /* 0x000fe200000e0000 */
[----:B------:R-:W-:Y:S01]  /*e670*/  WARPGROUP.ARRIVE ;  /* 0x00000000000079c5 */ /* 0x000fe20000000000 */
[----:B------:R-:W-:Y:S01]  /*e680*/  UMOV UR7, 0x40000040 ;  /* 0x4000004000077882 */ /* 0x000fe20000000000 */
[----:B--2---:R-:W2:Y:S01]  /*e690*/  SHFL.BFLY PT, R3, R8, 0x2, 0x1f ;  /* 0x0c401f0008037f89 */ /* 0x004ea200000e0000 */
[----:B------:R-:W-:Y:S01]  /*e6a0*/  IMAD.U32 R15, RZ, RZ, UR5 ;  /* 0x00000005ff0f7e24 */ /* 0x000fe2000f8e00ff */
[----:B------:R-:W-:Y:S01]  /*e6b0*/  R2UR UR8, R17 ;  /* 0x00000000110872ca */ /* 0x000fe200000e0000 */
[----:B------:R-:W-:Y:S01]  /*e6c0*/  VIADD R210, R210, 0x1 ;  /* 0x00000001d2d27836 */ /* 0x000fe20000000000 */
        /* <DEDUP_REMOVED lines=8> */
[----:B------:R-:W1:Y:S01]  /*e750*/  SHFL.BFLY PT, R7, R6, 0x1, 0x1f ;  /* 0x0c201f0006077f89 */ /* 0x000e6200000e0000 */
[----:B------:R-:W-:Y:S01]  /*e760*/  CS2R R8, SRZ ;  /* 0x0000000000087805 */ /* 0x000fe2000001ff00 */
[----:B------:R-:W-:-:S03]  /*e770*/  UIADD3 UR46, UR46, 0x1, URZ ;  /* 0x000000012e2e7890 */ /* 0x000fc6000fffe03f */
[----:B------:R-:W-:Y:S01]  /*e780*/  UMOV UR6, UR4 ;  /* 0x0000000400067c82 */ /* 0x000fe20008000000 */
[----:B------:R-:W2:Y:S01]  /*e790*/  SHFL.BFLY PT, R3, R2, 0x1, 0x1f ;  /* 0x0c201f0002037f89 */ /* 0x000ea200000e0000 */
[----:B------:R-:W-:Y:S01]  /*e7a0*/  HGMMA.64x192x16.F32 R24, R200, gdesc[UR4].tnspB, R24, gsb0 ;  /* 0x42e00004c8187df0 */ /* 0x000fe20008000818 */
[----:B------:R-:W-:Y:S01]  /*e7b0*/  UIADD3 UR6, UR4, 0x80, URZ ;  /* 0x0000008004067890 */ /* 0x000fe2000fffe03f */
[----:B------:R-:W-:Y:S01]  /*e7c0*/  UMOV UR7, 0x40000040 ;  /* 0x4000004000077882 */ /* 0x000fe20000000000 */
[----:B------:R-:W-:-:S04]  /*e7d0*/  UISETP.NE.AND UP0, UPT, UR46, 0x2, UPT ;  /* 0x000000022e00788c */ /* 0x000fc8000bf05270 */
[----:B------:R-:W-:Y:S01]  /*e7e0*/  USEL UR46, UR46, URZ, UP0 ;  /* 0x0000003f2e2e7287 */ /* 0x000fe20008000000 */
[----:B-1----:R-:W-:-:S05]  /*e7f0*/  FADD.FTZ R13, R6, R7 ;  /* 0x00000007060d7221 */ /* 0x002fca0000010000 */
[----:B------:R-:W-:Y:S01]  /*e800*/  FSETP.NE.FTZ.AND P2, PT, R13, RZ, PT ;  /* 0x000000ff0d00720b */ /* 0x000fe20003f55000 */
[----:B--2---:R-:W-:Y:S01]  /*e810*/  FADD.FTZ R12, R2, R3 ;  /* 0x00000003020c7221 */ /* 0x004fe20000010000 */
[----:B------:R-:W-:Y:S01]  /*e820*/  IMAD.MOV.U32 R3, RZ, RZ, -0x800000 ;  /* 0xff800000ff037424 */ /* 0x000fe200078e00ff */
[----:B------:R-:W-:-:S03]  /*e830*/  MOV R2, 0xff800000 ;  /* 0xff80000000027802 */ /* 0x000fc60000000f00 */
[----:B------:R-:W-:-:S07]  /*e840*/  FSETP.NE.FTZ.AND P0, PT, R12, RZ, PT ;  /* 0x000000ff0c00720b */ /* 0x000fce0003f15000 */
[----:B------:R-:W1:Y:S01]  /*e850*/  @P2 MUFU.LG2 R10, R13 ;  /* 0x0000000d000a2308 */ /* 0x000e620000000c00 */
[----:B------:R-:W-:-:S05]  /*e860*/  @P2 FMUL.FTZ R14, R0, 0.69314718246459960938 ;  /* 0x3f317218000e2820 */ /* 0x000fca0000410000 */
[----:B------:R-:W-:Y:S01]  /*e870*/  @P0 FMUL.FTZ R6, R0, 0.69314718246459960938 ;  /* 0x3f31721800060820 */ /* 0x000fe20000410000 */
[----:B------:R-:W-:Y:S01]  /*e880*/  @!P1 VIADD R0, R15, 0x36860 ;  /* 0x000368600f009836 */ /* 0x000fe20000000000 */
        /* <DEDUP_REMOVED lines=36> */
[----:B------:R-:W-:-:S06]  /*ead0*/  ULOP3.LUT UR8, UR8, UR4, URZ, 0x3c, !UPT ;  /* 0x0000000408087292 */ /* 0x000fcc000f8e3c3f */
[----:B------:R-:W-:Y:S01]  /*eae0*/  IMAD.U32 R17, RZ, RZ, UR8 ;  /* 0x00000008ff117e24 */ /* 0x000fe2000f8e00ff */
[----:B------:R-:W-:Y:S02]  /*eaf0*/  WARPGROUP.DEPBAR.LE gsb0, 0x0 ;  /* 0x00008000000079c5 */ /* 0x000fe40000010000 */
[----:B------:R-:W-:-:S06]  /*eb00*/  WARPGROUP.ARRIVE ;  /* 0x00000000000079c5 */ /* 0x000fcc0000000000 */
        /* <DEDUP_REMOVED lines=99> */
.L_x_1858:
[----:B------:R-:W1:Y:S08]  /*f140*/  S2UR UR5, SR_CgaCtaId ;  /* 0x00000000000579c3 */ /* 0x000e700000008800 */
[----:B------:R-:W-:Y:S06]  /*f150*/  BAR.SYNC.DEFER_BLOCKING 0x5, 0x120 ;  /* 0x0144800000007b1d */ /* 0x000fec0000010000 */
[----:B------:R-:W-:-:S02]  /*f160*/  UMOV UR4, 0x400 ;  /* 0x0000040000047882 */ /* 0x000fc40000000000 */
[----:B-1----:R-:W-:-:S06]  /*f170*/  ULEA UR6, UR5, UR4, 0x18 ;  /* 0x0000000405067291 */ /* 0x002fcc000f8ec03f */
[----:B------:R-:W-:-:S03]  /*f180*/  MOV R16, UR6 ;  /* 0x0000000600107c02 */ /* 0x000fc60008000f00 */
        /* <DEDUP_REMOVED lines=14> */
[C---:B------:R-:W-:Y:S01]  /*f270*/  IADD3 R13, P4, R18.reuse, 0x60, RZ ;  /* 0x00000060120d7810 */ /* 0x040fe20007f9e0ff */
[----:B------:R-:W-:Y:S01]  /*f280*/  UIMAD UR5, UR5, UR8, URZ ;  /* 0x00000008050572a4 */ /* 0x000fe2000f8e023f */
[----:B------:R-:W-:Y:S01]  /*f290*/  IADD3 R15, P6, R18, 0x4000, RZ ;  /* 0x00004000120f7810 */ /* 0x000fe20007fde0ff */
[----:B------:R-:W-:Y:S01]  /*f2a0*/  UIMAD.WIDE.U32 UR6, UR43, UR8, URZ ;  /* 0x000000082b0672a5 */ /* 0x000fe2000f8e003f */
[----:B------:R-:W-:Y:S01]  /*f2b0*/  LOP3.LUT R10, R10, R11, RZ, 0x3c, !PT ;  /* 0x0000000b0a0a7212 */ /* 0x000fe200078e3cff */
[----:B------:R-:W-:Y:S01]  /*f2c0*/  IMAD.X R11, RZ, RZ, R19, P2 ;  /* 0x000000ffff0b7224 */ /* 0x000fe200010e0613 */
[----:B------:R-:W-:Y:S01]  /*f2d0*/  LOP3.LUT R20, R21, 0x380, RZ, 0xc0, !PT ;  /* 0x0000038015147812 */ /* 0x000fe200078ec0ff */
[----:B------:R-:W-:Y:S01]  /*f2e0*/  UIMAD UR5, UR43, UR9, UR5 ;  /* 0x000000092b0572a4 */ /* 0x000fe2000f8e0205 */
[C---:B------:R-:W-:Y:S01]  /*f2f0*/  LOP3.LUT R5, R18.reuse, 0x380, RZ, 0xc0, !PT ;  /* 0x0000038012057812 */ /* 0x040fe200078ec0ff */
[----:B------:R-:W-:Y:S01]  /*f300*/  ULDC.64 UR12, c[0x0][0x208] ;  /* 0x00008200000c7ab9 */ /* 0x000fe20000000a00 */
[----:B------:R-:W-:Y:S01]  /*f310*/  IADD3 R35, P2, R18, 0x4060, RZ ;  /* 0x0000406012237810 */ /* 0x000fe20007f5e0ff */
[----:B------:R-:W-:Y:S01]  /*f320*/  UIADD3 UR5, UR7, UR5, URZ ;  /* 0x0000000507057290 */ /* 0x000fe2000fffe03f */
[----:B------:R-:W-:-:S02]  /*f330*/  LOP3.LUT R8, R9, 0x380, RZ, 0xc0, !PT ;  /* 0x0000038009087812 */ /* 0x000fc400078ec0ff */
[----:B------:R-:W-:Y:S02]  /*f340*/  LOP3.LUT R12, R13, 0x380, RZ, 0xc0, !PT ;  /* 0x000003800d0c7812 */ /* 0x000fe400078ec0ff */
[----:B------:R-:W-:Y:S02]  /*f350*/  LOP3.LUT R14, R15, 0x380, RZ, 0xc0, !PT ;  /* 0x000003800f0e7812 */ /* 0x000fe400078ec0ff */
[----:B------:R-:W-:Y:S02]  /*f360*/  LOP3.LUT P0, RZ, R212, 0x3, RZ, 0xc0, !PT ;  /* 0x00000003d4ff7812 */ /* 0x000fe4000780c0ff */
[----:B------:R-:W-:Y:S02]  /*f370*/  SHF.R.U64 R20, R20, 0x3, RZ ;  /* 0x0000000314147819 */ /* 0x000fe400000012ff */
[----:B------:R-:W-:Y:S02]  /*f380*/  SHF.R.U64 R5, R5, 0x3, RZ ;  /* 0x0000000305057819 */ /* 0x000fe400000012ff */
[----:B------:R-:W-:-:S02]  /*f390*/  LOP3.LUT R26, R35, 0x380, RZ, 0xc0, !PT ;  /* 0x00000380231a7812 */ /* 0x000fc400078ec0ff */
[----:B------:R-:W-:Y:S02]  /*f3a0*/  SHF.R.U64 R8, R8, 0x3, RZ ;  /* 0x0000000308087819 */ /* 0x000fe400000012ff */
[----:B------:R-:W-:Y:S02]  /*f3b0*/  SHF.R.U64 R12, R12, 0x3, RZ ;  /* 0x000000030c0c7819 */ /* 0x000fe400000012ff */
[----:B------:R-:W-:Y:S02]  /*f3c0*/  SHF.R.U64 R14, R14, 0x3, RZ ;  /* 0x000000030e0e7819 */ /* 0x000fe400000012ff */
[----:B------:R-:W-:Y:S02]  /*f3d0*/  ISETP.GE.OR P1, PT, R4, UR10, P0 ;  /* 0x0000000a04007c0c */ /* 0x000fe40008726670 */
[----:B------:R-:W-:Y:S01]  /*f3e0*/  LOP3.LUT R20, R20, R21, RZ, 0x3c, !PT ;  /* 0x0000001514147212 */ /* 0x000fe200078e3cff */
[----:B------:R-:W-:Y:S01]  /*f3f0*/  IMAD.X R21, RZ, RZ, R19, P5 ;  /* 0x000000ffff157224 */ /* 0x000fe200028e0613 */
[----:B------:R-:W-:-:S02]  /*f400*/  LOP3.LUT R4, R5, R18, RZ, 0x3c, !PT ;  /* 0x0000001205047212 */ /* 0x000fc400078e3cff */
[----:B------:R-:W-:Y:S02]  /*f410*/  SHF.R.U64 R26, R26, 0x3, RZ ;  /* 0x000000031a1a7819 */ /* 0x000fe400000012ff */
[----:B------:R-:W-:Y:S01]  /*f420*/  LOP3.LUT R8, R8, R9, RZ, 0x3c, !PT ;  /* 0x0000000908087212 */ /* 0x000fe200078e3cff */
[--C-:B------:R-:W-:Y:S01]  /*f430*/  IMAD.X R9, RZ, RZ, R19.reuse, P3 ;  /* 0x000000ffff097224 */ /* 0x100fe200018e0613 */
[----:B------:R-:W-:Y:S02]  /*f440*/  MOV R5, R19 ;  /* 0x0000001300057202 */ /* 0x000fe40000000f00 */
[----:B------:R-:W-:Y:S01]  /*f450*/  LOP3.LUT R12, R12, R13, RZ, 0x3c, !PT ;  /* 0x0000000d0c0c7212 */ /* 0x000fe200078e3cff */
[----:B------:R-:W-:Y:S01]  /*f460*/  IMAD.X R13, RZ, RZ, R19, P4 ;  /* 0x000000ffff0d7224 */ /* 0x000fe200020e0613 */
[----:B------:R-:W-:Y:S02]  /*f470*/  LOP3.LUT R14, R14, R15, RZ, 0x3c, !PT ;  /* 0x0000000f0e0e7212 */ /* 0x000fe400078e3cff */
[----:B------:R-:W-:-:S02]  /*f480*/  IADD3 R15, P3, R18, 0x4040, RZ ;  /* 0x00004040120f7810 */ /* 0x000fc40007f7e0ff */
[C---:B------:R-:W-:Y:S02]  /*f490*/  IADD3 R82, P5, R18.reuse, 0x8040, RZ ;  /* 0x0000804012527810 */ /* 0x040fe40007fbe0ff */
[----:B------:R-:W-:Y:S02]  /*f4a0*/  IADD3 R83, P4, R18, 0x8000, RZ ;  /* 0x0000800012537810 */ /* 0x000fe40007f9e0ff */
[----:B------:R-:W-:Y:S02]  /*f4b0*/  LOP3.LUT R26, R26, R35, RZ, 0x3c, !PT ;  /* 0x000000231a1a7212 */ /* 0x000fe400078e3cff */
[----:B------:R-:W-:Y:S02]  /*f4c0*/  MOV R35, R4 ;  /* 0x0000000400237202 */ /* 0x000fe40000000f00 */
[----:B------:R-:W-:Y:S02]  /*f4d0*/  MOV R126, R20 ;  /* 0x00000014007e7202 */ /* 0x000fe40000000f00 */
[----:B------:R-:W-:Y:S01]  /*f4e0*/  F2FP.F16.F32.PACK_AB R5, R29, R32 ;  /* 0x000000201d05723e */ /* 0x000fe200000000ff */
[----:B------:R-:W1:Y:S01]  /*f4f0*/  LDC.64 R20, c[0x0][0xb78] ;  /* 0x0002de00ff147b82 */ /* 0x000e620000000a00 */
[----:B------:R-:W-:-:S02]  /*f500*/  LOP3.LUT R24, R15, 0x380, RZ, 0xc0, !PT ;  /* 0x000003800f187812 */ /* 0x000fc400078ec0ff */
[----:B------:R-:W-:Y:S02]  /*f510*/  LOP3.LUT R29, R82, 0x380, RZ, 0xc0, !PT ;  /* 0x00000380521d7812 */ /* 0x000fe400078ec0ff */
[----:B------:R-:W-:Y:S02]  /*f520*/  LOP3.LUT R28, R83, 0x380, RZ, 0xc0, !PT ;  /* 0x00000380531c7812 */ /* 0x000fe400078ec0ff */
[----:B------:R-:W-:Y:S02]  /*f530*/  SHF.R.U64 R24, R24, 0x3, RZ ;  /* 0x0000000318187819 */ /* 0x000fe400000012ff */
[----:B------:R-:W-:Y:S02]  /*f540*/  SHF.R.U64 R29, R29, 0x3, RZ ;  /* 0x000000031d1d7819 */ /* 0x000fe400000012ff */
[----:B------:R-:W-:Y:S02]  /*f550*/  SHF.R.U64 R28, R28, 0x3, RZ ;  /* 0x000000031c1c7819 */ /* 0x000fe400000012ff */
[----:B------:R-:W-:Y:S01]  /*f560*/  F2FP.F16.F32.PACK_AB R4, R25, R6 ;  /* 0x000000061904723e */ /* 0x000fe200000000ff */
[----:B------:R-:W-:Y:S01]  /*f570*/  IMAD.X R25, RZ, RZ, R19, P3 ;  /* 0x000000ffff197224 */ /* 0x000fe200018e0613 */
[----:B------:R-:W-:-:S02]  /*f580*/  F2FP.F16.F32.PACK_AB R6, R120, R7 ;  /* 0x000000077806723e */ /* 0x000fc400000000ff */
[----:B------:R-:W-:Y:S01]  /*f590*/  F2FP.F16.F32.PACK_AB R7, R27, R30 ;  /* 0x0000001e1b07723e */ /* 0x000fe200000000ff */
[----:B------:R-:W-:Y:S01]  /*f5a0*/  BAR.SYNC.DEFER_BLOCKING 0x1, 0x100 ;  /* 0x0044000000007b1d */ /* 0x000fe20000010000 */
[----:B------:R-:W-:Y:S01]  /*f5b0*/  LOP3.LUT R24, R24, R15, RZ, 0x3c, !PT ;  /* 0x0000000f18187212 */ /* 0x000fe200078e3cff */
[--C-:B------:R-:W-:Y:S01]  /*f5c0*/  IMAD.X R15, RZ, RZ, R19.reuse, P6 ;  /* 0x000000ffff0f7224 */ /* 0x100fe200030e0613 */
[----:B------:R-:W-:Y:S01]  /*f5d0*/  LOP3.LUT R30, R29, R82, RZ, 0x3c, !PT ;  /* 0x000000521d1e7212 */ /* 0x000fe200078e3cff */
[--C-:B------:R-:W-:Y:S01]  /*f5e0*/  IMAD.X R29, RZ, RZ, R19.reuse, P4 ;  /* 0x000000ffff1d7224 */ /* 0x100fe200020e0613 */
[----:B------:R-:W-:Y:S01]  /*f5f0*/  LOP3.LUT R28, R28, R83, RZ, 0x3c, !PT ;  /* 0x000000531c1c7212 */ /* 0x000fe200078e3cff */
[----:B------:R-:W-:Y:S01]  /*f600*/  IMAD.X R27, RZ, RZ, R19, P2 ;  /* 0x000000ffff1b7224 */ /* 0x000fe200010e0613 */
[C---:B------:R-:W-:Y:S02]  /*f610*/  IADD3 R83, P6, R18.reuse, 0x8020, RZ ;  /* 0x0000802012537810 */ /* 0x040fe40007fde0ff */
[----:B------:R-:W-:-:S02]  /*f620*/  IADD3 R123, P3, R18, 0x8060, RZ ;  /* 0x00008060127b7810 */ /* 0x000fc40007f7e0ff */
[----:B------:R-:W-:Y:S02]  /*f630*/  LOP3.LUT R34, R83, 0x380, RZ, 0xc0, !PT ;  /* 0x0000038053227812 */ /* 0x000fe400078ec0ff */
[----:B------:R-:W-:Y:S02]  /*f640*/  LOP3.LUT R32, R123, 0x380, RZ, 0xc0, !PT ;  /* 0x000003807b207812 */ /* 0x000fe400078ec0ff */
[----:B------:R-:W-:Y:S01]  /*f650*/  MOV R120, R28 ;  /* 0x0000001c00787202 */ /* 0x000fe20000000f00 */
[----:B------:R-:W-:Y:S01]  /*f660*/  IMAD.U32 R29, RZ, RZ, UR7 ;  /* 0x00000007ff1d7e24 */ /* 0x000fe2000f8e00ff */
[----:B------:R-:W-:Y:S01]  /*f670*/  SHF.R.U64 R34, R34, 0x3, RZ ;  /* 0x0000000322227819 */ /* 0x000fe200000012ff */
[----:B------:R-:W-:Y:S01]  /*f680*/  IMAD.U32 R29, RZ, RZ, UR5 ;  /* 0x00000005ff1d7e24 */ /* 0x000fe2000f8e00ff */
[----:B------:R-:W-:Y:S01]  /*f690*/  USHF.R.S32.HI UR5, URZ, 0x1f, UR44 ;  /* 0x0000001f3f057899 */ /* 0x000fe2000801142c */
[----:B------:R-:W-:Y:S01]  /*f6a0*/  SHF.R.U64 R32, R32, 0x3, RZ ;  /* 0x0000000320207819 */ /* 0x000fe200000012ff */
[----:B------:R-:W-:Y:S01]  /*f6b0*/  IMAD.U32 R28, RZ, RZ, UR6 ;  /* 0x00000006ff1c7e24 */ /* 0x000fe2000f8e00ff */
[----:B------:R-:W-:Y:S01]  /*f6c0*/  MOV R128, R8 ;  /* 0x0000000800807202 */ /* 0x000fe20000000f00 */
[----:B------:R-:W-:Y:S01]  /*f6d0*/  ULDC.64 UR6, c[0x0][0xb40] ;  /* 0x0002d00000067ab9 */ /* 0x000fe20000000a00 */
[----:B------:R2:W-:Y:S01]  /*f6e0*/  STSM.16.M88.4 [R35], R4 ;  /* 0x0000000423007844 */ /* 0x0005e20000000200 */
[----:B------:R-:W-:-:S02]  /*f6f0*/  LOP3.LUT R34, R34, R83, RZ, 0x3c, !PT ;  /* 0x0000005322227212 */ /* 0x000fc400078e3cff */
[----:B------:R-:W-:Y:S02]  /*f700*/  LOP3.LUT R32, R32, R123, RZ, 0x3c, !PT ;  /* 0x0000007b20207212 */ /* 0x000fe400078e3cff */
[----:B------:R-:W-:Y:S02]  /*f710*/  MOV R127, R10 ;  /* 0x0000000a007f7202 */ /* 0x000fe40000000f00 */
[----:B------:R-:W-:Y:S02]  /*f720*/  MOV R82, R12 ;  /* 0x0000000c00527202 */ /* 0x000fe40000000f00 */
[----:B------:R-:W-:Y:S02]  /*f730*/  MOV R83, R14 ;  /* 0x0000000e00537202 */ /* 0x000fe40000000f00 */
[----:B------:R-:W-:Y:S02]  /*f740*/  F2FP.F16.F32.PACK_AB R8, R41, R40 ;  /* 0x000000282908723e */ /* 0x000fe400000000ff */
[----:B------:R-:W-:-:S02]  /*f750*/  F2FP.F16.F32.PACK_AB R9, R43, R42 ;  /* 0x0000002a2b09723e */ /* 0x000fc400000000ff */
[----:B------:R-:W-:Y:S02]  /*f760*/  F2FP.F16.F32.PACK_AB R10, R45, R44 ;  /* 0x0000002c2d0a723e */ /* 0x000fe400000000ff */
[----:B--2---:R-:W-:Y:S01]  /*f770*/  F2FP.F16.F32.PACK_AB R5, R124, R31 ;  /* 0x0000001f7c05723e */ /* 0x004fe200000000ff */
[--C-:B------:R-:W-:Y:S01]  /*f780*/  IMAD.X R31, RZ, RZ, R19.reuse, P5 ;  /* 0x000000ffff1f7224 */ /* 0x100fe200028e0613 */
[----:B------:R-:W-:Y:S01]  /*f790*/  F2FP.F16.F32.PACK_AB R4, R33, R0 ;  /* 0x000000002104723e */ /* 0x000fe200000000ff */
[----:B------:R-:W-:Y:S01]  /*f7a0*/  IMAD.X R33, RZ, RZ, R19, P3 ;  /* 0x000000ffff217224 */ /* 0x000fe200018e0613 */
[----:B------:R-:W-:Y:S02]  /*f7b0*/  F2FP.F16.F32.PACK_AB R6, R37, R36 ;  /* 0x000000242506723e */ /* 0x000fe400000000ff */
[----:B------:R-:W-:Y:S02]  /*f7c0*/  F2FP.F16.F32.PACK_AB R7, R122, R121 ;  /* 0x000000797a07723e */ /* 0x000fe400000000ff */
[----:B------:R-:W-:Y:S01]  /*f7d0*/  MOV R0, R30 ;  /* 0x0000001e00007202 */ /* 0x000fe20000000f00 */
[----:B-1----:R-:W-:Y:S01]  /*f7e0*/  IMAD R30, R20, UR5, RZ ;  /* 0x00000005141e7c24 */ /* 0x002fe2000f8e02ff */
[----:B------:R-:W-:Y:S01]  /*f7f0*/  F2FP.F16.F32.PACK_AB R11, R47, R46 ;  /* 0x0000002e2f0b723e */ /* 0x000fe200000000ff */
[----:B------:R1:W-:Y:S01]  /*f800*/  STSM.16.M88.4 [R128], R4 ;  /* 0x0000000480007844 */ /* 0x0003e20000000200 */
[----:B------:R-:W-:-:S02]  /*f810*/  MOV R125, R24 ;  /* 0x00000018007d7202 */ /* 0x000fc40000000f00 */
[----:B------:R-:W-:Y:S01]  /*f820*/  MOV R123, R26 ;  /* 0x0000001a007b7202 */ /* 0x000fe20000000f00 */
[----:B------:R-:W-:Y:S01]  /*f830*/  STSM.16.M88.4 [R127], R8 ;  /* 0x000000087f007844 */ /* 0x000fe20000000200 */
[----:B------:R-:W-:Y:S02]  /*f840*/  F2FP.F16.F32.PACK_AB R12, R49, R48 ;  /* 0x00000030310c723e */ /* 0x000fe400000000ff */
[----:B------:R-:W-:Y:S02]  /*f850*/  F2FP.F16.F32.PACK_AB R13, R51, R50 ;  /* 0x00000032330d723e */ /* 0x000fe400000000ff */
[----:B------:R-:W-:Y:S02]  /*f860*/  F2FP.F16.F32.PACK_AB R14, R53, R52 ;  /* 0x00000034350e723e */ /* 0x000fe400000000ff */
[----:B------:R-:W-:Y:S02]  /*f870*/  F2FP.F16.F32.PACK_AB R15, R55, R54 ;  /* 0x00000036370f723e */ /* 0x000fe400000000ff */
[----:B------:R-:W-:-:S02]  /*f880*/  F2FP.F16.F32.PACK_AB R24, R57, R56 ;  /* 0x000000383918723e */ /* 0x000fc400000000ff */
[----:B------:R-:W-:Y:S01]  /*f890*/  F2FP.F16.F32.PACK_AB R25, R59, R58 ;  /* 0x0000003a3b19723e */ /* 0x000fe200000000ff */
[----:B------:R2:W-:Y:S01]  /*f8a0*/  STSM.16.M88.4 [R82], R12 ;  /* 0x0000000c52007844 */ /* 0x0005e20000000200 */
[----:B------:R-:W-:Y:S02]  /*f8b0*/  F2FP.F16.F32.PACK_AB R26, R61, R60 ;  /* 0x0000003c3d1a723e */ /* 0x000fe400000000ff */
[----:B------:R-:W-:Y:S02]  /*f8c0*/  F2FP.F16.F32.PACK_AB R27, R63, R62 ;  /* 0x0000003e3f1b723e */ /* 0x000fe400000000ff */
[----:B------:R-:W-:Y:S01]  /*f8d0*/  MOV R32, R32 ;  /* 0x0000002000207202 */ /* 0x000fe20000000f00 */
[----:B------:R-:W-:Y:S01]  /*f8e0*/  IMAD R33, R21, UR44, R30 ;  /* 0x0000002c15217c24 */ /* 0x000fe2000f8e021e */
[----:B-1----:R-:W-:Y:S01]  /*f8f0*/  F2FP.F16.F32.PACK_AB R4, R65, R64 ;  /* 0x000000404104723e */ /* 0x002fe200000000ff */
[----:B------:R-:W-:Y:S01]  /*f900*/  IMAD.WIDE.U32 R20, R20, UR44, R28 ;  /* 0x0000002c14147c25 */ /* 0x000fe2000f8e001c */
[----:B------:R-:W-:Y:S01]  /*f910*/  F2FP.F16.F32.PACK_AB R5, R67, R66 ;  /* 0x000000424305723e */ /* 0x000fe200000000ff */
[----:B------:R1:W-:Y:S01]  /*f920*/  STSM.16.M88.4 [R83], R24 ;  /* 0x0000001853007844 */ /* 0x0003e20000000200 */
[----:B------:R-:W-:-:S02]  /*f930*/  F2FP.F16.F32.PACK_AB R6, R69, R68 ;  /* 0x000000444506723e */ /* 0x000fc400000000ff */
[----:B------:R-:W-:Y:S02]  /*f940*/  F2FP.F16.F32.PACK_AB R7, R71, R70 ;  /* 0x000000464707723e */ /* 0x000fe400000000ff */
[----:B------:R-:W-:Y:S02]  /*f950*/  IADD3.X R35, RZ, R19, RZ, P6, !PT ;  /* 0x00000013ff237210 */ /* 0x000fe400037fe4ff */
        /* <DEDUP_REMOVED lines=9> */
[----:B--2---:R-:W-:Y:S02]  /*f9f0*/  F2FP.F16.F32.PACK_AB R82, R85, R84 ;  /* 0x000000545552723e */ /* 0x004fe400000000ff */
[----:B-1----:R-:W-:Y:S02]  /*fa00*/  F2FP.F16.F32.PACK_AB R83, R87, R86 ;  /* 0x000000565753723e */ /* 0x002fe400000000ff */
        /* <DEDUP_REMOVED lines=8> */
[----:B------:R-:W-:-:S02]  /*fa90*/  MOV R34, R34 ;  /* 0x0000002200227202 */ /* 0x000fc40000000f00 */
[----:B---3--:R-:W-:Y:S02]  /*faa0*/  SHF.R.S32.HI R5, RZ, 0x1f, R129 ;  /* 0x0000001fff057819 */ /* 0x008fe40000011481 */
[----:B------:R-:W-:Y:S02]  /*fab0*/  IADD3 R6, P2, R129, R20, RZ ;  /* 0x0000001481067210 */ /* 0x000fe40007f5e0ff */
        /* <DEDUP_REMOVED lines=11> */
[----:B------:R-:W-:Y:S02]  /*fb70*/  IADD3.X R5, R5, R21, R33, P2, !PT ;  /* 0x0000001505057210 */ /* 0x000fe400017fe421 */
[----:B------:R-:W-:Y:S01]  /*fb80*/  LEA R4, P2, R6, UR6, 0x2 ;  /* 0x0000000606047c11 */ /* 0x000fe2000f8410ff */
[----:B------:R-:W-:Y:S01]  /*fb90*/  STSM.16.M88.4 [R32], R112 ;  /* 0x0000007020007844 */ /* 0x000fe20000000200 */
[----:B------:R-:W-:-:S02]  /*fba0*/  ISETP.GE.OR P0, PT, R129, UR10, P0 ;  /* 0x0000000a81007c0c */ /* 0x000fc40008706670 */
[----:B------:R-:W-:Y:S01]  /*fbb0*/  LEA.HI.X R5, R6, UR7, R5, 0x2, P2 ;  /* 0x0000000706057c11 */ /* 0x000fe200090f1405 */
[----:B------:R-:W-:Y:S01]  /*fbc0*/  @!PT LDS RZ, [RZ] ;  /* 0x00000000fffff984 */ /* 0x000fe20000000800 */
[----:B------:R-:W-:Y:S01]  /*fbd0*/  @!PT LDS RZ, [RZ] ;  /* 0x00000000fffff984 */ /* 0x000fe20000000800 */
[----:B------:R-:W-:Y:S01]  /*fbe0*/  @!PT LDS RZ, [RZ] ;  /* 0x00000000fffff984 */ /* 0x000fe20000000800 */
[----:B------:R-:W-:Y:S01]  /*fbf0*/  @!PT LDS RZ, [RZ] ;  /* 0x00000000fffff984 */ /* 0x000fe20000000800 */
[----:B------:R1:W-:Y:S06]  /*fc00*/  MEMBAR.ALL.CTA ;  /* 0x0000000000007992 */ /* 0x0003ec0000008000 */
[----:B-1----:R-:W1:Y:S04]  /*fc10*/  FENCE.VIEW.ASYNC.S ;  /* 0x00000000000073c6 */ /* 0x002e680000000000 */
[----:B-1----:R-:W1:Y:S01]  /*fc20*/  SHFL.IDX PT, R6, R214, RZ, 0x1f ;  /* 0x00001fffd6067589 */ /* 0x002e6200000e0000 */
        /* <DEDUP_REMOVED lines=32> */
.L_x_1892:
[----:B------:R-:W-:Y:S05]  /*fe30*/  BSYNC B0 ;  /* 0x0000000000007941 */ /* 0x000fea0003800000 */
.L_x_1891:
[----:B------:R-:W-:Y:S05]  /*fe40*/  BRA `(.L_x_1890) ;  /* 0x0000000800607947 */ /* 0x000fea0003800000 */
.L_x_1889:
        /* <DEDUP_REMOVED lines=16> */
[----:B------:R-:W-:Y:S01]  /*ff50*/  ULDC.64 UR8, c[0x0][0xb40] ;  /* 0x0002d00000087ab9 */ /* 0x000fe20000000a00 */
[----:B------:R-:W-:-:S05]  /*ff60*/  ULDC.64 UR10, c[0x0][0x208] ;  /* 0x00008200000a7ab9 */ /* 0x000fca0000000a00 */
[----:B------:R-:W5:Y:S01]  /*ff70*/  LDC.64 R10, c[0x0][0xb78] ;  /* 0x0002de00ff0a7b82 */ /* 0x000f620000000a00 */
[C---:B----4-:R-:W-:Y:S02]  /*ff80*/  IMAD R0, R4.reuse, UR6, RZ ;  /* 0x0000000604007c24 */ /* 0x050fe4000f8e02ff */
[----:B------:R-:W-:-:S04]  /*ff90*/  IMAD.WIDE.U32 R2, R4, UR43, R2 ;  /* 0x0000002b04027c25 */ /* 0x000fc8000f8e0002 */
[----:B------:R-:W-:Y:S02]  /*ffa0*/  IMAD R5, R5, UR43, R0 ;  /* 0x0000002b05057c24 */ /* 0x000fe4000f8e0200 */
[----:B-----5:R-:W-:-:S03]  /*ffb0*/  IMAD R0, R10, UR7, RZ ;  /* 0x000000070a007c24 */ /* 0x020fc6000f8e02ff */
[----:B------:R-:W-:Y:S01]  /*ffc0*/  IADD3 R3, R3, R5, RZ ;  /* 0x0000000503037210 */ /* 0x000fe20007ffe0ff */
[----:B------:R-:W-:Y:S02]  /*ffd0*/  IMAD R5, R11, UR44, R0 ;  /* 0x0000002c0b057c24 */ /* 0x000fe4000f8e0200 */
[----:B------:R-:W-:-:S04]  /*ffe0*/  IMAD.WIDE.U32 R2, R10, UR44, R2 ;  /* 0x0000002c0a027c25 */ /* 0x000fc8000f8e0002 */
[----:B------:R-:W-:Y:S01]  /*fff0*/  IMAD.IADD R3, R3, 0x1, R5 ;  /* 0x0000000103037824 */ /* 0x000fe200078e0205 */
[----:B------:R-:W-:-:S04]  /*10000*/  LEA R4, P0, R2, UR8, 0x2 ;  /* 0x0000000802047c11 */ /* 0x000fc8000f8010ff */
[----:B------:R-:W-:Y:S01]  /*10010*/  LEA.HI.X R5, R2, UR9, R3, 0x2, P0 ;  /* 0x0000000902057c11 */ /* 0x000fe200080f1403 */
[----:B------:R-:W-:-:S05]  /*10020*/  IMAD.MOV.U32 R3, RZ, RZ, -0x800000 ;  /* 0xff800000ff037424 */ /* 0x000fca00078e00ff */
[----:B------:R4:W-:Y:S03]  /*10030*/  STG.E desc[UR10][R4.64], R3 ;  /* 0x0000000304007986 */ /* 0x0009e6000c10190a */
.L_x_1894:
[----:B------:R-:W-:Y:S05]  /*10040*/  BSYNC B0 ;  /* 0x0000000000007941 */ /* 0x000fea0003800000 */
.L_x_1893:
        /* <DEDUP_REMOVED lines=12> */
[----:B------:R-:W-:Y:S02]  /*10110*/  IADD3 R3, R3, R5, RZ ;  /* 0x0000000503037210 */ /* 0x000fe40007ffe0ff */
        /* <DEDUP_REMOVED lines=31> */
.L_x_1896:
[----:B------:R-:W-:Y:S05]  /*10310*/  BSYNC B0 ;  /* 0x0000000000007941 */ /* 0x000fea0003800000 */
.L_x_1895:
[----:B------:R-:W-:Y:S04]  /*10320*/  BSSY B0, `(.L_x_1897) ;  /* 0x0000018000007945 */ /* 0x000fe80003800000 */
[----:B------:R-:W-:Y:S05]  /*10330*/  @P0 BRA `(.L_x_1898) ;  /* 0x0000000000580947 */ /* 0x000fea0003800000 */
[----:B-1----:R-:W-:Y:S01]  /*10340*/  IADD3 R9, P0, R4, 0x20, RZ ;  /* 0x0000002004097810 */ /* 0x002fe20007f1e0ff */
[----:B------:R-:W-:Y:S01]  /*10350*/  VIADD R2, R22, 0x40 ;  /* 0x0000004016027836 */ /* 0x000fe20000000000 */
[----:B------:R-:W-:Y:S01]  /*10360*/  ULDC UR5, c[0x0][0xa8c] ;  /* 0x0002a30000057ab9 */ /* 0x000fe20000000800 */
[----:B------:R-:W-:Y:S01]  /*10370*/  ULDC.64 UR6, c[0x0][0xad8] ;  /* 0x0002b60000067ab9 */ /* 0x000fe20000000a00 */
[----:B------:R-:W-:Y:S01]  /*10380*/  MOV R3, R11 ;  /* 0x0000000b00037202 */ /* 0x000fe20000000f00 */
[----:B------:R-:W-:Y:S01]  /*10390*/  IMAD.X R0, RZ, RZ, R5, P0 ;  /* 0x000000ffff007224 */ /* 0x000fe200000e0605 */
        /* <DEDUP_REMOVED lines=16> */
.L_x_1898:
[----:B------:R-:W-:Y:S05]  /*104a0*/  BSYNC B0 ;  /* 0x0000000000007941 */ /* 0x000fea0003800000 */
.L_x_1897:
[----:B------:R-:W-:Y:S04]  /*104b0*/  BSSY B0, `(.L_x_1899) ;  /* 0x0000018000007945 */ /* 0x000fe80003800000 */
[----:B------:R-:W-:Y:S05]  /*104c0*/  @P1 BRA `(.L_x_1900) ;  /* 0x0000000000581947 */ /* 0x000fea0003800000 */
[----:B-12---:R-:W-:Y:S01]  /*104d0*/  IADD3 R9, P0, R4, 0x40, RZ ;  /* 0x0000004004097810 */ /* 0x006fe20007f1e0ff */
        /* <DEDUP_REMOVED lines=21> */
.L_x_1900:
[----:B------:R-:W-:Y:S05]  /*10630*/  BSYNC B0 ;  /* 0x0000000000007941 */ /* 0x000fea0003800000 */
.L_x_1899:
[----:B------:R-:W-:Y:S04]  /*10640*/  BSSY B0, `(.L_x_1890) ;  /* 0x0000018000007945 */ /* 0x000fe80003800000 */
[----:B------:R-:W-:Y:S05]  /*10650*/  @P2 BRA `(.L_x_1901) ;  /* 0x0000000000582947 */ /* 0x000fea0003800000 */
[----:B------:R-:W-:Y:S01]  /*10660*/  IADD3 R7, P0, R4, 0x60, RZ ;  /* 0x0000006004077810 */ /* 0x000fe20007f1e0ff */
[C---:B------:R-:W-:Y:S01]  /*10670*/  VIADD R0, R22.reuse, 0x40 ;  /* 0x0000004016007836 */ /* 0x040fe20000000000 */
[----:B------:R-:W-:Y:S01]  /*10680*/  ULDC.64 UR6, c[0x0][0xad8] ;  /* 0x0002b60000067ab9 */ /* 0x000fe20000000a00 */
[----:B------:R-:W-:Y:S01]  /*10690*/  ULDC UR5, c[0x0][0xa8c] ;  /* 0x0002a30000057ab9 */ /* 0x000fe20000000800 */
[----:B------:R-:W-:Y:S01]  /*106a0*/  IMAD.MOV.U32 R2, RZ, RZ, R6 ;  /* 0x000000ffff027224 */ /* 0x000fe200078e0006 */
[----:B------:R-:W-:Y:S01]  /*106b0*/  ISETP.GE.AND P1, PT, R22, UR5, PT ;  /* 0x0000000516007c0c */ /* 0x000fe2000bf26270 */
        /* <DEDUP_REMOVED lines=16> */
.L_x_1901:
[----:B------:R-:W-:Y:S05]  /*107c0*/  BSYNC B0 ;  /* 0x0000000000007941 */ /* 0x000fea0003800000 */
.L_x_1890:
[----:B------:R-:W5:Y:S02]  /*107d0*/  LDC R0, c[0x0][0xda8] ;  /* 0x00036a00ff007b82 */ /* 0x000f640000000800 */
[----:B-----5:R-:W-:-:S13]  /*107e0*/  ISETP.LE.AND P0, PT, R0, UR4, PT ;  /* 0x0000000400007c0c */ /* 0x020fda000bf03270 */
[----:B------:R-:W-:Y:S05]  /*107f0*/  @!P0 BRA `(.L_x_1902) ;  /* 0xffffff0400688947 */ /* 0x000fea000383ffff */
[----:B------:R-:W-:Y:S05]  /*10800*/  EXIT ;  /* 0x000000000000794d */ /* 0x000fea0003800000 */
.L_x_1854:
[----:B------:R-:W-:-:S08]  /*10810*/  NOP ;  /* 0x0000000000007918 */ /* 0x000fd00000000000 */
[----:B-1----:R-:W1:-:S00]  /*10820*/  USETMAXREG.DEALLOC.CTAPOOL 0x18 ;  /* 0x00000018000079c8 */ /* 0x002e4000080e0500 */
[----:B-1----:R-:W-:-:S06]  /*10830*/  LOP3.LUT R0, R0, 0x3, RZ, 0xc0, !PT ;  /* 0x0000000300007812 */ /* 0x002fcc00078ec0ff */
[----:B------:R-:W1:Y:S02]  /*10840*/  SHFL.IDX PT, R0, R0, RZ, 0x1f ;  /* 0x00001fff00007589 */ /* 0x000e6400000e0000 */
[----:B-1----:R-:W-:-:S13]  /*10850*/  ISETP.NE.AND P0, PT, R0, RZ, PT ;  /* 0x000000ff0000720c */ /* 0x002fda0003f05270 */
[----:B--2---:R-:W-:Y:S05]  /*10860*/  @P0 EXIT ;  /* 0x000000000000094d */ /* 0x004fea0003800000 */
[----:B------:R-:W1:Y:S01]  /*10870*/  S2UR UR4, SR_CTAID.X ;  /* 0x00000000000479c3 */ /* 0x000e620000002500 */
[----:B------:R2:W-:Y:S01]  /*10880*/  STL [R1+0x4], RZ ;  /* 0x000004ff01007387 */ /* 0x0005e20000100800 */
[----:B------:R-:W-:Y:S02]  /*10890*/  IMAD.MOV.U32 R17, RZ, RZ, 0x1 ;  /* 0x00000001ff117424 */ /* 0x000fe400078e00ff */
[----:B------:R-:W-:-:S04]  /*108a0*/  IMAD.MOV.U32 R16, RZ, RZ, RZ ;  /* 0x000000ffff107224 */ /* 0x000fc800078e00ff */
[----:B------:R-:W1:Y:S02]  /*108b0*/  LDC R0, c[0x0][0xda8] ;  /* 0x00036a00ff007b82 */ /* 0x000e640000000800 */
[----:B-1----:R-:W-:-:S13]  /*108c0*/  ISETP.LE.AND P0, PT, R0, UR4, PT ;  /* 0x0000000400007c0c */ /* 0x002fda000bf03270 */
[----:B--2---:R-:W-:Y:S05]  /*108d0*/  @P0 BRA `(.L_x_1903) ;  /* 0x0000002c00980947 */ /* 0x004fea0003800000 */
[----:B------:R-:W-:Y:S01]  /*108e0*/  IMAD.U32 R0, RZ, RZ, UR4 ;  /* 0x00000004ff007e24 */ /* 0x000fe2000f8e00ff */
[----:B------:R-:W-:Y:S01]  /*108f0*/  MOV R17, 0x1 ;  /* 0x0000000100117802 */ /* 0x000fe20000000f00 */
[----:B------:R-:W-:Y:S01]  /*10900*/  IMAD.MOV.U32 R16, RZ, RZ, RZ ;  /* 0x000000ffff107224 */ /* 0x000fe200078e00ff */
[----:B------:R-:W-:Y:S01]  /*10910*/  ULDC UR44, c[0x0][0xc] ;  /* 0x00000300002c7ab9 */ /* 0x000fe20000000800 */
[----:B------:R-:W-:Y:S01]  /*10920*/  ULDC.64 UR38, c[0x0][0x198] ;  /* 0x0000660000267ab9 */ /* 0x000fe20000000a00 */
[----:B------:R1:W-:Y:S04]  /*10930*/  STL [R1], R0 ;  /* 0x0000000001007387 */ /* 0x0003e80000100800 */
[----:B------:R1:W-:Y:S02]  /*10940*/  STL [R1+0x4], RZ ;  /* 0x000004ff01007387 */ /* 0x0003e40000100800 */
.L_x_1951:
[----:B------:R-:W2:Y:S01]  /*10950*/  LDL R6, [R1] ;  /* 0x0000000001067983 */ /* 0x000ea20000100800 */
[----:B------:R-:W-:Y:S01]  /*10960*/  ULDC UR8, c[0x0][0xdd0] ;  /* 0x0003740000087ab9 */ /* 0x000fe20000000800 */
[----:B-1----:R-:W1:Y:S01]  /*10970*/  LDC R0, c[0x0][0xde8] ;  /* 0x00037a00ff007b82 */ /* 0x002e620000000800 */
[----:B------:R-:W-:-:S11]  /*10980*/  UISETP.NE.AND UP0, UPT, UR8, 0x1, UPT ;  /* 0x000000010800788c */ /* 0x000fd6000bf05270 */
[----:B------:R-:W-:Y:S01]  /*10990*/  @UP0 ULDC UR4, c[0x0][0xdd4] ;  /* 0x0003750000040ab9 */ /* 0x000fe20000000800 */
[----:B------:R-:W-:Y:S01]  /*109a0*/  @UP0 ULDC UR9, c[0x0][0xdd8] ;  /* 0x0003760000090ab9 */ /* 0x000fe20000000800 */
[C---:B--2---:R-:W-:Y:S02]  /*109b0*/  R2UR UR6, R6.reuse ;  /* 0x00000000060672ca */ /* 0x044fe400000e0000 */
[----:B------:R-:W-:-:S11]  /*109c0*/  R2UR UR7, R6 ;  /* 0x00000000060772ca */ /* 0x000fd600000e0000 */
        /* <DEDUP_REMOVED lines=14> */
.L_x_1904:
[----:B------:R-:W-:Y:S01]  /*10ab0*/  ULDC UR9, c[0x0][0xdc4] ;  /* 0x0003710000097ab9 */ /* 0x000fe20000000800 */
[----:B------:R-:W-:Y:S01]  /*10ac0*/  UMOV UR7, UR8 ;  /* 0x0000000800077c82 */ /* 0x000fe20008000000 */
[----:B------:R-:W-:-:S11]  /*10ad0*/  UISETP.NE.AND UP0, UPT, UR9, 0x1, UPT ;  /* 0x000000010900788c */ /* 0x000fd6000bf05270 */
[----:B------:R-:W-:Y:S02]  /*10ae0*/  @UP0 ULDC.64 UR10, c[0x0][0xdc8] ;  /* 0x00037200000a0ab9 */ /* 0x000fe40000000a00 */
[----:B------:R-:W-:-:S04]  /*10af0*/  UIMAD.WIDE.U32 UR4, UR8, UR10, URZ ;  /* 0x0000000a080472a5 */ /* 0x000fc8000f8e003f */
[----:B------:R-:W-:-:S04]  /*10b00*/  @UP0 USHF.R.U32.HI UR7, URZ, UR11, UR5 ;  /* 0x0000000b3f070299 */ /* 0x000fc80008011605 */
[----:B------:R-:W-:-:S12]  /*10b10*/  UIMAD UR4, UR7, UR9, URZ ;  /* 0x00000009070472a4 */ /* 0x000fd8000f8e023f */
.L_x_1905:
[----:B------:R-:W1:Y:S01]  /*10b20*/  LDC R0, c[0x0][0x404] ;  /* 0x00010100ff007b82 */ /* 0x000e620000000800 */
[----:B------:R-:W-:Y:S01]  /*10b30*/  ULOP3.LUT UR5, URZ, UR7, URZ, 0x33, !UPT ;  /* 0x000000073f057292 */ /* 0x000fe2000f8e333f */
[----:B------:R-:W-:Y:S01]  /*10b40*/  BSSY B6, `(.L_x_1906) ;  /* 0x00002ad000067945 */ /* 0x000fe20003800000 */
[----:B------:R-:W-:Y:S01]  /*10b50*/  ULDC.64 UR10, c[0x0][0x3f8] ;  /* 0x0000fe00000a7ab9 */ /* 0x000fe20000000a00 */
[----:B------:R-:W-:Y:S01]  /*10b60*/  ULDC UR7, c[0x0][0xdac] ;  /* 0x00036b0000077ab9 */ /* 0x000fe20000000800 */
[----:B------:R-:W-:Y:S01]  /*10b70*/  ISETP.NE.U32.AND P0, PT, RZ, UR10, PT ;  /* 0x0000000aff007c0c */ /* 0x000fe2000bf05070 */
[----:B------:R-:W-:Y:S02]  /*10b80*/  UIADD3 UR5, UR5, UR7, URZ ;  /* 0x0000000705057290 */ /* 0x000fe4000fffe03f */
[----:B------:R-:W2:Y:S01]  /*10b90*/  LDC R2, c[0x0][0x288] ;  /* 0x0000a200ff027b82 */ /* 0x000ea20000000800 */
[----:B------:R-:W-:Y:S01]  /*10ba0*/  ISETP.NE.AND.EX P0, PT, RZ, UR11, PT, P0 ;  /* 0x0000000bff007c0c */ /* 0x000fe2000bf05300 */
[----:B------:R-:W-:Y:S01]  /*10bb0*/  USHF.L.U32 UR41, UR5, 0x7, URZ ;  /* 0x0000000705297899 */ /* 0x000fe2000800063f */
[----:B------:R-:W-:Y:S01]  /*10bc0*/  ULDC UR7, c[0x0][0xdb8] ;  /* 0x00036e0000077ab9 */ /* 0x000fe20000000800 */
[----:B------:R-:W-:-:S02]  /*10bd0*/  UIADD3 UR4, UR8, -UR4, URZ ;  /* 0x8000000408047290 */ /* 0x000fc4000fffe03f */
[----:B------:R-:W-:Y:S02]  /*10be0*/  UISETP.NE.AND UP0, UPT, UR7, 0x1, UPT ;  /* 0x000000010700788c */ /* 0x000fe4000bf05270 */
[----:B------:R-:W3:Y:S01]  /*10bf0*/  LDC R4, c[0x0][0x2e0] ;  /* 0x0000b800ff047b82 */ /* 0x000ee20000000800 */
[----:B------:R-:W-:Y:S01]  /*10c00*/  IMAD.U32 R5, RZ, RZ, UR41 ;  /* 0x00000029ff057e24 */ /* 0x000fe2000f8e00ff */
[----:B------:R-:W-:Y:S02]  /*10c10*/  ULDC UR5, c[0x0][0xdc4] ;  /* 0x0003710000057ab9 */ /* 0x000fe40000000800 */
[----:B------:R-:W-:Y:S01]  /*10c20*/  UIMAD UR6, UR6, UR5, UR4 ;  /* 0x00000005060672a4 */ /* 0x000fe2000f8e0204 */
[----:B-1----:R-:W-:-:S04]  /*10c30*/  SEL R3, R0, 0x1, P0 ;  /* 0x0000000100037807 */ /* 0x002fc80000000000 */
[----:B------:R-:W-:Y:S01]  /*10c40*/  @UP0 ULDC UR4, c[0x0][0xdbc] ;  /* 0x00036f0000040ab9 */ /* 0x000fe20000000800 */
[----:B------:R-:W-:Y:S01]  /*10c50*/  @UP0 ULDC UR8, c[0x0][0xdc0] ;  /* 0x0003700000080ab9 */ /* 0x000fe20000000800 */
[----:B------:R-:W-:Y:S02]  /*10c60*/  UIMAD.WIDE.U32 UR4, UR6, UR4, URZ ;  /* 0x00000004060472a5 */ /* 0x000fe4000f8e003f */
[----:B------:R-:W-:Y:S01]  /*10c70*/  UMOV UR43, UR6 ;  /* 0x00000006002b7c82 */ /* 0x000fe20008000000 */
[----:B--2---:R-:W-:Y:S01]  /*10c80*/  IADD3 R2, R5, 0xef, -R2 ;  /* 0x000000ef05027810 */ /* 0x004fe20007ffe802 */
[----:B------:R-:W-:-:S04]  /*10c90*/  @UP0 USHF.R.U32.HI UR43, URZ, UR8, UR5 ;  /* 0x000000083f2b0299 */ /* 0x000fc80008011605 */
[----:B------:R-:W-:Y:S01]  /*10ca0*/  UIADD3 UR42, -UR43, URZ, URZ ;  /* 0x0000003f2b2a7290 */ /* 0x000fe2000fffe13f */
[----:B---3--:R-:W-:-:S03]  /*10cb0*/  IMAD R5, R3, R4, 0x6f ;  /* 0x0000006f03057424 */ /* 0x008fc600078e0204 */
[----:B------:R-:W-:Y:S01]  /*10cc0*/  UIMAD UR42, UR7, UR42, UR6 ;  /* 0x0000002a072a72a4 */ /* 0x000fe2000f8e0206 */
[----:B------:R-:W-:Y:S02]  /*10cd0*/  IMAD R3, R3, R4, R2 ;  /* 0x0000000403037224 */ /* 0x000fe400078e0202 */
[----:B------:R-:W-:Y:S02]  /*10ce0*/  IMAD.MOV.U32 R4, RZ, RZ, RZ ;  /* 0x000000ffff047224 */ /* 0x000fe400078e00ff */
[----:B------:R-:W-:Y:S02]  /*10cf0*/  IMAD.MOV.U32 R2, RZ, RZ, RZ ;  /* 0x000000ffff027224 */ /* 0x000fe400078e00ff */
[----:B------:R-:W-:-:S04]  /*10d00*/  IMAD.HI R4, R5, -0x6db6db6d, R4 ;  /* 0x9249249305047827 */ /* 0x000fc800078e0204 */
[----:B------:R-:W-:Y:S01]  /*10d10*/  IMAD.HI R2, R3, -0x6db6db6d, R2 ;  /* 0x9249249303027827 */ /* 0x000fe200078e0202 */
[----:B------:R-:W-:-:S04]  /*10d20*/  SHF.R.U32.HI R3, RZ, 0x1f, R4 ;  /* 0x0000001fff037819 */ /* 0x000fc80000011604 */
[----:B------:R-:W-:Y:S02]  /*10d30*/  SHF.R.U32.HI R5, RZ, 0x1f, R2 ;  /* 0x0000001fff057819 */ /* 0x000fe40000011602 */
[----:B------:R-:W-:Y:S02]  /*10d40*/  LEA.HI.SX32 R3, R4, R3, 0x1a ;  /* 0x0000000304037211 */ /* 0x000fe400078fd2ff */
[----:B------:R-:W-:-:S04]  /*10d50*/  LEA.HI.SX32 R2, R2, R5, 0x1a ;  /* 0x0000000502027211 */ /* 0x000fc800078fd2ff */
[----:B------:R-:W-:-:S04]  /*10d60*/  VIMNMX R19, R3, R2, PT ;  /* 0x0000000203137248 */ /* 0x000fc80003fe0100 */
[----:B------:R-:W-:-:S13]  /*10d70*/  ISETP.GT.AND P0, PT, R19, RZ, PT ;  /* 0x000000ff1300720c */ /* 0x000fda0003f04270 */
        /* <DEDUP_REMOVED lines=9> */
[----:B------:R-:W1:Y:S01]  /*10e10*/  FLO.U32 R0, UR4 ;  /* 0x0000000400007d00 */ /* 0x000e6200080e0000 */
[----:B------:R-:W-:Y:S01]  /*10e20*/  ULDC.64 UR6, c[0x0][0x208] ;  /* 0x0000820000067ab9 */ /* 0x000fe20000000a00 */
        /* <DEDUP_REMOVED lines=9> */
.L_x_1907:
[----:B------:R-:W1:Y:S01]  /*10ec0*/  S2R R3, SR_CgaCtaId ;  /* 0x0000000000037919 */ /* 0x000e620000008800 */
[----:B------:R-:W-:-:S04]  /*10ed0*/  MOV R18, 0x400 ;  /* 0x0000040000127802 */ /* 0x000fc80000000f00 */
[----:B-1----:R-:W-:-:S05]  /*10ee0*/  LEA R18, R3, R18, 0x18 ;  /* 0x0000001203127211 */ /* 0x002fca00078ec0ff */
[----:B------:R-:W-:-:S05]  /*10ef0*/  VIADD R0, R18, 0x21400 ;  /* 0x0002140012007836 */ /* 0x000fca0000000000 */
[----:B------:R-:W-:-:S13]  /*10f00*/  LOP3.LUT P0, RZ, R0, 0x3ff, RZ, 0xc0, !PT ;  /* 0x000003ff00ff7812 */ /* 0x000fda000780c0ff */
[----:B------:R-:W-:Y:S05]  /*10f10*/  @!P0 BRA `(.L_x_1909) ;  /* 0x0000000000408947 */ /* 0x000fea0003800000 */
        /* <DEDUP_REMOVED lines=15> */
[----:B-1----:R-:W-:Y:S05]  /*11010*/  CALL.ABS.NOINC R2 ;  /* 0x0000000002007343 */ /* 0x002fea0003c00000 */
.L_x_1909:
[----:B------:R-:W-:-:S05]  /*11020*/  VIADD R0, R18, 0x400 ;  /* 0x0000040012007836 */ /* 0x000fca0000000000 */
        /* <DEDUP_REMOVED lines=10> */
[----:B------:R-:W-:Y:S01]  /*110d0*/  MOV R13, RZ ;  /* 0x000000ff000d7202 */ /* 0x000fe20000000f00 */
[----:B------:R-:W-:Y:S02]  /*110e0*/  IMAD.U32 R7, RZ, RZ, UR9 ;  /* 0x00000009ff077e24 */ /* 0x000fe4000f8e00ff */
[----:B------:R-:W-:-:S02]  /*110f0*/  IMAD.U32 R10, RZ, RZ, UR4 ;  /* 0x00000004ff0a7e24 */ /* 0x000fc4000f8e00ff */
[----:B------:R-:W-:Y:S02]  /*11100*/  IMAD.U32 R11, RZ, RZ, UR5 ;  /* 0x00000005ff0b7e24 */ /* 0x000fe4000f8e00ff */
[----:B------:R-:W-:Y:S02]  /*11110*/  IMAD.MOV.U32 R8, RZ, RZ, 0x70 ;  /* 0x00000070ff087424 */ /* 0x000fe400078e00ff */
[----:B-1----:R-:W-:-:S07]  /*11120*/  IMAD.MOV.U32 R12, RZ, RZ, 0x1 ;  /* 0x00000001ff0c7424 */ /* 0x002fce00078e00ff */
[----:B------:R-:W-:-:S07]  /*11130*/  LEPC R20, `(.L_x_1911) ;  /* 0x000000001014794e */ /* 0x000fce0000000000 */
[----:B--2---:R-:W-:Y:S05]  /*11140*/  CALL.ABS.NOINC R2 ;  /* 0x0000000002007343 */ /* 0x004fea0003c00000 */
.L_x_1911:
[----:B------:R-:W-:Y:S01]  /*11150*/  MOV R2, 0x0 ;  /* 0x0000000000027802 */ /* 0x000fe20000000f00 */
[----:B------:R-:W-:Y:S01]  /*11160*/  ULDC.64 UR6, c[0x4][0xa8] ;  /* 0x01002a0000067ab9 */ /* 0x000fe20000000a00 */
[----:B------:R-:W-:Y:S01]  /*11170*/  ULDC.64 UR8, c[0x4][0xb0] ;  /* 0x01002c0000087ab9 */ /* 0x000fe20000000a00 */
[----:B------:R-:W-:Y:S01]  /*11180*/  ULDC.64 UR4, c[0x4][0x18] ;  /* 0x0100060000047ab9 */ /* 0x000fe20000000a00 */
[----:B------:R-:W-:Y:S01]  /*11190*/  IMAD.U32 R4, RZ, RZ, UR6 ;  /* 0x00000006ff047e24 */ /* 0x000fe2000f8e00ff */
        /* <DEDUP_REMOVED lines=11> */
.L_x_1910:
[----:B------:R-:W-:Y:S01]  /*11250*/  ULDC.64 UR4, c[0x0][0x9f8] ;  /* 0x00027e0000047ab9 */ /* 0x000fe20000000a00 */
[----:B------:R-:W-:Y:S01]  /*11260*/  IMAD.U32 R5, RZ, RZ, UR43 ;  /* 0x0000002bff057e24 */ /* 0x000fe2000f8e00ff */
[----:B------:R-:W-:Y:S01]  /*11270*/  ISETP.NE.U32.AND P0, PT, RZ, UR4, PT ;  /* 0x00000004ff007c0c */ /* 0x000fe2000bf05070 */
[----:B------:R-:W-:Y:S01]  /*11280*/  IMAD.U32 R0, RZ, RZ, UR43 ;  /* 0x0000002bff007e24 */ /* 0x000fe2000f8e00ff */
[----:B------:R-:W-:Y:S01]  /*11290*/  ULDC.64 UR6, c[0x0][0x208] ;  /* 0x0000820000067ab9 */ /* 0x000fe20000000a00 */
[----:B------:R-:W1:Y:S01]  /*112a0*/  LDC R4, c[0x0][0x428] ;  /* 0x00010a00ff047b82 */ /* 0x000e620000000800 */
[----:B------:R-:W-:Y:S01]  /*112b0*/  ISETP.NE.AND.EX P0, PT, RZ, UR5, PT, P0 ;  /* 0x00000005ff007c0c */ /* 0x000fe2000bf05300 */
[----:B------:R-:W2:-:S12]  /*112c0*/  S2R R6, SR_TID.X ;  /* 0x0000000000067919 */ /* 0x000e980000002100 */
[----:B------:R-:W3:Y:S02]  /*112d0*/  @P0 LDC.64 R2, c[0x0][0x9f8] ;  /* 0x00027e00ff020b82 */ /* 0x000ee40000000a00 */
[----:B---3--:R-:W-:-:S05]  /*112e0*/  @P0 IMAD.WIDE R2, R5, 0x4, R2 ;  /* 0x0000000405020825 */ /* 0x008fca00078e0202 */
[----:B------:R3:W4:Y:S01]  /*112f0*/  @P0 LDG.E R0, desc[UR6][R2.64] ;  /* 0x0000000602000981 */ /* 0x000722000c1e1900 */
[----:B-1----:R-:W-:Y:S01]  /*11300*/  ISETP.NE.AND P0, PT, R4, 0x1, PT ;  /* 0x000000010400780c */ /* 0x002fe20003f05270 */
[----:B------:R-:W-:Y:S01]  /*11310*/  UMOV UR40, URZ ;  /* 0x0000003f00287c82 */ /* 0x000fe20008000000 */
[----:B--2---:R-:W-:Y:S01]  /*11320*/  LOP3.LUT R7, R6, 0x1f, RZ, 0xc0, !PT ;  /* 0x0000001f06077812 */ /* 0x004fe200078ec0ff */
[----:B------:R-:W-:Y:S01]  /*11330*/  UMOV UR8, 0x40 ;  /* 0x0000004000087882 */ /* 0x000fe20000000000 */
[----:B------:R-:W-:Y:S01]  /*11340*/  MOV R4, UR42 ;  /* 0x0000002a00047c02 */ /* 0x000fe20008000f00 */
        /* <DEDUP_REMOVED lines=19> */
[----:B------:R-:W-:Y:S01]  /*11480*/  VIADD R5, R19, 0xffffffff ;  /* 0xffffffff13057836 */ /* 0x000fe20000000000 */
[----:B-1----:R-:W-:Y:S01]  /*11490*/  ISETP.NE.U32.AND P0, PT, R2, RZ, PT ;  /* 0x000000ff0200720c */ /* 0x002fe20003f05070 */
[----:B------:R2:W-:Y:S03]  /*114a0*/  @!UP1 UTMAPF.L2.4D [UR12], [UR4] ;  /* 0x0000000c040095b8 */ /* 0x0005e60008018000 */
[----:B------:R-:W-:-:S04]  /*114b0*/  ISETP.NE.AND.EX P0, PT, R3, RZ, PT, P0 ;  /* 0x000000ff0300720c */ /* 0x000fc80003f05300 */
[----:B----4-:R-:W-:Y:S01]  /*114c0*/  SEL R6, R0, RZ, !P0 ;  /* 0x000000ff00067207 */ /* 0x010fe20004000000 */
[----:B--2---:R-:W-:Y:S08]  /*114d0*/  BRA.DIV UR6, `(.L_x_1912) ;  /* 0x0000002a06107947 */ /* 0x004ff0000b800000 */
.L_x_1963:
[----:B------:R-:W-:Y:S01]  /*114e0*/  UMOV UR4, 0xffffffff ;  /* 0xffffffff00047882 */ /* 0x000fe20000000000 */
[----:B------:R-:W-:Y:S02]  /*114f0*/  SHF.R.S32.HI R12, RZ, 0x1f, R0 ;  /* 0x0000001fff0c7819 */ /* 0x000fe40000011400 */
[----:B------:R-:W-:Y:S05]  /*11500*/  BRA.DIV UR4, `(.L_x_1913) ;  /* 0x0000002a04307947 */ /* 0x000fea000b800000 */
[----:B------:R-:W-:-:S13]  /*11510*/  ELECT P6, URZ, PT ;  /* 0x00000000003f782f */ /* 0x000fda00038c0000 */
.L_x_1966:
[----:B------:R-:W-:Y:S05]  /*11520*/  @!P6 BRA `(.L_x_1914) ;  /* 0x0000000000f8e947 */ /* 0x000fea0003800000 */
        /* <DEDUP_REMOVED lines=14> */
[----:B------:R-:W-:-:S03]  /*11610*/  SHF.R.S32.HI R7, RZ, 0x1f, R6 ;  /* 0x0000001fff077819 */ /* 0x000fc60000011406 */
[----:B------:R-:W-:-:S04]  /*11620*/  IMAD.WIDE.U32 R6, R0, UR4, R6 ;  /* 0x0000000400067c25 */ /* 0x000fc8000f8e0006 */
[----:B------:R-:W-:Y:S01]  /*11630*/  IMAD.IADD R9, R7, 0x1, R9 ;  /* 0x0000000107097824 */ /* 0x000fe200078e0209 */
[----:B------:R-:W-:-:S04]  /*11640*/  LEA R8, P2, R6, R2, 0x2 ;  /* 0x0000000206087211 */ /* 0x000fc800078410ff */
[----:B------:R-:W-:-:S05]  /*11650*/  LEA.HI.X R9, R6, R3, R9, 0x2, P2 ;  /* 0x0000000306097211 */ /* 0x000fca00010f1409 */
[----:B------:R1:W5:Y:S04]  /*11660*/  LDG.E R6, desc[UR6][R8.64] ;  /* 0x0000000608067981 */ /* 0x000368000c1e1900 */
.L_x_1915:
[----:B-1----:R-:W-:Y:S02]  /*11670*/  LEA R8, R16, R18, 0x3 ;  /* 0x0000001210087211 */ /* 0x002fe400078e18ff */
[----:B------:R-:W-:-:S04]  /*11680*/  SHF.L.U32 R7, R17, 0x1f, RZ ;  /* 0x0000001f11077819 */ /* 0x000fc800000006ff */
[----:B------:R-:W1:Y:S02]  /*11690*/  SYNCS.PHASECHK.TRANS64.TRYWAIT P2, [R8+URZ+0x36840], R7 ;  /* 0x03684007080075a7 */ /* 0x000e64000804017f */
[----:B-1----:R-:W-:Y:S05]  /*116a0*/  @!P2 BRA `(.L_x_1916) ;  /* 0x0000002400e8a947 */ /* 0x002fea0003800000 */
.L_x_1967:
        /* <DEDUP_REMOVED lines=11> */
.L_x_1917:
[----:B-1----:R-:W-:Y:S01]  /*11760*/  IMAD R7, R16, 0xa800, R18 ;  /* 0x0000a80010077824 */ /* 0x002fe200078e0212 */
        /* <DEDUP_REMOVED lines=26> */
.L_x_1914:
[----:B------:R-:W-:Y:S05]  /*11910*/  WARPSYNC.ALL ;  /* 0x0000000000007948 */ /* 0x000fea0003800000 */
[----:B------:R-:W2:Y:S01]  /*11920*/  LDL.LU R8, [R1+0x4] ;  /* 0x0000040001087983 */ /* 0x000ea20000300800 */
[----:B------:R-:W-:Y:S02]  /*11930*/  ELECT P2, URZ, PT ;  /* 0x00000000003f782f */ /* 0x000fe40003840000 */
[----:B------:R-:W-:Y:S01]  /*11940*/  ISETP.GE.AND P3, PT, R19, 0x2, PT ;  /* 0x000000021300780c */ /* 0x000fe20003f66270 */
[----:B------:R-:W-:Y:S01]  /*11950*/  UIADD3 UR4, UP0, UR38, 0x270, URZ ;  /* 0x0000027026047890 */ /* 0x000fe2000ff1e03f */
[----:B------:R-:W-:Y:S01]  /*11960*/  UMOV UR11, UR41 ;  /* 0x00000029000b7c82 */ /* 0x000fe20008000000 */
[----:B------:R-:W-:-:S02]  /*11970*/  UMOV UR12, UR42 ;  /* 0x0000002a000c7c82 */ /* 0x000fc40008000000 */
[----:B------:R-:W-:Y:S01]  /*11980*/  UIADD3.X UR5, URZ, UR39, URZ, UP0, !UPT ;  /* 0x000000273f057290 */ /* 0x000fe200087fe43f */
[----:B------:R-:W-:Y:S01]  /*11990*/  UMOV UR13, UR43 ;  /* 0x0000002b000d7c82 */ /* 0x000fe20008000000 */
[----:B------:R-:W-:Y:S01]  /*119a0*/  UMOV UR6, 0x0 ;  /* 0x0000000000067882 */ /* 0x000fe20000000000 */
[----:B------:R-:W-:Y:S01]  /*119b0*/  UMOV UR7, 0x12f00000 ;  /* 0x12f0000000077882 */ /* 0x000fe20000000000 */
[----:B------:R-:W-:Y:S01]  /*119c0*/  UMOV UR10, URZ ;  /* 0x0000003f000a7c82 */ /* 0x000fe20008000000 */
[----:B------:R-:W-:Y:S01]  /*119d0*/  UMOV UR27, UR41 ;  /* 0x00000029001b7c82 */ /* 0x000fe20008000000 */
[----:B------:R-:W-:Y:S01]  /*119e0*/  @P2 IMAD.MOV.U32 R7, RZ, RZ, 0xc000 ;  /* 0x0000c000ff072424 */ /* 0x000fe200078e00ff */
[----:B------:R-:W-:Y:S06]  /*119f0*/  BAR.SYNC.DEFER_BLOCKING 0x8, 0x120 ;  /* 0x0204800000007b1d */ /* 0x000fec0000010000 */
[----:B------:R-:W-:Y:S01]  /*11a00*/  UMOV UR28, UR42 ;  /* 0x0000002a001c7c82 */ /* 0x000fe20008000000 */
[----:B------:R-:W-:Y:S01]  /*11a10*/  UMOV UR29, UR43 ;  /* 0x0000002b001d7c82 */ /* 0x000fe20008000000 */
[----:B------:R-:W-:Y:S01]  /*11a20*/  UMOV UR26, 0x40 ;  /* 0x00000040001a7882 */ /* 0x000fe20000000000 */
[----:B------:R-:W-:Y:S01]  /*11a30*/  UMOV UR19, UR41 ;  /* 0x0000002900137c82 */ /* 0x000fe20008000000 */
[----:B------:R-:W-:Y:S01]  /*11a40*/  UMOV UR20, UR42 ;  /* 0x0000002a00147c82 */ /* 0x000fe20008000000 */
[----:B------:R-:W-:Y:S01]  /*11a50*/  UMOV UR21, UR43 ;  /* 0x0000002b00157c82 */ /* 0x000fe20008000000 */
[----:B------:R-:W-:Y:S01]  /*11a60*/  UMOV UR18, 0x80 ;  /* 0x0000008000127882 */ /* 0x000fe20000000000 */
[----:B------:R1:W-:Y:S02]  /*11a70*/  @P2 SYNCS.ARRIVE.TRANS64 RZ, [R18+URZ+0x36800], R7 ;  /* 0x0368000712ff29a7 */ /* 0x0003e4000800003f */
[----:B-1----:R-:W-:-:S05]  /*11a80*/  @P2 VIADD R7, R18, 0x15400 ;  /* 0x0001540012072836 */ /* 0x002fca0000000000 */
[----:B------:R-:W-:Y:S01]  /*11a90*/  @P2 R2UR UR8, R7 ;  /* 0x00000000070822ca */ /* 0x000fe200000e0000 */
[----:B------:R-:W-:-:S05]  /*11aa0*/  @P2 VIADD R7, R18, 0x36800 ;  /* 0x0003680012072836 */ /* 0x000fca0000000000 */
[----:B------:R-:W-:Y:S01]  /*11ab0*/  @P2 R2UR UR9, R7 ;  /* 0x00000000070922ca */ /* 0x000fe200000e0000 */
[----:B------:R-:W-:-:S05]  /*11ac0*/  @P2 VIADD R7, R18, 0x19400 ;  /* 0x0001940012072836 */ /* 0x000fca0000000000 */
[----:B------:R-:W-:Y:S02]  /*11ad0*/  @P2 R2UR UR24, R7 ;  /* 0x00000000071822ca */ /* 0x000fe400000e0000 */
[----:B------:R-:W-:-:S04]  /*11ae0*/  @P2 IADD3 R7, R18, 0x1d400, RZ ;  /* 0x0001d40012072810 */ /* 0x000fc80007ffe0ff */
[----:B------:R-:W-:Y:S01]  /*11af0*/  @P2 R2UR UR16, R7 ;  /* 0x00000000071022ca */ /* 0x000fe200000e0000 */
[----:B------:R-:W-:Y:S01]  /*11b00*/  UMOV UR25, UR9 ;  /* 0x0000000900197c82 */ /* 0x000fe20008000000 */
[----:B------:R1:W-:Y:S01]  /*11b10*/  UTMALDG.4D [UR8], [UR4], desc[UR6] ;  /* 0x00000608040075b4 */ /* 0x0003e20008019000 */
[----:B------:R-:W-:-:S04]  /*11b20*/  UMOV UR17, UR9 ;  /* 0x0000000900117c82 */ /* 0x000fc80008000000 */
[----:B------:R1:W-:Y:S06]  /*11b30*/  UTMALDG.4D [UR24], [UR4], desc[UR6] ;  /* 0x00000618040075b4 */ /* 0x0003ec0008019000 */
[----:B------:R1:W-:Y:S01]  /*11b40*/  UTMALDG.4D [UR16], [UR4], desc[UR6] ;  /* 0x00000610040075b4 */ /* 0x0003e20008019000 */
[----:B--2---:R-:W-:-:S05]  /*11b50*/  VIADD R8, R8, 0x1 ;  /* 0x0000000108087836 */ /* 0x004fca0000000000 */
[----:B------:R-:W-:Y:S01]  /*11b60*/  LEA.HI R7, R8, R8, RZ, 0x1 ;  /* 0x0000000808077211 */ /* 0x000fe200078f08ff */
[----:B------:R1:W-:Y:S03]  /*11b70*/  STL [R1+0x4], R8 ;  /* 0x0000040801007387 */ /* 0x0003e60000100800 */
[----:B------:R-:W-:-:S05]  /*11b80*/  LOP3.LUT R7, R7, 0xfffffffe, RZ, 0xc0, !PT ;  /* 0xfffffffe07077812 */ /* 0x000fca00078ec0ff */
[----:B------:R-:W-:-:S05]  /*11b90*/  IMAD.IADD R7, R8, 0x1, -R7 ;  /* 0x0000000108077824 */ /* 0x000fca00078e0a07 */
[----:B------:R-:W-:-:S04]  /*11ba0*/  SHF.L.U32 R7, R7, 0x1f, RZ ;  /* 0x0000001f07077819 */ /* 0x000fc800000006ff */
[----:B------:R-:W2:Y:S02]  /*11bb0*/  SYNCS.PHASECHK.TRANS64.TRYWAIT P2, [R18+URZ+0x36820], R7 ;  /* 0x03682007120075a7 */ /* 0x000ea4000804017f */
[----:B-12---:R-:W-:Y:S05]  /*11bc0*/  @!P2 BRA `(.L_x_1918) ;  /* 0x0000002000b4a947 */ /* 0x006fea0003800000 */
.L_x_1968:
[----:B------:R-:W-:Y:S05]  /*11bd0*/  @!P3 BRA `(.L_x_1919) ;  /* 0x00000014007cb947 */ /* 0x000fea0003800000 */
[C---:B-1----:R-:W-:Y:S01]  /*11be0*/  LOP3.LUT R7, R19.reuse, 0x1, RZ, 0xc0, !PT ;  /* 0x0000000113077812 */ /* 0x042fe200078ec0ff */
[----:B------:R-:W-:Y:S01]  /*11bf0*/  VIADD R10, R19, 0xfffffffe ;  /* 0xfffffffe130a7836 */ /* 0x000fe20000000000 */
[----:B------:R-:W-:Y:S02]  /*11c00*/  ULDC.64 UR36, c[0x0][0x408] ;  /* 0x0001020000247ab9 */ /* 0x000fe40000000a00 */
[----:B------:R-:W-:Y:S01]  /*11c10*/  ISETP.NE.U32.AND P2, PT, R7, 0x1, PT ;  /* 0x000000010700780c */ /* 0x000fe20003f45070 */
[----:B------:R-:W-:-:S12]  /*11c20*/  IMAD.MOV.U32 R7, RZ, RZ, R10 ;  /* 0x000000ffff077224 */ /* 0x000fd800078e000a */
[----:B------:R-:W-:Y:S05]  /*11c30*/  @!P2 BRA `(.L_x_1920) ;  /* 0x0000000400cca947 */ /* 0x000fea0003800000 */
[----:B------:R-:W-:Y:S01]  /*11c40*/  VIADD R11, R16, 0x1 ;  /* 0x00000001100b7836 */ /* 0x000fe20000000000 */
[----:B------:R-:W-:Y:S04]  /*11c50*/  BSSY B0, `(.L_x_1921) ;  /* 0x000006e000007945 */ /* 0x000fe80003800000 */
[----:B------:R-:W-:-:S04]  /*11c60*/  ISETP.NE.AND P2, PT, R11, 0x2, PT ;  /* 0x000000020b00780c */ /* 0x000fc80003f45270 */
[----:B------:R-:W-:Y:S02]  /*11c70*/  SEL R8, RZ, 0x1, P2 ;  /* 0x00000001ff087807 */ /* 0x000fe40001000000 */
[----:B------:R-:W-:Y:S02]  /*11c80*/  SEL R11, R11, RZ, P2 ;  /* 0x000000ff0b0b7207 */ /* 0x000fe40001000000 */
[----:B------:R-:W-:Y:S01]  /*11c90*/  LOP3.LUT R13, R17, R8, RZ, 0x3c, !PT ;  /* 0x00000008110d7212 */ /* 0x000fe200078e3cff */
[----:B------:R-:W-:Y:S06]  /*11ca0*/  @!P6 BRA `(.L_x_1922) ;  /* 0x0000000400a0e947 */ /* 0x000fec0003800000 */
[----:B------:R-:W-:Y:S01]  /*11cb0*/  MOV R8, R6 ;  /* 0x0000000600087202 */ /* 0x000fe20000000f00 */
        /* <DEDUP_REMOVED lines=20> */
.L_x_1923:
[----:B-1----:R-:W-:Y:S01]  /*11e00*/  IMAD R3, R11, 0x8, R18 ;  /* 0x000000080b037824 */ /* 0x002fe200078e0212 */
[----:B------:R-:W-:-:S04]  /*11e10*/  SHF.L.U32 R2, R13, 0x1f, RZ ;  /* 0x0000001f0d027819 */ /* 0x000fc800000006ff */
[----:B------:R-:W1:Y:S02]  /*11e20*/  SYNCS.PHASECHK.TRANS64.TRYWAIT P2, [R3+URZ+0x36840], R2 ;  /* 0x03684002030075a7 */ /* 0x000e64000804017f */
[----:B-1----:R-:W-:Y:S05]  /*11e30*/  @!P2 BRA `(.L_x_1924) ;  /* 0x00000020002ca947 */ /* 0x002fea0003800000 */
.L_x_1969:
        /* <DEDUP_REMOVED lines=11> */
.L_x_1925:
        /* <DEDUP_REMOVED lines=12> */
[----:B------:R-:W-:Y:S01]  /*11fb0*/  VIADD R3, R18, 0x36800 ;  /* 0x0003680012037836 */ /* 0x000fe20000000000 */
[----:B------:R-:W-:Y:S01]  /*11fc0*/  UMOV UR17, 0x80 ;  /* 0x0000008000117882 */ /* 0x000fe20000000000 */
[----:B------:R-:W-:Y:S01]  /*11fd0*/  UIADD3 UR9, UR9, 0x36830, URZ ;  /* 0x0003683009097890 */ /* 0x000fe2000fffe03f */
[----:B------:R-:W-:Y:S01]  /*11fe0*/  SHF.L.U32 R2, R17, 0x1f, RZ ;  /* 0x0000001f11027819 */ /* 0x000fe200000006ff */
[----:B------:R-:W-:Y:S01]  /*11ff0*/  UIMAD UR11, UR11, 0x70, URZ ;  /* 0x000000700b0b78a4 */ /* 0x000fe2000f8e023f */
[----:B------:R-:W-:Y:S01]  /*12000*/  IMAD R3, R16, 0x8, R3 ;  /* 0x0000000810037824 */ /* 0x000fe200078e0203 */
[----:B------:R-:W-:-:S02]  /*12010*/  UIADD3 UR8, UR14, 0x21400, URZ ;  /* 0x000214000e087890 */ /* 0x000fc4000fffe03f */
        /* <DEDUP_REMOVED lines=11> */
.L_x_1970:
[----:B------:R-:W-:Y:S05]  /*120d0*/  @P3 BRA `(.L_x_1927) ;  /* 0x0000000000203947 */ /* 0x000fea0003800000 */
[----:B------:R-:W2:Y:S01]  /*120e0*/  S2R R9, SR_TID.X ;  /* 0x0000000000097919 */ /* 0x000ea20000002100 */
[----:B-1----:R-:W-:Y:S02]  /*120f0*/  IMAD R2, R16, 0x8, R18 ;  /* 0x0000000810027824 */ /* 0x002fe400078e0212 */
[----:B------:R-:W-:-:S04]  /*12100*/  IMAD.MOV.U32 R3, RZ, RZ, 0xa800 ;  /* 0x0000a800ff037424 */ /* 0x000fc800078e00ff */
[----:B------:R3:W-:Y:S01]  /*12110*/  SYNCS.ARRIVE.TRANS64 RZ, [R2+URZ+0x36850], R3 ;  /* 0x0368500302ff79a7 */ /* 0x0007e2000800003f */
[----:B--2---:R-:W-:-:S04]  /*12120*/  LOP3.LUT R9, R9, 0x1f, RZ, 0xc0, !PT ;  /* 0x0000001f09097812 */ /* 0x004fc800078ec0ff */
[----:B------:R-:W-:-:S13]  /*12130*/  ISETP.NE.AND P2, PT, R9, RZ, PT ;  /* 0x000000ff0900720c */ /* 0x000fda0003f45270 */
[----:B---3--:R-:W-:Y:S05]  /*12140*/  @!P2 BRA `(.L_x_1927) ;  /* 0x000000000004a947 */ /* 0x008fea0003800000 */
[----:B------:R-:W-:Y:S01]  /*12150*/  BPT.TRAP 0x1 ;  /* 0x000000040000795c */ /* 0x000fe20000300000 */
.L_x_1927:
[--C-:B-1----:R-:W-:Y:S01]  /*12160*/  IMAD R2, R16, 0x8, R18.reuse ;  /* 0x0000000810027824 */ /* 0x102fe200078e0212 */
[----:B------:R-:W-:Y:S01]  /*12170*/  R2UR UR11, R5 ;  /* 0x00000000050b72ca */ /* 0x000fe200000e0000 */
[----:B------:R-:W-:Y:S01]  /*12180*/  UIADD3 UR4, UP0, UR38, 0x470, URZ ;  /* 0x0000047026047890 */ /* 0x000fe2000ff1e03f */
[----:B------:R-:W-:Y:S01]  /*12190*/  R2UR UR13, R6 ;  /* 0x00000000060d72ca */ /* 0x000fe200000e0000 */
[----:B------:R-:W-:Y:S01]  /*121a0*/  UMOV UR10, URZ ;  /* 0x0000003f000a7c82 */ /* 0x000fe20008000000 */
[----:B------:R-:W-:Y:S01]  /*121b0*/  R2UR UR9, R2 ;  /* 0x00000000020972ca */ /* 0x000fe200000e0000 */
[----:B------:R-:W-:Y:S01]  /*121c0*/  IMAD R2, R16, 0xa800, R18 ;  /* 0x0000a80010027824 */ /* 0x000fe200078e0212 */
[----:B------:R-:W-:Y:S01]  /*121d0*/  R2UR UR12, R4 ;  /* 0x00000000040c72ca */ /* 0x000fe200000e0000 */
[----:B------:R-:W-:Y:S01]  /*121e0*/  UIADD3.X UR5, URZ, UR39, URZ, UP0, !UPT ;  /* 0x000000273f057290 */ /* 0x000fe200087fe43f */
[----:B------:R-:W-:Y:S01]  /*121f0*/  MOV R6, R8 ;  /* 0x0000000800067202 */ /* 0x000fe20000000f00 */
[----:B------:R-:W-:Y:S01]  /*12200*/  UMOV UR6, 0x0 ;  /* 0x0000000000067882 */ /* 0x000fe20000000000 */
[----:B------:R-:W-:Y:S01]  /*12210*/  R2UR UR15, R2 ;  /* 0x00000000020f72ca */ /* 0x000fe200000e0000 */
[----:B------:R-:W-:Y:S01]  /*12220*/  UMOV UR7, 0x14f00000 ;  /* 0x14f0000000077882 */ /* 0x000fe20000000000 */
[----:B------:R-:W-:Y:S01]  /*12230*/  UMOV UR16, 0x40 ;  /* 0x0000004000107882 */ /* 0x000fe20000000000 */
[----:B------:R-:W-:Y:S01]  /*12240*/  UIMAD UR11, UR11, 0x70, URZ ;  /* 0x000000700b0b78a4 */ /* 0x000fe2000f8e023f */
[----:B------:R-:W-:-:S03]  /*12250*/  IMAD.MOV.U32 R5, RZ, RZ, R7 ;  /* 0x000000ffff057224 */ /* 0x000fc600078e0007 */
        /* <DEDUP_REMOVED lines=13> */
.L_x_1922:
[----:B------:R-:W-:Y:S05]  /*12330*/  BSYNC B0 ;  /* 0x0000000000007941 */ /* 0x000fea0003800000 */
.L_x_1921:
[----:B------:R-:W-:Y:S02]  /*12340*/  VIADD R7, R19, 0xfffffffd ;  /* 0xfffffffd13077836 */ /* 0x000fe40000000000 */
[----:B------:R-:W-:Y:S02]  /*12350*/  IMAD.MOV.U32 R16, RZ, RZ, R11 ;  /* 0x000000ffff107224 */ /* 0x000fe400078e000b */
[----:B------:R-:W-:-:S07]  /*12360*/  IMAD.MOV.U32 R17, RZ, RZ, R13 ;  /* 0x000000ffff117224 */ /* 0x000fce00078e000d */
.L_x_1920:
[----:B------:R-:W-:Y:S01]  /*12370*/  ISETP.NE.AND P2, PT, R10, RZ, PT ;  /* 0x000000ff0a00720c */ /* 0x000fe20003f45270 */
[----:B------:R-:W-:-:S12]  /*12380*/  BSSY B0, `(.L_x_1919) ;  /* 0x00000e4000007945 */ /* 0x000fd80003800000 */
[----:B------:R-:W-:Y:S05]  /*12390*/  @!P2 BRA `(.L_x_1928) ;  /* 0x0000000c0088a947 */ /* 0x000fea0003800000 */
[----:B------:R-:W-:-:S07]  /*123a0*/  IMAD.MOV.U32 R8, RZ, RZ, R6 ;  /* 0x000000ffff087224 */ /* 0x000fce00078e0006 */
.L_x_1943:
[----:B------:R-:W-:Y:S01]  /*123b0*/  IADD3 R10, R16, 0x1, RZ ;  /* 0x00000001100a7810 */ /* 0x000fe20007ffe0ff */
        /* <DEDUP_REMOVED lines=15> */
[----:B------:R-:W-:Y:S01]  /*124b0*/  @P2 SHF.R.U32.HI R2, RZ, R3, R14 ;  /* 0x00000003ff022219 */ /* 0x000fe2000001160e */
[----:B------:R-:W-:-:S03]  /*124c0*/  IMAD R14, R12, UR36, RZ ;  /* 0x000000240c0e7c24 */ /* 0x000fc6000f8e02ff */
[--C-:B------:R-:W-:Y:S01]  /*124d0*/  SHF.R.S32.HI R3, RZ, 0x1f, R2.reuse ;  /* 0x0000001fff037819 */ /* 0x100fe20000011402 */
[----:B------:R-:W-:Y:S02]  /*124e0*/  IMAD.MOV R13, RZ, RZ, -R2 ;  /* 0x000000ffff0d7224 */ /* 0x000fe400078e0a02 */
[----:B------:R-:W-:Y:S02]  /*124f0*/  IMAD R14, R0, UR37, R14 ;  /* 0x00000025000e7c24 */ /* 0x000fe4000f8e020e */
[----:B------:R-:W-:Y:S02]  /*12500*/  IMAD R13, R8, R13, R7 ;  /* 0x0000000d080d7224 */ /* 0x000fe400078e0207 */
[----:B------:R-:W1:Y:S01]  /*12510*/  LDC.64 R8, c[0x0][0x3f8] ;  /* 0x0000fe00ff087b82 */ /* 0x000e620000000a00 */
[----:B------:R-:W-:-:S04]  /*12520*/  IMAD.WIDE.U32 R2, R0, UR36, R2 ;  /* 0x0000002400027c25 */ /* 0x000fc8000f8e0002 */
[----:B------:R-:W-:Y:S01]  /*12530*/  IMAD.IADD R14, R14, 0x1, R3 ;  /* 0x000000010e0e7824 */ /* 0x000fe200078e0203 */
[----:B-1----:R-:W-:-:S04]  /*12540*/  LEA R8, P2, R2, R8, 0x2 ;  /* 0x0000000802087211 */ /* 0x002fc800078410ff */
[----:B------:R-:W-:-:S05]  /*12550*/  LEA.HI.X R9, R2, R9, R14, 0x2, P2 ;  /* 0x0000000902097211 */ /* 0x000fca00010f140e */
[----:B------:R1:W5:Y:S04]  /*12560*/  LDG.E R8, desc[UR4][R8.64] ;  /* 0x0000000408087981 */ /* 0x000368000c1e1900 */
.L_x_1931:
[----:B------:R-:W-:Y:S01]  /*12570*/  IMAD R2, R10, 0x8, R18 ;  /* 0x000000080a027824 */ /* 0x000fe200078e0212 */
[----:B------:R-:W-:-:S04]  /*12580*/  SHF.L.U32 R3, R11, 0x1f, RZ ;  /* 0x0000001f0b037819 */ /* 0x000fc800000006ff */
[----:B------:R-:W2:Y:S02]  /*12590*/  SYNCS.PHASECHK.TRANS64.TRYWAIT P2, [R2+URZ+0x36840], R3 ;  /* 0x03684003020075a7 */ /* 0x000ea4000804017f */
[----:B--2---:R-:W-:Y:S05]  /*125a0*/  @!P2 BRA `(.L_x_1932) ;  /* 0x000000180078a947 */ /* 0x004fea0003800000 */
.L_x_1971:
[----:B-1----:R-:W1:Y:S02]  /*125b0*/  S2R R9, SR_TID.X ;  /* 0x0000000000097919 */ /* 0x002e640000002100 */
[----:B-1----:R-:W-:-:S04]  /*125c0*/  LOP3.LUT R9, R9, 0x7f, RZ, 0xc0, !PT ;  /* 0x0000007f09097812 */ /* 0x002fc800078ec0ff */
[----:B------:R-:W-:-:S13]  /*125d0*/  ISETP.NE.AND P3, PT, R9, RZ, PT ;  /* 0x000000ff0900720c */ /* 0x000fda0003f65270 */
[----:B------:R-:W-:Y:S05]  /*125e0*/  @P3 BRA `(.L_x_1933) ;  /* 0x00000000001c3947 */ /* 0x000fea0003800000 */
[----:B------:R-:W1:Y:S01]  /*125f0*/  S2R R9, SR_TID.X ;  /* 0x0000000000097919 */ /* 0x000e620000002100 */
[----:B--2---:R-:W-:-:S04]  /*12600*/  MOV R3, 0xa800 ;  /* 0x0000a80000037802 */ /* 0x004fc80000000f00 */
[----:B------:R3:W-:Y:S01]  /*12610*/  SYNCS.ARRIVE.TRANS64 RZ, [R2+URZ+0x36830], R3 ;  /* 0x0368300302ff79a7 */ /* 0x0007e2000800003f */
[----:B-1----:R-:W-:-:S04]  /*12620*/  LOP3.LUT R9, R9, 0x1f, RZ, 0xc0, !PT ;  /* 0x0000001f09097812 */ /* 0x002fc800078ec0ff */
[----:B------:R-:W-:-:S13]  /*12630*/  ISETP.NE.AND P2, PT, R9, RZ, PT ;  /* 0x000000ff0900720c */ /* 0x000fda0003f45270 */
[----:B---3--:R-:W-:Y:S05]  /*12640*/  @!P2 BRA `(.L_x_1933) ;  /* 0x000000000004a947 */ /* 0x008fea0003800000 */
[----:B------:R-:W-:Y:S01]  /*12650*/  BPT.TRAP 0x1 ;  /* 0x000000040000795c */ /* 0x000fe20000300000 */
.L_x_1933:
[----:B------:R-:W-:Y:S01]  /*12660*/  R2UR UR9, R2 ;  /* 0x00000000020972ca */ /* 0x000fe200000e0000 */
[----:B--2---:R-:W-:Y:S01]  /*12670*/  IMAD R2, R10, 0xa800, R18 ;  /* 0x0000a8000a027824 */ /* 0x004fe200078e0212 */
[----:B------:R-:W-:Y:S01]  /*12680*/  R2UR UR11, R13 ;  /* 0x000000000d0b72ca */ /* 0x000fe200000e0000 */
        /* <DEDUP_REMOVED lines=9> */
[----:B------:R-:W-:Y:S01]  /*12720*/  VIADD R3, R18, 0x36800 ;  /* 0x0003680012037836 */ /* 0x000fe20000000000 */
[----:B------:R-:W-:Y:S01]  /*12730*/  UIADD3 UR9, UR9, 0x36830, URZ ;  /* 0x0003683009097890 */ /* 0x000fe2000fffe03f */
[----:B------:R-:W-:Y:S01]  /*12740*/  SHF.L.U32 R17, R17, 0x1f, RZ ;  /* 0x0000001f11117819 */ /* 0x000fe200000006ff */
[----:B------:R-:W-:Y:S01]  /*12750*/  UIMAD UR11, UR11, 0x70, URZ ;  /* 0x000000700b0b78a4 */ /* 0x000fe2000f8e023f */
[----:B------:R-:W-:Y:S01]  /*12760*/  IMAD R2, R16, 0x8, R3 ;  /* 0x0000000810027824 */ /* 0x000fe200078e0203 */
[----:B------:R-:W-:-:S02]  /*12770*/  UMOV UR17, 0x80 ;  /* 0x0000008000117882 */ /* 0x000fc40000000000 */
        /* <DEDUP_REMOVED lines=12> */
.L_x_1972:
        /* <DEDUP_REMOVED lines=8> */
.L_x_1935:
[----:B------:R-:W-:Y:S01]  /*128c0*/  IMAD R16, R16, 0xa800, R18 ;  /* 0x0000a80010107824 */ /* 0x000fe200078e0212 */
        /* <DEDUP_REMOVED lines=12> */
[----:B------:R-:W-:Y:S01]  /*12990*/  UIMAD UR11, UR11, 0x70, URZ ;  /* 0x000000700b0b78a4 */ /* 0x000fe2000f8e023f */
[----:B------:R-:W-:Y:S01]  /*129a0*/  IMAD.MOV.U32 R6, RZ, RZ, R8 ;  /* 0x000000ffff067224 */ /* 0x000fe200078e0008 */
        /* <DEDUP_REMOVED lines=14> */
.L_x_1930:
[----:B------:R-:W-:Y:S05]  /*12a90*/  BSYNC B1 ;  /* 0x0000000000017941 */ /* 0x000fea0003800000 */
.L_x_1929:
[----:B------:R-:W-:Y:S01]  /*12aa0*/  IADD3 R16, R10, 0x1, RZ ;  /* 0x000000010a107810 */ /* 0x000fe20007ffe0ff */
[----:B------:R-:W-:Y:S03]  /*12ab0*/  BSSY B1, `(.L_x_1936) ;  /* 0x000006d000017945 */ /* 0x000fe60003800000 */
        /* <DEDUP_REMOVED lines=8> */
[----:B------:R-:W-:Y:S01]  /*12b40*/  IMAD R14, R12, UR36, RZ ;  /* 0x000000240c0e7c24 */ /* 0x000fe2000f8e02ff */
[----:B------:R-:W-:-:S03]  /*12b50*/  ULDC.64 UR4, c[0x0][0x208] ;  /* 0x0000820000047ab9 */ /* 0x000fc60000000a00 */
        /* <DEDUP_REMOVED lines=15> */
.L_x_1938:
[----:B------:R-:W-:Y:S01]  /*12c50*/  IMAD R2, R16, 0x8, R18 ;  /* 0x0000000810027824 */ /* 0x000fe200078e0212 */
[----:B------:R-:W-:-:S04]  /*12c60*/  SHF.L.U32 R3, R17, 0x1f, RZ ;  /* 0x0000001f11037819 */ /* 0x000fc800000006ff */
[----:B------:R-:W2:Y:S02]  /*12c70*/  SYNCS.PHASECHK.TRANS64.TRYWAIT P2, [R2+URZ+0x36840], R3 ;  /* 0x03684003020075a7 */ /* 0x000ea4000804017f */
[----:B--2---:R-:W-:Y:S05]  /*12c80*/  @!P2 BRA `(.L_x_1939) ;  /* 0x0000001000e8a947 */ /* 0x004fea0003800000 */
.L_x_1973:
        /* <DEDUP_REMOVED lines=11> */
.L_x_1940:
[----:B--2---:R-:W-:Y:S01]  /*12d40*/  VIADD R3, R18, 0x36800 ;  /* 0x0003680012037836 */ /* 0x004fe20000000000 */
[----:B------:R-:W-:Y:S01]  /*12d50*/  R2UR UR11, R13 ;  /* 0x000000000d0b72ca */ /* 0x000fe200000e0000 */
[----:B------:R-:W-:Y:S01]  /*12d60*/  UIADD3 UR4, UP0, UR38, 0x370, URZ ;  /* 0x0000037026047890 */ /* 0x000fe2000ff1e03f */
[----:B------:R-:W-:Y:S01]  /*12d70*/  R2UR UR12, R4 ;  /* 0x00000000040c72ca */ /* 0x000fe200000e0000 */
[--C-:B------:R-:W-:Y:S01]  /*12d80*/  IMAD R2, R16, 0x8, R3.reuse ;  /* 0x0000000810027824 */ /* 0x100fe200078e0203 */
[----:B-----5:R-:W-:Y:S01]  /*12d90*/  R2UR UR13, R8 ;  /* 0x00000000080d72ca */ /* 0x020fe200000e0000 */
[----:B------:R-:W-:Y:S01]  /*12da0*/  UIADD3.X UR5, URZ, UR39, URZ, UP0, !UPT ;  /* 0x000000273f057290 */ /* 0x000fe200087fe43f */
[----:B------:R-:W-:Y:S01]  /*12db0*/  SHF.L.U32 R11, R11, 0x1f, RZ ;  /* 0x0000001f0b0b7819 */ /* 0x000fe200000006ff */
[----:B------:R-:W-:Y:S01]  /*12dc0*/  UMOV UR10, URZ ;  /* 0x0000003f000a7c82 */ /* 0x000fe20008000000 */
[----:B------:R-:W-:Y:S01]  /*12dd0*/  R2UR UR9, R2 ;  /* 0x00000000020972ca */ /* 0x000fe200000e0000 */
[----:B------:R-:W-:Y:S01]  /*12de0*/  IMAD R2, R16, 0xa800, R18 ;  /* 0x0000a80010027824 */ /* 0x000fe200078e0212 */
[----:B------:R-:W-:Y:S01]  /*12df0*/  UMOV UR6, 0x0 ;  /* 0x0000000000067882 */ /* 0x000fe20000000000 */
[----:B------:R-:W-:Y:S01]  /*12e00*/  UMOV UR7, 0x14f00000 ;  /* 0x14f0000000077882 */ /* 0x000fe20000000000 */
[----:B------:R-:W-:Y:S01]  /*12e10*/  UMOV UR17, 0x40 ;  /* 0x0000004000117882 */ /* 0x000fe20000000000 */
[----:B------:R-:W-:Y:S01]  /*12e20*/  UIMAD UR11, UR11, 0x70, URZ ;  /* 0x000000700b0b78a4 */ /* 0x000fe2000f8e023f */
[----:B------:R-:W-:Y:S01]  /*12e30*/  R2UR UR8, R2 ;  /* 0x00000000020872ca */ /* 0x000fe200000e0000 */
[----:B------:R-:W-:Y:S01]  /*12e40*/  UMOV UR18, 0x80 ;  /* 0x0000008000127882 */ /* 0x000fe20000000000 */
[----:B------:R-:W-:-:S05]  /*12e50*/  IMAD R2, R10, 0x8, R3 ;  /* 0x000000080a027824 */ /* 0x000fca00078e0203 */
        /* <DEDUP_REMOVED lines=14> */
.L_x_1974:
        /* <DEDUP_REMOVED lines=8> */
.L_x_1942:
        /* <DEDUP_REMOVED lines=13> */
[----:B------:R-:W-:Y:S01]  /*13090*/  MOV R6, R8 ;  /* 0x0000000800067202 */ /* 0x000fe20000000f00 */
[----:B------:R-:W-:-:S02]  /*130a0*/  UIMAD UR11, UR11, 0x70, URZ ;  /* 0x000000700b0b78a4 */ /* 0x000fc4000f8e023f */
        /* <DEDUP_REMOVED lines=13> */
.L_x_1937:
[----:B------:R-:W-:Y:S05]  /*13180*/  BSYNC B1 ;  /* 0x0000000000017941 */ /* 0x000fea0003800000 */
.L_x_1936:
[C---:B------:R-:W-:Y:S01]  /*13190*/  ISETP.GT.AND P2, PT, R7.reuse, 0x1, PT ;  /* 0x000000010700780c */ /* 0x040fe20003f44270 */
[----:B------:R-:W-:-:S12]  /*131a0*/  VIADD R7, R7, 0xfffffffe ;  /* 0xfffffffe07077836 */ /* 0x000fd80000000000 */
[----:B------:R-:W-:Y:S05]  /*131b0*/  @P2 BRA `(.L_x_1943) ;  /* 0xfffffff0007c2947 */ /* 0x000fea000383ffff */
.L_x_1928:
[----:B------:R-:W-:Y:S05]  /*131c0*/  BSYNC B0 ;  /* 0x0000000000007941 */ /* 0x000fea0003800000 */
.L_x_1919:
[----:B------:R-:W-:Y:S04]  /*131d0*/  BSSY B0, `(.L_x_1944) ;  /* 0x0000010000007945 */ /* 0x000fe80003800000 */
[----:B------:R-:W-:Y:S05]  /*131e0*/  @P1 BRA `(.L_x_1945) ;  /* 0x0000000000381947 */ /* 0x000fea0003800000 */
[----:B-1----:R-:W1:Y:S01]  /*131f0*/  S2R R7, SR_LANEID ;  /* 0x0000000000077919 */ /* 0x002e620000000000 */
        /* <DEDUP_REMOVED lines=11> */
[----:B-1----:R-:W-:-:S05]  /*132b0*/  IADD3 R0, R0, UR44, R9 ;  /* 0x0000002c00007c10 */ /* 0x002fca000fffe009 */
[----:B------:R2:W-:Y:S02]  /*132c0*/  STL [R1], R0 ;  /* 0x0000000001007387 */ /* 0x0005e40000100800 */
.L_x_1945:
[----:B------:R-:W-:Y:S05]  /*132d0*/  BSYNC B0 ;  /* 0x0000000000007941 */ /* 0x000fea0003800000 */
.L_x_1944:
[----:B------:R-:W-:Y:S04]  /*132e0*/  BSSY B0, `(.L_x_1946) ;  /* 0x000002c000007945 */ /* 0x000fe80003800000 */
[----:B------:R-:W-:Y:S05]  /*132f0*/  @!P6 BRA `(.L_x_1947) ;  /* 0x0000000000a8e947 */ /* 0x000fea0003800000 */
[----:B--2---:R-:W1:Y:S01]  /*13300*/  S2R R0, SR_TID.X ;  /* 0x0000000000007919 */ /* 0x004e620000002100 */
[----:B------:R-:W-:Y:S01]  /*13310*/  IMAD R3, R16, 0x8, R18 ;  /* 0x0000000810037824 */ /* 0x000fe200078e0212 */
[----:B-1----:R-:W-:Y:S02]  /*13320*/  LOP3.LUT R2, R0, 0x7f, RZ, 0xc0, !PT ;  /* 0x0000007f00027812 */ /* 0x002fe400078ec0ff */
[----:B------:R-:W-:Y:S02]  /*13330*/  SHF.L.U32 R0, R17, 0x1f, RZ ;  /* 0x0000001f11007819 */ /* 0x000fe400000006ff */
[----:B------:R-:W-:Y:S02]  /*13340*/  ISETP.NE.AND P1, PT, R2, RZ, PT ;  /* 0x000000ff0200720c */ /* 0x000fe40003f25270 */
[----:B------:R-:W1:Y:S02]  /*13350*/  SYNCS.PHASECHK.TRANS64.TRYWAIT P0, [R3+URZ+0x36860], R0 ;  /* 0x03686000030075a7 */ /* 0x000e64000800017f */
[----:B-1----:R-:W-:Y:S09]  /*13360*/  @!P0 BRA `(.L_x_1948) ;  /* 0x0000000c00588947 */ /* 0x002ff20003800000 */
.L_x_1975:
        /* <DEDUP_REMOVED lines=8> */
.L_x_1949:
        /* <DEDUP_REMOVED lines=26> */
[----:B---3--:R-:W-:Y:S01]  /*13590*/  NOP ;  /* 0x0000000000007918 */ /* 0x008fe20000000000 */
.L_x_1947:
[----:B------:R-:W-:Y:S05]  /*135a0*/  BSYNC B0 ;  /* 0x0000000000007941 */ /* 0x000fea0003800000 */
.L_x_1946:
[----:B------:R3:W5:Y:S01]  /*135b0*/  LDL.LU R13, [R1] ;  /* 0x00000000010d7983 */ /* 0x0007620000300800 */
[----:B------:R-:W-:-:S05]  /*135c0*/  VIADD R16, R16, 0x1 ;  /* 0x0000000110107836 */ /* 0x000fca0000000000 */
[----:B------:R-:W-:-:S04]  /*135d0*/  ISETP.NE.AND P0, PT, R16, 0x2, PT ;  /* 0x000000021000780c */ /* 0x000fc80003f05270 */
[----:B-12---:R-:W-:Y:S02]  /*135e0*/  SEL R0, RZ, 0x1, P0 ;  /* 0x00000001ff007807 */ /* 0x006fe40000000000 */
[----:B------:R-:W-:Y:S02]  /*135f0*/  SEL R16, R16, RZ, P0 ;  /* 0x000000ff10107207 */ /* 0x000fe40000000000 */
[----:B---3--:R-:W-:-:S07]  /*13600*/  LOP3.LUT R17, R17, R0, RZ, 0x3c, !PT ;  /* 0x0000000011117212 */ /* 0x008fce00078e3cff */
.L_x_1908:
[----:B------:R-:W-:Y:S05]  /*13610*/  BSYNC B6 ;  /* 0x0000000000067941 */ /* 0x000fea0003800000 */
.L_x_1906:
[----:B------:R-:W-:-:S03]  /*13620*/  UMOV UR4, 0xffffffff ;  /* 0xffffffff00047882 */ /* 0x000fc60000000000 */
[----:B------:R-:W-:Y:S05]  /*13630*/  BRA.DIV UR4, `(.L_x_1950) ;  /* 0x0000000a04b87947 */ /* 0x000fea000b800000 */
[----:B-----5:R1:W2:Y:S02]  /*13640*/  SHFL.IDX PT, R14, R13, RZ, 0x1f ;  /* 0x00001fff0d0e7589 */ /* 0x0202a400000e0000 */
.L_x_1978:
[----:B------:R-:W3:Y:S01]  /*13650*/  S2R R0, SR_TID.X ;  /* 0x0000000000007919 */ /* 0x000ee20000002100 */
[----:B------:R-:W-:Y:S05]  /*13660*/  WARPSYNC.ALL ;  /* 0x0000000000007948 */ /* 0x000fea0003800000 */
[----:B------:R-:W-:Y:S01]  /*13670*/  BAR.SYNC.DEFER_BLOCKING 0x4, 0x120 ;  /* 0x0104800000007b1d */ /* 0x000fe20000010000 */
[----:B--2---:R-:W-:-:S05]  /*13680*/  IMAD.MOV.U32 R2, RZ, RZ, R14 ;  /* 0x000000ffff027224 */ /* 0x004fca00078e000e */
[----:B------:R-:W-:Y:S01]  /*13690*/  ULDC UR4, c[0x0][0xda8] ;  /* 0x00036a0000047ab9 */ /* 0x000fe20000000800 */
[----:B------:R2:W-:Y:S01]  /*136a0*/  STL [R1], R2 ;  /* 0x0000000201007387 */ /* 0x0005e20000100800 */
[----:B---3--:R-:W-:-:S04]  /*136b0*/  LOP3.LUT R0, R0, 0x1f, RZ, 0xc0, !PT ;  /* 0x0000001f00007812 */ /* 0x008fc800078ec0ff */
[----:B------:R-:W-:-:S13]  /*136c0*/  ISETP.NE.AND P0, PT, R0, RZ, PT ;  /* 0x000000ff0000720c */ /* 0x000fda0003f05270 */
[----:B------:R-:W3:Y:S01]  /*136d0*/  @!P0 S2R R3, SR_CgaCtaId ;  /* 0x0000000000038919 */ /* 0x000ee20000008800 */
[----:B------:R-:W-:-:S04]  /*136e0*/  @!P0 MOV R0, 0x400 ;  /* 0x0000040000008802 */ /* 0x000fc80000000f00 */
[----:B---3--:R-:W-:-:S05]  /*136f0*/  @!P0 LEA R0, R3, R0, 0x18 ;  /* 0x0000000003008211 */ /* 0x008fca00078ec0ff */
[----:B------:R2:W-:Y:S01]  /*13700*/  @!P0 STS [R0+0x368d0], R13 ;  /* 0x0368d00d00008388 */ /* 0x0005e20000000800 */
[----:B------:R-:W-:Y:S06]  /*13710*/  BAR.ARV 0x5, 0x120 ;  /* 0x0144800000007b1d */ /* 0x000fec0000002000 */
[----:B------:R-:W-:-:S13]  /*13720*/  ISETP.GE.AND P0, PT, R2, UR4, PT ;  /* 0x0000000402007c0c */ /* 0x000fda000bf06270 */
[----:B--2---:R-:W-:Y:S05]  /*13730*/  @!P0 BRA `(.L_x_1951) ;  /* 0xffffffd000848947 */ /* 0x004fea000383ffff */
.L_x_1903:
[----:B------:R-:W2:Y:S01]  /*13740*/  LDL.LU R0, [R1+0x4] ;  /* 0x0000040001007983 */ /* 0x000ea20000300800 */
[----:B------:R-:W3:Y:S01]  /*13750*/  S2R R5, SR_CgaCtaId ;  /* 0x0000000000057919 */ /* 0x000ee20000008800 */
[----:B--2---:R-:W-:-:S04]  /*13760*/  IADD3 R0, R0, 0x1, RZ ;  /* 0x0000000100007810 */ /* 0x004fc80007ffe0ff */
[----:B------:R-:W-:-:S04]  /*13770*/  LEA.HI R2, R0, R0, RZ, 0x1 ;  /* 0x0000000000027211 */ /* 0x000fc800078f08ff */
[----:B------:R-:W-:Y:S02]  /*13780*/  LOP3.LUT R3, R2, 0xfffffffe, RZ, 0xc0, !PT ;  /* 0xfffffffe02037812 */ /* 0x000fe400078ec0ff */
[----:B------:R-:W-:-:S03]  /*13790*/  MOV R2, 0x400 ;  /* 0x0000040000027802 */ /* 0x000fc60000000f00 */
[----:B------:R-:W-:Y:S01]  /*137a0*/  IMAD.IADD R0, R0, 0x1, -R3 ;  /* 0x0000000100007824 */ /* 0x000fe200078e0a03 */
[----:B---3--:R-:W-:-:S04]  /*137b0*/  LEA R7, R5, R2, 0x18 ;  /* 0x0000000205077211 */ /* 0x008fc800078ec0ff */
[----:B------:R-:W-:-:S04]  /*137c0*/  SHF.L.U32 R0, R0, 0x1f, RZ ;  /* 0x0000001f00007819 */ /* 0x000fc800000006ff */
[----:B------:R-:W2:Y:S02]  /*137d0*/  SYNCS.PHASECHK.TRANS64.TRYWAIT P0, [R7+URZ+0x36820], R0 ;  /* 0x03682000070075a7 */ /* 0x000ea4000800017f */
[----:B--2---:R-:W-:Y:S05]  /*137e0*/  @!P0 BRA `(.L_x_1952) ;  /* 0x0000000800708947 */ /* 0x004fea0003800000 */
.L_x_1979:
        /* <DEDUP_REMOVED lines=9> */
[----:B------:R-:W2:Y:S02]  /*13880*/  LDL.LU R2, [R1+0x8] ;  /* 0x0000080001027983 */ /* 0x000ea40000300800 */
[----:B--2---:R-:W-:-:S04]  /*13890*/  LOP3.LUT R0, R2, 0x2, RZ, 0xfc, !PT ;  /* 0x0000000202007812 */ /* 0x004fc800078efcff */
[----:B------:R-:W-:-:S13]  /*138a0*/  ISETP.NE.AND P2, PT, R0, 0x3, PT ;  /* 0x000000030000780c */ /* 0x000fda0003f45270 */
[----:B------:R-:W-:Y:S05]  /*138b0*/  @!P2 BRA `(.L_x_1955) ;  /* 0x000000000004a947 */ /* 0x000fea0003800000 */
[----:B------:R-:W-:Y:S01]  /*138c0*/  BPT.TRAP 0x1 ;  /* 0x000000040000795c */ /* 0x000fe20000300000 */
.L_x_1955:
        /* <DEDUP_REMOVED lines=12> */
.L_x_1980:
[----:B------:R-:W3:Y:S02]  /*13990*/  SYNCS.PHASECHK.TRANS64.TRYWAIT P0, [R3+URZ], R0 ;  /* 0x00000000030075a7 */ /* 0x000ee4000800017f */
[----:B---3--:R-:W-:Y:S05]  /*139a0*/  @!P0 BRA `(.L_x_1957) ;  /* 0x0000000800288947 */ /* 0x008fea0003800000 */
.L_x_1981:
[----:B------:R-:W-:Y:S05]  /*139b0*/  @!P2 BRA `(.L_x_1958) ;  /* 0x000000000004a947 */ /* 0x000fea0003800000 */
[----:B------:R-:W-:Y:S01]  /*139c0*/  BPT.TRAP 0x1 ;  /* 0x000000040000795c */ /* 0x000fe20000300000 */
.L_x_1958:
[----:B---3--:R-:W-:-:S05]  /*139d0*/  IADD3 R3, R7, 0x36860, RZ ;  /* 0x0003686007037810 */ /* 0x008fca0007ffe0ff */
[----:B--2---:R-:W-:-:S04]  /*139e0*/  IMAD R5, R16, 0x8, R3 ;  /* 0x0000000810057824 */ /* 0x004fc800078e0203 */
[----:B------:R-:W2:Y:S02]  /*139f0*/  SYNCS.PHASECHK.TRANS64.TRYWAIT P0, [R5+URZ], R4 ;  /* 0x00000004050075a7 */ /* 0x000ea4000800017f */
[----:B--2---:R-:W-:Y:S05]  /*13a00*/  @!P0 BRA `(.L_x_1959) ;  /* 0x0000000800248947 */ /* 0x004fea0003800000 */
.L_x_1982:
[----:B------:R-:W-:-:S07]  /*13a10*/  IMAD R3, R2, 0x8, R3 ;  /* 0x0000000802037824 */ /* 0x000fce00078e0203 */
.L_x_1960:
[----:B---3--:R3:W4:Y:S02]  /*13a20*/  SYNCS.PHASECHK.TRANS64.TRYWAIT P0, [R3+URZ], R0 ;  /* 0x00000000030075a7 */ /* 0x008724000800017f */
[----:B----4-:R-:W-:Y:S05]  /*13a30*/  @!P0 NANOSLEEP.SYNCS 0x989680 ;  /* 0x009896800000895d */ /* 0x010fea0003900000 */
[----:B------:R-:W4:Y:S02]  /*13a40*/  @!P0 SYNCS.PHASECHK.TRANS64 P0, [R3+URZ], R0 ;  /* 0x00000000030085a7 */ /* 0x000f24000800007f */
[----:B----4-:R-:W-:Y:S05]  /*13a50*/  @!P0 BRA `(.L_x_1960) ;  /* 0xfffffffc00f08947 */ /* 0x010fea000383ffff */
.L_x_1954:
[----:B------:R-:W-:Y:S05]  /*13a60*/  BSYNC B0 ;  /* 0x0000000000007941 */ /* 0x000fea0003800000 */
.L_x_1953:
[----:B------:R-:W-:Y:S05]  /*13a70*/  EXIT ;  /* 0x000000000000794d */ /* 0x000fea0003800000 */
.L_x_1860:
[----:B------:R-:W-:-:S13]  /*13a80*/  R2UR UR4, R16 ;  /* 0x00000000100472ca */ /* 0x000fda00000e0000 */
[----:B-1----:R-:W-:-:S04]  /*13a90*/  IMAD.U32 R3, RZ, RZ, UR4 ;  /* 0x00000004ff037e24 */ /* 0x002fc8000f8e00ff */
[----:B------:R1:W2:Y:S03]  /*13aa0*/  SYNCS.PHASECHK.TRANS64.TRYWAIT P1, [R3+URZ+0x36800], R0 ;  /* 0x03680000030075a7 */ /* 0x0002a6000802017f */
[----:B--2---:R-:W-:Y:S05]  /*13ab0*/  @!P1 NANOSLEEP.SYNCS 0x989680 ;  /* 0x009896800000995d */ /* 0x004fea0003900000 */
[----:B------:R-:W2:Y:S02]  /*13ac0*/  @!P1 SYNCS.PHASECHK.TRANS64 P1, [R3+URZ+0x36800], R0 ;  /* 0x03680000030095a7 */ /* 0x000ea4000802007f */
[----:B--2---:R-:W-:Y:S05]  /*13ad0*/  @!P1 BRA `(.L_x_1860) ;  /* 0xfffffffc00e89947 */ /* 0x004fea000383ffff */
[----:B------:R-:W-:Y:S05]  /*13ae0*/  BRA `(.L_x_1961) ;  /* 0xfffffedc002c7947 */ /* 0x000fea000383ffff */
.L_x_1864:
[----:B--2---:R2:W3:Y:S02]  /*13af0*/  SYNCS.PHASECHK.TRANS64.TRYWAIT P2, [R2+URZ+0x36830], R3 ;  /* 0x03683003020075a7 */ /* 0x0044e4000804017f */
[----:B---3--:R-:W-:Y:S05]  /*13b00*/  @!P2 NANOSLEEP.SYNCS 0x989680 ;  /* 0x009896800000a95d */ /* 0x008fea0003900000 */
[----:B------:R-:W3:Y:S02]  /*13b10*/  @!P2 SYNCS.PHASECHK.TRANS64 P2, [R2+URZ+0x36830], R3 ;  /* 0x036830030200a5a7 */ /* 0x000ee4000804007f */
[----:B---3--:R-:W-:Y:S05]  /*13b20*/  @!P2 BRA `(.L_x_1864) ;  /* 0xfffffffc00f0a947 */ /* 0x008fea000383ffff */
[----:B------:R-:W-:Y:S05]  /*13b30*/  BRA `(.L_x_1863) ;  /* 0xfffffedc005c7947 */ /* 0x000fea000383ffff */
.L_x_1869:
[----:B--2---:R-:W-:-:S04]  /*13b40*/  IMAD.U32 R5, RZ, RZ, UR47 ;  /* 0x0000002fff057e24 */ /* 0x004fc8000f8e00ff */
[----:B------:R2:W3:Y:S03]  /*13b50*/  SYNCS.PHASECHK.TRANS64.TRYWAIT P2, [R5+URZ+0x36830], R0 ;  /* 0x03683000050075a7 */ /* 0x0004e6000804017f */
[----:B---3--:R-:W-:Y:S05]  /*13b60*/  @!P2 NANOSLEEP.SYNCS 0x989680 ;  /* 0x009896800000a95d */ /* 0x008fea0003900000 */
[----:B------:R-:W3:Y:S02]  /*13b70*/  @!P2 SYNCS.PHASECHK.TRANS64 P2, [R5+URZ+0x36830], R0 ;  /* 0x036830000500a5a7 */ /* 0x000ee4000804007f */
[----:B---3--:R-:W-:Y:S05]  /*13b80*/  @!P2 BRA `(.L_x_1869) ;  /* 0xfffffffc00eca947 */ /* 0x008fea000383ffff */
[----:B------:R-:W-:Y:S05]  /*13b90*/  BRA `(.L_x_1868) ;  /* 0xffffff2000ac7947 */ /* 0x000fea000383ffff */
.L_x_1873:
[----:B--2---:R-:W-:-:S04]  /*13ba0*/  IMAD.U32 R3, RZ, RZ, UR6 ;  /* 0x00000006ff037e24 */ /* 0x004fc8000f8e00ff */
[----:B------:R2:W3:Y:S03]  /*13bb0*/  SYNCS.PHASECHK.TRANS64.TRYWAIT P2, [R3+URZ+0x36850], R0 ;  /* 0x03685000030075a7 */ /* 0x0004e6000804017f */
[----:B---3--:R-:W-:Y:S05]  /*13bc0*/  @!P2 NANOSLEEP.SYNCS 0x989680 ;  /* 0x009896800000a95d */ /* 0x008fea0003900000 */
[----:B------:R-:W3:Y:S02]  /*13bd0*/  @!P2 SYNCS.PHASECHK.TRANS64 P2, [R3+URZ+0x36850], R0 ;  /* 0x036850000300a5a7 */ /* 0x000ee4000804007f */
[----:B---3--:R-:W-:Y:S05]  /*13be0*/  @!P2 BRA `(.L_x_1873) ;  /* 0xfffffffc00eca947 */ /* 0x008fea000383ffff */
[----:B------:R-:W-:Y:S05]  /*13bf0*/  BRA `(.L_x_1872) ;  /* 0xffffff4800647947 */ /* 0x000fea000383ffff */
.L_x_1879:
[----:B--2---:R-:W-:-:S04]  /*13c00*/  MOV R5, UR6 ;  /* 0x0000000600057c02 */ /* 0x004fc80008000f00 */
[----:B------:R2:W3:Y:S03]  /*13c10*/  SYNCS.PHASECHK.TRANS64.TRYWAIT P2, [R5+URZ+0x36830], R0 ;  /* 0x03683000050075a7 */ /* 0x0004e6000804017f */
[----:B---3--:R-:W-:Y:S05]  /*13c20*/  @!P2 NANOSLEEP.SYNCS 0x989680 ;  /* 0x009896800000a95d */ /* 0x008fea0003900000 */
[----:B------:R-:W3:Y:S02]  /*13c30*/  @!P2 SYNCS.PHASECHK.TRANS64 P2, [R5+URZ+0x36830], R0 ;  /* 0x036830000500a5a7 */ /* 0x000ee4000804007f */
[----:B---3--:R-:W-:Y:S05]  /*13c40*/  @!P2 BRA `(.L_x_1879) ;  /* 0xfffffffc00eca947 */ /* 0x008fea000383ffff */
[----:B------:R-:W-:Y:S05]  /*13c50*/  BRA `(.L_x_1878) ;  /* 0xffffff6400dc7947 */ /* 0x000fea000383ffff */
.L_x_1883:
[----:B--2---:R-:W-:-:S04]  /*13c60*/  IMAD.U32 R3, RZ, RZ, UR7 ;  /* 0x00000007ff037e24 */ /* 0x004fc8000f8e00ff */
[----:B------:R2:W3:Y:S03]  /*13c70*/  SYNCS.PHASECHK.TRANS64.TRYWAIT P2, [R3+URZ+0x36850], R0 ;  /* 0x03685000030075a7 */ /* 0x0004e6000804017f */
[----:B---3--:R-:W-:Y:S05]  /*13c80*/  @!P2 NANOSLEEP.SYNCS 0x989680 ;  /* 0x009896800000a95d */ /* 0x008fea0003900000 */
[----:B------:R-:W3:Y:S02]  /*13c90*/  @!P2 SYNCS.PHASECHK.TRANS64 P2, [R3+URZ+0x36850], R0 ;  /* 0x036850000300a5a7 */ /* 0x000ee4000804007f */
[----:B---3--:R-:W-:Y:S05]  /*13ca0*/  @!P2 BRA `(.L_x_1883) ;  /* 0xfffffffc00eca947 */ /* 0x008fea000383ffff */
[----:B------:R-:W-:Y:S05]  /*13cb0*/  BRA `(.L_x_1882) ;  /* 0xffffff8c00907947 */ /* 0x000fea000383ffff */
.L_x_1888:
[----:B--2---:R-:W-:-:S04]  /*13cc0*/  IMAD.U32 R3, RZ, RZ, UR5 ;  /* 0x00000005ff037e24 */ /* 0x004fc8000f8e00ff */
[----:B------:R2:W3:Y:S03]  /*13cd0*/  SYNCS.PHASECHK.TRANS64.TRYWAIT P0, [R3+URZ+0x36850], R2 ;  /* 0x03685002030075a7 */ /* 0x0004e6000800017f */
[----:B---3--:R-:W-:Y:S05]  /*13ce0*/  @!P0 NANOSLEEP.SYNCS 0x989680 ;  /* 0x009896800000895d */ /* 0x008fea0003900000 */
[----:B------:R-:W3:Y:S02]  /*13cf0*/  @!P0 SYNCS.PHASECHK.TRANS64 P0, [R3+URZ+0x36850], R2 ;  /* 0x03685002030085a7 */ /* 0x000ee4000800007f */
[----:B---3--:R-:W-:Y:S05]  /*13d00*/  @!P0 BRA `(.L_x_1888) ;  /* 0xfffffffc00ec8947 */ /* 0x008fea000383ffff */
[----:B------:R-:W-:Y:S05]  /*13d10*/  BRA `(.L_x_1887) ;  /* 0xffffffa800507947 */ /* 0x000fea000383ffff */
.L_x_1912:
[----:B------:R-:W1:Y:S01]  /*13d20*/  S2R R7, SR_TID.X ;  /* 0x0000000000077919 */ /* 0x000e620000002100 */
[----:B------:R-:W-:Y:S01]  /*13d30*/  IMAD.MOV.U32 R12, RZ, RZ, RZ ;  /* 0x000000ffff0c7224 */ /* 0x000fe200078e00ff */
[----:B------:R-:W-:Y:S01]  /*13d40*/  MOV R15, 0xffffffff ;  /* 0xffffffff000f7802 */ /* 0x000fe20000000f00 */
[----:B------:R-:W-:Y:S01]  /*13d50*/  IMAD.MOV.U32 R11, RZ, RZ, 0x1f ;  /* 0x0000001fff0b7424 */ /* 0x000fe200078e00ff */
[----:B-1----:R-:W-:-:S04]  /*13d60*/  SHF.R.U32.HI R7, RZ, 0x5, R7 ;  /* 0x00000005ff077819 */ /* 0x002fc80000011607 */
[----:B------:R-:W-:-:S05]  /*13d70*/  LOP3.LUT R7, R7, 0x3, RZ, 0xc0, !PT ;  /* 0x0000000307077812 */ /* 0x000fca00078ec0ff */
[----:B------:R-:W-:-:S07]  /*13d80*/  IMAD.MOV.U32 R13, RZ, RZ, R7 ;  /* 0x000000ffff0d7224 */ /* 0x000fce00078e0007 */
[----:B------:R-:W-:Y:S05]  /*13d90*/  WARPSYNC.COLLECTIVE R15, `(.L_x_1962) ;  /* 0x000000000f087348 */ /* 0x000fea0003c00000 */
[----:B------:R1:W2:Y:S02]  /*13da0*/  SHFL.IDX P6, R14, R13, R12, R11 ;  /* 0x0000000c0d0e7389 */ /* 0x0002a400000c000b */
[----:B-12---:R-:W-:Y:S01]  /*13db0*/  ENDCOLLECTIVE ;  /* 0x000000000000791b */ /* 0x006fe20003800000 */
.L_x_1962:
[----:B------:R-:W-:Y:S05]  /*13dc0*/  BRA `(.L_x_1963) ;  /* 0xffffffd400c47947 */ /* 0x000fea000383ffff */
.L_x_1913:
[----:B------:R-:W-:Y:S01]  /*13dd0*/  BSSY B0, `(.L_x_1964) ;  /* 0x0000006000007945 */ /* 0x000fe20003800000 */
[----:B------:R-:W-:-:S07]  /*13de0*/  IMAD.MOV.U32 R15, RZ, RZ, -0x1 ;  /* 0xffffffffff0f7424 */ /* 0x000fce00078e00ff */
[----:B------:R-:W-:Y:S05]  /*13df0*/  WARPSYNC.COLLECTIVE R15, `(.L_x_1965) ;  /* 0x000000000f0c7348 */ /* 0x000fea0003c00000 */
[----:B------:R-:W-:Y:S02]  /*13e00*/  ELECT P6, UR62, PT ;  /* 0x00000000003e782f */ /* 0x000fe400038c0000 */
[----:B------:R-:W-:Y:S01]  /*13e10*/  MOV R14, UR62 ;  /* 0x0000003e000e7c02 */ /* 0x000fe20008000f00 */
[----:B------:R-:W-:Y:S10]  /*13e20*/  ENDCOLLECTIVE ;  /* 0x000000000000791b */ /* 0x000ff40003800000 */
.L_x_1965:
[----:B------:R-:W-:Y:S05]  /*13e30*/  BSYNC B0 ;  /* 0x0000000000007941 */ /* 0x000fea0003800000 */
.L_x_1964:
[----:B------:R-:W-:Y:S05]  /*13e40*/  BRA `(.L_x_1966) ;  /* 0xffffffd400b47947 */ /* 0x000fea000383ffff */
.L_x_1916:
[----:B-1----:R1:W2:Y:S02]  /*13e50*/  SYNCS.PHASECHK.TRANS64.TRYWAIT P2, [R8+URZ+0x36840], R7 ;  /* 0x03684007080075a7 */ /* 0x0022a4000804017f */
[----:B--2---:R-:W-:Y:S05]  /*13e60*/  @!P2 NANOSLEEP.SYNCS 0x989680 ;  /* 0x009896800000a95d */ /* 0x004fea0003900000 */
[----:B------:R-:W2:Y:S02]  /*13e70*/  @!P2 SYNCS.PHASECHK.TRANS64 P2, [R8+URZ+0x36840], R7 ;  /* 0x036840070800a5a7 */ /* 0x000ea4000804007f */
[----:B--2---:R-:W-:Y:S05]  /*13e80*/  @!P2 BRA `(.L_x_1916) ;  /* 0xfffffffc00f0a947 */ /* 0x004fea000383ffff */
[----:B------:R-:W-:Y:S05]  /*13e90*/  BRA `(.L_x_1967) ;  /* 0xffffffd800047947 */ /* 0x000fea000383ffff */
.L_x_1918:
[----:B-1----:R1:W2:Y:S02]  /*13ea0*/  SYNCS.PHASECHK.TRANS64.TRYWAIT P2, [R18+URZ+0x36820], R7 ;  /* 0x03682007120075a7 */ /* 0x0022a4000804017f */
[----:B--2---:R-:W-:Y:S05]  /*13eb0*/  @!P2 NANOSLEEP.SYNCS 0x989680 ;  /* 0x009896800000a95d */ /* 0x004fea0003900000 */
[----:B------:R-:W2:Y:S02]  /*13ec0*/  @!P2 SYNCS.PHASECHK.TRANS64 P2, [R18+URZ+0x36820], R7 ;  /* 0x036820071200a5a7 */ /* 0x000ea4000804007f */
[----:B--2---:R-:W-:Y:S05]  /*13ed0*/  @!P2 BRA `(.L_x_1918) ;  /* 0xfffffffc00f0a947 */ /* 0x004fea000383ffff */
[----:B------:R-:W-:Y:S05]  /*13ee0*/  BRA `(.L_x_1968) ;  /* 0xffffffdc00387947 */ /* 0x000fea000383ffff */
.L_x_1924:
[----:B-1----:R1:W2:Y:S02]  /*13ef0*/  SYNCS.PHASECHK.TRANS64.TRYWAIT P2, [R3+URZ+0x36840], R2 ;  /* 0x03684002030075a7 */ /* 0x0022a4000804017f */
[----:B--2---:R-:W-:Y:S05]  /*13f00*/  @!P2 NANOSLEEP.SYNCS 0x989680 ;  /* 0x009896800000a95d */ /* 0x004fea0003900000 */
[----:B------:R-:W2:Y:S02]  /*13f10*/  @!P2 SYNCS.PHASECHK.TRANS64 P2, [R3+URZ+0x36840], R2 ;  /* 0x036840020300a5a7 */ /* 0x000ea4000804007f */
[----:B--2---:R-:W-:Y:S05]  /*13f20*/  @!P2 BRA `(.L_x_1924) ;  /* 0xfffffffc00f0a947 */ /* 0x004fea000383ffff */
[----:B------:R-:W-:Y:S05]  /*13f30*/  BRA `(.L_x_1969) ;  /* 0xffffffdc00c07947 */ /* 0x000fea000383ffff */
.L_x_1926:
[----:B-1----:R1:W2:Y:S02]  /*13f40*/  SYNCS.PHASECHK.TRANS64.TRYWAIT P2, [R3+URZ+0x60], R2 ;  /* 0x00006002030075a7 */ /* 0x0022a4000804017f */
[----:B--2---:R-:W-:Y:S05]  /*13f50*/  @!P2 NANOSLEEP.SYNCS 0x989680 ;  /* 0x009896800000a95d */ /* 0x004fea0003900000 */
[----:B------:R-:W2:Y:S02]  /*13f60*/  @!P2 SYNCS.PHASECHK.TRANS64 P2, [R3+URZ+0x60], R2 ;  /* 0x000060020300a5a7 */ /* 0x000ea4000804007f */
[----:B--2---:R-:W-:Y:S05]  /*13f70*/  @!P2 BRA `(.L_x_1926) ;  /* 0xfffffffc00f0a947 */ /* 0x004fea000383ffff */
[----:B------:R-:W-:Y:S05]  /*13f80*/  BRA `(.L_x_1970) ;  /* 0xffffffe000507947 */ /* 0x000fea000383ffff */
.L_x_1932:
[----:B--2---:R2:W3:Y:S02]  /*13f90*/  SYNCS.PHASECHK.TRANS64.TRYWAIT P2, [R2+URZ+0x36840], R3 ;  /* 0x03684003020075a7 */ /* 0x0044e4000804017f */
[----:B---3--:R-:W-:Y:S05]  /*13fa0*/  @!P2 NANOSLEEP.SYNCS 0x989680 ;  /* 0x009896800000a95d */ /* 0x008fea0003900000 */
[----:B------:R-:W3:Y:S02]  /*13fb0*/  @!P2 SYNCS.PHASECHK.TRANS64 P2, [R2+URZ+0x36840], R3 ;  /* 0x036840030200a5a7 */ /* 0x000ee4000804007f */
[----:B---3--:R-:W-:Y:S05]  /*13fc0*/  @!P2 BRA `(.L_x_1932) ;  /* 0xfffffffc00f0a947 */ /* 0x008fea000383ffff */
[----:B------:R-:W-:Y:S05]  /*13fd0*/  BRA `(.L_x_1971) ;  /* 0xffffffe400747947 */ /* 0x000fea000383ffff */
.L_x_1934:
[----:B-1----:R1:W2:Y:S02]  /*13fe0*/  SYNCS.PHASECHK.TRANS64.TRYWAIT P2, [R2+URZ+0x60], R17 ;  /* 0x00006011020075a7 */ /* 0x0022a4000804017f */
[----:B--2---:R-:W-:Y:S05]  /*13ff0*/  @!P2 NANOSLEEP.SYNCS 0x989680 ;  /* 0x009896800000a95d */ /* 0x004fea0003900000 */
[----:B------:R-:W2:Y:S02]  /*14000*/  @!P2 SYNCS.PHASECHK.TRANS64 P2, [R2+URZ+0x60], R17 ;  /* 0x000060110200a5a7 */ /* 0x000ea4000804007f */
[----:B--2---:R-:W-:Y:S05]  /*14010*/  @!P2 BRA `(.L_x_1934) ;  /* 0xfffffffc00f0a947 */ /* 0x004fea000383ffff */
[----:B------:R-:W-:Y:S05]  /*14020*/  BRA `(.L_x_1972) ;  /* 0xffffffe800047947 */ /* 0x000fea000383ffff */
.L_x_1939:
[----:B--2---:R2:W3:Y:S02]  /*14030*/  SYNCS.PHASECHK.TRANS64.TRYWAIT P2, [R2+URZ+0x36840], R3 ;  /* 0x03684003020075a7 */ /* 0x0044e4000804017f */
[----:B---3--:R-:W-:Y:S05]  /*14040*/  @!P2 NANOSLEEP.SYNCS 0x989680 ;  /* 0x009896800000a95d */ /* 0x008fea0003900000 */
[----:B------:R-:W3:Y:S02]  /*14050*/  @!P2 SYNCS.PHASECHK.TRANS64 P2, [R2+URZ+0x36840], R3 ;  /* 0x036840030200a5a7 */ /* 0x000ee4000804007f */
[----:B---3--:R-:W-:Y:S05]  /*14060*/  @!P2 BRA `(.L_x_1939) ;  /* 0xfffffffc00f0a947 */ /* 0x008fea000383ffff */
[----:B------:R-:W-:Y:S05]  /*14070*/  BRA `(.L_x_1973) ;  /* 0xffffffec00047947 */ /* 0x000fea000383ffff */
.L_x_1941:
[----:B-1----:R1:W2:Y:S02]  /*14080*/  SYNCS.PHASECHK.TRANS64.TRYWAIT P2, [R2+URZ+0x60], R11 ;  /* 0x0000600b020075a7 */ /* 0x0022a4000804017f */
[----:B--2---:R-:W-:Y:S05]  /*14090*/  @!P2 NANOSLEEP.SYNCS 0x989680 ;  /* 0x009896800000a95d */ /* 0x004fea0003900000 */
[----:B------:R-:W2:Y:S02]  /*140a0*/  @!P2 SYNCS.PHASECHK.TRANS64 P2, [R2+URZ+0x60], R11 ;  /* 0x0000600b0200a5a7 */ /* 0x000ea4000804007f */
[----:B--2---:R-:W-:Y:S05]  /*140b0*/  @!P2 BRA `(.L_x_1941) ;  /* 0xfffffffc00f0a947 */ /* 0x004fea000383ffff */
[----:B------:R-:W-:Y:S05]  /*140c0*/  BRA `(.L_x_1974) ;  /* 0xffffffec009c7947 */ /* 0x000fea000383ffff */
.L_x_1948:
[----:B-1----:R1:W2:Y:S02]  /*140d0*/  SYNCS.PHASECHK.TRANS64.TRYWAIT P0, [R3+URZ+0x36860], R0 ;  /* 0x03686000030075a7 */ /* 0x0022a4000800017f */
[----:B--2---:R-:W-:Y:S05]  /*140e0*/  @!P0 NANOSLEEP.SYNCS 0x989680 ;  /* 0x009896800000895d */ /* 0x004fea0003900000 */
[----:B------:R-:W2:Y:S02]  /*140f0*/  @!P0 SYNCS.PHASECHK.TRANS64 P0, [R3+URZ+0x36860], R0 ;  /* 0x03686000030085a7 */ /* 0x000ea4000800007f */
[----:B--2---:R-:W-:Y:S05]  /*14100*/  @!P0 BRA `(.L_x_1948) ;  /* 0xfffffffc00f08947 */ /* 0x004fea000383ffff */
[----:B------:R-:W-:Y:S05]  /*14110*/  BRA `(.L_x_1975) ;  /* 0xfffffff000947947 */ /* 0x000fea000383ffff */
.L_x_1950:
[----:B------:R-:W-:Y:S01]  /*14120*/  BSSY B0, `(.L_x_1976) ;  /* 0x0000007000007945 */ /* 0x000fe20003800000 */
[----:B------:R-:W-:Y:S02]  /*14130*/  IMAD.MOV.U32 R12, RZ, RZ, RZ ;  /* 0x000000ffff0c7224 */ /* 0x000fe400078e00ff */
[----:B------:R-:W-:Y:S02]  /*14140*/  IMAD.MOV.U32 R11, RZ, RZ, 0x1f ;  /* 0x0000001fff0b7424 */ /* 0x000fe400078e00ff */
[----:B------:R-:W-:-:S07]  /*14150*/  IMAD.MOV.U32 R15, RZ, RZ, -0x1 ;  /* 0xffffffffff0f7424 */ /* 0x000fce00078e00ff */
[----:B-----5:R-:W-:Y:S05]  /*14160*/  WARPSYNC.COLLECTIVE R15, `(.L_x_1977) ;  /* 0x000000000f087348 */ /* 0x020fea0003c00000 */
[----:B-----5:R1:W2:Y:S02]  /*14170*/  SHFL.IDX P6, R14, R13, R12, R11 ;  /* 0x0000000c0d0e7389 */ /* 0x0202a400000c000b */
[----:B-12---:R-:W-:Y:S01]  /*14180*/  ENDCOLLECTIVE ;  /* 0x000000000000791b */ /* 0x006fe20003800000 */
.L_x_1977:
[----:B------:R-:W-:Y:S05]  /*14190*/  BSYNC B0 ;  /* 0x0000000000007941 */ /* 0x000fea0003800000 */
.L_x_1976:
[----:B------:R-:W-:Y:S05]  /*141a0*/  BRA `(.L_x_1978) ;  /* 0xfffffff400287947 */ /* 0x000fea000383ffff */
.L_x_1952:
[----:B--2---:R2:W3:Y:S02]  /*141b0*/  SYNCS.PHASECHK.TRANS64.TRYWAIT P0, [R7+URZ+0x36820], R0 ;  /* 0x03682000070075a7 */ /* 0x0044e4000800017f */
[----:B---3--:R-:W-:Y:S05]  /*141c0*/  @!P0 NANOSLEEP.SYNCS 0x989680 ;  /* 0x009896800000895d */ /* 0x008fea0003900000 */
[----:B------:R-:W3:Y:S02]  /*141d0*/  @!P0 SYNCS.PHASECHK.TRANS64 P0, [R7+URZ+0x36820], R0 ;  /* 0x03682000070085a7 */ /* 0x000ee4000800007f */
[----:B---3--:R-:W-:Y:S05]  /*141e0*/  @!P0 BRA `(.L_x_1952) ;  /* 0xfffffffc00f08947 */ /* 0x008fea000383ffff */
[----:B------:R-:W-:Y:S05]  /*141f0*/  BRA `(.L_x_1979) ;  /* 0xfffffff4007c7947 */ /* 0x000fea000383ffff */
.L_x_1956:
[----:B--2---:R2:W3:Y:S02]  /*14200*/  SYNCS.PHASECHK.TRANS64.TRYWAIT P0, [R5+URZ], R4 ;  /* 0x00000004050075a7 */ /* 0x0044e4000800017f */
[----:B---3--:R-:W-:Y:S05]  /*14210*/  @!P0 NANOSLEEP.SYNCS 0x989680 ;  /* 0x009896800000895d */ /* 0x008fea0003900000 */
[----:B------:R-:W3:Y:S02]  /*14220*/  @!P0 SYNCS.PHASECHK.TRANS64 P0, [R5+URZ], R4 ;  /* 0x00000004050085a7 */ /* 0x000ee4000800007f */
[----:B---3--:R-:W-:Y:S05]  /*14230*/  @!P0 BRA `(.L_x_1956) ;  /* 0xfffffffc00f08947 */ /* 0x008fea000383ffff */
[----:B------:R-:W-:Y:S05]  /*14240*/  BRA `(.L_x_1980) ;  /* 0xfffffff400d07947 */ /* 0x000fea000383ffff */
.L_x_1957:
[----:B---3--:R3:W4:Y:S02]  /*14250*/  SYNCS.PHASECHK.TRANS64.TRYWAIT P0, [R3+URZ], R0 ;  /* 0x00000000030075a7 */ /* 0x008724000800017f */
[----:B----4-:R-:W-:Y:S05]  /*14260*/  @!P0 NANOSLEEP.SYNCS 0x989680 ;  /* 0x009896800000895d */ /* 0x010fea0003900000 */
[----:B------:R-:W4:Y:S02]  /*14270*/  @!P0 SYNCS.PHASECHK.TRANS64 P0, [R3+URZ], R0 ;  /* 0x00000000030085a7 */ /* 0x000f24000800007f */
[----:B----4-:R-:W-:Y:S05]  /*14280*/  @!P0 BRA `(.L_x_1957) ;  /* 0xfffffffc00f08947 */ /* 0x010fea000383ffff */
[----:B------:R-:W-:Y:S05]  /*14290*/  BRA `(.L_x_1981) ;  /* 0xfffffff400c47947 */ /* 0x000fea000383ffff */
.L_x_1959:
[----:B--2---:R2:W3:Y:S02]  /*142a0*/  SYNCS.PHASECHK.TRANS64.TRYWAIT P0, [R5+URZ], R4 ;  /* 0x00000004050075a7 */ /* 0x0044e4000800017f */
[----:B---3--:R-:W-:Y:S05]  /*142b0*/  @!P0 NANOSLEEP.SYNCS 0x989680 ;  /* 0x009896800000895d */ /* 0x008fea0003900000 */
[----:B------:R-:W3:Y:S02]  /*142c0*/  @!P0 SYNCS.PHASECHK.TRANS64 P0, [R5+URZ], R4 ;  /* 0x00000004050085a7 */ /* 0x000ee4000800007f */
[----:B---3--:R-:W-:Y:S05]  /*142d0*/  @!P0 BRA `(.L_x_1959) ;  /* 0xfffffffc00f08947 */ /* 0x008fea000383ffff */
[----:B------:R-:W-:Y:S05]  /*142e0*/  BRA `(.L_x_1982) ;  /* 0xfffffff400c87947 */ /* 0x000fea000383ffff */
.L_x_1983:
        /* <DEDUP_REMOVED lines=9> */
.L_x_2662:


//--------------------- .text._ZN7cutlass13device_kernelIN5flash11enable_sm90INS1_16FlashAttnFwdSm90INS1_25CollectiveMainloopFwdSm90ILi2EN4cute5tupleIJNS5_1CILi1EEES8_S8_EEENS6_IJNS7_ILi128EEENS7_ILi112EEENS7_ILi192EEEEEELi192ENS_6half_tEfNS_4arch4Sm90ELb1ELb0ELb0ELb1ELb0ELb0ELb0ELb1ELb1ELb0ELb0ELb0EEENS1_21CollectiveEpilogueFwdINS6_IJSA_SC_SB_EEES9_SE_SG_Li256ELb1ELb0ELb0ELb0EEENS1_36VarlenDynamicPersistentTileSchedulerILi128ELi112ELi256ELi32ELb0ELb0ELb1ELb1ELb1ELb1EEEEEEEEEvNT_6ParamsE --------------------------
	.section	.text._ZN7cutlass13device_kernelIN5flash11enable_sm90INS1_16FlashAttnFwdSm90INS1_25CollectiveMainloopFwdSm90ILi2EN4cute5tupleIJNS5_1CILi1EEES8_S8_EEENS6_IJNS7_ILi128EEENS7_ILi112EEENS7_ILi192EEEEEELi192ENS_6half_tEfNS_4arch4Sm90ELb1ELb0ELb0ELb1ELb0ELb0ELb0ELb1ELb1ELb0ELb0ELb0EEENS1_21CollectiveEpilogueFwdINS6_IJSA_SC_SB_EEES9_SE_SG_Li256ELb1ELb0ELb0ELb0EEENS1_36VarlenDynamicPersistentTileSchedulerILi128ELi112ELi256ELi32ELb0ELb0ELb1ELb1ELb1ELb1EEEEEEEEEvNT_6ParamsE,"ax",@progbits
	.align	128
.text._ZN7cutlass13device_kernelIN5flash11enable_sm90INS1_16FlashAttnFwdSm90INS1_25CollectiveMainloopFwdSm90ILi2EN4cute5tupleIJNS5_1CILi1EEES8_S8_EEENS6_IJNS7_ILi128EEENS7_ILi112EEENS7_ILi192EEEEEELi192ENS_6half_tEfNS_4arch4Sm90ELb1ELb0ELb0ELb1ELb0ELb0ELb0ELb1ELb1ELb0ELb0ELb0EEENS1_21CollectiveEpilogueFwdINS6_IJSA_SC_SB_EEES9_SE_SG_Li256ELb1ELb0ELb0ELb0EEENS1_36VarlenDynamicPersistentTileSchedulerILi128ELi112ELi256ELi32ELb0ELb0ELb1ELb1ELb1ELb1EEEEEEEEEvNT_6ParamsE:
        .type           _ZN7cutlass13device_kernelIN5flash11enable_sm90INS1_16FlashAttnFwdSm90INS1_25CollectiveMainloopFwdSm90ILi2EN4cute5tupleIJNS5_1CILi1EEES8_S8_EEENS6_IJNS7_ILi128EEENS7_ILi112EEENS7_ILi192EEEEEELi192ENS_6half_tEfNS_4arch4Sm90ELb1ELb0ELb0ELb1ELb0ELb0ELb0ELb1ELb1ELb0ELb0ELb0EEENS1_21CollectiveEpilogueFwdINS6_IJSA_SC_SB_EEES9_SE_SG_Li256ELb1ELb0ELb0ELb0EEENS1_36VarlenDynamicPersistentTileSchedulerILi128ELi112ELi256ELi32ELb0ELb0ELb1ELb1ELb1ELb1EEEEEEEEEvNT_6ParamsE,@function
        .size           _ZN7cutlass13device_kernelIN5flash11enable_sm90INS1_16FlashAttnFwdSm90INS1_25CollectiveMainloopFwdSm90ILi2EN4cute5tupleIJNS5_1CILi1EEES8_S8_EEENS6_IJNS7_ILi128EEENS7_ILi112EEENS7_ILi192EEEEEELi192ENS_6half_tEfNS_4arch4Sm90ELb1ELb0ELb0ELb1ELb0ELb0ELb0ELb1ELb1ELb0ELb0ELb0EEENS1_21CollectiveEpilogueFwdINS6_IJSA_SC_SB_EEES9_SE_SG_Li256ELb1ELb0ELb0ELb0EEENS1_36VarlenDynamicPersistentTileSchedulerILi128ELi112ELi256ELi32ELb0ELb0ELb1ELb1ELb1ELb1EEEEEEEEEvNT_6ParamsE,(.L_x_2663 - _ZN7cutlass13device_kernelIN5flash11enable_sm90INS1_16FlashAttnFwdSm90INS1_25CollectiveMainloopFwdSm90ILi2EN4cute5tupleIJNS5_1CILi1EEES8_S8_EEENS6_IJNS7_ILi128EEENS7_ILi112EEENS7_ILi192EEEEEELi192ENS_6half_tEfNS_4arch4Sm90ELb1ELb0ELb0ELb1ELb0ELb0ELb0ELb1ELb1ELb0ELb0ELb0EEENS1_21CollectiveEpilogueFwdINS6_IJSA_SC_SB_EEES9_SE_SG_Li256ELb1ELb0ELb0ELb0EEENS1_36VarlenDynamicPersistentTileSchedulerILi128ELi112ELi256ELi32ELb0ELb0ELb1ELb1ELb1ELb1EEEEEEEEEvNT_6ParamsE)
        .other          _ZN7cutlass13device_kernelIN5flash11enable_sm90INS1_16FlashAttnFwdSm90INS1_25CollectiveMainloopFwdSm90ILi2EN4cute5tupleIJNS5_1CILi1EEES8_S8_EEENS6_IJNS7_ILi128EEENS7_ILi112EEENS7_ILi192EEEEEELi192ENS_6half_tEfNS_4arch4Sm90ELb1ELb0ELb0ELb1ELb0ELb0ELb0ELb1ELb1ELb0ELb0ELb0EEENS1_21CollectiveEpilogueFwdINS6_IJSA_SC_SB_EEES9_SE_SG_Li256ELb1ELb0ELb0ELb0EEENS1_36VarlenDynamicPersistentTileSchedulerILi128ELi112ELi256ELi32ELb0ELb0ELb1ELb1ELb1ELb1EEEEEEEEEvNT_6ParamsE,@"STO_CUDA_ENTRY STV_DEFAULT"
_ZN7cutlass13device_kernelIN5flash11enable_sm90INS1_16FlashAttnFwdSm90INS1_25CollectiveMainloopFwdSm90ILi2EN4cute5tupleIJNS5_1CILi1EEES8_S8_EEENS6_IJNS7_ILi128EEENS7_ILi112EEENS7_ILi192EEEEEELi192ENS_6half_tEfNS_4arch4Sm90ELb1ELb0ELb0ELb1ELb0ELb0ELb0ELb1ELb1ELb0ELb0ELb0EEENS1_21CollectiveEpilogueFwdINS6_IJSA_SC_SB_EEES9_SE_SG_Li256ELb1ELb0ELb0ELb0EEENS1_36VarlenDynamicPersistentTileSchedulerILi128ELi112ELi256ELi32ELb0ELb0ELb1ELb1ELb1ELb1EEEEEEEEEvNT_6ParamsE:
        /* <DEDUP_REMOVED lines=21> */
.L_x_1985:
[----:B------:R-:W-:Y:S05]  /*0150*/  BSYNC B0 ;  /* 0x0000000000007941 */ /* 0x000fea0003800000 */
.L_x_1984:
        /* <DEDUP_REMOVED lines=41> */
.L_x_1986:
        /* <DEDUP_REMOVED lines=22> */
.L_x_1987:
        /* <DEDUP_REMOVED lines=18> */
.L_x_1988:
        /* <DEDUP_REMOVED lines=22> */
.L_x_1989:
        /* <DEDUP_REMOVED lines=22> */
.L_x_1990:
[----:B0-----:R-:W-:Y:S01]  /*0930*/  UMOV UR4, 0x1 ;  /* 0x0000000100047882 */ /* 0x001fe20000000000 */
[----:B------:R-:W-:Y:S01]  /*0940*/  PLOP3.LUT P0, PT, PT, PT, UP0, 0x80, 0x0 ;  /* 0x000000000000781c */ /* 0x000fe20003f0f008 */
[----:B------:R-:W-:Y:S01]  /*0950*/  USEL UR4, UR4, 0x2, !UP0 ;  /* 0x0000000204047887 */ /* 0x000fe2000c000000 */
[----:B------:R-:W-:-:S05]  /*0960*/  NOP ;  /* 0x0000000000007918 */ /* 0x000fca0000000000 */
[----:B------:R-:W-:-:S05]  /*0970*/  IMAD.U32 R2, RZ, RZ, UR4 ;  /* 0x00000004ff027e24 */ /* 0x000fca000f8e00ff */
[----:B------:R0:W-:Y:S01]  /*0980*/  STL [R1+0x28], R2 ;  /* 0x0000280201007387 */ /* 0x0001e20000100800 */
[----:B-12-4-:R-:W-:Y:S06]  /*0990*/  BAR.SYNC.DEFER_BLOCKING 0x0 ;  /* 0x0000000000007b1d */ /* 0x016fec0000010000 */
[----:B------:R-:W-:Y:S05]  /*09a0*/  @!P0 BRA `(.L_x_1991) ;  /* 0x0000010c00688947 */ /* 0x000fea0003800000 */
.L_x_1992:
        /* <DEDUP_REMOVED lines=17> */
[----:B------:R-:W-:Y:S01]  /*0ac0*/  UMOV UR36, URZ ;  /* 0x0000003f00247c82 */ /* 0x000fe20008000000 */
[----:B------:R-:W0:Y:S10]  /*0ad0*/  S2R R0, SR_TID.X ;  /* 0x0000000000007919 */ /* 0x000e340000002100 */
[----:B------:R-:W-:Y:S01]  /*0ae0*/  IMAD.U32 R17, RZ, RZ, UR5 ;  /* 0x00000005ff117e24 */ /* 0x000fe2000f8e00ff */
[----:B------:R-:W-:Y:S01]  /*0af0*/  R2UR UR5, R82 ;  /* 0x00000000520572ca */ /* 0x000fe200000e0000 */
[----:B0-----:R-:W-:-:S05]  /*0b00*/  VIADD R215, R0, 0xffffff80 ;  /* 0xffffff8000d77836 */ /* 0x001fca0000000000 */
[----:B------:R-:W-:-:S04]  /*0b10*/  SHF.R.S32.HI R0, RZ, 0x1f, R215 ;  /* 0x0000001fff007819 */ /* 0x000fc800000114d7 */
[CC--:B------:R-:W-:Y:S02]  /*0b20*/  LEA.HI R3, R0.reuse, R215.reuse, RZ, 0x7 ;  /* 0x000000d700037211 */ /* 0x0c0fe400078f38ff */
[----:B------:R-:W-:Y:S02]  /*0b30*/  LEA.HI R4, R0, R215, RZ, 0x5 ;  /* 0x000000d700047211 */ /* 0x000fe400078f28ff */
[----:B------:R-:W-:Y:S02]  /*0b40*/  SHF.R.S32.HI R212, RZ, 0x7, R3 ;  /* 0x00000007ffd47819 */ /* 0x000fe40000011403 */
[----:B--2---:R-:W-:Y:S02]  /*0b50*/  R2UR UR4, R2 ;  /* 0x00000000020472ca */ /* 0x004fe400000e0000 */
[C---:B------:R-:W-:Y:S02]  /*0b60*/  LOP3.LUT R2, R3.reuse, 0xffffff80, RZ, 0xc0, !PT ;  /* 0xffffff8003027812 */ /* 0x040fe400078ec0ff */
[----:B------:R-:W-:-:S03]  /*0b70*/  LEA.HI R3, R3, R212, RZ, 0x1 ;  /* 0x000000d403037211 */ /* 0x000fc600078f08ff */
[----:B------:R-:W-:Y:S01]  /*0b80*/  IMAD.IADD R211, R215, 0x1, -R2 ;  /* 0x00000001d7d37824 */ /* 0x000fe200078e0a02 */
[----:B------:R-:W-:-:S04]  /*0b90*/  LOP3.LUT R3, R3, 0x3fffffe, RZ, 0xc0, !PT ;  /* 0x03fffffe03037812 */ /* 0x000fc800078ec0ff */
[----:B------:R-:W-:Y:S01]  /*0ba0*/  SHF.R.S32.HI R8, RZ, 0x1f, R211 ;  /* 0x0000001fff087819 */ /* 0x000fe200000114d3 */
[----:B------:R-:W-:Y:S01]  /*0bb0*/  ULOP3.LUT UR4, UR4, 0x1, URZ, 0xfc, !UPT ;  /* 0x0000000104047892 */ /* 0x000fe2000f8efc3f */
[----:B------:R-:W-:Y:S02]  /*0bc0*/  IMAD.IADD R3, R212, 0x1, -R3 ;  /* 0x00000001d4037824 */ /* 0x000fe400078e0a03 */
[CC--:B------:R-:W-:Y:S02]  /*0bd0*/  LEA.HI R9, R8.reuse, R211.reuse, RZ, 0x2 ;  /* 0x000000d308097211 */ /* 0x0c0fe400078f10ff */
[----:B------:R-:W-:Y:S01]  /*0be0*/  LEA.HI R8, R8, R211, RZ, 0x5 ;  /* 0x000000d308087211 */ /* 0x000fe200078f28ff */
[----:B------:R-:W-:Y:S01]  /*0bf0*/  IMAD.U32 R214, RZ, RZ, UR4 ;  /* 0x00000004ffd67e24 */ /* 0x000fe2000f8e00ff */
[--C-:B------:R-:W-:Y:S01]  /*0c00*/  SHF.R.S32.HI R5, RZ, 0x2, R9.reuse ;  /* 0x00000002ff057819 */ /* 0x100fe20000011409 */
[----:B------:R-:W-:Y:S01]  /*0c10*/  UMOV UR4, URZ ;  /* 0x0000003f00047c82 */ /* 0x000fe20008000000 */
[----:B------:R-:W-:Y:S01]  /*0c20*/  SHF.R.S32.HI R2, RZ, 0x1f, R9 ;  /* 0x0000001fff027819 */ /* 0x000fe20000011409 */
[----:B------:R-:W-:Y:S01]  /*0c30*/  IMAD.U32 R210, RZ, RZ, UR4 ;  /* 0x00000004ffd27e24 */ /* 0x000fe2000f8e00ff */
[----:B------:R-:W-:-:S02]  /*0c40*/  SHF.R.S32.HI R8, RZ, 0x5, R8 ;  /* 0x00000005ff087819 */ /* 0x000fc40000011408 */
[----:B------:R-:W-:Y:S02]  /*0c50*/  LEA.HI R2, R2, R5, RZ, 0x3 ;  /* 0x0000000502027211 */ /* 0x000fe400078f18ff */
[----:B------:R-:W-:Y:S02]  /*0c60*/  LOP3.LUT R204, R9, 0x7ffffffc, RZ, 0xc0, !PT ;  /* 0x7ffffffc09cc7812 */ /* 0x000fe400078ec0ff */
[----:B------:R-:W-:Y:S02]  /*0c70*/  LOP3.LUT R6, R2, 0xfffffff8, RZ, 0xc0, !PT ;  /* 0xfffffff802067812 */ /* 0x000fe400078ec0ff */
[CC--:B------:R-:W-:Y:S01]  /*0c80*/  LEA.HI R2, R0.reuse, R215.reuse, RZ, 0x4 ;  /* 0x000000d700027211 */ /* 0x0c0fe200078f20ff */
[----:B------:R-:W-:Y:S01]  /*0c90*/  IMAD.IADD R204, R211, 0x1, -R204 ;  /* 0x00000001d3cc7824 */ /* 0x000fe200078e0acc */
[----:B------:R-:W-:Y:S01]  /*0ca0*/  LEA.HI R0, R0, R215, RZ, 0x3 ;  /* 0x000000d700007211 */ /* 0x000fe200078f18ff */
[----:B------:R-:W-:Y:S01]  /*0cb0*/  IMAD.IADD R11, R5, 0x1, -R6 ;  /* 0x00000001050b7824 */ /* 0x000fe200078e0a06 */
[----:B------:R-:W-:Y:S01]  /*0cc0*/  SHF.R.S32.HI R5, RZ, 0x4, R2 ;  /* 0x00000004ff057819 */ /* 0x000fe20000011402 */
[----:B------:R-:W-:Y:S01]  /*0cd0*/  IMAD.SHL.U32 R6, R4, 0x20, RZ ;  /* 0x0000002004067824 */ /* 0x000fe200078e00ff */
[----:B------:R-:W-:Y:S01]  /*0ce0*/  LOP3.LUT R4, R2, 0x3fffff0, RZ, 0xc0, !PT ;  /* 0x03fffff002047812 */ /* 0x000fe200078ec0ff */
[----:B------:R-:W-:Y:S01]  /*0cf0*/  IMAD R8, R8, 0x10, R11 ;  /* 0x0000001008087824 */ /* 0x000fe200078e020b */
[----:B------:R-:W-:-:S02]  /*0d00*/  LEA.HI R2, R2, R5, RZ, 0x1 ;  /* 0x0000000502027211 */ /* 0x000fc400078f08ff */
[----:B------:R-:W-:Y:S01]  /*0d10*/  LOP3.LUT R7, R6, 0xfffffc00, RZ, 0xc0, !PT ;  /* 0xfffffc0006077812 */ /* 0x000fe200078ec0ff */
[----:B------:R-:W-:Y:S01]  /*0d20*/  IMAD.IADD R4, R215, 0x1, -R4 ;  /* 0x00000001d7047824 */ /* 0x000fe200078e0a04 */
[----:B------:R-:W-:Y:S01]  /*0d30*/  LOP3.LUT R2, R2, 0x1ffffffe, RZ, 0xc0, !PT ;  /* 0x1ffffffe02027812 */ /* 0x000fe200078ec0ff */
[----:B------:R-:W-:Y:S01]  /*0d40*/  IMAD R205, R3, 0x40, R8 ;  /* 0x0000004003cd7824 */ /* 0x000fe200078e0208 */
[----:B------:R-:W-:Y:S01]  /*0d50*/  SHF.R.S32.HI R22, RZ, 0x3, R0 ;  /* 0x00000003ff167819 */ /* 0x000fe20000011400 */
[----:B------:R-:W-:Y:S02]  /*0d60*/  IMAD R7, R4, 0x40, R7 ;  /* 0x0000004004077824 */ /* 0x000fe400078e0207 */
[----:B------:R-:W-:-:S04]  /*0d70*/  IMAD.IADD R2, R5, 0x1, -R2 ;  /* 0x0000000105027824 */ /* 0x000fc800078e0a02 */
[----:B------:R-:W-:Y:S01]  /*0d80*/  IMAD R213, R2, 0x8, R7 ;  /* 0x0000000802d57824 */ /* 0x000fe200078e0207 */
[----:B------:R-:W-:-:S05]  /*0d90*/  LOP3.LUT R2, R0, 0x1ffffff8, RZ, 0xc0, !PT ;  /* 0x1ffffff800027812 */ /* 0x000fca00078ec0ff */
[----:B------:R-:W-:-:S04]  /*0da0*/  IMAD.IADD R2, R215, 0x1, -R2 ;  /* 0x00000001d7027824 */ /* 0x000fc800078e0a02 */
[----:B------:R-:W-:-:S07]  /*0db0*/  IMAD.SHL.U32 R16, R2, 0x8, RZ ;  /* 0x0000000802107824 */ /* 0x000fce00078e00ff */
.L_x_2046:
[----:B0-----:R-:W0:Y:S01]  /*0dc0*/  LDC.64 R2, c[0x0][0xc60] ;  /* 0x00031800ff027b82 */ /* 0x001e220000000a00 */
[----:B------:R-:W-:Y:S01]  /*0dd0*/  ULDC.64 UR10, c[0x0][0x208] ;  /* 0x00008200000a7ab9 */ /* 0x000fe20000000a00 */
[----:B------:R-:W-:Y:S01]  /*0de0*/  ULDC.64 UR6, c[0x0][0xa28] ;  /* 0x00028a0000067ab9 */ /* 0x000fe20000000a00 */
[----:B------:R-:W-:Y:S01]  /*0df0*/  ULDC.64 UR8, c[0x0][0xa18] ;  /* 0x0002860000087ab9 */ /* 0x000fe20000000a00 */
[----:B0-----:R-:W-:-:S06]  /*0e00*/  IMAD.WIDE R2, R83, 0x4, R2 ;  /* 0x0000000453027825 */ /* 0x001fcc00078e0202 */
[----:B--2---:R-:W2:Y:S01]  /*0e10*/  LDG.E R2, desc[UR10][R2.64] ;  /* 0x0000000a02027981 */ /* 0x004ea2000c1e1900 */
[----:B------:R-:W-:Y:S02]  /*0e20*/  UISETP.NE.U32.AND UP0, UPT, UR6, URZ, UPT ;  /* 0x0000003f0600728c */ /* 0x000fe4000bf05070 */
[----:B------:R-:W-:Y:S02]  /*0e30*/  UISETP.NE.U32.AND UP1, UPT, UR8, URZ, UPT ;  /* 0x0000003f0800728c */ /* 0x000fe4000bf25070 */
[----:B------:R-:W-:Y:S02]  /*0e40*/  UISETP.NE.AND.EX UP0, UPT, UR7, URZ, UPT, UP0 ;  /* 0x0000003f0700728c */ /* 0x000fe4000bf05300 */
[----:B------:R-:W-:-:S04]  /*0e50*/  UISETP.NE.AND.EX UP1, UPT, UR9, URZ, UPT, UP1 ;  /* 0x0000003f0900728c */ /* 0x000fc8000bf25310 */
[----:B------:R-:W-:Y:S02]  /*0e60*/  PLOP3.LUT P0, PT, PT, PT, UP0, 0x80, 0x0 ;  /* 0x000000000000781c */ /* 0x000fe40003f0f008 */
[----:B------:R-:W-:Y:S02]  /*0e70*/  PLOP3.LUT P2, PT, PT, PT, UP1, 0x80, 0x0 ;  /* 0x000000000000781c */ /* 0x000fe40003f4f018 */
[----:B--2---:R-:W-:-:S13]  /*0e80*/  R2UR UR4, R2 ;  /* 0x00000000020472ca */ /* 0x004fda00000e0000 */
[----:B------:R-:W-:Y:S02]  /*0e90*/  USHF.R.S32.HI UR12, URZ, 0x1f, UR4 ;  /* 0x0000001f3f0c7899 */ /* 0x000fe40008011404 */
[----:B------:R-:W-:Y:S01]  /*0ea0*/  MOV R206, UR4 ;  /* 0x0000000400ce7c02 */ /* 0x000fe20008000f00 */
[----:B------:R-:W-:-:S04]  /*0eb0*/  @UP0 ULEA UR6, UP2, UR4, UR6, 0x2 ;  /* 0x0000000604060291 */ /* 0x000fc8000f84103f */
[----:B------:R-:W-:Y:S02]  /*0ec0*/  @UP0 ULEA.HI.X UR7, UR4, UR7, UR12, 0x2, UP2 ;  /* 0x0000000704070291 */ /* 0x000fe400090f140c */
[----:B------:R-:W-:Y:S01]  /*0ed0*/  IMAD.U32 R208, RZ, RZ, UR12 ;  /* 0x0000000cffd07e24 */ /* 0x000fe2000f8e00ff */
[----:B------:R-:W-:Y:S01]  /*0ee0*/  @UP1 ULEA UR8, UP0, UR4, UR8, 0x2 ;  /* 0x0000000804081291 */ /* 0x000fe2000f80103f */
[----:B------:R-:W-:-:S03]  /*0ef0*/  IMAD.U32 R2, RZ, RZ, UR6 ;  /* 0x00000006ff027e24 */ /* 0x000fc6000f8e00ff */
[----:B------:R-:W-:Y:S01]  /*0f00*/  @UP1 ULEA.HI.X UR9, UR4, UR9, UR12, 0x2, UP0 ;  /* 0x0000000904091291 */ /* 0x000fe200080f140c */
[----:B------:R-:W-:Y:S01]  /*0f10*/  IMAD.U32 R3, RZ, RZ, UR7 ;  /* 0x00000007ff037e24 */ /* 0x000fe2000f8e00ff */
[----:B------:R-:W-:Y:S01]  /*0f20*/  ULDC.64 UR6, c[0x0][0x3f8] ;  /* 0x0000fe0000067ab9 */ /* 0x000fe20000000a00 */
[----:B---3-5:R-:W-:-:S03]  /*0f30*/  IMAD.U32 R4, RZ, RZ, UR8 ;  /* 0x00000008ff047e24 */ /* 0x028fc6000f8e00ff */
[----:B------:R-:W-:Y:S01]  /*0f40*/  IMAD.U32 R5, RZ, RZ, UR9 ;  /* 0x00000009ff057e24 */ /* 0x000fe2000f8e00ff */
[----:B------:R-:W2:Y:S01]  /*0f50*/  @P0 LDG.E R2, desc[UR10][R2.64] ;  /* 0x0000000a02020981 */ /* 0x000ea2000c1e1900 */
[----:B------:R-:W-:Y:S01]  /*0f60*/  UISETP.NE.U32.AND UP0, UPT, UR6, URZ, UPT ;  /* 0x0000003f0600728c */ /* 0x000fe2000bf05070 */
[----:B------:R-:W-:Y:S02]  /*0f70*/  ULDC UR8, c[0x0][0x2e0] ;  /* 0x0000b80000087ab9 */ /* 0x000fe40000000800 */
[----:B------:R-:W3:Y:S01]  /*0f80*/  @P2 LDG.E R4, desc[UR10][R4.64] ;  /* 0x0000000a04042981 */ /* 0x000ee2000c1e1900 */
[----:B------:R-:W-:Y:S01]  /*0f90*/  ULDC UR9, c[0x0][0x288] ;  /* 0x0000a20000097ab9 */ /* 0x000fe20000000800 */
[----:B------:R-:W-:Y:S01]  /*0fa0*/  UISETP.NE.AND.EX UP0, UPT, UR7, URZ, UPT, UP0 ;  /* 0x0000003f0700728c */ /* 0x000fe2000bf05300 */
[----:B------:R-:W-:Y:S01]  /*0fb0*/  IMAD.U32 R207, RZ, RZ, UR5 ;  /* 0x00000005ffcf7e24 */ /* 0x000fe2000f8e00ff */
[----:B------:R-:W-:Y:S01]  /*0fc0*/  ULDC UR6, c[0x0][0x404] ;  /* 0x0001010000067ab9 */ /* 0x000fe20000000800 */
[----:B------:R-:W-:Y:S01]  /*0fd0*/  ULDC.64 UR10, c[0x0][0xa20] ;  /* 0x00028800000a7ab9 */ /* 0x000fe20000000a00 */
[----:B------:R-:W-:Y:S01]  /*0fe0*/  USEL UR6, UR6, 0x1, UP0 ;  /* 0x0000000106067887 */ /* 0x000fe20008000000 */
[----:B------:R-:W-:Y:S01]  /*0ff0*/  ISETP.NE.U32.AND P1, PT, RZ, UR10, PT ;  /* 0x0000000aff007c0c */ /* 0x000fe2000bf25070 */
[----:B------:R-:W-:-:S02]  /*1000*/  UMOV UR4, URZ ;  /* 0x0000003f00047c82 */ /* 0x000fc40008000000 */
[----:B------:R-:W-:Y:S01]  /*1010*/  UIMAD UR8, UR6, UR8, URZ ;  /* 0x00000008060872a4 */ /* 0x000fe2000f8e023f */
[----:B------:R-:W-:Y:S02]  /*1020*/  ISETP.NE.AND.EX P1, PT, RZ, UR11, PT, P1 ;  /* 0x0000000bff007c0c */ /* 0x000fe4000bf25310 */
[----:B--2---:R-:W-:Y:S02]  /*1030*/  @P0 R2UR UR4, R2 ;  /* 0x00000000020402ca */ /* 0x004fe400000e0000 */
[----:B---3--:R-:W-:-:S13]  /*1040*/  @P2 R2UR UR9, R4 ;  /* 0x00000000040922ca */ /* 0x008fda00000e0000 */
[----:B------:R-:W-:Y:S01]  /*1050*/  IMAD.U32 R18, RZ, RZ, UR9 ;  /* 0x00000009ff127e24 */ /* 0x000fe2000f8e00ff */
[----:B-1--4-:R-:W-:Y:S06]  /*1060*/  @P2 BRA `(.L_x_1993) ;  /* 0x0000000000402947 */ /* 0x012fec0003800000 */
[----:B------:R-:W-:Y:S02]  /*1070*/  ULDC.64 UR6, c[0x0][0xa00] ;  /* 0x0002800000067ab9 */ /* 0x000fe40000000a00 */
[----:B------:R-:W-:-:S04]  /*1080*/  ISETP.NE.U32.AND P0, PT, RZ, UR6, PT ;  /* 0x00000006ff007c0c */ /* 0x000fc8000bf05070 */
[----:B------:R-:W-:-:S13]  /*1090*/  ISETP.NE.AND.EX P0, PT, RZ, UR7, PT, P0 ;  /* 0x00000007ff007c0c */ /* 0x000fda000bf05300 */
[----:B------:R-:W-:Y:S05]  /*10a0*/  @!P0 BRA `(.L_x_1993) ;  /* 0x0000000000308947 */ /* 0x000fea0003800000 */
[----:B------:R-:W-:Y:S01]  /*10b0*/  R2UR UR5, R206 ;  /* 0x00000000ce0572ca */ /* 0x000fe200000e0000 */
[----:B------:R-:W-:Y:S01]  /*10c0*/  ULDC.64 UR6, c[0x0][0xa00] ;  /* 0x0002800000067ab9 */ /* 0x000fe20000000a00 */
[----:B------:R-:W-:-:S11]  /*10d0*/  ULDC.64 UR12, c[0x0][0x208] ;  /* 0x00008200000c7ab9 */ /* 0x000fd60000000a00 */
[----:B------:R-:W-:-:S06]  /*10e0*/  UIMAD.WIDE UR6, UR5, 0x4, UR6 ;  /* 0x00000004050678a5 */ /* 0x000fcc000f8e0206 */
[----:B------:R-:W-:Y:S02]  /*10f0*/  IMAD.U32 R2, RZ, RZ, UR6 ;  /* 0x00000006ff027e24 */ /* 0x000fe4000f8e00ff */
[----:B------:R-:W-:-:S05]  /*1100*/  IMAD.U32 R3, RZ, RZ, UR7 ;  /* 0x00000007ff037e24 */ /* 0x000fca000f8e00ff */
[----:B------:R-:W2:Y:S04]  /*1110*/  LDG.E R4, desc[UR12][R2.64] ;  /* 0x0000000c02047981 */ /* 0x000ea8000c1e1900 */
[----:B------:R-:W3:Y:S01]  /*1120*/  LDG.E R0, desc[UR12][R2.64+0x4] ;  /* 0x0000040c02007981 */ /* 0x000ee2000c1e1900 */
[----:B--2---:R-:W-:Y:S02]  /*1130*/  R2UR UR5, R4 ;  /* 0x00000000040572ca */ /* 0x004fe400000e0000 */
[----:B---3--:R-:W-:-:S13]  /*1140*/  R2UR UR6, R0 ;  /* 0x00000000000672ca */ /* 0x008fda00000e0000 */
[----:B------:R-:W-:-:S06]  /*1150*/  UIADD3 UR5, -UR5, UR6, URZ ;  /* 0x0000000605057290 */ /* 0x000fcc000fffe13f */
[----:B------:R-:W-:-:S07]  /*1160*/  IMAD.U32 R18, RZ, RZ, UR5 ;  /* 0x00000005ff127e24 */ /* 0x000fce000f8e00ff */
.L_x_1993:
[----:B------:R-:W-:-:S13]  /*1170*/  R2UR UR5, R17 ;  /* 0x00000000110572ca */ /* 0x000fda00000e0000 */
[----:B------:R-:W-:Y:S01]  /*1180*/  IMAD.U32 R209, RZ, RZ, UR5 ;  /* 0x00000005ffd17e24 */ /* 0x000fe2000f8e00ff */
[----:B------:R-:W-:Y:S06]  /*1190*/  @!P1 BRA `(.L_x_1994) ;  /* 0x0000000000289947 */ /* 0x000fec0003800000 */
[----:B------:R-:W-:Y:S01]  /*11a0*/  R2UR UR6, R206 ;  /* 0x00000000ce0672ca */ /* 0x000fe200000e0000 */
[----:B------:R-:W-:Y:S01]  /*11b0*/  ULDC.64 UR8, c[0x0][0x208] ;  /* 0x0000820000087ab9 */ /* 0x000fe20000000a00 */
[----:B------:R-:W-:-:S11]  /*11c0*/  R2UR UR7, R208 ;  /* 0x00000000d00772ca */ /* 0x000fd600000e0000 */
[----:B------:R-:W-:-:S04]  /*11d0*/  ULEA UR5, UP0, UR6, UR10, 0x2 ;  /* 0x0000000a06057291 */ /* 0x000fc8000f80103f */
[----:B------:R-:W-:Y:S02]  /*11e0*/  ULEA.HI.X UR6, UR6, UR11, UR7, 0x2, UP0 ;  /* 0x0000000b06067291 */ /* 0x000fe400080f1407 */
[----:B------:R-:W-:-:S04]  /*11f0*/  IMAD.U32 R2, RZ, RZ, UR5 ;  /* 0x00000005ff027e24 */ /* 0x000fc8000f8e00ff */
[----:B------:R-:W-:-:S05]  /*1200*/  IMAD.U32 R3, RZ, RZ, UR6 ;  /* 0x00000006ff037e24 */ /* 0x000fca000f8e00ff */
[----:B------:R-:W2:Y:S02]  /*1210*/  LDG.E R2, desc[UR8][R2.64] ;  /* 0x0000000802027981 */ /* 0x000ea4000c1e1900 */
[----:B--2---:R-:W-:Y:S01]  /*1220*/  R2UR UR8, R2 ;  /* 0x00000000020872ca */ /* 0x004fe200000e0000 */
[----:B------:R-:W-:-:S14]  /*1230*/  BRA `(.L_x_1995) ;  /* 0x00000000003c7947 */ /* 0x000fdc0003800000 */
.L_x_1994:
        /* <DEDUP_REMOVED lines=14> */
[----:B------:R-:W-:-:S12]  /*1320*/  UIADD3 UR8, -UR8, UR5, URZ ;  /* 0x0000000508087290 */ /* 0x000fd8000fffe13f */
.L_x_1995:
[----:B------:R-:W-:Y:S01]  /*1330*/  R2UR UR5, R17 ;  /* 0x00000000110572ca */ /* 0x000fe200000e0000 */
[----:B------:R-:W-:Y:S01]  /*1340*/  UIADD3 UR7, -UR4, UR8, URZ ;  /* 0x0000000804077290 */ /* 0x000fe2000fffe13f */
[----:B------:R-:W-:Y:S02]  /*1350*/  R2UR UR8, R18 ;  /* 0x00000000120872ca */ /* 0x000fe400000e0000 */
[----:B------:R-:W-:Y:S01]  /*1360*/  CS2R R2, SRZ ;  /* 0x0000000000027805 */ /* 0x000fe2000001ff00 */
[----:B------:R-:W-:Y:S01]  /*1370*/  UMOV UR4, URZ ;  /* 0x0000003f00047c82 */ /* 0x000fe20008000000 */
[----:B------:R-:W-:Y:S02]  /*1380*/  PLOP3.LUT P0, PT, PT, PT, PT, 0x80, 0x0 ;  /* 0x000000000000781c */ /* 0x000fe40003f0f070 */
[----:B------:R-:W-:Y:S01]  /*1390*/  CS2R R118, SRZ ;  /* 0x0000000000767805 */ /* 0x000fe2000001ff00 */
[----:B------:R-:W-:Y:S01]  /*13a0*/  IMAD.U32 R19, RZ, RZ, UR7 ;  /* 0x00000007ff137e24 */ /* 0x000fe2000f8e00ff */
[----:B------:R-:W-:-:S02]  /*13b0*/  CS2R R116, SRZ ;  /* 0x0000000000747805 */ /* 0x000fc4000001ff00 */
[----:B------:R-:W-:Y:S02]  /*13c0*/  CS2R R114, SRZ ;  /* 0x0000000000727805 */ /* 0x000fe4000001ff00 */
[----:B------:R-:W-:Y:S02]  /*13d0*/  CS2R R112, SRZ ;  /* 0x0000000000707805 */ /* 0x000fe4000001ff00 */
[----:B------:R-:W-:Y:S02]  /*13e0*/  CS2R R110, SRZ ;  /* 0x00000000006e7805 */ /* 0x000fe4000001ff00 */
[----:B------:R-:W-:Y:S01]  /*13f0*/  CS2R R108, SRZ ;  /* 0x00000000006c7805 */ /* 0x000fe2000001ff00 */
[----:B------:R-:W-:Y:S01]  /*1400*/  ULEA UR6, UR5, 0xef, 0x7 ;  /* 0x000000ef05067891 */ /* 0x000fe2000f8e383f */
[----:B------:R-:W-:Y:S01]  /*1410*/  CS2R R106, SRZ ;  /* 0x00000000006a7805 */ /* 0x000fe2000001ff00 */
[----:B------:R-:W-:Y:S01]  /*1420*/  UIADD3 UR5, UR7, 0x6f, URZ ;  /* 0x0000006f07057890 */ /* 0x000fe2000fffe03f */
[----:B------:R-:W-:Y:S01]  /*1430*/  CS2R R104, SRZ ;  /* 0x0000000000687805 */ /* 0x000fe2000001ff00 */
[----:B------:R-:W-:Y:S01]  /*1440*/  UIADD3 UR7, UR7, UR6, -UR8 ;  /* 0x0000000607077290 */ /* 0x000fe2000fffe808 */
[----:B------:R-:W-:Y:S01]  /*1450*/  CS2R R102, SRZ ;  /* 0x0000000000667805 */ /* 0x000fe2000001ff00 */
[----:B------:R-:W-:Y:S01]  /*1460*/  UIMAD.WIDE UR4, UR5, -0x6db6db6d, UR4 ;  /* 0x92492493050478a5 */ /* 0x000fe2000f8e0204 */
[----:B------:R-:W-:Y:S01]  /*1470*/  CS2R R100, SRZ ;  /* 0x0000000000647805 */ /* 0x000fe2000001ff00 */
[----:B------:R-:W-:Y:S01]  /*1480*/  UMOV UR6, URZ ;  /* 0x0000003f00067c82 */ /* 0x000fe20008000000 */
[----:B------:R-:W-:Y:S01]  /*1490*/  CS2R R98, SRZ ;  /* 0x0000000000627805 */ /* 0x000fe2000001ff00 */
[----:B------:R-:W-:Y:S01]  /*14a0*/  UIMAD.WIDE UR6, UR7, -0x6db6db6d, UR6 ;  /* 0x92492493070678a5 */ /* 0x000fe2000f8e0206 */
[----:B------:R-:W-:Y:S01]  /*14b0*/  CS2R R96, SRZ ;  /* 0x0000000000607805 */ /* 0x000fe2000001ff00 */
[----:B------:R-:W-:Y:S01]  /*14c0*/  USHF.R.U32.HI UR4, URZ, 0x1f, UR5 ;  /* 0x0000001f3f047899 */ /* 0x000fe20008011605 */
[----:B------:R-:W-:Y:S01]  /*14d0*/  IMAD.MOV.U32 R86, RZ, RZ, RZ ;  /* 0x000000ffff567224 */ /* 0x000fe200078e00ff */
[----:B------:R-:W-:Y:S01]  /*14e0*/  USHF.R.U32.HI UR6, URZ, 0x1f, UR7 ;  /* 0x0000001f3f067899 */ /* 0x000fe20008011607 */
[----:B------:R-:W-:Y:S01]  /*14f0*/  CS2R R90, SRZ ;  /* 0x00000000005a7805 */ /* 0x000fe2000001ff00 */
[----:B------:R-:W-:Y:S01]  /*1500*/  ULEA.HI.SX32 UR4, UR5, UR4, 0x1a ;  /* 0x0000000405047291 */ /* 0x000fe2000f8fd23f */
[----:B------:R-:W-:Y:S01]  /*1510*/  CS2R R92, SRZ ;  /* 0x00000000005c7805 */ /* 0x000fe2000001ff00 */
[----:B------:R-:W-:Y:S01]  /*1520*/  ULEA.HI.SX32 UR6, UR7, UR6, 0x1a ;  /* 0x0000000607067291 */ /* 0x000fe2000f8fd23f */
[----:B------:R-:W-:Y:S01]  /*1530*/  IMAD.MOV.U32 R43, RZ, RZ, RZ ;  /* 0x000000ffff2b7224 */ /* 0x000fe200078e00ff */
[----:B------:R-:W-:-:S02]  /*1540*/  CS2R R88, SRZ ;  /* 0x0000000000587805 */ /* 0x000fc4000001ff00 */
[----:B------:R-:W-:Y:S01]  /*1550*/  CS2R R128, SRZ ;  /* 0x0000000000807805 */ /* 0x000fe2000001ff00 */
[----:B------:R-:W-:Y:S01]  /*1560*/  UISETP.LT.AND UP0, UPT, UR4, UR6, UPT ;  /* 0x000000060400728c */ /* 0x000fe2000bf01270 */
[----:B------:R-:W-:Y:S02]  /*1570*/  CS2R R38, SRZ ;  /* 0x0000000000267805 */ /* 0x000fe4000001ff00 */
[----:B------:R-:W-:Y:S02]  /*1580*/  CS2R R84, SRZ ;  /* 0x0000000000547805 */ /* 0x000fe4000001ff00 */
[----:B------:R-:W-:Y:S01]  /*1590*/  CS2R R46, SRZ ;  /* 0x00000000002e7805 */ /* 0x000fe2000001ff00 */
[----:B------:R-:W-:Y:S01]  /*15a0*/  USEL UR38, UR4, UR6, UP0 ;  /* 0x0000000604267287 */ /* 0x000fe20008000000 */
[----:B------:R-:W-:Y:S02]  /*15b0*/  CS2R R36, SRZ ;  /* 0x0000000000247805 */ /* 0x000fe4000001ff00 */
[----:B------:R-:W-:-:S02]  /*15c0*/  CS2R R78, SRZ ;  /* 0x00000000004e7805 */ /* 0x000fc4000001ff00 */
[----:B------:R-:W-:Y:S01]  /*15d0*/  CS2R R76, SRZ ;  /* 0x00000000004c7805 */ /* 0x000fe2000001ff00 */
[----:B------:R-:W-:Y:S01]  /*15e0*/  UISETP.GE.AND UP0, UPT, UR38, 0x1, UPT ;  /* 0x000000012600788c */ /* 0x000fe2000bf06270 */
[----:B------:R-:W-:Y:S02]  /*15f0*/  CS2R R74, SRZ ;  /* 0x00000000004a7805 */ /* 0x000fe4000001ff00 */
[----:B------:R-:W-:Y:S02]  /*1600*/  CS2R R72, SRZ ;  /* 0x0000000000487805 */ /* 0x000fe4000001ff00 */
[----:B------:R-:W-:Y:S02]  /*1610*/  CS2R R70, SRZ ;  /* 0x0000000000467805 */ /* 0x000fe4000001ff00 */
[----:B------:R-:W-:Y:S02]  /*1620*/  CS2R R68, SRZ ;  /* 0x0000000000447805 */ /* 0x000fe4000001ff00 */
[----:B------:R-:W-:-:S02]  /*1630*/  CS2R R66, SRZ ;  /* 0x0000000000427805 */ /* 0x000fc4000001ff00 */
[----:B------:R-:W-:Y:S02]  /*1640*/  PLOP3.LUT P1, PT, PT, PT, UP0, 0x80, 0x0 ;  /* 0x000000000000781c */ /* 0x000fe40003f2f008 */
        /* <DEDUP_REMOVED lines=13> */
[----:B------:R-:W-:Y:S02]  /*1720*/  MOV R133, RZ ;  /* 0x000000ff00857202 */ /* 0x000fe40000000f00 */
        /* <DEDUP_REMOVED lines=41> */
.L_x_1997:
        /* <DEDUP_REMOVED lines=11> */
.L_x_2134:
[----:B------:R-:W-:Y:S05]  /*1a70*/  @!P0 BRA `(.L_x_1999) ;  /* 0x0000000000048947 */ /* 0x000fea0003800000 */
[----:B------:R-:W-:Y:S01]  /*1a80*/  BPT.TRAP 0x1 ;  /* 0x000000040000795c */ /* 0x000fe20000300000 */
.L_x_1999:
[----:B------:R-:W-:Y:S02]  /*1a90*/  IMAD.U32 R2, RZ, RZ, UR36 ;  /* 0x00000024ff027e24 */ /* 0x000fe4000f8e00ff */
[----:B0-----:R-:W-:-:S03]  /*1aa0*/  IMAD.U32 R3, RZ, RZ, UR61 ;  /* 0x0000003dff037e24 */ /* 0x001fc6000f8e00ff */
[----:B------:R-:W-:Y:S02]  /*1ab0*/  LEA R2, R2, UR60, 0x3 ;  /* 0x0000003c02027c11 */ /* 0x000fe4000f8e18ff */
[----:B------:R-:W-:-:S04]  /*1ac0*/  SHF.L.U32 R3, R3, 0x1f, RZ ;  /* 0x0000001f03037819 */ /* 0x000fc800000006ff */
[----:B------:R0:W1:Y:S01]  /*1ad0*/  SYNCS.PHASECHK.TRANS64.TRYWAIT P2, [R2+URZ+0x36830], R3 ;  /* 0x03683003020075a7 */ /* 0x000062000804017f */
[----:B------:R-:W-:Y:S05]  /*1ae0*/  @!P0 BRA `(.L_x_2000) ;  /* 0x0000000000048947 */ /* 0x000fea0003800000 */
[----:B------:R-:W-:Y:S01]  /*1af0*/  BPT.TRAP 0x1 ;  /* 0x000000040000795c */ /* 0x000fe20000300000 */
.L_x_2000:
[----:B------:R-:W2:Y:S01]  /*1b00*/  S2R R0, SR_TID.X ;  /* 0x0000000000007919 */ /* 0x000ea20000002100 */
[----:B------:R-:W-:Y:S02]  /*1b10*/  MOV R119, RZ ;  /* 0x000000ff00777202 */ /* 0x000fe40000000f00 */
[----:B--2---:R-:W-:Y:S01]  /*1b20*/  LOP3.LUT P1, RZ, R0, 0x7f, RZ, 0xc0, !PT ;  /* 0x0000007f00ff7812 */ /* 0x004fe2000782c0ff */
[----:B-1----:R-:W-:-:S12]  /*1b30*/  @P2 BRA `(.L_x_2001) ;  /* 0x0000000000082947 */ /* 0x002fd80003800000 */
[----:B------:R-:W1:Y:S02]  /*1b40*/  SYNCS.PHASECHK.TRANS64.TRYWAIT P2, [R2+URZ+0x36830], R3 ;  /* 0x03683003020075a7 */ /* 0x000e64000804017f */
[----:B-1----:R-:W-:Y:S05]  /*1b50*/  @!P2 BRA `(.L_x_2002) ;  /* 0x000001500020a947 */ /* 0x002fea0003800000 */
.L_x_2001:
[----:B------:R-:W-:Y:S05]  /*1b60*/  WARPSYNC.ALL ;  /* 0x0000000000007948 */ /* 0x000fea0003800000 */
[----:B------:R-:W-:Y:S01]  /*1b70*/  UIADD3 UR4, UR60, 0x21400, URZ ;  /* 0x000214003c047890 */ /* 0x000fe2000fffe03f */
[----:B------:R-:W-:Y:S01]  /*1b80*/  WARPGROUP.ARRIVE ;  /* 0x00000000000079c5 */ /* 0x000fe20000000000 */
[----:B------:R-:W-:Y:S01]  /*1b90*/  UMOV UR7, 0x40000040 ;  /* 0x4000004000077882 */ /* 0x000fe20000000000 */
[----:B------:R-:W-:Y:S01]  /*1ba0*/  UMOV UR11, 0x40000040 ;  /* 0x40000040000b7882 */ /* 0x000fe20000000000 */
[----:B------:R-:W-:Y:S01]  /*1bb0*/  USHF.R.U32.HI UR4, URZ, 0x4, UR4 ;  /* 0x000000043f047899 */ /* 0x000fe20008011604 */
[----:B------:R-:W-:Y:S01]  /*1bc0*/  R2UR UR39, R19 ;  /* 0x00000000132772ca */ /* 0x000fe200000e0000 */
[----:B------:R-:W-:Y:S01]  /*1bd0*/  UMOV UR15, 0x40000040 ;  /* 0x40000040000f7882 */ /* 0x000fe20000000000 */
[----:B------:R-:W-:Y:S01]  /*1be0*/  UMOV UR19, 0x40000040 ;  /* 0x4000004000137882 */ /* 0x000fe20000000000 */
[----:B------:R-:W-:Y:S01]  /*1bf0*/  ULOP3.LUT UR4, UR4, 0x3fff, URZ, 0xc0, !UPT ;  /* 0x00003fff04047892 */ /* 0x000fe2000f8ec03f */
[----:B01----:R-:W-:Y:S01]  /*1c00*/  @!P1 VIADD R2, R2, 0x36840 ;  /* 0x0003684002029836 */ /* 0x003fe20000000000 */
[----:B------:R-:W-:Y:S01]  /*1c10*/  UMOV UR23, 0x40000040 ;  /* 0x4000004000177882 */ /* 0x000fe20000000000 */
[----:B------:R-:W-:Y:S01]  /*1c20*/  UMOV UR27, 0x40000040 ;  /* 0x40000040001b7882 */ /* 0x000fe20000000000 */
[----:B------:R-:W-:Y:S01]  /*1c30*/  ULOP3.LUT UR5, UR4, 0x10000, URZ, 0xfc, !UPT ;  /* 0x0001000004057892 */ /* 0x000fe2000f8efc3f */
[--C-:B------:R-:W-:Y:S01]  /*1c40*/  IMAD.MOV.U32 R118, RZ, RZ, R119.reuse ;  /* 0x000000ffff767224 */ /* 0x100fe200078e0077 */
[----:B------:R-:W-:Y:S01]  /*1c50*/  ULOP3.LUT UR4, UR37, 0x10000, URZ, 0xfc, !UPT ;  /* 0x0001000025047892 */ /* 0x000fe2000f8efc3f */
[----:B------:R-:W-:Y:S01]  /*1c60*/  R2UR UR37, R17 ;  /* 0x00000000112572ca */ /* 0x000fe200000e0000 */
[----:B------:R-:W-:Y:S01]  /*1c70*/  UIMAD UR6, UR36, 0xa80, UR5 ;  /* 0x00000a80240678a4 */ /* 0x000fe2000f8e0205 */
[----:B------:R-:W-:Y:S01]  /*1c80*/  @!P1 PRMT R2, RZ, 0x654, R2 ;  /* 0x00000654ff029816 */ /* 0x000fe20000000002 */
[----:B------:R-:W-:Y:S01]  /*1c90*/  IMAD.U32 R8, RZ, RZ, UR5 ;  /* 0x00000005ff087e24 */ /* 0x000fe2000f8e00ff */
[----:B------:R-:W-:Y:S01]  /*1ca0*/  UMOV UR5, 0x40000040 ;  /* 0x4000004000057882 */ /* 0x000fe20000000000 */
[----:B------:R-:W-:Y:S01]  /*1cb0*/  UIADD3 UR10, UR6, 0x80, URZ ;  /* 0x00000080060a7890 */ /* 0x000fe2000fffe03f */
[----:B------:R-:W-:Y:S01]  /*1cc0*/  IMAD.MOV.U32 R117, RZ, RZ, R119 ;  /* 0x000000ffff757224 */ /* 0x000fe200078e0077 */
[----:B------:R-:W-:Y:S01]  /*1cd0*/  UMOV UR8, UR4 ;  /* 0x0000000400087c82 */ /* 0x000fe20008000000 */
[----:B------:R-:W-:Y:S01]  /*1ce0*/  UMOV UR9, UR5 ;  /* 0x0000000500097c82 */ /* 0x000fe20008000000 */
[----:B------:R-:W-:-:S02]  /*1cf0*/  UIADD3 UR14, UR6, 0x200, URZ ;  /* 0x00000200060e7890 */ /* 0x000fc4000fffe03f */
[----:B------:R-:W-:Y:S01]  /*1d00*/  HGMMA.64x16x16.F32 R72, gdesc[UR4], RZ, !UPT, gsb0 ;  /* 0x00200000044879f0 */ /* 0x000fe2000c0008ff */
[----:B------:R-:W-:Y:S01]  /*1d10*/  UMOV UR12, UR4 ;  /* 0x00000004000c7c82 */ /* 0x000fe20008000000 */
[----:B------:R-:W-:Y:S01]  /*1d20*/  UMOV UR13, UR5 ;  /* 0x00000005000d7c82 */ /* 0x000fe20008000000 */
[----:B------:R-:W-:Y:S01]  /*1d30*/  UIADD3 UR18, UR6, 0x280, URZ ;  /* 0x0000028006127890 */ /* 0x000fe2000fffe03f */
[----:B------:R-:W-:Y:S01]  /*1d40*/  IMAD.U32 R0, RZ, RZ, UR37 ;  /* 0x00000025ff007e24 */ /* 0x000fe2000f8e00ff */
[----:B------:R-:W-:Y:S01]  /*1d50*/  UMOV UR16, UR4 ;  /* 0x0000000400107c82 */ /* 0x000fe20008000000 */
        /* <DEDUP_REMOVED lines=36> */
[----:B------:R-:W-:Y:S01]  /*1fa0*/  IMAD.MOV.U32 R80, RZ, RZ, R119 ;  /* 0x000000ffff507224 */ /* 0x000fe200078e0077 */
[----:B------:R-:W-:-:S02]  /*1fb0*/  WARPGROUP.DEPBAR.LE gsb0, 0x0 ;  /* 0x00008000000079c5 */ /* 0x000fc40000010000 */
        /* <DEDUP_REMOVED lines=83> */
[----:B------:R-:W-:Y:S02]  /*24f0*/  R2UR UR11, R18 ;  /* 0x00000000120b72ca */ /* 0x000fe400000e0000 */
        /* <DEDUP_REMOVED lines=347> */
[----:B------:R-:W-:Y:S02]  /*3ab0*/  UIMAD UR7, UR38, -0x70, UR39 ;  /* 0xffffff90260778a4 */ /* 0x000fe4000f8e0227 */
[----:B------:R-:W-:Y:S02]  /*3ac0*/  UIADD3 UR38, UR38, -0x2, URZ ;  /* 0xfffffffe26267890 */ /* 0x000fe4000fffe03f */
[----:B------:R-:W-:Y:S02]  /*3ad0*/  UIADD3 UR10, -UR11, 0x71, UR7 ;  /* 0x000000710b0a7890 */ /* 0x000fe4000fffe107 */
[----:B------:R-:W-:-:S04]  /*3ae0*/  UIADD3 UR7, UR7, 0x70, URZ ;  /* 0x0000007007077890 */ /* 0x000fc8000fffe03f */
[----:B------:R-:W-:Y:S02]  /*3af0*/  IMAD.U32 R5, RZ, RZ, UR10 ;  /* 0x0000000aff057e24 */ /* 0x000fe4000f8e00ff */
[----:B------:R-:W-:Y:S02]  /*3b00*/  IMAD.U32 R3, RZ, RZ, UR7 ;  /* 0x00000007ff037e24 */ /* 0x000fe4000f8e00ff */
[----:B------:R-:W-:Y:S02]  /*3b10*/  IMAD R6, R204, -0x2, R5 ;  /* 0xfffffffecc067824 */ /* 0x000fe400078e0205 */
[----:B------:R-:W-:Y:S02]  /*3b20*/  IMAD R5, R0, 0x80, R205 ;  /* 0x0000008000057824 */ /* 0x000fe400078e02cd */
        /* <DEDUP_REMOVED lines=23> */
[----:B------:R-:W-:Y:S01]  /*3ca0*/  ISETP.GT.AND P2, PT, R0, 0x9, PT ;  /* 0x000000090000780c */ /* 0x000fe20003f44270 */
[----:B------:R-:W-:Y:S01]  /*3cb0*/  HGMMA.64x16x16.F32 R64, gdesc[UR52], R64, gsb0 ;  /* 0x00200000344079f0 */ /* 0x000fe20008000840 */
[----:B------:R-:W-:Y:S01]  /*3cc0*/  UIADD3 UR54, UR6, 0x806, URZ ;  /* 0x0000080606367890 */ /* 0x000fe2000fffe03f */
[----:B------:R-:W-:Y:S01]  /*3cd0*/  FSEL R13, R78, -INF , P4 ;  /* 0xff8000004e0d7808 */ /* 0x000fe20002000000 */
[----:B------:R-:W-:Y:S01]  /*3ce0*/  UMOV UR55, 0x40000040 ;  /* 0x4000004000377882 */ /* 0x000fe20000000000 */
[----:B------:R-:W-:Y:S01]  /*3cf0*/  FMNMX.FTZ R4, R7, R75, !PT ;  /* 0x0000004b07047209 */ /* 0x000fe20007810000 */
[----:B------:R-:W-:Y:S01]  /*3d00*/  IMAD.MOV.U32 R78, RZ, RZ, R119 ;  /* 0x000000ffff4e7224 */ /* 0x000fe200078e0077 */
        /* <DEDUP_REMOVED lines=15> */
[----:B------:R-:W-:Y:S01]  /*3e00*/  UMOV UR55, 0x40000040 ;  /* 0x4000004000377882 */ /* 0x000fe20000000000 */
[----:B------:R-:W-:Y:S02]  /*3e10*/  ISETP.GT.AND P2, PT, R0, 0x19, PT ;  /* 0x000000190000780c */ /* 0x000fe40003f44270 */
[----:B------:R-:W-:Y:S01]  /*3e20*/  FSEL R81, R70, -INF , P3 ;  /* 0xff80000046517808 */ /* 0x000fe20001800000 */
[----:B------:R-:W-:Y:S01]  /*3e30*/  IMAD.MOV.U32 R70, RZ, RZ, R119 ;  /* 0x000000ffff467224 */ /* 0x000fe200078e0077 */
[----:B------:R-:W-:Y:S02]  /*3e40*/  FMNMX.FTZ R4, R67, R4, !PT ;  /* 0x0000000443047209 */ /* 0x000fe40007810000 */
        /* <DEDUP_REMOVED lines=14> */
[----:B------:R-:W-:Y:S01]  /*3f30*/  UMOV UR55, 0x40000040 ;  /* 0x4000004000377882 */ /* 0x000fe20000000000 */
[----:B------:R-:W-:Y:S01]  /*3f40*/  FSEL R85, R62, -INF , P3 ;  /* 0xff8000003e557808 */ /* 0x000fe20001800000 */
[----:B------:R-:W-:Y:S01]  /*3f50*/  IMAD.MOV.U32 R62, RZ, RZ, R119 ;  /* 0x000000ffff3e7224 */ /* 0x000fe200078e0077 */
[----:B------:R-:W-:Y:S02]  /*3f60*/  FMNMX.FTZ R4, R59, R4, !PT ;  /* 0x000000043b047209 */ /* 0x000fe40007810000 */
        /* <DEDUP_REMOVED lines=33> */
[----:B------:R-:W-:Y:S01]  /*4180*/  UMOV UR55, 0x40000040 ;  /* 0x4000004000377882 */ /* 0x000fe20000000000 */
[----:B------:R-:W-:Y:S01]  /*4190*/  ISETP.GT.AND P2, PT, R0, 0x49, PT ;  /* 0x000000490000780c */ /* 0x000fe20003f44270 */
[----:B------:R-:W-:Y:S01]  /*41a0*/  ULDC UR6, c[0x0][0x988] ;  /* 0x0002620000067ab9 */ /* 0x000fe20000000800 */
[----:B------:R-:W-:Y:S02]  /*41b0*/  FSEL R97, R46, -INF , P3 ;  /* 0xff8000002e617808 */ /* 0x000fe40001800000 */
[----:B------:R-:W-:-:S02]  /*41c0*/  FMNMX.FTZ R4, R95, R4, !PT ;  /* 0x000000045f047209 */ /* 0x000fc40007810000 */
[C---:B------:R-:W-:Y:S02]  /*41d0*/  ISETP.GT.AND P3, PT, R0.reuse, 0x50, PT ;  /* 0x000000500000780c */ /* 0x040fe40003f64270 */
[----:B------:R-:W-:Y:S02]  /*41e0*/  FSEL R99, R47, -INF , P2 ;  /* 0xff8000002f637808 */ /* 0x000fe40001000000 */
[----:B------:R-:W-:Y:S02]  /*41f0*/  FMNMX.FTZ R4, R97, R4, !PT ;  /* 0x0000000461047209 */ /* 0x000fe40007810000 */
[----:B------:R-:W-:Y:S02]  /*4200*/  ISETP.GT.AND P2, PT, R0, 0x51, PT ;  /* 0x000000510000780c */ /* 0x000fe40003f44270 */
[----:B------:R-:W-:Y:S01]  /*4210*/  FMNMX.FTZ R4, R99, R4, !PT ;  /* 0x0000000463047209 */ /* 0x000fe20007810000 */
[----:B------:R-:W-:Y:S02]  /*4220*/  WARPGROUP.DEPBAR.LE gsb0, 0x0 ;  /* 0x00008000000079c5 */ /* 0x000fe40000010000 */
[----:B------:R-:W-:Y:S01]  /*4230*/  WARPGROUP.ARRIVE ;  /* 0x00000000000079c5 */ /* 0x000fe20000000000 */
[----:B------:R-:W-:-:S02]  /*4240*/  FSEL R101, R34, -INF , P3 ;  /* 0xff80000022657808 */ /* 0x000fc40001800000 */
[C---:B------:R-:W-:Y:S02]  /*4250*/  ISETP.GT.AND P3, PT, R0.reuse, 0x58, PT ;  /* 0x000000580000780c */ /* 0x040fe40003f64270 */
[----:B------:R-:W-:Y:S01]  /*4260*/  FSEL R103, R35, -INF , P2 ;  /* 0xff80000023677808 */ /* 0x000fe20001000000 */
[----:B------:R-:W-:Y:S01]  /*4270*/  HGMMA.64x16x16.F32 R24, gdesc[UR52], R24, gsb0 ;  /* 0x00200000341879f0 */ /* 0x000fe20008000818 */
[----:B------:R-:W-:Y:S02]  /*4280*/  FMNMX.FTZ R4, R101, R4, !PT ;  /* 0x0000000465047209 */ /* 0x000fe40007810000 */
[----:B------:R-:W-:Y:S02]  /*4290*/  ISETP.GT.AND P2, PT, R0, 0x59, PT ;  /* 0x000000590000780c */ /* 0x000fe40003f44270 */
        /* <DEDUP_REMOVED lines=8> */
[----:B------:R-:W-:Y:S01]  /*4320*/  FSEL R109, R26, -INF , P3 ;  /* 0xff8000001a6d7808 */ /* 0x000fe20001800000 */
[----:B------:R0:W-:Y:S01]  /*4330*/  @!P1 SYNCS.ARRIVE.TRANS64.RED.A1T0 RZ, [R2+URZ], RZ ;  /* 0x000000ff02ff99a7 */ /* 0x0001e2000810043f */
[----:B------:R-:W-:-:S02]  /*4340*/  ISETP.GT.AND P3, PT, R0, 0x68, PT ;  /* 0x000000680000780c */ /* 0x000fc40003f64270 */
[----:B------:R-:W-:Y:S02]  /*4350*/  FSEL R111, R27, -INF , P2 ;  /* 0xff8000001b6f7808 */ /* 0x000fe40001000000 */
[----:B------:R-:W-:Y:S02]  /*4360*/  FMNMX.FTZ R4, R109, R4, !PT ;  /* 0x000000046d047209 */ /* 0x000fe40007810000 */
[----:B------:R-:W-:Y:S02]  /*4370*/  ISETP.GT.AND P2, PT, R0, 0x69, PT ;  /* 0x000000690000780c */ /* 0x000fe40003f44270 */
[----:B------:R-:W-:Y:S02]  /*4380*/  FSEL R113, R30, -INF , P3 ;  /* 0xff8000001e717808 */ /* 0x000fe40001800000 */
[----:B------:R-:W-:Y:S02]  /*4390*/  FMNMX.FTZ R4, R111, R4, !PT ;  /* 0x000000046f047209 */ /* 0x000fe40007810000 */
[----:B------:R-:W-:-:S02]  /*43a0*/  FSEL R115, R31, -INF , P2 ;  /* 0xff8000001f737808 */ /* 0x000fc40001000000 */
[----:B------:R-:W-:Y:S02]  /*43b0*/  FMNMX.FTZ R4, R113, R4, !PT ;  /* 0x0000000471047209 */ /* 0x000fe40007810000 */
[----:B------:R-:W-:Y:S02]  /*43c0*/  ISETP.GT.AND P3, PT, R3, 0x1, PT ;  /* 0x000000010300780c */ /* 0x000fe40003f64270 */
[----:B------:R-:W-:Y:S02]  /*43d0*/  FMNMX.FTZ R9, R115, R4, !PT ;  /* 0x0000000473097209 */ /* 0x000fe40007810000 */
[----:B------:R-:W-:Y:S02]  /*43e0*/  FSEL R73, R73, -INF , P3 ;  /* 0xff80000049497808 */ /* 0x000fe40001800000 */
[----:B------:R-:W-:Y:S01]  /*43f0*/  ISETP.GT.AND P3, PT, R3, 0x11, PT ;  /* 0x000000110300780c */ /* 0x000fe20003f64270 */
[----:B------:R-:W1:Y:S03]  /*4400*/  SHFL.BFLY PT, R0, R9, 0x2, 0x1f ;  /* 0x0c401f0009007f89 */ /* 0x000e6600000e0000 */
        /* <DEDUP_REMOVED lines=8> */
[----:B-1----:R-:W-:Y:S01]  /*4490*/  FMNMX.FTZ R10, R9, R0, !PT ;  /* 0x00000000090a7209 */ /* 0x002fe20007810000 */
[----:B------:R-:W-:Y:S01]  /*44a0*/  IMAD.U32 R0, RZ, RZ, UR6 ;  /* 0x00000006ff007e24 */ /* 0x000fe2000f8e00ff */
[----:B------:R-:W-:Y:S01]  /*44b0*/  FSEL R9, R76, -INF , P4 ;  /* 0xff8000004c097808 */ /* 0x000fe20002000000 */
[----:B------:R-:W-:Y:S01]  /*44c0*/  UIADD3 UR6, UR39, -UR11, URZ ;  /* 0x8000000b27067290 */ /* 0x000fe2000fffe03f */
[----:B------:R-:W-:Y:S01]  /*44d0*/  FSEL R49, R49, -INF , P3 ;  /* 0xff80000031317808 */ /* 0x000fe20001800000 */
[----:B------:R-:W1:Y:S01]  /*44e0*/  SHFL.BFLY PT, R11, R10, 0x1, 0x1f ;  /* 0x0c201f000a0b7f89 */ /* 0x000e6200000e0000 */
[----:B------:R-:W-:Y:S01]  /*44f0*/  ISETP.GT.AND P3, PT, R3, 0x39, PT ;  /* 0x000000390300780c */ /* 0x000fe20003f64270 */
[----:B------:R-:W-:Y:S01]  /*4500*/  ULEA UR7, UR37, UR6, 0x7 ;  /* 0x0000000625077291 */ /* 0x000fe2000f8e383f */
[----:B------:R-:W-:-:S02]  /*4510*/  IMAD.MOV.U32 R76, RZ, RZ, R119 ;  /* 0x000000ffff4c7224 */ /* 0x000fc400078e0077 */
[----:B------:R-:W-:Y:S01]  /*4520*/  FSEL R53, R53, -INF , P3 ;  /* 0xff80000035357808 */ /* 0x000fe20001800000 */
[----:B------:R-:W-:Y:S01]  /*4530*/  UMOV UR6, URZ ;  /* 0x0000003f00067c82 */ /* 0x000fe20008000000 */
[----:B------:R-:W-:Y:S01]  /*4540*/  ISETP.GT.AND P3, PT, R3, 0x41, PT ;  /* 0x000000410300780c */ /* 0x000fe20003f64270 */
[----:B------:R-:W-:-:S03]  /*4550*/  UIMAD.WIDE UR6, UR7, -0x6db6db6d, UR6 ;  /* 0x92492493070678a5 */ /* 0x000fc6000f8e0206 */
[----:B------:R-:W-:Y:S01]  /*4560*/  FSEL R41, R41, -INF , P3 ;  /* 0xff80000029297808 */ /* 0x000fe20001800000 */
[----:B------:R-:W-:Y:S01]  /*4570*/  USHF.R.U32.HI UR6, URZ, 0x1f, UR7 ;  /* 0x0000001f3f067899 */ /* 0x000fe20008011607 */
[----:B------:R-:W-:-:S03]  /*4580*/  ISETP.GT.AND P3, PT, R3, 0x49, PT ;  /* 0x000000490300780c */ /* 0x000fc60003f64270 */
[----:B------:R-:W-:Y:S01]  /*4590*/  ULEA.HI.SX32 UR6, UR7, UR6, 0x1a ;  /* 0x0000000607067291 */ /* 0x000fe2000f8fd23f */
[----:B------:R-:W-:Y:S02]  /*45a0*/  FSEL R45, R45, -INF , P3 ;  /* 0xff8000002d2d7808 */ /* 0x000fe40001800000 */
[----:B------:R-:W-:Y:S01]  /*45b0*/  ISETP.GT.AND P3, PT, R3, 0x51, PT ;  /* 0x000000510300780c */ /* 0x000fe20003f64270 */
[----:B------:R-:W-:-:S03]  /*45c0*/  UISETP.LT.AND UP0, UPT, URZ, UR6, UPT ;  /* 0x000000063f00728c */ /* 0x000fc6000bf01270 */
[----:B------:R-:W-:Y:S01]  /*45d0*/  FSEL R33, R33, -INF , P3 ;  /* 0xff80000021217808 */ /* 0x000fe20001800000 */
[----:B------:R-:W-:Y:S01]  /*45e0*/  USEL UR10, URZ, UR6, !UP0 ;  /* 0x000000063f0a7287 */ /* 0x000fe2000c000000 */
[----:B-1----:R-:W-:Y:S02]  /*45f0*/  FMNMX.FTZ R4, R10, R11, !PT ;  /* 0x0000000b0a047209 */ /* 0x002fe40007810000 */
[----:B------:R-:W-:Y:S01]  /*4600*/  ISETP.GT.AND P3, PT, R3, 0x59, PT ;  /* 0x000000590300780c */ /* 0x000fe20003f64270 */
[----:B------:R-:W-:Y:S01]  /*4610*/  UISETP.GE.AND UP0, UPT, UR38, UR10, UPT ;  /* 0x0000000a2600728c */ /* 0x000fe2000bf06270 */
[C---:B------:R-:W-:Y:S01]  /*4620*/  FSETP.NEU.FTZ.AND P2, PT, R4.reuse, -INF , PT ;  /* 0xff8000000400780b */ /* 0x040fe20003f5d000 */
[----:B------:R-:W-:Y:S01]  /*4630*/  FMUL.FTZ R11, R4, R0 ;  /* 0x00000000040b7220 */ /* 0x000fe20000410000 */
[----:B------:R-:W-:Y:S02]  /*4640*/  FSEL R37, R37, -INF , P3 ;  /* 0xff80000025257808 */ /* 0x000fe40001800000 */
[----:B------:R-:W-:-:S02]  /*4650*/  ISETP.GT.AND P3, PT, R3, 0x61, PT ;  /* 0x000000610300780c */ /* 0x000fc40003f64270 */
        /* <DEDUP_REMOVED lines=8> */
[----:B------:R-:W-:Y:S01]  /*46e0*/  FMNMX.FTZ R10, R7, R73, !PT ;  /* 0x00000049070a7209 */ /* 0x000fe20007810000 */
[-CC-:B------:R-:W-:Y:S01]  /*46f0*/  FFMA.FTZ R6, R75, R0.reuse, -R30.reuse ;  /* 0x000000004b067223 */ /* 0x180fe2000001081e */
[----:B------:R-:W-:Y:S01]  /*4700*/  FSEL R77, R77, -INF , P2 ;  /* 0xff8000004d4d7808 */ /* 0x000fe20001000000 */
[----:B------:R-:W-:Y:S01]  /*4710*/  MUFU.EX2 R201, R201 ;  /* 0x000000c900c97308 */ /* 0x000fe20000000800 */
[----:B------:R-:W-:Y:S01]  /*4720*/  ISETP.GT.AND P2, PT, R3, 0x10, PT ;  /* 0x000000100300780c */ /* 0x000fe20003f44270 */
[--C-:B------:R-:W-:Y:S01]  /*4730*/  FFMA.FTZ R79, R79, R0, -R30.reuse ;  /* 0x000000004f4f7223 */ /* 0x100fe2000001081e */
[----:B------:R-:W-:Y:S01]  /*4740*/  FMNMX.FTZ R10, R9, R10, !PT ;  /* 0x0000000a090a7209 */ /* 0x000fe20007810000 */
[-CC-:B------:R-:W-:Y:S01]  /*4750*/  FFMA.FTZ R67, R67, R0.reuse, -R30.reuse ;  /* 0x0000000043437223 */ /* 0x180fe2000001081e */
[----:B------:R-:W-:Y:S01]  /*4760*/  FSEL R11, R64, -INF , P2 ;  /* 0xff800000400b7808 */ /* 0x000fe20001000000 */
[--C-:B------:R-:W-:Y:S01]  /*4770*/  FFMA.FTZ R199, R81, R0, -R30.reuse ;  /* 0x0000000051c77223 */ /* 0x100fe2000001081e */
[----:B------:R-:W-:Y:S01]  /*4780*/  FMNMX.FTZ R10, R77, R10, !PT ;  /* 0x0000000a4d0a7209 */ /* 0x000fe20007810000 */
[----:B------:R-:W1:Y:S01]  /*4790*/  MUFU.EX2 R6, R6 ;  /* 0x0000000600067308 */ /* 0x000e620000000800 */
[----:B------:R-:W-:Y:S01]  /*47a0*/  ISETP.GT.AND P2, PT, R3, 0x18, PT ;  /* 0x000000180300780c */ /* 0x000fe20003f44270 */
[--C-:B------:R-:W-:Y:S01]  /*47b0*/  FFMA.FTZ R55, R55, R0, -R30.reuse ;  /* 0x0000000037377223 */ /* 0x100fe2000001081e */
[----:B------:R-:W-:Y:S01]  /*47c0*/  FMNMX.FTZ R10, R11, R10, !PT ;  /* 0x0000000a0b0a7209 */ /* 0x000fe20007810000 */
[-CC-:B------:R-:W-:Y:S01]  /*47d0*/  FFMA.FTZ R71, R71, R0.reuse, -R30.reuse ;  /* 0x0000000047477223 */ /* 0x180fe2000001081e */
[----:B------:R-:W-:Y:S01]  /*47e0*/  FSEL R13, R68, -INF , P2 ;  /* 0xff800000440d7808 */ /* 0x000fe20001000000 */
[--C-:B------:R-:W-:Y:S01]  /*47f0*/  FFMA.FTZ R193, R83, R0, -R30.reuse ;  /* 0x0000000053c17223 */ /* 0x100fe2000001081e */
[----:B------:R-:W-:Y:S01]  /*4800*/  FMNMX.FTZ R12, R65, R10, !PT ;  /* 0x0000000a410c7209 */ /* 0x000fe20007810000 */
[----:B------:R-:W2:Y:S01]  /*4810*/  MUFU.EX2 R203, R203 ;  /* 0x000000cb00cb7308 */ /* 0x000ea20000000800 */
[----:B------:R-:W-:Y:S01]  /*4820*/  ISETP.GT.AND P2, PT, R3, 0x20, PT ;  /* 0x000000200300780c */ /* 0x000fe20003f44270 */
[--C-:B------:R-:W-:Y:S01]  /*4830*/  FFMA.FTZ R59, R59, R0, -R30.reuse ;  /* 0x000000003b3b7223 */ /* 0x100fe2000001081e */
[----:B------:R-:W-:Y:S01]  /*4840*/  FMNMX.FTZ R12, R13, R12, !PT ;  /* 0x0000000c0d0c7209 */ /* 0x000fe20007810000 */
[-CC-:B------:R-:W-:Y:S01]  /*4850*/  FFMA.FTZ R85, R85, R0.reuse, -R30.reuse ;  /* 0x0000000055557223 */ /* 0x180fe2000001081e */
[----:B------:R-:W-:Y:S01]  /*4860*/  FSEL R15, R56, -INF , P2 ;  /* 0xff800000380f7808 */ /* 0x000fe20001000000 */
[--C-:B------:R-:W-:Y:S01]  /*4870*/  FFMA.FTZ R63, R63, R0, -R30.reuse ;  /* 0x000000003f3f7223 */ /* 0x100fe2000001081e */
[----:B------:R-:W-:Y:S01]  /*4880*/  FMNMX.FTZ R12, R69, R12, !PT ;  /* 0x0000000c450c7209 */ /* 0x000fe20007810000 */
[----:B------:R-:W3:Y:S01]  /*4890*/  MUFU.EX2 R10, R79 ;  /* 0x0000004f000a7308 */ /* 0x000ee20000000800 */
[----:B------:R-:W-:Y:S01]  /*48a0*/  ISETP.GT.AND P2, PT, R3, 0x28, PT ;  /* 0x000000280300780c */ /* 0x000fe20003f44270 */
[--C-:B------:R-:W-:Y:S01]  /*48b0*/  FFMA.FTZ R87, R87, R0, -R30.reuse ;  /* 0x0000000057577223 */ /* 0x100fe2000001081e */
[----:B------:R-:W-:Y:S01]  /*48c0*/  FMNMX.FTZ R12, R15, R12, !PT ;  /* 0x0000000c0f0c7209 */ /* 0x000fe20007810000 */
[-CC-:B------:R-:W-:Y:S01]  /*48d0*/  FFMA.FTZ R89, R89, R0.reuse, -R30.reuse ;  /* 0x0000000059597223 */ /* 0x180fe2000001081e */
[----:B------:R-:W-:Y:S01]  /*48e0*/  FSEL R21, R60, -INF , P2 ;  /* 0xff8000003c157808 */ /* 0x000fe20001000000 */
[--C-:B------:R-:W-:Y:S01]  /*48f0*/  FFMA.FTZ R91, R91, R0, -R30.reuse ;  /* 0x000000005b5b7223 */ /* 0x100fe2000001081e */
[----:B------:R-:W-:Y:S01]  /*4900*/  FMNMX.FTZ R14, R57, R12, !PT ;  /* 0x0000000c390e7209 */ /* 0x000fe20007810000 */
[----:B------:R-:W4:Y:S01]  /*4910*/  MUFU.EX2 R197, R197 ;  /* 0x000000c500c57308 */ /* 0x000f220000000800 */
[----:B------:R-:W-:Y:S01]  /*4920*/  ISETP.GT.AND P2, PT, R3, 0x30, PT ;  /* 0x000000300300780c */ /* 0x000fe20003f44270 */
[--C-:B------:R-:W-:Y:S01]  /*4930*/  FFMA.FTZ R93, R93, R0, -R30.reuse ;  /* 0x000000005d5d7223 */ /* 0x100fe2000001081e */
[----:B------:R-:W-:Y:S01]  /*4940*/  FMNMX.FTZ R14, R21, R14, !PT ;  /* 0x0000000e150e7209 */ /* 0x000fe20007810000 */
[-CC-:B------:R-:W-:Y:S01]  /*4950*/  FFMA.FTZ R95, R95, R0.reuse, -R30.reuse ;  /* 0x000000005f5f7223 */ /* 0x180fe2000001081e */
[----:B------:R-:W-:Y:S01]  /*4960*/  FSEL R27, R48, -INF , P2 ;  /* 0xff800000301b7808 */ /* 0x000fe20001000000 */
[--C-:B------:R-:W-:Y:S01]  /*4970*/  FFMA.FTZ R97, R97, R0, -R30.reuse ;  /* 0x0000000061617223 */ /* 0x100fe2000001081e */
[----:B------:R-:W-:Y:S01]  /*4980*/  FMNMX.FTZ R14, R61, R14, !PT ;  /* 0x0000000e3d0e7209 */ /* 0x000fe20007810000 */
[----:B------:R-:W5:Y:S01]  /*4990*/  MUFU.EX2 R12, R67 ;  /* 0x00000043000c7308 */ /* 0x000f620000000800 */
[----:B------:R-:W-:Y:S01]  /*49a0*/  ISETP.GT.AND P2, PT, R3, 0x38, PT ;  /* 0x000000380300780c */ /* 0x000fe20003f44270 */
[--C-:B------:R-:W-:Y:S01]  /*49b0*/  FFMA.FTZ R99, R99, R0, -R30.reuse ;  /* 0x0000000063637223 */ /* 0x100fe2000001081e */
[----:B------:R-:W-:Y:S01]  /*49c0*/  FMNMX.FTZ R14, R27, R14, !PT ;  /* 0x0000000e1b0e7209 */ /* 0x000fe20007810000 */
[-CC-:B------:R-:W-:Y:S01]  /*49d0*/  FFMA.FTZ R101, R101, R0.reuse, -R30.reuse ;  /* 0x0000000065657223 */ /* 0x180fe2000001081e */
[----:B------:R-:W-:Y:S01]  /*49e0*/  FSEL R31, R52, -INF , P2 ;  /* 0xff800000341f7808 */ /* 0x000fe20001000000 */
[--C-:B------:R-:W-:Y:S01]  /*49f0*/  FFMA.FTZ R103, R103, R0, -R30.reuse ;  /* 0x0000000067677223 */ /* 0x100fe2000001081e */
[----:B------:R-:W-:Y:S01]  /*4a00*/  FMNMX.FTZ R20, R49, R14, !PT ;  /* 0x0000000e31147209 */ /* 0x000fe20007810000 */
        /* <DEDUP_REMOVED lines=8> */
[----:B------:R2:W-:Y:S01]  /*4a90*/  MUFU.EX2 R34, R55 ;  /* 0x0000003700227308 */ /* 0x0005e20000000800 */
[----:B------:R-:W-:Y:S01]  /*4aa0*/  ISETP.GT.AND P2, PT, R3, 0x48, PT ;  /* 0x000000480300780c */ /* 0x000fe20003f44270 */
[--C-:B------:R-:W-:Y:S01]  /*4ab0*/  FFMA.FTZ R111, R111, R0, -R30.reuse ;  /* 0x000000006f6f7223 */ /* 0x100fe2000001081e */
[----:B------:R-:W-:Y:S01]  /*4ac0*/  FMNMX.FTZ R20, R35, R20, !PT ;  /* 0x0000001423147209 */ /* 0x000fe20007810000 */
[----:B------:R-:W-:Y:S01]  /*4ad0*/  FFMA.FTZ R113, R113, R0, -R30 ;  /* 0x0000000071717223 */ /* 0x000fe2000001081e */
[----:B------:R-:W-:Y:S01]  /*4ae0*/  FSEL R39, R44, -INF , P2 ;  /* 0xff8000002c277808 */ /* 0x000fe20001000000 */
[----:B-1----:R-:W-:Y:S01]  /*4af0*/  FADD.FTZ R44, R201, R6 ;  /* 0x00000006c92c7221 */ /* 0x002fe20000010000 */
[----:B------:R-:W-:Y:S01]  /*4b00*/  FMNMX.FTZ R26, R41, R20, !PT ;  /* 0x00000014291a7209 */ /* 0x000fe20007810000 */
[----:B------:R-:W-:Y:S01]  /*4b10*/  MUFU.EX2 R14, R71 ;  /* 0x00000047000e7308 */ /* 0x000fe20000000800 */
[----:B------:R-:W-:Y:S01]  /*4b20*/  ISETP.GT.AND P2, PT, R3, 0x50, PT ;  /* 0x000000500300780c */ /* 0x000fe20003f44270 */
[----:B--2---:R-:W-:Y:S01]  /*4b30*/  FADD.FTZ R55, R203, R44 ;  /* 0x0000002ccb377221 */ /* 0x004fe20000010000 */
[----:B------:R-:W-:Y:S01]  /*4b40*/  FMNMX.FTZ R26, R39, R26, !PT ;  /* 0x0000001a271a7209 */ /* 0x000fe20007810000 */
[----:B------:R-:W-:Y:S01]  /*4b50*/  FFMA.FTZ R30, R115, R0, -R30 ;  /* 0x00000000731e7223 */ /* 0x000fe2000001081e */
[----:B------:R-:W-:Y:S01]  /*4b60*/  FSEL R43, R32, -INF , P2 ;  /* 0xff800000202b7808 */ /* 0x000fe20001000000 */
[----:B---3--:R-:W-:Y:S01]  /*4b70*/  FADD.FTZ R44, R10, R55 ;  /* 0x000000370a2c7221 */ /* 0x008fe20000010000 */
[----:B------:R-:W-:Y:S01]  /*4b80*/  FMNMX.FTZ R26, R45, R26, !PT ;  /* 0x0000001a2d1a7209 */ /* 0x000fe20007810000 */
[----:B------:R-:W-:Y:S01]  /*4b90*/  MUFU.EX2 R193, R193 ;  /* 0x000000c100c17308 */ /* 0x000fe20000000800 */
[----:B------:R-:W-:Y:S01]  /*4ba0*/  ISETP.GT.AND P2, PT, R3, 0x58, PT ;  /* 0x000000580300780c */ /* 0x000fe20003f44270 */
[----:B----4-:R-:W-:Y:S01]  /*4bb0*/  FADD.FTZ R55, R197, R44 ;  /* 0x0000002cc5377221 */ /* 0x010fe20000010000 */
[----:B------:R-:W-:Y:S01]  /*4bc0*/  FMNMX.FTZ R26, R43, R26, !PT ;  /* 0x0000001a2b1a7209 */ /* 0x000fe20007810000 */
[----:B------:R-:W-:Y:S01]  /*4bd0*/  IMAD.MOV.U32 R115, RZ, RZ, R119 ;  /* 0x000000ffff737224 */ /* 0x000fe200078e0077 */
[----:B------:R-:W-:Y:S01]  /*4be0*/  FSEL R47, R36, -INF , P2 ;  /* 0xff800000242f7808 */ /* 0x000fe20001000000 */
[----:B-----5:R-:W-:Y:S01]  /*4bf0*/  FADD.FTZ R44, R12, R55 ;  /* 0x000000370c2c7221 */ /* 0x020fe20000010000 */
[----:B------:R-:W-:Y:S01]  /*4c00*/  FMNMX.FTZ R26, R33, R26, !PT ;  /* 0x0000001a211a7209 */ /* 0x000fe20007810000 */
[----:B------:R-:W-:Y:S01]  /*4c10*/  MUFU.EX2 R20, R59 ;  /* 0x0000003b00147308 */ /* 0x000fe20000000800 */
[----:B------:R-:W-:Y:S01]  /*4c20*/  ISETP.GT.AND P2, PT, R3, 0x60, PT ;  /* 0x000000600300780c */ /* 0x000fe20003f44270 */
[--C-:B------:R-:W-:Y:S01]  /*4c30*/  IMAD.MOV.U32 R83, RZ, RZ, R119.reuse ;  /* 0x000000ffff537224 */ /* 0x100fe200078e0077 */
[----:B------:R-:W-:Y:S01]  /*4c40*/  FMNMX.FTZ R26, R47, R26, !PT ;  /* 0x0000001a2f1a7209 */ /* 0x000fe20007810000 */
[--C-:B------:R-:W-:Y:S01]  /*4c50*/  IMAD.MOV.U32 R81, RZ, RZ, R119.reuse ;  /* 0x000000ffff517224 */ /* 0x100fe200078e0077 */
[----:B------:R-:W-:Y:S01]  /*4c60*/  FSEL R51, R24, -INF , P2 ;  /* 0xff80000018337808 */ /* 0x000fe20001000000 */
[--C-:B------:R-:W-:Y:S01]  /*4c70*/  IMAD.MOV.U32 R79, RZ, RZ, R119.reuse ;  /* 0x000000ffff4f7224 */ /* 0x100fe200078e0077 */
[----:B------:R-:W-:Y:S01]  /*4c80*/  FMNMX.FTZ R26, R37, R26, !PT ;  /* 0x0000001a251a7209 */ /* 0x000fe20007810000 */
[----:B------:R-:W-:Y:S01]  /*4c90*/  MUFU.EX2 R85, R85 ;  /* 0x0000005500557308 */ /* 0x000fe20000000800 */
[----:B------:R-:W-:Y:S01]  /*4ca0*/  ISETP.GT.AND P2, PT, R3, 0x68, PT ;  /* 0x000000680300780c */ /* 0x000fe20003f44270 */
[--C-:B------:R-:W-:Y:S01]  /*4cb0*/  IMAD.MOV.U32 R75, RZ, RZ, R119.reuse ;  /* 0x000000ffff4b7224 */ /* 0x100fe200078e0077 */
[----:B------:R-:W-:Y:S01]  /*4cc0*/  FMNMX.FTZ R26, R51, R26, !PT ;  /* 0x0000001a331a7209 */ /* 0x000fe20007810000 */
[--C-:B------:R-:W-:Y:S01]  /*4cd0*/  IMAD.MOV.U32 R72, RZ, RZ, R119.reuse ;  /* 0x000000ffff487224 */ /* 0x100fe200078e0077 */
[----:B------:R-:W-:Y:S01]  /*4ce0*/  ISETP.GT.AND P3, PT, R3, 0x69, PT ;  /* 0x000000690300780c */ /* 0x000fe20003f64270 */
[--C-:B------:R-:W-:Y:S01]  /*4cf0*/  IMAD.MOV.U32 R68, RZ, RZ, R119.reuse ;  /* 0x000000ffff447224 */ /* 0x100fe200078e0077 */
[----:B------:R-:W-:Y:S01]  /*4d00*/  FSEL R3, R28, -INF , P2 ;  /* 0xff8000001c037808 */ /* 0x000fe20001000000 */
[----:B------:R1:W2:Y:S01]  /*4d10*/  MUFU.EX2 R32, R63 ;  /* 0x0000003f00207308 */ /* 0x0002a20000000800 */
[----:B------:R-:W-:Y:S01]  /*4d20*/  FMNMX.FTZ R26, R25, R26, !PT ;  /* 0x0000001a191a7209 */ /* 0x000fe20007810000 */
[--C-:B------:R-:W-:Y:S01]  /*4d30*/  IMAD.MOV.U32 R67, RZ, RZ, R119.reuse ;  /* 0x000000ffff437224 */ /* 0x100fe200078e0077 */
[----:B------:R-:W-:Y:S01]  /*4d40*/  FSEL R29, R29, -INF , P3 ;  /* 0xff8000001d1d7808 */ /* 0x000fe20001800000 */
[--C-:B------:R-:W-:Y:S01]  /*4d50*/  IMAD.MOV.U32 R64, RZ, RZ, R119.reuse ;  /* 0x000000ffff407224 */ /* 0x100fe200078e0077 */
[----:B------:R-:W-:Y:S01]  /*4d60*/  FMNMX.FTZ R26, R3, R26, !PT ;  /* 0x0000001a031a7209 */ /* 0x000fe20007810000 */
[--C-:B------:R-:W-:Y:S01]  /*4d70*/  IMAD.MOV.U32 R60, RZ, RZ, R119.reuse ;  /* 0x000000ffff3c7224 */ /* 0x100fe200078e0077 */
[----:B------:R-:W-:Y:S01]  /*4d80*/  F2FP.F16.F32.PACK_AB R201, R6, R201 ;  /* 0x000000c906c9723e */ /* 0x000fe200000000ff */
[----:B------:R-:W-:Y:S01]  /*4d90*/  MUFU.EX2 R87, R87 ;  /* 0x0000005700577308 */ /* 0x000fe20000000800 */
[----:B------:R-:W-:Y:S01]  /*4da0*/  FMNMX.FTZ R26, R29, R26, !PT ;  /* 0x0000001a1d1a7209 */ /* 0x000fe20007810000 */
[--C-:B-1----:R-:W-:Y:S01]  /*4db0*/  IMAD.MOV.U32 R63, RZ, RZ, R119.reuse ;  /* 0x000000ffff3f7224 */ /* 0x102fe200078e0077 */
[----:B------:R-:W-:Y:S01]  /*4dc0*/  F2FP.F16.F32.PACK_AB R197, R12, R197 ;  /* 0x000000c50cc5723e */ /* 0x000fe200000000ff */
[----:B------:R-:W-:Y:S01]  /*4dd0*/  IMAD.U32 R12, RZ, RZ, UR10 ;  /* 0x0000000aff0c7e24 */ /* 0x000fe2000f8e00ff */
[----:B------:R-:W-:Y:S01]  /*4de0*/  F2FP.F16.F32.PACK_AB R203, R10, R203 ;  /* 0x000000cb0acb723e */ /* 0x000fe200000000ff */
[----:B------:R-:W1:Y:S01]  /*4df0*/  SHFL.BFLY PT, R5, R26, 0x2, 0x1f ;  /* 0x0c401f001a057f89 */ /* 0x000e6200000e0000 */
[----:B------:R-:W-:Y:S01]  /*4e00*/  MOV R71, R119 ;  /* 0x0000007700477202 */ /* 0x000fe20000000f00 */
[----:B------:R3:W4:Y:S01]  /*4e10*/  MUFU.EX2 R28, R89 ;  /* 0x00000059001c7308 */ /* 0x0007220000000800 */
[----:B--2---:R-:W-:Y:S01]  /*4e20*/  F2FP.F16.F32.PACK_AB R195, R32, R85 ;  /* 0x0000005520c3723e */ /* 0x004fe200000000ff */
[--C-:B------:R-:W-:Y:S01]  /*4e30*/  IMAD.MOV.U32 R59, RZ, RZ, R119.reuse ;  /* 0x000000ffff3b7224 */ /* 0x100fe200078e0077 */
[----:B------:R-:W-:Y:S01]  /*4e40*/  MOV R52, R119 ;  /* 0x0000007700347202 */ /* 0x000fe20000000f00 */
[----:B------:R-:W-:-:S02]  /*4e50*/  IMAD.MOV.U32 R56, RZ, RZ, R119 ;  /* 0x000000ffff387224 */ /* 0x000fc400078e0077 */
[--C-:B------:R-:W-:Y:S02]  /*4e60*/  IMAD.MOV.U32 R48, RZ, RZ, R119.reuse ;  /* 0x000000ffff307224 */ /* 0x100fe400078e0077 */
[----:B------:R-:W2:Y:S01]  /*4e70*/  MUFU.EX2 R91, R91 ;  /* 0x0000005b005b7308 */ /* 0x000ea20000000800 */
[----:B---3--:R-:W-:-:S07]  /*4e80*/  IMAD.MOV.U32 R89, RZ, RZ, R119 ;  /* 0x000000ffff597224 */ /* 0x008fce00078e0077 */
[----:B------:R-:W-:Y:S01]  /*4e90*/  MUFU.EX2 R93, R93 ;  /* 0x0000005d005d7308 */ /* 0x000fe20000000800 */
[----:B----4-:R-:W-:Y:S02]  /*4ea0*/  F2FP.F16.F32.PACK_AB R189, R28, R87 ;  /* 0x000000571cbd723e */ /* 0x010fe400000000ff */
[----:B-1----:R-:W-:-:S05]  /*4eb0*/  FMNMX.FTZ R24, R26, R5, !PT ;  /* 0x000000051a187209 */ /* 0x002fca0007810000 */
[----:B------:R1:W3:Y:S01]  /*4ec0*/  MUFU.EX2 R36, R95 ;  /* 0x0000005f00247308 */ /* 0x0002e20000000800 */
[----:B--2---:R-:W-:Y:S01]  /*4ed0*/  F2FP.F16.F32.PACK_AB R191, R34, R91 ;  /* 0x0000005b22bf723e */ /* 0x004fe200000000ff */
[----:B------:R-:W2:Y:S06]  /*4ee0*/  SHFL.BFLY PT, R5, R24, 0x1, 0x1f ;  /* 0x0c201f0018057f89 */ /* 0x000eac00000e0000 */
[----:B------:R-:W-:Y:S01]  /*4ef0*/  MUFU.EX2 R97, R97 ;  /* 0x0000006100617308 */ /* 0x000fe20000000800 */
[----:B-1----:R-:W-:-:S07]  /*4f00*/  IMAD.MOV.U32 R95, RZ, RZ, R119 ;  /* 0x000000ffff5f7224 */ /* 0x002fce00078e0077 */
[----:B------:R1:W4:Y:S01]  /*4f10*/  MUFU.EX2 R38, R99 ;  /* 0x0000006300267308 */ /* 0x0003220000000800 */
[----:B---3--:R-:W-:-:S07]  /*4f20*/  F2FP.F16.F32.PACK_AB R185, R36, R93 ;  /* 0x0000005d24b9723e */ /* 0x008fce00000000ff */
[----:B------:R-:W-:Y:S01]  /*4f30*/  MUFU.EX2 R101, R101 ;  /* 0x0000006500657308 */ /* 0x000fe20000000800 */
[----:B-1----:R-:W-:Y:S01]  /*4f40*/  IMAD.MOV.U32 R99, RZ, RZ, R119 ;  /* 0x000000ffff637224 */ /* 0x002fe200078e0077 */
[----:B--2---:R-:W-:-:S04]  /*4f50*/  FMNMX.FTZ R5, R24, R5, !PT ;  /* 0x0000000518057209 */ /* 0x004fc80007810000 */
[C---:B------:R-:W-:Y:S01]  /*4f60*/  FSETP.NEU.FTZ.AND P2, PT, R5.reuse, -INF , PT ;  /* 0xff8000000500780b */ /* 0x040fe20003f5d000 */
[----:B------:R-:W-:Y:S01]  /*4f70*/  FMUL.FTZ R24, R5, R0 ;  /* 0x0000000005187220 */ /* 0x000fe20000410000 */
[----:B------:R-:W1:Y:S01]  /*4f80*/  MUFU.EX2 R26, R103 ;  /* 0x00000067001a7308 */ /* 0x000e620000000800 */
[----:B----4-:R-:W-:-:S03]  /*4f90*/  F2FP.F16.F32.PACK_AB R187, R38, R97 ;  /* 0x0000006126bb723e */ /* 0x010fc600000000ff */
        /* <DEDUP_REMOVED lines=25> */
[-CC-:B------:R-:W-:Y:S01]  /*5130*/  FFMA.FTZ R43, R43, R0.reuse, -R24.reuse ;  /* 0x000000002b2b7223 */ /* 0x180fe20000010818 */
[----:B------:R-:W4:Y:S01]  /*5140*/  MUFU.EX2 R9, R9 ;  /* 0x0000000900097308 */ /* 0x000f220000000800 */
[-CC-:B------:R-:W-:Y:S01]  /*5150*/  FFMA.FTZ R33, R33, R0.reuse, -R24.reuse ;  /* 0x0000000021217223 */ /* 0x180fe20000010818 */
[-CC-:B------:R-:W-:Y:S01]  /*5160*/  FFMA.FTZ R47, R47, R0.reuse, -R24.reuse ;  /* 0x000000002f2f7223 */ /* 0x180fe20000010818 */
[-CC-:B------:R-:W-:Y:S01]  /*5170*/  FFMA.FTZ R37, R37, R0.reuse, -R24.reuse ;  /* 0x0000000025257223 */ /* 0x180fe20000010818 */
[-CC-:B------:R-:W-:Y:S01]  /*5180*/  FFMA.FTZ R51, R51, R0.reuse, -R24.reuse ;  /* 0x0000000033337223 */ /* 0x180fe20000010818 */
[-CC-:B------:R-:W-:Y:S01]  /*5190*/  FFMA.FTZ R25, R25, R0.reuse, -R24.reuse ;  /* 0x0000000019197223 */ /* 0x180fe20000010818 */
[-CC-:B------:R-:W-:Y:S01]  /*51a0*/  FFMA.FTZ R3, R3, R0.reuse, -R24.reuse ;  /* 0x0000000003037223 */ /* 0x180fe20000010818 */
[----:B------:R-:W-:Y:S01]  /*51b0*/  FFMA.FTZ R24, R29, R0, -R24 ;  /* 0x000000001d187223 */ /* 0x000fe20000010818 */
[----:B------:R5:W0:Y:S01]  /*51c0*/  MUFU.EX2 R202, R77 ;  /* 0x0000004d00ca7308 */ /* 0x000a220000000800 */
[----:B-1----:R-:W-:Y:S01]  /*51d0*/  F2FP.F16.F32.PACK_AB R181, R26, R101 ;  /* 0x000000651ab5723e */ /* 0x002fe200000000ff */
[----:B------:R-:W-:-:S02]  /*51e0*/  IMAD.MOV.U32 R103, RZ, RZ, R119 ;  /* 0x000000ffff677224 */ /* 0x000fc400078e0077 */
[----:B--2---:R-:W-:-:S04]  /*51f0*/  IMAD.MOV.U32 R73, RZ, RZ, R119 ;  /* 0x000000ffff497224 */ /* 0x004fc800078e0077 */
[----:B------:R-:W1:Y:S01]  /*5200*/  MUFU.EX2 R11, R11 ;  /* 0x0000000b000b7308 */ /* 0x000e620000000800 */
[----:B-----5:R-:W-:-:S07]  /*5210*/  IMAD.MOV.U32 R77, RZ, RZ, R119 ;  /* 0x000000ffff4d7224 */ /* 0x020fce00078e0077 */
[----:B------:R2:W-:Y:S08]  /*5220*/  MUFU.EX2 R188, R49 ;  /* 0x0000003100bc7308 */ /* 0x0005f00000000800 */
[----:B------:R5:W1:Y:S01]  /*5230*/  MUFU.EX2 R196, R65 ;  /* 0x0000004100c47308 */ /* 0x000a620000000800 */
[----:B--2---:R-:W-:Y:S01]  /*5240*/  FADD.FTZ R49, R199, R44 ;  /* 0x0000002cc7317221 */ /* 0x004fe20000010000 */
[----:B---3--:R-:W-:Y:S01]  /*5250*/  FADD.FTZ R44, R7, R200 ;  /* 0x000000c8072c7221 */ /* 0x008fe20000010000 */
[----:B------:R-:W-:-:S02]  /*5260*/  F2FP.F16.F32.PACK_AB R200, R200, R7 ;  /* 0x00000007c8c8723e */ /* 0x000fc400000000ff */
[C---:B------:R-:W-:Y:S01]  /*5270*/  FADD.FTZ R46, R14.reuse, R49 ;  /* 0x000000310e2e7221 */ /* 0x040fe20000010000 */
[----:B----4-:R-:W-:Y:S01]  /*5280*/  FADD.FTZ R49, R9, R44 ;  /* 0x0000002c09317221 */ /* 0x010fe20000010000 */
[----:B------:R-:W-:Y:S01]  /*5290*/  F2FP.F16.F32.PACK_AB R199, R14, R199 ;  /* 0x000000c70ec7723e */ /* 0x000fe200000000ff */
[----:B------:R-:W2:Y:S01]  /*52a0*/  MUFU.EX2 R13, R13 ;  /* 0x0000000d000d7308 */ /* 0x000ea20000000800 */
[----:B------:R-:W-:Y:S01]  /*52b0*/  FADD.FTZ R55, R193, R46 ;  /* 0x0000002ec1377221 */ /* 0x000fe20000010000 */
[----:B0-----:R-:W-:Y:S01]  /*52c0*/  FADD.FTZ R44, R202, R49 ;  /* 0x00000031ca2c7221 */ /* 0x001fe20000010000 */
[C---:B------:R-:W-:Y:S01]  /*52d0*/  F2FP.F16.F32.PACK_AB R193, R20.reuse, R193 ;  /* 0x000000c114c1723e */ /* 0x040fe200000000ff */
[----:B-----5:R-:W-:Y:S02]  /*52e0*/  IMAD.MOV.U32 R65, RZ, RZ, R119 ;  /* 0x000000ffff417224 */ /* 0x020fe400078e0077 */
[----:B------:R-:W-:Y:S01]  /*52f0*/  FADD.FTZ R46, R20, R55 ;  /* 0x00000037142e7221 */ /* 0x000fe20000010000 */
[----:B-1----:R-:W-:Y:S01]  /*5300*/  FADD.FTZ R49, R11, R44 ;  /* 0x0000002c0b317221 */ /* 0x002fe20000010000 */
[----:B------:R-:W-:Y:S01]  /*5310*/  F2FP.F16.F32.PACK_AB R202, R202, R9 ;  /* 0x00000009caca723e */ /* 0x000fe200000000ff */
[----:B------:R0:W1:Y:S01]  /*5320*/  MUFU.EX2 R198, R69 ;  /* 0x0000004500c67308 */ /* 0x0000620000000800 */
[----:B------:R-:W-:-:S02]  /*5330*/  IMAD.MOV.U32 R55, RZ, RZ, R119 ;  /* 0x000000ffff377224 */ /* 0x000fc400078e0077 */
[C---:B------:R-:W-:Y:S01]  /*5340*/  FADD.FTZ R44, R196.reuse, R49 ;  /* 0x00000031c42c7221 */ /* 0x040fe20000010000 */
[----:B------:R-:W-:-:S04]  /*5350*/  F2FP.F16.F32.PACK_AB R196, R196, R11 ;  /* 0x0000000bc4c4723e */ /* 0x000fc800000000ff */
[----:B------:R-:W3:Y:S01]  /*5360*/  MUFU.EX2 R15, R15 ;  /* 0x0000000f000f7308 */ /* 0x000ee20000000800 */
[----:B0-----:R-:W-:-:S07]  /*5370*/  IMAD.MOV.U32 R69, RZ, RZ, R119 ;  /* 0x000000ffff457224 */ /* 0x001fce00078e0077 */
[----:B------:R0:W-:Y:S08]  /*5380*/  MUFU.EX2 R190, R53 ;  /* 0x0000003500be7308 */ /* 0x0001f00000000800 */
[----:B------:R4:W5:Y:S01]  /*5390*/  MUFU.EX2 R192, R57 ;  /* 0x0000003900c07308 */ /* 0x0009620000000800 */
[----:B0-----:R-:W-:Y:S01]  /*53a0*/  FADD.FTZ R53, R85, R46 ;  /* 0x0000002e55357221 */ /* 0x001fe20000010000 */
[----:B------:R-:W-:-:S03]  /*53b0*/  IMAD.MOV.U32 R85, RZ, RZ, R119 ;  /* 0x000000ffff557224 */ /* 0x000fc600078e0077 */
[----:B------:R-:W-:Y:S01]  /*53c0*/  FADD.FTZ R46, R32, R53 ;  /* 0x00000035202e7221 */ /* 0x000fe20000010000 */
[--C-:B------:R-:W-:Y:S02]  /*53d0*/  IMAD.MOV.U32 R53, RZ, RZ, R119.reuse ;  /* 0x000000ffff357224 */ /* 0x100fe400078e0077 */
[----:B------:R-:W0:Y:S01]  /*53e0*/  MUFU.EX2 R21, R21 ;  /* 0x0000001500157308 */ /* 0x000e220000000800 */
[----:B------:R-:W-:Y:S01]  /*53f0*/  FADD.FTZ R49, R87, R46 ;  /* 0x0000002e57317221 */ /* 0x000fe20000010000 */
[--C-:B------:R-:W-:Y:S02]  /*5400*/  IMAD.MOV.U32 R87, RZ, RZ, R119.reuse ;  /* 0x000000ffff577224 */ /* 0x100fe400078e0077 */
[----:B----4-:R-:W-:Y:S02]  /*5410*/  IMAD.MOV.U32 R57, RZ, RZ, R119 ;  /* 0x000000ffff397224 */ /* 0x010fe400078e0077 */
[----:B------:R-:W-:Y:S01]  /*5420*/  FADD.FTZ R2, R28, R49 ;  /* 0x000000311c027221 */ /* 0x000fe20000010000 */
[--C-:B------:R-:W-:Y:S01]  /*5430*/  IMAD.MOV.U32 R46, RZ, RZ, R119.reuse ;  /* 0x000000ffff2e7224 */ /* 0x100fe200078e0077 */
[----:B------:R2:W-:Y:S02]  /*5440*/  MUFU.EX2 R184, R41 ;  /* 0x0000002900b87308 */ /* 0x0005e40000000800 */
[----:B------:R-:W-:Y:S01]  /*5450*/  FADD.FTZ R49, R91, R2 ;  /* 0x000000025b317221 */ /* 0x000fe20000010000 */
[----:B------:R-:W-:-:S02]  /*5460*/  IMAD.MOV.U32 R91, RZ, RZ, R119 ;  /* 0x000000ffff5b7224 */ /* 0x000fc400078e0077 */
[--C-:B------:R-:W-:Y:S02]  /*5470*/  IMAD.MOV.U32 R32, RZ, RZ, R119.reuse ;  /* 0x000000ffff207224 */ /* 0x100fe400078e0077 */
[----:B------:R-:W-:Y:S01]  /*5480*/  IMAD.MOV.U32 R28, RZ, RZ, R119 ;  /* 0x000000ffff1c7224 */ /* 0x000fe200078e0077 */
[----:B------:R4:W0:Y:S01]  /*5490*/  MUFU.EX2 R194, R61 ;  /* 0x0000003d00c27308 */ /* 0x0008220000000800 */
[----:B--2---:R-:W-:-:S04]  /*54a0*/  FADD.FTZ R41, R13, R44 ;  /* 0x0000002c0d297221 */ /* 0x004fc80000010000 */
[C---:B-1----:R-:W-:Y:S01]  /*54b0*/  FADD.FTZ R44, R198.reuse, R41 ;  /* 0x00000029c62c7221 */ /* 0x042fe20000010000 */
[----:B------:R-:W-:Y:S02]  /*54c0*/  F2FP.F16.F32.PACK_AB R198, R198, R13 ;  /* 0x0000000dc6c6723e */ /* 0x000fe400000000ff */
[----:B------:R-:W1:Y:S01]  /*54d0*/  MUFU.EX2 R27, R27 ;  /* 0x0000001b001b7308 */ /* 0x000e620000000800 */
[----:B---3--:R-:W-:Y:S01]  /*54e0*/  FADD.FTZ R41, R15, R44 ;  /* 0x0000002c0f297221 */ /* 0x008fe20000010000 */
[----:B------:R-:W-:Y:S01]  /*54f0*/  FADD.FTZ R44, R34, R49 ;  /* 0x00000031222c7221 */ /* 0x000fe20000010000 */
[----:B----4-:R-:W-:Y:S01]  /*5500*/  IMAD.MOV.U32 R61, RZ, RZ, R119 ;  /* 0x000000ffff3d7224 */ /* 0x010fe200078e0077 */
[----:B------:R-:W-:Y:S01]  /*5510*/  MOV R34, R119 ;  /* 0x0000007700227202 */ /* 0x000fe20000000f00 */
[C---:B-----5:R-:W-:Y:S01]  /*5520*/  FADD.FTZ R2, R192.reuse, R41 ;  /* 0x00000029c0027221 */ /* 0x060fe20000010000 */
[----:B------:R-:W-:Y:S01]  /*5530*/  F2FP.F16.F32.PACK_AB R192, R192, R15 ;  /* 0x0000000fc0c0723e */ /* 0x000fe200000000ff */
[----:B------:R-:W-:Y:S01]  /*5540*/  IMAD.MOV.U32 R49, RZ, RZ, R119 ;  /* 0x000000ffff317224 */ /* 0x000fe200078e0077 */
[----:B------:R-:W2:Y:S01]  /*5550*/  MUFU.EX2 R31, R31 ;  /* 0x0000001f001f7308 */ /* 0x000ea20000000800 */
[----:B0-----:R-:W-:-:S04]  /*5560*/  FADD.FTZ R41, R21, R2 ;  /* 0x0000000215297221 */ /* 0x001fc80000010000 */
[C---:B------:R-:W-:Y:S01]  /*5570*/  FADD.FTZ R2, R194.reuse, R41 ;  /* 0x00000029c2027221 */ /* 0x040fe20000010000 */
[----:B------:R-:W-:Y:S02]  /*5580*/  F2FP.F16.F32.PACK_AB R194, R194, R21 ;  /* 0x00000015c2c2723e */ /* 0x000fe400000000ff */
[----:B------:R0:W-:Y:S01]  /*5590*/  MUFU.EX2 R186, R45 ;  /* 0x0000002d00ba7308 */ /* 0x0001e20000000800 */
[----:B-1----:R-:W-:-:S04]  /*55a0*/  FADD.FTZ R41, R27, R2 ;  /* 0x000000021b297221 */ /* 0x002fc80000010000 */
[C---:B------:R-:W-:Y:S01]  /*55b0*/  FADD.FTZ R2, R188.reuse, R41 ;  /* 0x00000029bc027221 */ /* 0x040fe20000010000 */
[----:B------:R-:W-:Y:S01]  /*55c0*/  F2FP.F16.F32.PACK_AB R188, R188, R27 ;  /* 0x0000001bbcbc723e */ /* 0x000fe200000000ff */
[--C-:B------:R-:W-:Y:S01]  /*55d0*/  IMAD.MOV.U32 R41, RZ, RZ, R119.reuse ;  /* 0x000000ffff297224 */ /* 0x100fe200078e0077 */
[----:B------:R-:W1:Y:S01]  /*55e0*/  MUFU.EX2 R35, R35 ;  /* 0x0000002300237308 */ /* 0x000e620000000800 */
[----:B0-----:R-:W-:Y:S01]  /*55f0*/  FADD.FTZ R45, R93, R44 ;  /* 0x0000002c5d2d7221 */ /* 0x001fe20000010000 */
[--C-:B------:R-:W-:Y:S02]  /*5600*/  IMAD.MOV.U32 R93, RZ, RZ, R119.reuse ;  /* 0x000000ffff5d7224 */ /* 0x100fe400078e0077 */
[----:B------:R-:W-:Y:S02]  /*5610*/  IMAD.MOV.U32 R27, RZ, RZ, R119 ;  /* 0x000000ffff1b7224 */ /* 0x000fe400078e0077 */
[----:B------:R-:W-:Y:S01]  /*5620*/  FADD.FTZ R44, R36, R45 ;  /* 0x0000002d242c7221 */ /* 0x000fe20000010000 */
[--C-:B------:R-:W-:Y:S01]  /*5630*/  IMAD.MOV.U32 R45, RZ, RZ, R119.reuse ;  /* 0x000000ffff2d7224 */ /* 0x100fe200078e0077 */
[----:B------:R-:W0:Y:S02]  /*5640*/  MUFU.EX2 R39, R39 ;  /* 0x0000002700277308 */ /* 0x000e240000000800 */
[----:B------:R-:W-:Y:S01]  /*5650*/  FADD.FTZ R29, R97, R44 ;  /* 0x0000002c611d7221 */ /* 0x000fe20000010000 */
[----:B------:R-:W-:-:S02]  /*5660*/  IMAD.MOV.U32 R97, RZ, RZ, R119 ;  /* 0x000000ffff617224 */ /* 0x000fc400078e0077 */
[----:B------:R-:W-:Y:S02]  /*5670*/  IMAD.MOV.U32 R44, RZ, RZ, R119 ;  /* 0x000000ffff2c7224 */ /* 0x000fe400078e0077 */
[----:B------:R-:W-:Y:S01]  /*5680*/  FADD.FTZ R6, R38, R29 ;  /* 0x0000001d26067221 */ /* 0x000fe20000010000 */
[----:B--2---:R-:W-:Y:S01]  /*5690*/  FADD.FTZ R29, R31, R2 ;  /* 0x000000021f1d7221 */ /* 0x004fe20000010000 */
[--C-:B------:R-:W-:Y:S01]  /*56a0*/  IMAD.MOV.U32 R38, RZ, RZ, R119.reuse ;  /* 0x000000ffff267224 */ /* 0x100fe200078e0077 */
[----:B------:R-:W2:Y:S01]  /*56b0*/  MUFU.EX2 R43, R43 ;  /* 0x0000002b002b7308 */ /* 0x000ea20000000800 */
[----:B------:R-:W-:Y:S02]  /*56c0*/  IMAD.MOV.U32 R36, RZ, RZ, R119 ;  /* 0x000000ffff247224 */ /* 0x000fe400078e0077 */
[C---:B------:R-:W-:Y:S01]  /*56d0*/  FADD.FTZ R2, R190.reuse, R29 ;  /* 0x0000001dbe027221 */ /* 0x040fe20000010000 */
[----:B------:R-:W-:Y:S01]  /*56e0*/  F2FP.F16.F32.PACK_AB R190, R190, R31 ;  /* 0x0000001fbebe723e */ /* 0x000fe200000000ff */
[----:B------:R-:W-:-:S02]  /*56f0*/  IMAD.MOV.U32 R31, RZ, RZ, R119 ;  /* 0x000000ffff1f7224 */ /* 0x000fc400078e0077 */
[----:B-1----:R-:W-:Y:S01]  /*5700*/  FADD.FTZ R29, R35, R2 ;  /* 0x00000002231d7221 */ /* 0x002fe20000010000 */
[----:B------:R1:W3:Y:S03]  /*5710*/  MUFU.EX2 R180, R33 ;  /* 0x0000002100b47308 */ /* 0x0002e60000000800 */
[C---:B------:R-:W-:Y:S01]  /*5720*/  FADD.FTZ R2, R184.reuse, R29 ;  /* 0x0000001db8027221 */ /* 0x040fe20000010000 */
[----:B------:R-:W-:Y:S01]  /*5730*/  F2FP.F16.F32.PACK_AB R184, R184, R35 ;  /* 0x00000023b8b8723e */ /* 0x000fe200000000ff */
[----:B------:R-:W-:Y:S02]  /*5740*/  IMAD.MOV.U32 R35, RZ, RZ, R119 ;  /* 0x000000ffff237224 */ /* 0x000fe400078e0077 */
[----:B0-----:R-:W-:Y:S01]  /*5750*/  FADD.FTZ R29, R39, R2 ;  /* 0x00000002271d7221 */ /* 0x001fe20000010000 */
[----:B------:R-:W-:Y:S01]  /*5760*/  MUFU.EX2 R47, R47 ;  /* 0x0000002f002f7308 */ /* 0x000fe20000000800 */
[----:B-1----:R-:W-:-:S02]  /*5770*/  FADD.FTZ R33, R101, R6 ;  /* 0x0000000665217221 */ /* 0x002fc40000010000 */
[C---:B------:R-:W-:Y:S01]  /*5780*/  FADD.FTZ R2, R186.reuse, R29 ;  /* 0x0000001dba027221 */ /* 0x040fe20000010000 */
[----:B------:R-:W-:Y:S01]  /*5790*/  F2FP.F16.F32.PACK_AB R186, R186, R39 ;  /* 0x00000027baba723e */ /* 0x000fe200000000ff */
[----:B------:R-:W-:Y:S02]  /*57a0*/  IMAD.MOV.U32 R101, RZ, RZ, R119 ;  /* 0x000000ffff657224 */ /* 0x000fe400078e0077 */
[----:B------:R-:W-:Y:S01]  /*57b0*/  FADD.FTZ R6, R26, R33 ;  /* 0x000000211a067221 */ /* 0x000fe20000010000 */
[----:B--2---:R-:W-:Y:S01]  /*57c0*/  FADD.FTZ R29, R43, R2 ;  /* 0x000000022b1d7221 */ /* 0x004fe20000010000 */
[----:B------:R-:W-:Y:S01]  /*57d0*/  IMAD.MOV.U32 R39, RZ, RZ, R119 ;  /* 0x000000ffff277224 */ /* 0x000fe200078e0077 */
[----:B------:R0:W1:Y:S01]  /*57e0*/  MUFU.EX2 R40, R107 ;  /* 0x0000006b00287308 */ /* 0x0000620000000800 */
[----:B------:R-:W-:Y:S01]  /*57f0*/  FADD.FTZ R33, R105, R6 ;  /* 0x0000000669217221 */ /* 0x000fe20000010000 */
[C---:B---3--:R-:W-:Y:S01]  /*5800*/  FADD.FTZ R2, R180.reuse, R29 ;  /* 0x0000001db4027221 */ /* 0x048fe20000010000 */
[----:B------:R-:W-:Y:S01]  /*5810*/  F2FP.F16.F32.PACK_AB R180, R180, R43 ;  /* 0x0000002bb4b4723e */ /* 0x000fe200000000ff */
[----:B------:R-:W-:-:S02]  /*5820*/  IMAD.MOV.U32 R43, RZ, RZ, R119 ;  /* 0x000000ffff2b7224 */ /* 0x000fc400078e0077 */
[--C-:B------:R-:W-:Y:S02]  /*5830*/  IMAD.MOV.U32 R29, RZ, RZ, R119.reuse ;  /* 0x000000ffff1d7224 */ /* 0x100fe400078e0077 */
[----:B------:R2:W-:Y:S01]  /*5840*/  MUFU.EX2 R182, R37 ;  /* 0x0000002500b67308 */ /* 0x0005e20000000800 */
[--C-:B0-----:R-:W-:Y:S02]  /*5850*/  IMAD.MOV.U32 R107, RZ, RZ, R119.reuse ;  /* 0x000000ffff6b7224 */ /* 0x101fe400078e0077 */
[----:B------:R-:W-:-:S05]  /*5860*/  IMAD.MOV.U32 R26, RZ, RZ, R119 ;  /* 0x000000ffff1a7224 */ /* 0x000fca00078e0077 */
[----:B------:R-:W0:Y:S01]  /*5870*/  MUFU.EX2 R109, R109 ;  /* 0x0000006d006d7308 */ /* 0x000e220000000800 */
[C---:B-1----:R-:W-:Y:S01]  /*5880*/  FADD.FTZ R6, R40.reuse, R33 ;  /* 0x0000002128067221 */ /* 0x042fe20000010000 */
[----:B------:R-:W-:Y:S01]  /*5890*/  F2FP.F16.F32.PACK_AB R183, R40, R105 ;  /* 0x0000006928b7723e */ /* 0x000fe200000000ff */
[--C-:B------:R-:W-:Y:S02]  /*58a0*/  IMAD.MOV.U32 R105, RZ, RZ, R119.reuse ;  /* 0x000000ffff697224 */ /* 0x100fe400078e0077 */
[--C-:B------:R-:W-:Y:S02]  /*58b0*/  IMAD.MOV.U32 R40, RZ, RZ, R119.reuse ;  /* 0x000000ffff287224 */ /* 0x100fe400078e0077 */
[----:B--2---:R-:W-:Y:S01]  /*58c0*/  IMAD.MOV.U32 R37, RZ, RZ, R119 ;  /* 0x000000ffff257224 */ /* 0x004fe200078e0077 */
[----:B------:R-:W-:Y:S08]  /*58d0*/  MUFU.EX2 R51, R51 ;  /* 0x0000003300337308 */ /* 0x000ff00000000800 */
[----:B------:R1:W2:Y:S01]  /*58e0*/  MUFU.EX2 R42, R111 ;  /* 0x0000006f002a7308 */ /* 0x0002a20000000800 */
[----:B0-----:R-:W-:-:S07]  /*58f0*/  FADD.FTZ R33, R109, R6 ;  /* 0x000000066d217221 */ /* 0x001fce0000010000 */
[----:B------:R0:W3:Y:S01]  /*5900*/  MUFU.EX2 R176, R25 ;  /* 0x0000001900b07308 */ /* 0x0000e20000000800 */
[----:B-1----:R-:W-:-:S07]  /*5910*/  IMAD.MOV.U32 R111, RZ, RZ, R119 ;  /* 0x000000ffff6f7224 */ /* 0x002fce00078e0077 */
[----:B------:R-:W1:Y:S01]  /*5920*/  MUFU.EX2 R113, R113 ;  /* 0x0000007100717308 */ /* 0x000e620000000800 */
[----:B0-----:R-:W-:Y:S01]  /*5930*/  FADD.FTZ R25, R47, R2 ;  /* 0x000000022f197221 */ /* 0x001fe20000010000 */
[C---:B--2---:R-:W-:Y:S01]  /*5940*/  FADD.FTZ R6, R42.reuse, R33 ;  /* 0x000000212a067221 */ /* 0x044fe20000010000 */
[----:B------:R-:W-:Y:S01]  /*5950*/  F2FP.F16.F32.PACK_AB R177, R42, R109 ;  /* 0x0000006d2ab1723e */ /* 0x000fe200000000ff */
[----:B------:R-:W-:Y:S02]  /*5960*/  IMAD.MOV.U32 R42, RZ, RZ, R119 ;  /* 0x000000ffff2a7224 */ /* 0x000fe400078e0077 */
[C---:B------:R-:W-:Y:S01]  /*5970*/  FADD.FTZ R2, R182.reuse, R25 ;  /* 0x00000019b6027221 */ /* 0x040fe20000010000 */
[----:B------:R-:W-:Y:S01]  /*5980*/  F2FP.F16.F32.PACK_AB R182, R182, R47 ;  /* 0x0000002fb6b6723e */ /* 0x000fe200000000ff */
[--C-:B------:R-:W-:Y:S01]  /*5990*/  IMAD.MOV.U32 R47, RZ, RZ, R119.reuse ;  /* 0x000000ffff2f7224 */ /* 0x100fe200078e0077 */
[----:B------:R-:W0:Y:S01]  /*59a0*/  MUFU.EX2 R3, R3 ;  /* 0x0000000300037308 */ /* 0x000e220000000800 */
[----:B------:R-:W-:Y:S01]  /*59b0*/  FADD.FTZ R7, R51, R2 ;  /* 0x0000000233077221 */ /* 0x000fe20000010000 */
[----:B------:R-:W-:Y:S01]  /*59c0*/  MOV R109, R119 ;  /* 0x00000077006d7202 */ /* 0x000fe20000000f00 */
[----:B------:R-:W-:-:S02]  /*59d0*/  IMAD.MOV.U32 R25, RZ, RZ, R119 ;  /* 0x000000ffff197224 */ /* 0x000fc400078e0077 */
[C---:B---3--:R-:W-:Y:S01]  /*59e0*/  FADD.FTZ R2, R176.reuse, R7 ;  /* 0x00000007b0027221 */ /* 0x048fe20000010000 */
[----:B------:R-:W-:Y:S01]  /*59f0*/  F2FP.F16.F32.PACK_AB R176, R176, R51 ;  /* 0x00000033b0b0723e */ /* 0x000fe200000000ff */
[----:B------:R-:W-:Y:S01]  /*5a00*/  IMAD.MOV.U32 R51, RZ, RZ, R119 ;  /* 0x000000ffff337224 */ /* 0x000fe200078e0077 */
[----:B------:R-:W2:Y:S01]  /*5a10*/  MUFU.EX2 R30, R30 ;  /* 0x0000001e001e7308 */ /* 0x000ea20000000800 */
[----:B-1----:R-:W-:-:S07]  /*5a20*/  FADD.FTZ R33, R113, R6 ;  /* 0x0000000671217221 */ /* 0x002fce0000010000 */
[----:B------:R-:W1:Y:S01]  /*5a30*/  MUFU.EX2 R24, R24 ;  /* 0x0000001800187308 */ /* 0x000e620000000800 */
[----:B0-----:R-:W-:Y:S01]  /*5a40*/  FADD.FTZ R7, R3, R2 ;  /* 0x0000000203077221 */ /* 0x001fe20000010000 */
[----:B------:R-:W-:Y:S02]  /*5a50*/  IMAD.MOV.U32 R2, RZ, RZ, 0x3f800000 ;  /* 0x3f800000ff027424 */ /* 0x000fe400078e00ff */
[C---:B--2---:R-:W-:Y:S01]  /*5a60*/  FADD.FTZ R6, R30.reuse, R33 ;  /* 0x000000211e067221 */ /* 0x044fe20000010000 */
[----:B------:R-:W-:Y:S01]  /*5a70*/  F2FP.F16.F32.PACK_AB R179, R30, R113 ;  /* 0x000000711eb3723e */ /* 0x000fe200000000ff */
[--C-:B------:R-:W-:Y:S02]  /*5a80*/  IMAD.MOV.U32 R113, RZ, RZ, R119.reuse ;  /* 0x000000ffff717224 */ /* 0x100fe400078e0077 */
[--C-:B------:R-:W-:Y:S02]  /*5a90*/  IMAD.MOV.U32 R33, RZ, RZ, R119.reuse ;  /* 0x000000ffff217224 */ /* 0x100fe400078e0077 */
[----:B------:R-:W-:-:S02]  /*5aa0*/  IMAD.MOV.U32 R30, RZ, RZ, R119 ;  /* 0x000000ffff1e7224 */ /* 0x000fc400078e0077 */
[C---:B-1----:R-:W-:Y:S01]  /*5ab0*/  FADD.FTZ R7, R24.reuse, R7 ;  /* 0x0000000718077221 */ /* 0x042fe20000010000 */
[----:B------:R-:W-:Y:S01]  /*5ac0*/  F2FP.F16.F32.PACK_AB R178, R24, R3 ;  /* 0x0000000318b2723e */ /* 0x000fe200000000ff */
[----:B------:R-:W-:Y:S02]  /*5ad0*/  IMAD.MOV.U32 R3, RZ, RZ, 0x3f800000 ;  /* 0x3f800000ff037424 */ /* 0x000fe400078e00ff */
[----:B------:R-:W-:Y:S01]  /*5ae0*/  IMAD.MOV.U32 R24, RZ, RZ, R119 ;  /* 0x000000ffff187224 */ /* 0x000fe200078e0077 */
[----:B------:R-:W-:Y:S06]  /*5af0*/  @!P2 BRA `(.L_x_2003) ;  /* 0x0000004400c4a947 */ /* 0x000fec0003800000 */
[----:B------:R-:W-:Y:S01]  /*5b00*/  IMAD.MOV.U32 R9, RZ, RZ, R4 ;  /* 0x000000ffff097224 */ /* 0x000fe200078e0004 */
[----:B------:R-:W-:Y:S01]  /*5b10*/  CS2R R118, SRZ ;  /* 0x0000000000767805 */ /* 0x000fe2000001ff00 */
[----:B------:R-:W-:Y:S01]  /*5b20*/  IMAD.MOV.U32 R10, RZ, RZ, R5 ;  /* 0x000000ffff0a7224 */ /* 0x000fe200078e0005 */
[----:B------:R-:W-:Y:S01]  /*5b30*/  CS2R R114, SRZ ;  /* 0x0000000000727805 */ /* 0x000fe2000001ff00 */
        /* <DEDUP_REMOVED lines=47> */
[----:B------:R-:W-:Y:S01]  /*5e30*/  IMAD.U32 R11, RZ, RZ, UR61 ;  /* 0x0000003dff0b7e24 */ /* 0x000fe2000f8e00ff */
[----:B------:R-:W-:-:S06]  /*5e40*/  UMOV UR37, UR36 ;  /* 0x0000002400257c82 */ /* 0x000fcc0008000000 */
.L_x_2012:
[----:B------:R-:W-:Y:S01]  /*5e50*/  R2UR UR7, R11 ;  /* 0x000000000b0772ca */ /* 0x000fe200000e0000 */
[----:B------:R-:W-:-:S04]  /*5e60*/  UIADD3 UR6, UR37, 0x1, URZ ;  /* 0x0000000125067890 */ /* 0x000fc8000fffe03f */
[----:B------:R-:W-:-:S04]  /*5e70*/  UISETP.NE.AND UP0, UPT, UR6, 0x2, UPT ;  /* 0x000000020600788c */ /* 0x000fc8000bf05270 */
[----:B------:R-:W-:Y:S02]  /*5e80*/  USEL UR61, URZ, 0x1, UP0 ;  /* 0x000000013f3d7887 */ /* 0x000fe40008000000 */
[----:B------:R-:W-:Y:S02]  /*5e90*/  USEL UR36, UR6, URZ, UP0 ;  /* 0x0000003f06247287 */ /* 0x000fe40008000000 */
[----:B------:R-:W-:Y:S01]  /*5ea0*/  ULOP3.LUT UR61, UR7, UR61, URZ, 0x3c, !UPT ;  /* 0x0000003d073d7292 */ /* 0x000fe2000f8e3c3f */
[----:B------:R-:W-:Y:S11]  /*5eb0*/  @!P0 BRA `(.L_x_2004) ;  /* 0x0000000000048947 */ /* 0x000ff60003800000 */
[----:B------:R-:W-:Y:S01]  /*5ec0*/  BPT.TRAP 0x1 ;  /* 0x000000040000795c */ /* 0x000fe20000300000 */
.L_x_2004:
[----:B------:R-:W-:Y:S01]  /*5ed0*/  ULEA UR39, UR36, UR60, 0x3 ;  /* 0x0000003c24277291 */ /* 0x000fe2000f8e183f */
[----:B------:R-:W-:-:S05]  /*5ee0*/  IMAD.U32 R0, RZ, RZ, UR61 ;  /* 0x0000003dff007e24 */ /* 0x000fca000f8e00ff */
[----:B------:R-:W-:-:S04]  /*5ef0*/  SHF.L.U32 R0, R0, 0x1f, RZ ;  /* 0x0000001f00007819 */ /* 0x000fc800000006ff */
[----:B------:R0:W1:Y:S01]  /*5f00*/  SYNCS.PHASECHK.TRANS64.TRYWAIT P2, [UR39+0x36830], R0 ;  /* 0x03683000ff0075a7 */ /* 0x0000620008040167 */
[----:B------:R-:W-:Y:S05]  /*5f10*/  @!P0 BRA `(.L_x_2005) ;  /* 0x0000000000048947 */ /* 0x000fea0003800000 */
[----:B------:R-:W-:Y:S01]  /*5f20*/  BPT.TRAP 0x1 ;  /* 0x000000040000795c */ /* 0x000fe20000300000 */
.L_x_2005:
[----:B-1----:R-:W-:Y:S05]  /*5f30*/  @P2 BRA `(.L_x_2006) ;  /* 0x0000000000082947 */ /* 0x002fea0003800000 */
[----:B------:R-:W1:Y:S02]  /*5f40*/  SYNCS.PHASECHK.TRANS64.TRYWAIT P2, [UR39+0x36830], R0 ;  /* 0x03683000ff0075a7 */ /* 0x000e640008040167 */
[----:B-1----:R-:W-:Y:S05]  /*5f50*/  @!P2 BRA `(.L_x_2007) ;  /* 0x0000010c0034a947 */ /* 0x002fea0003800000 */
.L_x_2006:
[----:B------:R-:W-:Y:S01]  /*5f60*/  R2UR UR6, R8 ;  /* 0x00000000080672ca */ /* 0x000fe200000e0000 */
[----:B------:R-:W-:Y:S01]  /*5f70*/  WARPGROUP.ARRIVE ;  /* 0x00000000000079c5 */ /* 0x000fe20000000000 */
[----:B------:R-:W-:Y:S01]  /*5f80*/  UMOV UR7, 0x40000040 ;  /* 0x4000004000077882 */ /* 0x000fe20000000000 */
[----:B------:R-:W-:Y:S01]  /*5f90*/  UMOV UR56, UR4 ;  /* 0x0000000400387c82 */ /* 0x000fe20008000000 */
[----:B------:R-:W-:Y:S01]  /*5fa0*/  UMOV UR57, UR5 ;  /* 0x0000000500397c82 */ /* 0x000fe20008000000 */
        /* <DEDUP_REMOVED lines=15> */
[----:B------:R-:W-:Y:S01]  /*60a0*/  FMUL.FTZ R28, R28, R2 ;  /* 0x000000021c1c7220 */ /* 0x000fe20000410000 */
[----:B------:R-:W-:-:S02]  /*60b0*/  UIADD3 UR14, UR6, 0x102, URZ ;  /* 0x00000102060e7890 */ /* 0x000fc4000fffe03f */
[----:B------:R-:W-:Y:S01]  /*60c0*/  HGMMA.64x16x16.F32 R168, gdesc[UR4], RZ, !UPT, gsb0 ;  /* 0x0020000004a879f0 */ /* 0x000fe2000c0008ff */
        /* <DEDUP_REMOVED lines=114> */
[----:B------:R-:W-:-:S03]  /*67f0*/  FMUL.FTZ R119, R119, R3 ;  /* 0x0000000377777220 */ /* 0x000fc60000410000 */
        /* <DEDUP_REMOVED lines=464> */
.L_x_2008:
[----:B------:R-:W-:Y:S01]  /*8500*/  R2UR UR6, R11 ;  /* 0x000000000b0672ca */ /* 0x000fe200000e0000 */
[----:B------:R-:W-:-:S12]  /*8510*/  ULEA UR10, UR37, UR60, 0x3 ;  /* 0x0000003c250a7291 */ /* 0x000fd8000f8e183f */
[----:B01----:R-:W-:-:S05]  /*8520*/  IMAD.U32 R0, RZ, RZ, UR6 ;  /* 0x00000006ff007e24 */ /* 0x003fca000f8e00ff */
[----:B------:R-:W-:-:S04]  /*8530*/  SHF.L.U32 R0, R0, 0x1f, RZ ;  /* 0x0000001f00007819 */ /* 0x000fc800000006ff */
[----:B------:R0:W1:Y:S01]  /*8540*/  SYNCS.PHASECHK.TRANS64.TRYWAIT P2, [UR10+0x36850], R0 ;  /* 0x03685000ff0075a7 */ /* 0x000062000804014a */
[----:B------:R-:W-:Y:S05]  /*8550*/  @!P0 BRA `(.L_x_2009) ;  /* 0x0000000000048947 */ /* 0x000fea0003800000 */
[----:B------:R-:W-:Y:S01]  /*8560*/  BPT.TRAP 0x1 ;  /* 0x000000040000795c */ /* 0x000fe20000300000 */
.L_x_2009:
[----:B-1----:R-:W-:Y:S05]  /*8570*/  @P2 BRA `(.L_x_2010) ;  /* 0x0000000000082947 */ /* 0x002fea0003800000 */
[----:B------:R-:W1:Y:S02]  /*8580*/  SYNCS.PHASECHK.TRANS64.TRYWAIT P2, [UR10+0x36850], R0 ;  /* 0x03685000ff0075a7 */ /* 0x000e64000804014a */
[----:B-1----:R-:W-:Y:S05]  /*8590*/  @!P2 BRA `(.L_x_2011) ;  /* 0x000000e400bca947 */ /* 0x002fea0003800000 */
.L_x_2010:
[----:B------:R-:W-:Y:S01]  /*85a0*/  UIADD3 UR6, UR60, 0x400, URZ ;  /* 0x000004003c067890 */ /* 0x000fe2000fffe03f */
[----:B------:R-:W-:Y:S01]  /*85b0*/  WARPGROUP.ARRIVE ;  /* 0x00000000000079c5 */ /* 0x000fe20000000000 */
[----:B------:R-:W-:Y:S01]  /*85c0*/  UMOV UR7, 0x40000040 ;  /* 0x4000004000077882 */ /* 0x000fe20000000000 */
[----:B------:R-:W-:Y:S01]  /*85d0*/  R2UR UR18, R17 ;  /* 0x00000000111272ca */ /* 0x000fe200000e0000 */
[----:B------:R-:W-:Y:S01]  /*85e0*/  USHF.R.U32.HI UR6, URZ, 0x4, UR6 ;  /* 0x000000043f067899 */ /* 0x000fe20008011606 */
[----:B------:R-:W-:Y:S02]  /*85f0*/  R2UR UR15, R19 ;  /* 0x00000000130f72ca */ /* 0x000fe400000e0000 */
[----:B------:R-:W-:Y:S01]  /*8600*/  R2UR UR14, R18 ;  /* 0x00000000120e72ca */ /* 0x000fe200000e0000 */
        /* <DEDUP_REMOVED lines=16> */
[----:B------:R-:W-:Y:S01]  /*8710*/  USHF.L.U32 UR6, UR18, 0x7, URZ ;  /* 0x0000000712067899 */ /* 0x000fe2000800063f */
[----:B------:R-:W-:-:S03]  /*8720*/  UMOV UR7, 0x40000040 ;  /* 0x4000004000077882 */ /* 0x000fc60000000000 */
[----:B------:R-:W-:-:S04]  /*8730*/  UIMAD UR6, UR38, -0x70, UR6 ;  /* 0xffffff90260678a4 */ /* 0x000fc8000f8e0206 */
[----:B------:R-:W-:-:S04]  /*8740*/  UIADD3 UR6, UR6, 0x1, UR15 ;  /* 0x0000000106067890 */ /* 0x000fc8000fffe00f */
[----:B------:R-:W-:Y:S01]  /*8750*/  UIADD3 UR6, UR6, -UR14, URZ ;  /* 0x8000000e06067290 */ /* 0x000fe2000fffe03f */
[----:B------:R-:W-:-:S05]  /*8760*/  R2UR UR14, R12 ;  /* 0x000000000c0e72ca */ /* 0x000fca00000e0000 */
[----:B-1----:R-:W-:Y:S01]  /*8770*/  IMAD.U32 R3, RZ, RZ, UR6 ;  /* 0x00000006ff037e24 */ /* 0x002fe2000f8e00ff */
[----:B------:R-:W-:-:S03]  /*8780*/  UIADD3 UR6, UR11, 0x180, URZ ;  /* 0x000001800b067890 */ /* 0x000fc6000fffe03f */
[----:B------:R-:W-:-:S04]  /*8790*/  IMAD R4, R204, -0x2, R3 ;  /* 0xfffffffecc047824 */ /* 0x000fc800078e0203 */
[----:B------:R-:W-:Y:S01]  /*87a0*/  IMAD.IADD R4, R205, 0x1, R4 ;  /* 0x00000001cd047824 */ /* 0x000fe200078e0204 */
[----:B------:R-:W-:Y:S02]  /*87b0*/  UISETP.GT.AND UP0, UPT, UR38, UR14, UPT ;  /* 0x0000000e2600728c */ /* 0x000fe4000bf04270 */
[----:B------:R-:W-:Y:S02]  /*87c0*/  UIADD3 UR38, UR38, -0x1, URZ ;  /* 0xffffffff26267890 */ /* 0x000fe4000fffe03f */
[C---:B------:R-:W-:Y:S02]  /*87d0*/  ISETP.GT.AND P2, PT, R4.reuse, RZ, PT ;  /* 0x000000ff0400720c */ /* 0x040fe40003f44270 */
[----:B------:R-:W-:Y:S02]  /*87e0*/  ISETP.GT.AND P3, PT, R4, 0x1, PT ;  /* 0x000000010400780c */ /* 0x000fe40003f64270 */
[----:B------:R-:W-:Y:S02]  /*87f0*/  FSEL R219, R168, -INF , P2 ;  /* 0xff800000a8db7808 */ /* 0x000fe40001000000 */
[----:B------:R-:W-:-:S02]  /*8800*/  ISETP.GT.AND P2, PT, R4, 0x8, PT ;  /* 0x000000080400780c */ /* 0x000fc40003f44270 */
[----:B------:R-:W-:Y:S02]  /*8810*/  FSEL R217, R169, -INF , P3 ;  /* 0xff800000a9d97808 */ /* 0x000fe40001800000 */
[----:B0-----:R-:W-:Y:S02]  /*8820*/  FMNMX.FTZ R0, R219, R10, !PT ;  /* 0x0000000adb007209 */ /* 0x001fe40007810000 */
[----:B------:R-:W-:Y:S02]  /*8830*/  ISETP.GT.AND P3, PT, R4, 0x9, PT ;  /* 0x000000090400780c */ /* 0x000fe40003f64270 */
[----:B------:R-:W-:Y:S02]  /*8840*/  FSEL R199, R172, -INF , P2 ;  /* 0xff800000acc77808 */ /* 0x000fe40001000000 */
[----:B------:R-:W-:Y:S02]  /*8850*/  FMNMX.FTZ R0, R217, R0, !PT ;  /* 0x00000000d9007209 */ /* 0x000fe40007810000 */
[----:B------:R-:W-:-:S02]  /*8860*/  ISETP.GT.AND P2, PT, R4, 0x10, PT ;  /* 0x000000100400780c */ /* 0x000fc40003f44270 */
[----:B------:R-:W-:Y:S02]  /*8870*/  FMNMX.FTZ R0, R199, R0, !PT ;  /* 0x00000000c7007209 */ /* 0x000fe40007810000 */
[----:B------:R-:W-:Y:S02]  /*8880*/  FSEL R197, R160, -INF , P2 ;  /* 0xff800000a0c57808 */ /* 0x000fe40001000000 */
[----:B------:R-:W-:-:S04]  /*8890*/  ISETP.GT.AND P2, PT, R4, 0x18, PT ;  /* 0x000000180400780c */ /* 0x000fc80003f44270 */
[----:B------:R-:W-:Y:S02]  /*88a0*/  FSEL R203, R164, -INF , P2 ;  /* 0xff800000a4cb7808 */ /* 0x000fe40001000000 */
[C---:B------:R-:W-:Y:S01]  /*88b0*/  ISETP.GT.AND P2, PT, R4.reuse, 0x20, PT ;  /* 0x000000200400780c */ /* 0x040fe20003f44270 */
[----:B------:R-:W-:Y:S02]  /*88c0*/  WARPGROUP.DEPBAR.LE gsb0, 0x0 ;  /* 0x00008000000079c5 */ /* 0x000fe40000010000 */
[----:B------:R-:W-:Y:S01]  /*88d0*/  WARPGROUP.ARRIVE ;  /* 0x00000000000079c5 */ /* 0x000fe20000000000 */
[----:B------:R-:W-:Y:S02]  /*88e0*/  FSEL R195, R173, -INF , P3 ;  /* 0xff800000adc37808 */ /* 0x000fe40001800000 */
[----:B------:R-:W-:Y:S02]  /*88f0*/  ISETP.GT.AND P3, PT, R4, 0x11, PT ;  /* 0x000000110400780c */ /* 0x000fe40003f64270 */
[----:B------:R-:W-:Y:S01]  /*8900*/  FMNMX.FTZ R0, R195, R0, !PT ;  /* 0x00000000c3007209 */ /* 0x000fe20007810000 */
[----:B------:R-:W-:Y:S01]  /*8910*/  HGMMA.64x192x16.F32 R24, R188, gdesc[UR4].tnspB, R24, gsb0 ;  /* 0x42e00004bc187df0 */ /* 0x000fe20008000818 */
[----:B------:R-:W-:Y:S01]  /*8920*/  UIADD3 UR6, UR11, 0x200, URZ ;  /* 0x000002000b067890 */ /* 0x000fe2000fffe03f */
[----:B------:R-:W-:Y:S01]  /*8930*/  FSEL R201, R161, -INF , P3 ;  /* 0xff800000a1c97808 */ /* 0x000fe20001800000 */
[----:B------:R-:W-:Y:S01]  /*8940*/  UMOV UR7, 0x40000040 ;  /* 0x4000004000077882 */ /* 0x000fe20000000000 */
[----:B------:R-:W-:-:S02]  /*8950*/  FMNMX.FTZ R0, R197, R0, !PT ;  /* 0x00000000c5007209 */ /* 0x000fc40007810000 */
[C---:B------:R-:W-:Y:S02]  /*8960*/  ISETP.GT.AND P3, PT, R4.reuse, 0x19, PT ;  /* 0x000000190400780c */ /* 0x040fe40003f64270 */
[----:B------:R-:W-:Y:S02]  /*8970*/  FMNMX.FTZ R0, R201, R0, !PT ;  /* 0x00000000c9007209 */ /* 0x000fe40007810000 */
[----:B------:R-:W-:Y:S02]  /*8980*/  FSEL R169, R165, -INF , P3 ;  /* 0xff800000a5a97808 */ /* 0x000fe40001800000 */
        /* <DEDUP_REMOVED lines=56> */
[----:B------:R-:W-:Y:S01]  /*8d10*/  HGMMA.64x192x16.F32 R24, R184, gdesc[UR4].tnspB, R24, gsb0 ;  /* 0x42e00004b8187df0 */ /* 0x000fe20008000818 */
[----:B------:R-:W-:Y:S01]  /*8d20*/  FMNMX.FTZ R0, R189, R0, !PT ;  /* 0x00000000bd007209 */ /* 0x000fe20007810000 */
[----:B------:R-:W-:Y:S01]  /*8d30*/  UIADD3 UR6, UR11, 0x280, URZ ;  /* 0x000002800b067890 */ /* 0x000fe2000fffe03f */
[----:B------:R-:W-:Y:S01]  /*8d40*/  ISETP.GT.AND P3, PT, R4, 0x69, PT ;  /* 0x000000690400780c */ /* 0x000fe20003f64270 */
[----:B------:R-:W-:Y:S01]  /*8d50*/  UMOV UR7, 0x40000040 ;  /* 0x4000004000077882 */ /* 0x000fe20000000000 */
[----:B------:R-:W-:-:S02]  /*8d60*/  FSEL R193, R124, -INF , P2 ;  /* 0xff8000007cc17808 */ /* 0x000fc40001000000 */
[----:B------:R-:W-:Y:S02]  /*8d70*/  FMNMX.FTZ R0, R191, R0, !PT ;  /* 0x00000000bf007209 */ /* 0x000fe40007810000 */
[----:B------:R-:W-:Y:S02]  /*8d80*/  FSEL R125, R125, -INF , P3 ;  /* 0xff8000007d7d7808 */ /* 0x000fe40001800000 */
[----:B------:R-:W-:Y:S02]  /*8d90*/  FMNMX.FTZ R0, R193, R0, !PT ;  /* 0x00000000c1007209 */ /* 0x000fe40007810000 */
[----:B------:R-:W-:Y:S02]  /*8da0*/  IADD3 R4, R4, 0x8, RZ ;  /* 0x0000000804047810 */ /* 0x000fe40007ffe0ff */
[----:B------:R-:W-:Y:S02]  /*8db0*/  FMNMX.FTZ R14, R125, R0, !PT ;  /* 0x000000007d0e7209 */ /* 0x000fe40007810000 */
[----:B------:R-:W0:Y:S01]  /*8dc0*/  LDC R0, c[0x0][0x988] ;  /* 0x00026200ff007b82 */ /* 0x000e220000000800 */
[----:B------:R-:W-:-:S02]  /*8dd0*/  ISETP.GT.AND P3, PT, R4, RZ, PT ;  /* 0x000000ff0400720c */ /* 0x000fc40003f64270 */
[----:B------:R-:W1:Y:S01]  /*8de0*/  SHFL.BFLY PT, R5, R14, 0x2, 0x1f ;  /* 0x0c401f000e057f89 */ /* 0x000e6200000e0000 */
[----:B------:R-:W-:Y:S02]  /*8df0*/  ISETP.GT.AND P4, PT, R4, 0x1, PT ;  /* 0x000000010400780c */ /* 0x000fe40003f84270 */
[----:B------:R-:W-:Y:S02]  /*8e00*/  FSEL R170, R170, -INF , P3 ;  /* 0xff800000aaaa7808 */ /* 0x000fe40001800000 */
[C---:B------:R-:W-:Y:S02]  /*8e10*/  ISETP.GT.AND P3, PT, R4.reuse, 0x8, PT ;  /* 0x000000080400780c */ /* 0x040fe40003f64270 */
[----:B------:R-:W-:Y:S02]  /*8e20*/  FSEL R171, R171, -INF , P4 ;  /* 0xff800000abab7808 */ /* 0x000fe40002000000 */
[----:B------:R-:W-:Y:S02]  /*8e30*/  ISETP.GT.AND P4, PT, R4, 0x9, PT ;  /* 0x000000090400780c */ /* 0x000fe40003f84270 */
[----:B-1----:R-:W-:-:S02]  /*8e40*/  FMNMX.FTZ R20, R14, R5, !PT ;  /* 0x000000050e147209 */ /* 0x002fc40007810000 */
[----:B------:R-:W-:-:S03]  /*8e50*/  FMNMX.FTZ R14, R170, R9, !PT ;  /* 0x00000009aa0e7209 */ /* 0x000fc60007810000 */
[----:B------:R-:W1:Y:S01]  /*8e60*/  SHFL.BFLY PT, R5, R20, 0x1, 0x1f ;  /* 0x0c201f0014057f89 */ /* 0x000e6200000e0000 */
[----:B------:R-:W-:Y:S02]  /*8e70*/  FMNMX.FTZ R14, R171, R14, !PT ;  /* 0x0000000eab0e7209 */ /* 0x000fe40007810000 */
[----:B-1----:R-:W-:-:S04]  /*8e80*/  FMNMX.FTZ R5, R20, R5, !PT ;  /* 0x0000000514057209 */ /* 0x002fc80007810000 */
[C---:B------:R-:W-:Y:S01]  /*8e90*/  FSETP.NEU.FTZ.AND P2, PT, R5.reuse, -INF , PT ;  /* 0xff8000000500780b */ /* 0x040fe20003f5d000 */
[----:B0-----:R-:W-:-:S05]  /*8ea0*/  FMUL.FTZ R2, R5, R0 ;  /* 0x0000000005027220 */ /* 0x001fca0000410000 */
        /* <DEDUP_REMOVED lines=101> */
[----:B------:R-:W-:Y:S01]  /*9500*/  FSEL R221, R142, -INF , P3 ;  /* 0xff8000008edd7808 */ /* 0x000fe20001800000 */
[----:B------:R-:W-:Y:S01]  /*9510*/  IMAD.U32 R142, RZ, RZ, UR10 ;  /* 0x0000000aff8e7e24 */ /* 0x000fe2000f8e00ff */
[----:B------:R-:W-:-:S02]  /*9520*/  FMNMX.FTZ R14, R139, R14, !PT ;  /* 0x0000000e8b0e7209 */ /* 0x000fc40007810000 */
[----:B------:R-:W-:Y:S01]  /*9530*/  FSEL R143, R143, -INF , P4 ;  /* 0xff8000008f8f7808 */ /* 0x000fe20002000000 */
[----:B------:R-:W-:Y:S01]  /*9540*/  @!P1 VIADD R142, R142, 0x36860 ;  /* 0x000368608e8e9836 */ /* 0x000fe20000000000 */
[C---:B------:R-:W-:Y:S01]  /*9550*/  ISETP.GT.AND P3, PT, R4.reuse, 0x50, PT ;  /* 0x000000500400780c */ /* 0x040fe20003f64270 */
[----:B------:R-:W-:Y:S01]  /*9560*/  MUFU.EX2 R120, R120 ;  /* 0x0000007800787308 */ /* 0x000fe20000000800 */
[----:B------:R-:W-:Y:S02]  /*9570*/  FMNMX.FTZ R14, R221, R14, !PT ;  /* 0x0000000edd0e7209 */ /* 0x000fe40007810000 */
[----:B------:R-:W-:Y:S02]  /*9580*/  ISETP.GT.AND P4, PT, R4, 0x51, PT ;  /* 0x000000510400780c */ /* 0x000fe40003f84270 */
[----:B------:R-:W-:Y:S02]  /*9590*/  FSEL R157, R130, -INF , P3 ;  /* 0xff800000829d7808 */ /* 0x000fe40001800000 */
[----:B------:R-:W-:Y:S01]  /*95a0*/  FMNMX.FTZ R14, R143, R14, !PT ;  /* 0x0000000e8f0e7209 */ /* 0x000fe20007810000 */
[----:B------:R-:W-:Y:S01]  /*95b0*/  MUFU.EX2 R125, R125 ;  /* 0x0000007d007d7308 */ /* 0x000fe20000000800 */
[----:B------:R-:W-:-:S02]  /*95c0*/  ISETP.GT.AND P3, PT, R4, 0x58, PT ;  /* 0x000000580400780c */ /* 0x000fc40003f64270 */
[----:B------:R-:W-:Y:S02]  /*95d0*/  FSEL R131, R131, -INF , P4 ;  /* 0xff80000083837808 */ /* 0x000fe40002000000 */
[----:B------:R-:W-:Y:S02]  /*95e0*/  FMNMX.FTZ R14, R157, R14, !PT ;  /* 0x0000000e9d0e7209 */ /* 0x000fe40007810000 */
[----:B------:R-:W-:Y:S02]  /*95f0*/  ISETP.GT.AND P4, PT, R4, 0x59, PT ;  /* 0x000000590400780c */ /* 0x000fe40003f84270 */
[----:B------:R-:W-:Y:S02]  /*9600*/  FSEL R223, R134, -INF , P3 ;  /* 0xff80000086df7808 */ /* 0x000fe40001800000 */
[----:B------:R-:W-:Y:S02]  /*9610*/  FMNMX.FTZ R14, R131, R14, !PT ;  /* 0x0000000e830e7209 */ /* 0x000fe40007810000 */
[----:B------:R-:W-:-:S02]  /*9620*/  FSEL R135, R135, -INF , P4 ;  /* 0xff80000087877808 */ /* 0x000fc40002000000 */
[C---:B------:R-:W-:Y:S02]  /*9630*/  ISETP.GT.AND P3, PT, R4.reuse, 0x60, PT ;  /* 0x000000600400780c */ /* 0x040fe40003f64270 */
[----:B------:R-:W-:Y:S02]  /*9640*/  FMNMX.FTZ R14, R223, R14, !PT ;  /* 0x0000000edf0e7209 */ /* 0x000fe40007810000 */
[----:B------:R-:W-:Y:S02]  /*9650*/  ISETP.GT.AND P4, PT, R4, 0x61, PT ;  /* 0x000000610400780c */ /* 0x000fe40003f84270 */
[----:B------:R-:W-:Y:S02]  /*9660*/  FSEL R145, R122, -INF , P3 ;  /* 0xff8000007a917808 */ /* 0x000fe40001800000 */
[----:B------:R-:W-:Y:S02]  /*9670*/  FMNMX.FTZ R14, R135, R14, !PT ;  /* 0x0000000e870e7209 */ /* 0x000fe40007810000 */
[----:B------:R-:W-:-:S02]  /*9680*/  ISETP.GT.AND P3, PT, R4, 0x68, PT ;  /* 0x000000680400780c */ /* 0x000fc40003f64270 */
[----:B------:R-:W-:Y:S02]  /*9690*/  FSEL R123, R123, -INF , P4 ;  /* 0xff8000007b7b7808 */ /* 0x000fe40002000000 */
[----:B------:R-:W-:Y:S02]  /*96a0*/  FMNMX.FTZ R14, R145, R14, !PT ;  /* 0x0000000e910e7209 */ /* 0x000fe40007810000 */
[----:B------:R-:W-:Y:S02]  /*96b0*/  ISETP.GT.AND P4, PT, R4, 0x69, PT ;  /* 0x000000690400780c */ /* 0x000fe40003f84270 */
[----:B------:R-:W-:Y:S02]  /*96c0*/  FSEL R225, R126, -INF , P3 ;  /* 0xff8000007ee17808 */ /* 0x000fe40001800000 */
[----:B------:R-:W-:Y:S02]  /*96d0*/  FMNMX.FTZ R14, R123, R14, !PT ;  /* 0x0000000e7b0e7209 */ /* 0x000fe40007810000 */
[----:B------:R-:W-:Y:S01]  /*96e0*/  FSEL R227, R127, -INF , P4 ;  /* 0xff8000007fe37808 */ /* 0x000fe20002000000 */
[----:B------:R-:W-:Y:S01]  /*96f0*/  FFMA.FTZ R127, R149, R0, -R2 ;  /* 0x00000000957f7223 */ /* 0x000fe20000010802 */
[----:B------:R-:W-:-:S02]  /*9700*/  FMNMX.FTZ R14, R225, R14, !PT ;  /* 0x0000000ee10e7209 */ /* 0x000fc40007810000 */
[----:B------:R-:W-:Y:S02]  /*9710*/  @!P1 PRMT R142, RZ, 0x654, R142 ;  /* 0x00000654ff8e9816 */ /* 0x000fe4000000008e */
[----:B------:R-:W-:Y:S01]  /*9720*/  FMNMX.FTZ R3, R227, R14, !PT ;  /* 0x0000000ee3037209 */ /* 0x000fe20007810000 */
[----:B------:R-:W-:Y:S01]  /*9730*/  FFMA.FTZ R14, R165, R0, -R2 ;  /* 0x00000000a50e7223 */ /* 0x000fe20000010802 */
[----:B------:R-:W-:Y:S03]  /*9740*/  MUFU.EX2 R127, R127 ;  /* 0x0000007f007f7308 */ /* 0x000fe60000000800 */
[----:B------:R-:W0:Y:S05]  /*9750*/  SHFL.BFLY PT, R4, R3, 0x2, 0x1f ;  /* 0x0c401f0003047f89 */ /* 0x000e2a00000e0000 */
[----:B------:R-:W1:Y:S01]  /*9760*/  MUFU.EX2 R14, R14 ;  /* 0x0000000e000e7308 */ /* 0x000e620000000800 */
[----:B0-----:R-:W-:-:S05]  /*9770*/  FMNMX.FTZ R3, R3, R4, !PT ;  /* 0x0000000403037209 */ /* 0x001fca0007810000 */
[----:B------:R-:W0:Y:S02]  /*9780*/  SHFL.BFLY PT, R4, R3, 0x1, 0x1f ;  /* 0x0c201f0003047f89 */ /* 0x000e2400000e0000 */
[----:B0-----:R-:W-:Y:S01]  /*9790*/  FMNMX.FTZ R4, R3, R4, !PT ;  /* 0x0000000403047209 */ /* 0x001fe20007810000 */
[----:B------:R-:W-:Y:S02]  /*97a0*/  WARPGROUP.DEPBAR.LE gsb0, 0x0 ;  /* 0x00008000000079c5 */ /* 0x000fe40000010000 */
[----:B------:R-:W-:Y:S01]  /*97b0*/  WARPGROUP.ARRIVE ;  /* 0x00000000000079c5 */ /* 0x000fe20000000000 */
[----:B------:R-:W-:Y:S01]  /*97c0*/  FSEL R3, R5, RZ, P2 ;  /* 0x000000ff05037208 */ /* 0x000fe20001000000 */
[-C--:B------:R-:W-:Y:S01]  /*97d0*/  FFMA.FTZ R182, R173, R0.reuse, -R2 ;  /* 0x00000000adb67223 */ /* 0x080fe20000010802 */
[C---:B------:R-:W-:Y:S01]  /*97e0*/  FSETP.NEU.FTZ.AND P2, PT, R4.reuse, -INF , PT ;  /* 0xff8000000400780b */ /* 0x040fe20003f5d000 */
[C---:B------:R-:W-:Y:S01]  /*97f0*/  FMUL.FTZ R126, R4.reuse, R0 ;  /* 0x00000000047e7220 */ /* 0x040fe20000410000 */
[----:B-1----:R-:W-:Y:S01]  /*9800*/  F2FP.F16.F32.PACK_AB R180, R129, R14 ;  /* 0x0000000e81b4723e */ /* 0x002fe200000000ff */
[----:B------:R-:W-:Y:S01]  /*9810*/  HGMMA.64x192x16.F32 R24, R176, gdesc[UR4].tnspB, R24, gsb0 ;  /* 0x42e00004b0187df0 */ /* 0x000fe20008000818 */
[----:B------:R-:W-:Y:S01]  /*9820*/  FADD.FTZ R3, -R3, R10 ;  /* 0x0000000a03037221 */ /* 0x000fe20000010100 */
[----:B------:R-:W-:Y:S01]  /*9830*/  FSEL R134, R4, RZ, P2 ;  /* 0x000000ff04867208 */ /* 0x000fe20001000000 */
[----:B------:R-:W-:Y:S01]  /*9840*/  MUFU.EX2 R182, R182 ;  /* 0x000000b600b67308 */ /* 0x000fe20000000800 */
[----:B------:R-:W-:Y:S01]  /*9850*/  FSEL R126, R126, RZ, P2 ;  /* 0x000000ff7e7e7208 */ /* 0x000fe20001000000 */
[----:B------:R-:W-:Y:S01]  /*9860*/  FMUL.FTZ R3, R3, R0 ;  /* 0x0000000003037220 */ /* 0x000fe20000410000 */
[----:B------:R-:W-:-:S03]  /*9870*/  PLOP3.LUT P2, PT, PT, PT, UP0, 0x80, 0x0 ;  /* 0x000000000000781c */ /* 0x000fc60003f4f008 */
[-CC-:B------:R-:W-:Y:S01]  /*9880*/  FFMA.FTZ R10, R170, R0.reuse, -R126.reuse ;  /* 0x00000000aa0a7223 */ /* 0x180fe2000001087e */
[-CC-:B------:R-:W-:Y:S01]  /*9890*/  FFMA.FTZ R141, R171, R0.reuse, -R126.reuse ;  /* 0x00000000ab8d7223 */ /* 0x180fe2000001087e */
[----:B------:R0:W1:Y:S01]  /*98a0*/  MUFU.EX2 R2, R3 ;  /* 0x0000000300027308 */ /* 0x0000620000000800 */
        /* <DEDUP_REMOVED lines=8> */
[----:B0-----:R-:W-:Y:S01]  /*9930*/  FADD.FTZ R3, -R134, R9 ;  /* 0x0000000986037221 */ /* 0x001fe20000010100 */
[----:B------:R-:W-:-:S02]  /*9940*/  IMAD.U32 R9, RZ, RZ, UR39 ;  /* 0x00000027ff097e24 */ /* 0x000fc4000f8e00ff */
[-CC-:B------:R-:W-:Y:S01]  /*9950*/  FFMA.FTZ R130, R155, R0.reuse, -R126.reuse ;  /* 0x000000009b827223 */ /* 0x180fe2000001087e */
[-CC-:B------:R-:W-:Y:S01]  /*9960*/  FFMA.FTZ R195, R203, R0.reuse, -R126.reuse ;  /* 0x00000000cbc37223 */ /* 0x180fe2000001087e */
[-C--:B------:R-:W-:Y:S01]  /*9970*/  FMUL.FTZ R3, R3, R0.reuse ;  /* 0x0000000003037220 */ /* 0x080fe20000410000 */
[-CC-:B------:R-:W-:Y:S01]  /*9980*/  FFMA.FTZ R132, R217, R0.reuse, -R126.reuse ;  /* 0x00000000d9847223 */ /* 0x180fe2000001087e */
[-CC-:B------:R-:W-:Y:S01]  /*9990*/  FFMA.FTZ R189, R169, R0.reuse, -R126.reuse ;  /* 0x00000000a9bd7223 */ /* 0x180fe2000001087e */
[----:B------:R-:W0:Y:S01]  /*99a0*/  MUFU.EX2 R141, R141 ;  /* 0x0000008d008d7308 */ /* 0x000e220000000800 */
[----:B-1----:R-:W-:Y:S01]  /*99b0*/  FFMA.FTZ R7, R2, R7, R121 ;  /* 0x0000000702077223 */ /* 0x002fe20000010079 */
[-CC-:B------:R-:W-:Y:S01]  /*99c0*/  FFMA.FTZ R219, R219, R0.reuse, -R126.reuse ;  /* 0x00000000dbdb7223 */ /* 0x180fe2000001087e */
        /* <DEDUP_REMOVED lines=12> */
[-CC-:B------:R-:W-:Y:S01]  /*9a90*/  FFMA.FTZ R145, R145, R0.reuse, -R126.reuse ;  /* 0x0000000091917223 */ /* 0x180fe2000001087e */
[----:B------:R-:W2:Y:S01]  /*9aa0*/  MUFU.EX2 R122, R122 ;  /* 0x0000007a007a7308 */ /* 0x000ea20000000800 */
[----:B------:R-:W-:Y:S01]  /*9ab0*/  FADD.FTZ R138, R196, R7 ;  /* 0x00000007c48a7221 */ /* 0x000fe20000010000 */
[-CC-:B------:R-:W-:Y:S01]  /*9ac0*/  FFMA.FTZ R123, R123, R0.reuse, -R126.reuse ;  /* 0x000000007b7b7223 */ /* 0x180fe2000001087e */
[----:B------:R-:W-:Y:S01]  /*9ad0*/  FFMA.FTZ R225, R225, R0, -R126 ;  /* 0x00000000e1e17223 */ /* 0x000fe2000001087e */
[----:B0-----:R-:W-:Y:S01]  /*9ae0*/  F2FP.F16.F32.PACK_AB R201, R141, R10 ;  /* 0x0000000a8dc9723e */ /* 0x001fe200000000ff */
[----:B------:R-:W-:Y:S01]  /*9af0*/  FADD.FTZ R7, R167, R138 ;  /* 0x0000008aa7077221 */ /* 0x000fe20000010000 */
[----:B------:R-:W-:-:S02]  /*9b00*/  F2FP.F16.F32.PACK_AB R200, R200, R121 ;  /* 0x00000079c8c8723e */ /* 0x000fc400000000ff */
[----:B------:R-:W0:Y:S01]  /*9b10*/  MUFU.EX2 R149, R149 ;  /* 0x0000009500957308 */ /* 0x000e220000000800 */
[----:B-1----:R-:W-:Y:S01]  /*9b20*/  FFMA.FTZ R138, R3, R6, R10 ;  /* 0x00000006038a7223 */ /* 0x002fe2000001000a */
[----:B------:R-:W-:Y:S01]  /*9b30*/  FADD.FTZ R140, R198, R7 ;  /* 0x00000007c68c7221 */ /* 0x000fe20000010000 */
[----:B------:R-:W-:Y:S01]  /*9b40*/  @!P1 VIADD R6, R9, 0x36840 ;  /* 0x0003684009069836 */ /* 0x000fe20000000000 */
[----:B------:R-:W-:Y:S01]  /*9b50*/  F2FP.F16.F32.PACK_AB R202, R175, R202 ;  /* 0x000000caafca723e */ /* 0x000fe200000000ff */
[----:B------:R-:W-:Y:S01]  /*9b60*/  FADD.FTZ R7, R141, R138 ;  /* 0x0000008a8d077221 */ /* 0x000fe20000010000 */
[----:B------:R-:W-:Y:S01]  /*9b70*/  FADD.FTZ R9, R159, R140 ;  /* 0x0000008c9f097221 */ /* 0x000fe20000010000 */
[----:B------:R-:W-:Y:S01]  /*9b80*/  F2FP.F16.F32.PACK_AB R196, R167, R196 ;  /* 0x000000c4a7c4723e */ /* 0x000fe200000000ff */
[----:B------:R-:W1:Y:S01]  /*9b90*/  MUFU.EX2 R124, R124 ;  /* 0x0000007c007c7308 */ /* 0x000e620000000800 */
[----:B--2---:R-:W-:Y:S01]  /*9ba0*/  FADD.FTZ R138, R122, R7 ;  /* 0x000000077a8a7221 */ /* 0x004fe20000010000 */
[----:B------:R-:W-:Y:S01]  /*9bb0*/  FADD.FTZ R140, R192, R9 ;  /* 0x00000009c08c7221 */ /* 0x000fe20000010000 */
[----:B------:R-:W-:Y:S01]  /*9bc0*/  @!P1 PRMT R6, RZ, 0x654, R6 ;  /* 0x00000654ff069816 */ /* 0x000fe20000000006 */
[----:B------:R-:W-:Y:S01]  /*9bd0*/  IMAD.MOV.U32 R10, RZ, RZ, R5 ;  /* 0x000000ffff0a7224 */ /* 0x000fe200078e0005 */
[----:B------:R-:W-:Y:S01]  /*9be0*/  F2FP.F16.F32.PACK_AB R198, R159, R198 ;  /* 0x000000c69fc6723e */ /* 0x000fe200000000ff */
[C---:B------:R-:W-:Y:S01]  /*9bf0*/  FADD.FTZ R9, R147.reuse, R140 ;  /* 0x0000008c93097221 */ /* 0x040fe20000010000 */
[----:B------:R-:W-:Y:S01]  /*9c00*/  F2FP.F16.F32.PACK_AB R192, R147, R192 ;  /* 0x000000c093c0723e */ /* 0x000fe200000000ff */
[----:B------:R-:W2:Y:S01]  /*9c10*/  MUFU.EX2 R163, R163 ;  /* 0x000000a300a37308 */ /* 0x000ea20000000800 */
[----:B0-----:R-:W-:Y:S01]  /*9c20*/  FADD.FTZ R7, R149, R138 ;  /* 0x0000008a95077221 */ /* 0x001fe20000010000 */
[----:B------:R-:W-:Y:S01]  /*9c30*/  FADD.FTZ R140, R194, R9 ;  /* 0x00000009c28c7221 */ /* 0x000fe20000010000 */
[----:B------:R-:W-:-:S02]  /*9c40*/  F2FP.F16.F32.PACK_AB R194, R15, R194 ;  /* 0x000000c20fc2723e */ /* 0x000fc400000000ff */
[----:B------:R-:W-:Y:S01]  /*9c50*/  F2FP.F16.F32.PACK_AB R203, R149, R122 ;  /* 0x0000007a95cb723e */ /* 0x000fe200000000ff */
[----:B------:R-:W-:Y:S02]  /*9c60*/  FADD.FTZ R9, R15, R140 ;  /* 0x0000008c0f097221 */ /* 0x000fe40000010000 */
[----:B------:R-:W0:Y:S01]  /*9c70*/  MUFU.EX2 R128, R128 ;  /* 0x0000008000807308 */ /* 0x000e220000000800 */
[----:B-1----:R-:W-:Y:S01]  /*9c80*/  FADD.FTZ R138, R124, R7 ;  /* 0x000000077c8a7221 */ /* 0x002fe20000010000 */
[----:B------:R-:W-:Y:S01]  /*9c90*/  FADD.FTZ R144, R188, R9 ;  /* 0x00000009bc907221 */ /* 0x000fe20000010000 */
[----:B------:R-:W-:-:S03]  /*9ca0*/  F2FP.F16.F32.PACK_AB R188, R11, R188 ;  /* 0x000000bc0bbc723e */ /* 0x000fc600000000ff */
[----:B------:R-:W-:Y:S01]  /*9cb0*/  FADD.FTZ R9, R11, R144 ;  /* 0x000000900b097221 */ /* 0x000fe20000010000 */
[----:B------:R-:W-:Y:S01]  /*9cc0*/  IMAD.U32 R11, RZ, RZ, UR61 ;  /* 0x0000003dff0b7e24 */ /* 0x000fe2000f8e00ff */
[----:B------:R-:W-:Y:S01]  /*9cd0*/  MUFU.EX2 R199, R199 ;  /* 0x000000c700c77308 */ /* 0x000fe20000000800 */
[----:B--2---:R-:W-:Y:S01]  /*9ce0*/  FADD.FTZ R7, R163, R138 ;  /* 0x0000008aa3077221 */ /* 0x004fe20000010000 */
[----:B------:R-:W-:Y:S01]  /*9cf0*/  FADD.FTZ R144, R190, R9 ;  /* 0x00000009be907221 */ /* 0x000fe20000010000 */
[----:B------:R-:W-:Y:S01]  /*9d00*/  FFMA.FTZ R138, R143, R0, -R126 ;  /* 0x000000008f8a7223 */ /* 0x000fe2000001087e */
[C---:B------:R-:W-:Y:S02]  /*9d10*/  F2FP.F16.F32.PACK_AB R190, R127.reuse, R190 ;  /* 0x000000be7fbe723e */ /* 0x040fe400000000ff */
[----:B------:R-:W-:Y:S01]  /*9d20*/  FADD.FTZ R9, R127, R144 ;  /* 0x000000907f097221 */ /* 0x000fe20000010000 */
[----:B------:R-:W-:Y:S01]  /*9d30*/  F2FP.F16.F32.PACK_AB R197, R163, R124 ;  /* 0x0000007ca3c5723e */ /* 0x000fe200000000ff */
[----:B------:R-:W-:Y:S01]  /*9d40*/  MUFU.EX2 R193, R193 ;  /* 0x000000c100c17308 */ /* 0x000fe20000000800 */
[----:B0-----:R-:W-:Y:S01]  /*9d50*/  FADD.FTZ R140, R128, R7 ;  /* 0x00000007808c7221 */ /* 0x001fe20000010000 */
        /* <DEDUP_REMOVED lines=18> */
[----:B------:R-:W-:-:S06]  /*9e80*/  FADD.FTZ R14, R120, R9 ;  /* 0x00000009780e7221 */ /* 0x000fcc0000010000 */
        /* <DEDUP_REMOVED lines=8> */
[----:B------:R-:W-:Y:S01]  /*9f10*/  MUFU.EX2 R148, R145 ;  /* 0x0000009100947308 */ /* 0x000fe20000000800 */
[----:B------:R-:W-:-:S02]  /*9f20*/  WARPGROUP.DEPBAR.LE gsb0, 0x0 ;  /* 0x00008000000079c5 */ /* 0x000fc40000010000 */
[----:B------:R1:W-:Y:S01]  /*9f30*/  @!P1 SYNCS.ARRIVE.TRANS64.RED.A1T0 RZ, [R6+URZ], RZ ;  /* 0x000000ff06ff99a7 */ /* 0x0003e2000810043f */
[----:B------:R-:W-:-:S04]  /*9f40*/  F2FP.F16.F32.PACK_AB R176, R137, R20 ;  /* 0x0000001489b0723e */ /* 0x000fc800000000ff */
[----:B------:R-:W2:Y:S01]  /*9f50*/  MUFU.EX2 R123, R123 ;  /* 0x0000007b007b7308 */ /* 0x000ea20000000800 */
[----:B------:R-:W-:Y:S02]  /*9f60*/  F2FP.F16.F32.PACK_AB R178, R125, R120 ;  /* 0x000000787db2723e */ /* 0x000fe400000000ff */
[----:B0-----:R-:W-:Y:S01]  /*9f70*/  F2FP.F16.F32.PACK_AB R183, R135, R146 ;  /* 0x0000009287b7723e */ /* 0x001fe200000000ff */
[----:B------:R0:W-:Y:S04]  /*9f80*/  @!P1 SYNCS.ARRIVE.TRANS64.RED.A1T0 RZ, [R142+URZ], RZ ;  /* 0x000000ff8eff99a7 */ /* 0x0001e8000810043f */
[----:B-1----:R-:W1:Y:S01]  /*9f90*/  MUFU.EX2 R6, R139 ;  /* 0x0000008b00067308 */ /* 0x002e620000000800 */
[----:B0-----:R-:W-:Y:S01]  /*9fa0*/  FADD.FTZ R142, R199, R140 ;  /* 0x0000008cc78e7221 */ /* 0x001fe20000010000 */
[-CC-:B------:R-:W-:Y:S01]  /*9fb0*/  FFMA.FTZ R140, R131, R0.reuse, -R126.reuse ;  /* 0x00000000838c7223 */ /* 0x180fe2000001087e */
[----:B------:R-:W-:-:S05]  /*9fc0*/  FFMA.FTZ R126, R227, R0, -R126 ;  /* 0x00000000e37e7223 */ /* 0x000fca000001087e */
[----:B------:R-:W-:Y:S01]  /*9fd0*/  MUFU.EX2 R20, R225 ;  /* 0x000000e100147308 */ /* 0x000fe20000000800 */
[----:B------:R-:W-:Y:S01]  /*9fe0*/  FADD.FTZ R7, R193, R142 ;  /* 0x0000008ec1077221 */ /* 0x000fe20000010000 */
[----:B------:R-:W-:Y:S02]  /*9ff0*/  F2FP.F16.F32.PACK_AB R199, R199, R128 ;  /* 0x00000080c7c7723e */ /* 0x000fe400000000ff */
[C---:B------:R-:W-:Y:S01]  /*a000*/  F2FP.F16.F32.PACK_AB R193, R130.reuse, R193 ;  /* 0x000000c182c1723e */ /* 0x040fe200000000ff */
[----:B------:R-:W-:Y:S01]  /*a010*/  FADD.FTZ R142, R130, R7 ;  /* 0x00000007828e7221 */ /* 0x000fe20000010000 */
[----:B--2---:R-:W-:Y:S02]  /*a020*/  F2FP.F16.F32.PACK_AB R177, R123, R148 ;  /* 0x000000947bb1723e */ /* 0x004fe400000000ff */
[----:B------:R-:W-:Y:S01]  /*a030*/  MUFU.EX2 R140, R140 ;  /* 0x0000008c008c7308 */ /* 0x000fe20000000800 */
[----:B------:R-:W-:Y:S01]  /*a040*/  FADD.FTZ R7, R195, R142 ;  /* 0x0000008ec3077221 */ /* 0x000fe20000010000 */
[----:B------:R-:W-:-:S03]  /*a050*/  F2FP.F16.F32.PACK_AB R195, R132, R195 ;  /* 0x000000c384c3723e */ /* 0x000fc600000000ff */
[----:B------:R-:W-:-:S03]  /*a060*/  FADD.FTZ R142, R132, R7 ;  /* 0x00000007848e7221 */ /* 0x000fc60000010000 */
[----:B------:R-:W0:Y:S01]  /*a070*/  MUFU.EX2 R126, R126 ;  /* 0x0000007e007e7308 */ /* 0x000e220000000800 */
[----:B------:R-:W-:Y:S01]  /*a080*/  FADD.FTZ R7, R189, R142 ;  /* 0x0000008ebd077221 */ /* 0x000fe20000010000 */
[----:B------:R-:W-:-:S03]  /*a090*/  F2FP.F16.F32.PACK_AB R189, R134, R189 ;  /* 0x000000bd86bd723e */ /* 0x000fc600000000ff */
[----:B------:R-:W-:-:S04]  /*a0a0*/  FADD.FTZ R142, R134, R7 ;  /* 0x00000007868e7221 */ /* 0x000fc80000010000 */
[----:B------:R-:W-:Y:S01]  /*a0b0*/  FADD.FTZ R7, R191, R142 ;  /* 0x0000008ebf077221 */ /* 0x000fe20000010000 */
[----:B------:R-:W-:-:S03]  /*a0c0*/  F2FP.F16.F32.PACK_AB R191, R136, R191 ;  /* 0x000000bf88bf723e */ /* 0x000fc600000000ff */
[----:B------:R-:W-:-:S04]  /*a0d0*/  FADD.FTZ R142, R136, R7 ;  /* 0x00000007888e7221 */ /* 0x000fc80000010000 */
[----:B------:R-:W-:Y:S01]  /*a0e0*/  FADD.FTZ R7, R185, R142 ;  /* 0x0000008eb9077221 */ /* 0x000fe20000010000 */
[----:B-1----:R-:W-:Y:S02]  /*a0f0*/  F2FP.F16.F32.PACK_AB R185, R6, R185 ;  /* 0x000000b906b9723e */ /* 0x002fe400000000ff */
[----:B0-----:R-:W-:Y:S01]  /*a100*/  F2FP.F16.F32.PACK_AB R179, R126, R20 ;  /* 0x000000147eb3723e */ /* 0x001fe200000000ff */
[----:B------:R-:W-:-:S04]  /*a110*/  FADD.FTZ R142, R6, R7 ;  /* 0x00000007068e7221 */ /* 0x000fc80000010000 */
[----:B------:R-:W-:Y:S01]  /*a120*/  FADD.FTZ R7, R187, R142 ;  /* 0x0000008ebb077221 */ /* 0x000fe20000010000 */
[----:B------:R-:W-:-:S03]  /*a130*/  F2FP.F16.F32.PACK_AB R187, R138, R187 ;  /* 0x000000bb8abb723e */ /* 0x000fc600000000ff */
[----:B------:R-:W-:-:S04]  /*a140*/  FADD.FTZ R142, R138, R7 ;  /* 0x000000078a8e7221 */ /* 0x000fc80000010000 */
[----:B------:R-:W-:Y:S01]  /*a150*/  FADD.FTZ R7, R181, R142 ;  /* 0x0000008eb5077221 */ /* 0x000fe20000010000 */
[----:B------:R-:W-:-:S03]  /*a160*/  F2FP.F16.F32.PACK_AB R181, R140, R181 ;  /* 0x000000b58cb5723e */ /* 0x000fc600000000ff */
        /* <DEDUP_REMOVED lines=10> */
.L_x_2003:
[----:B------:R-:W-:-:S13]  /*a210*/  ISETP.LE.AND P2, PT, RZ, UR38, PT ;  /* 0x00000026ff007c0c */ /* 0x000fda000bf43270 */
[----:B------:R-:W-:Y:S05]  /*a220*/  @!P2 BRA `(.L_x_2013) ;  /* 0x0000003800f4a947 */ /* 0x000fea0003800000 */
[----:B------:R-:W-:Y:S01]  /*a230*/  IMAD.MOV.U32 R11, RZ, RZ, R4 ;  /* 0x000000ffff0b7224 */ /* 0x000fe200078e0004 */
[----:B------:R-:W-:Y:S01]  /*a240*/  UMOV UR39, UR61 ;  /* 0x0000003d00277c82 */ /* 0x000fe20008000000 */
[----:B------:R-:W-:Y:S01]  /*a250*/  IMAD.MOV.U32 R9, RZ, RZ, R5 ;  /* 0x000000ffff097224 */ /* 0x000fe200078e0005 */
[----:B------:R-:W-:-:S06]  /*a260*/  UMOV UR37, UR36 ;  /* 0x0000002400257c82 */ /* 0x000fcc0008000000 */
.L_x_2022:
[----:B------:R-:W-:-:S04]  /*a270*/  UIADD3 UR36, UR37, 0x1, URZ ;  /* 0x0000000125247890 */ /* 0x000fc8000fffe03f */
[----:B------:R-:W-:-:S04]  /*a280*/  UISETP.NE.AND UP0, UPT, UR36, 0x2, UPT ;  /* 0x000000022400788c */ /* 0x000fc8000bf05270 */
[----:B------:R-:W-:Y:S02]  /*a290*/  USEL UR61, URZ, 0x1, UP0 ;  /* 0x000000013f3d7887 */ /* 0x000fe40008000000 */
[----:B------:R-:W-:Y:S02]  /*a2a0*/  USEL UR36, UR36, URZ, UP0 ;  /* 0x0000003f24247287 */ /* 0x000fe40008000000 */
[----:B------:R-:W-:Y:S01]  /*a2b0*/  ULOP3.LUT UR61, UR39, UR61, URZ, 0x3c, !UPT ;  /* 0x0000003d273d7292 */ /* 0x000fe2000f8e3c3f */
[----:B------:R-:W-:Y:S11]  /*a2c0*/  @!P0 BRA `(.L_x_2014) ;  /* 0x0000000000048947 */ /* 0x000ff60003800000 */
[----:B------:R-:W-:Y:S01]  /*a2d0*/  BPT.TRAP 0x1 ;  /* 0x000000040000795c */ /* 0x000fe20000300000 */
.L_x_2014:
[----:B------:R-:W-:Y:S01]  /*a2e0*/  ULEA UR6, UR36, UR60, 0x3 ;  /* 0x0000003c24067291 */ /* 0x000fe2000f8e183f */
[----:B------:R-:W-:-:S05]  /*a2f0*/  IMAD.U32 R0, RZ, RZ, UR61 ;  /* 0x0000003dff007e24 */ /* 0x000fca000f8e00ff */
[----:B------:R-:W-:-:S04]  /*a300*/  SHF.L.U32 R0, R0, 0x1f, RZ ;  /* 0x0000001f00007819 */ /* 0x000fc800000006ff */
[----:B------:R0:W1:Y:S01]  /*a310*/  SYNCS.PHASECHK.TRANS64.TRYWAIT P2, [UR6+0x36830], R0 ;  /* 0x03683000ff0075a7 */ /* 0x0000620008040146 */
[----:B------:R-:W-:Y:S05]  /*a320*/  @!P0 BRA `(.L_x_2015) ;  /* 0x0000000000048947 */ /* 0x000fea0003800000 */
[----:B------:R-:W-:Y:S01]  /*a330*/  BPT.TRAP 0x1 ;  /* 0x000000040000795c */ /* 0x000fe20000300000 */
.L_x_2015:
[----:B-1----:R-:W-:Y:S05]  /*a340*/  @P2 BRA `(.L_x_2016) ;  /* 0x0000000000082947 */ /* 0x002fea0003800000 */
[----:B------:R-:W1:Y:S02]  /*a350*/  SYNCS.PHASECHK.TRANS64.TRYWAIT P2, [UR6+0x36830], R0 ;  /* 0x03683000ff0075a7 */ /* 0x000e640008040146 */
[----:B-1----:R-:W-:Y:S05]  /*a360*/  @!P2 BRA `(.L_x_2017) ;  /* 0x000000c80060a947 */ /* 0x002fea0003800000 */
.L_x_2016:
        /* <DEDUP_REMOVED lines=602> */
.L_x_2018:
[----:B------:R-:W-:Y:S01]  /*c910*/  ULEA UR11, UR37, UR60, 0x3 ;  /* 0x0000003c250b7291 */ /* 0x000fe2000f8e183f */
[----:B01----:R-:W-:-:S05]  /*c920*/  IMAD.U32 R0, RZ, RZ, UR39 ;  /* 0x00000027ff007e24 */ /* 0x003fca000f8e00ff */
[----:B------:R-:W-:-:S04]  /*c930*/  SHF.L.U32 R0, R0, 0x1f, RZ ;  /* 0x0000001f00007819 */ /* 0x000fc800000006ff */
[----:B------:R0:W1:Y:S01]  /*c940*/  SYNCS.PHASECHK.TRANS64.TRYWAIT P2, [UR11+0x36850], R0 ;  /* 0x03685000ff0075a7 */ /* 0x000062000804014b */
[----:B------:R-:W-:Y:S05]  /*c950*/  @!P0 BRA `(.L_x_2019) ;  /* 0x0000000000048947 */ /* 0x000fea0003800000 */
[----:B------:R-:W-:Y:S01]  /*c960*/  BPT.TRAP 0x1 ;  /* 0x000000040000795c */ /* 0x000fe20000300000 */
.L_x_2019:
[----:B-1----:R-:W-:Y:S05]  /*c970*/  @P2 BRA `(.L_x_2020) ;  /* 0x0000000000082947 */ /* 0x002fea0003800000 */
[----:B------:R-:W1:Y:S02]  /*c980*/  SYNCS.PHASECHK.TRANS64.TRYWAIT P2, [UR11+0x36850], R0 ;  /* 0x03685000ff0075a7 */ /* 0x000e64000804014b */
[----:B-1----:R-:W-:Y:S05]  /*c990*/  @!P2 BRA `(.L_x_2021) ;  /* 0x000000a000eca947 */ /* 0x002fea0003800000 */
.L_x_2020:
[----:B------:R-:W-:Y:S01]  /*c9a0*/  UIADD3 UR6, UR60, 0x400, URZ ;  /* 0x000004003c067890 */ /* 0x000fe2000fffe03f */
[----:B------:R-:W-:Y:S01]  /*c9b0*/  WARPGROUP.ARRIVE ;  /* 0x00000000000079c5 */ /* 0x000fe20000000000 */
[----:B------:R-:W-:Y:S01]  /*c9c0*/  UMOV UR7, 0x40000040 ;  /* 0x4000004000077882 */ /* 0x000fe20000000000 */
[----:B01----:R-:W-:Y:S01]  /*c9d0*/  FMNMX.FTZ R0, R168, R9, !PT ;  /* 0x00000009a8007209 */ /* 0x003fe20007810000 */
[----:B------:R-:W-:Y:S01]  /*c9e0*/  USHF.R.U32.HI UR6, URZ, 0x4, UR6 ;  /* 0x000000043f067899 */ /* 0x000fe20008011606 */
[----:B------:R-:W-:Y:S01]  /*c9f0*/  ISETP.LT.AND P2, PT, RZ, UR38, PT ;  /* 0x00000026ff007c0c */ /* 0x000fe2000bf41270 */
[----:B------:R-:W-:Y:S01]  /*ca00*/  UMOV UR39, UR61 ;  /* 0x0000003d00277c82 */ /* 0x000fe20008000000 */
[----:B------:R-:W-:Y:S01]  /*ca10*/  FMNMX.FTZ R3, R169, R0, !PT ;  /* 0x00000000a9037209 */ /* 0x000fe20007810000 */
[----:B------:R-:W-:-:S03]  /*ca20*/  ULOP3.LUT UR6, UR6, 0x3fff, URZ, 0xc0, !UPT ;  /* 0x00003fff06067892 */ /* 0x000fc6000f8ec03f */
[----:B------:R-:W-:Y:S01]  /*ca30*/  FMNMX.FTZ R0, R172, R3, !PT ;  /* 0x00000003ac007209 */ /* 0x000fe20007810000 */
[----:B------:R-:W-:-:S03]  /*ca40*/  ULOP3.LUT UR6, UR6, 0x3800000, URZ, 0xfc, !UPT ;  /* 0x0380000006067892 */ /* 0x000fc6000f8efc3f */
[----:B------:R-:W-:Y:S01]  /*ca50*/  FMNMX.FTZ R3, R173, R0, !PT ;  /* 0x00000000ad037209 */ /* 0x000fe20007810000 */
[----:B------:R-:W-:-:S03]  /*ca60*/  UIMAD UR10, UR37, 0xa80, UR6 ;  /* 0x00000a80250a78a4 */ /* 0x000fc6000f8e0206 */
[----:B------:R-:W-:Y:S01]  /*ca70*/  FMNMX.FTZ R0, R160, R3, !PT ;  /* 0x00000003a0007209 */ /* 0x000fe20007810000 */
[----:B------:R-:W-:-:S03]  /*ca80*/  UMOV UR37, UR36 ;  /* 0x0000002400257c82 */ /* 0x000fc60008000000 */
[----:B------:R-:W-:Y:S01]  /*ca90*/  UMOV UR6, UR10 ;  /* 0x0000000a00067c82 */ /* 0x000fe20008000000 */
        /* <DEDUP_REMOVED lines=30> */
[----:B------:R-:W1:Y:S01]  /*cc80*/  SHFL.BFLY PT, R5, R10, 0x1, 0x1f ;  /* 0x0c201f000a057f89 */ /* 0x000e6200000e0000 */
[----:B------:R-:W-:-:S04]  /*cc90*/  FMNMX.FTZ R15, R171, R4, !PT ;  /* 0x00000004ab0f7209 */ /* 0x000fc80007810000 */
[----:B------:R-:W-:-:S04]  /*cca0*/  FMNMX.FTZ R4, R174, R15, !PT ;  /* 0x0000000fae047209 */ /* 0x000fc80007810000 */
[----:B------:R-:W-:-:S04]  /*ccb0*/  FMNMX.FTZ R15, R175, R4, !PT ;  /* 0x00000004af0f7209 */ /* 0x000fc80007810000 */
[----:B------:R-:W-:-:S04]  /*ccc0*/  FMNMX.FTZ R4, R162, R15, !PT ;  /* 0x0000000fa2047209 */ /* 0x000fc80007810000 */
[----:B------:R-:W-:-:S04]  /*ccd0*/  FMNMX.FTZ R17, R163, R4, !PT ;  /* 0x00000004a3117209 */ /* 0x000fc80007810000 */
[----:B------:R-:W-:Y:S02]  /*cce0*/  FMNMX.FTZ R4, R166, R17, !PT ;  /* 0x00000011a6047209 */ /* 0x000fe40007810000 */
[----:B-1----:R-:W-:Y:S02]  /*ccf0*/  FMNMX.FTZ R5, R10, R5, !PT ;  /* 0x000000050a057209 */ /* 0x002fe40007810000 */
[----:B------:R-:W-:-:S03]  /*cd00*/  FMNMX.FTZ R17, R167, R4, !PT ;  /* 0x00000004a7117209 */ /* 0x000fc60007810000 */
[----:B------:R-:W-:Y:S01]  /*cd10*/  FADD.FTZ R3, -R5, R9 ;  /* 0x0000000905037221 */ /* 0x000fe20000010100 */
[----:B------:R-:W-:-:S03]  /*cd20*/  FMNMX.FTZ R4, R154, R17, !PT ;  /* 0x000000119a047209 */ /* 0x000fc60007810000 */
[----:B0-----:R-:W-:Y:S01]  /*cd30*/  FMUL.FTZ R2, R3, R0 ;  /* 0x0000000003027220 */ /* 0x001fe20000410000 */
        /* <DEDUP_REMOVED lines=12> */
[----:B------:R0:W-:Y:S01]  /*ce00*/  MUFU.EX2 R19, R10 ;  /* 0x0000000a00137308 */ /* 0x0001e20000000800 */
        /* <DEDUP_REMOVED lines=8> */
[--C-:B0-----:R-:W-:Y:S01]  /*ce90*/  FFMA.FTZ R10, R120, R0, -R3.reuse ;  /* 0x00000000780a7223 */ /* 0x101fe20000010803 */
[----:B------:R-:W-:Y:S01]  /*cea0*/  FMNMX.FTZ R21, R151, R4, !PT ;  /* 0x0000000497157209 */ /* 0x000fe20007810000 */
[-CC-:B------:R-:W-:Y:S01]  /*ceb0*/  FFMA.FTZ R12, R124, R0.reuse, -R3.reuse ;  /* 0x000000007c0c7223 */ /* 0x180fe20000010803 */
[----:B------:R-:W-:Y:S01]  /*cec0*/  FFMA.FTZ R18, R125, R0, -R3 ;  /* 0x000000007d127223 */ /* 0x000fe20000010803 */
[----:B------:R-:W-:Y:S01]  /*ced0*/  MUFU.EX2 R2, R2 ;  /* 0x0000000200027308 */ /* 0x000fe20000000800 */
[----:B------:R-:W-:-:S04]  /*cee0*/  FMNMX.FTZ R4, R138, R21, !PT ;  /* 0x000000158a047209 */ /* 0x000fc80007810000 */
[----:B------:R-:W-:-:S03]  /*cef0*/  FMNMX.FTZ R153, R139, R4, !PT ;  /* 0x000000048b997209 */ /* 0x000fc60007810000 */
[----:B------:R-:W0:Y:S01]  /*cf00*/  MUFU.EX2 R9, R9 ;  /* 0x0000000900097308 */ /* 0x000e220000000800 */
[----:B------:R-:W-:-:S04]  /*cf10*/  FMNMX.FTZ R4, R142, R153, !PT ;  /* 0x000000998e047209 */ /* 0x000fc80007810000 */
[----:B------:R-:W-:-:S03]  /*cf20*/  FMNMX.FTZ R153, R143, R4, !PT ;  /* 0x000000048f997209 */ /* 0x000fc60007810000 */
[----:B------:R-:W-:Y:S01]  /*cf30*/  MUFU.EX2 R13, R13 ;  /* 0x0000000d000d7308 */ /* 0x000fe20000000800 */
[----:B------:R-:W-:-:S04]  /*cf40*/  FMNMX.FTZ R4, R130, R153, !PT ;  /* 0x0000009982047209 */ /* 0x000fc80007810000 */
[----:B------:R-:W-:Y:S01]  /*cf50*/  FMNMX.FTZ R153, R131, R4, !PT ;  /* 0x0000000483997209 */ /* 0x000fe20007810000 */
[----:B------:R-:W-:Y:S02]  /*cf60*/  WARPGROUP.DEPBAR.LE gsb0, 0x0 ;  /* 0x00008000000079c5 */ /* 0x000fe40000010000 */
[----:B------:R-:W-:Y:S01]  /*cf70*/  WARPGROUP.ARRIVE ;  /* 0x00000000000079c5 */ /* 0x000fe20000000000 */
[----:B------:R-:W-:Y:S01]  /*cf80*/  FMNMX.FTZ R4, R134, R153, !PT ;  /* 0x0000009986047209 */ /* 0x000fe20007810000 */
[-CC-:B------:R-:W-:Y:S01]  /*cf90*/  FFMA.FTZ R200, R169, R0.reuse, -R3.reuse ;  /* 0x00000000a9c87223 */ /* 0x180fe20000010803 */
[----:B------:R-:W-:Y:S01]  /*cfa0*/  FFMA.FTZ R202, R172, R0, -R3 ;  /* 0x00000000acca7223 */ /* 0x000fe20000010803 */
[----:B0-----:R-:W-:Y:S01]  /*cfb0*/  FFMA.FTZ R7, R2, R7, R9 ;  /* 0x0000000702077223 */ /* 0x001fe20000010009 */
[----:B------:R-:W-:Y:S01]  /*cfc0*/  FMNMX.FTZ R153, R135, R4, !PT ;  /* 0x0000000487997209 */ /* 0x000fe20007810000 */
[----:B------:R-:W-:Y:S01]  /*cfd0*/  HGMMA.64x192x16.F32 R24, R196, gdesc[UR4].tnspB, R24, gsb0 ;  /* 0x42e00004c4187df0 */ /* 0x000fe20008000818 */
[----:B------:R-:W-:Y:S01]  /*cfe0*/  UIADD3 UR6, UR10, 0x100, URZ ;  /* 0x000001000a067890 */ /* 0x000fe2000fffe03f */
[----:B------:R-:W0:Y:S01]  /*cff0*/  MUFU.EX2 R200, R200 ;  /* 0x000000c800c87308 */ /* 0x000e220000000800 */
[----:B------:R-:W-:Y:S01]  /*d000*/  UMOV UR7, 0x40000040 ;  /* 0x4000004000077882 */ /* 0x000fe20000000000 */
[----:B------:R-:W-:-:S04]  /*d010*/  FMNMX.FTZ R4, R122, R153, !PT ;  /* 0x000000997a047209 */ /* 0x000fc80007810000 */
[----:B------:R-:W-:Y:S02]  /*d020*/  FMNMX.FTZ R153, R123, R4, !PT ;  /* 0x000000047b997209 */ /* 0x000fe40007810000 */
[----:B------:R-:W-:Y:S02]  /*d030*/  MUFU.EX2 R202, R202 ;  /* 0x000000ca00ca7308 */ /* 0x000fe40000000800 */
[----:B------:R-:W-:-:S04]  /*d040*/  FMNMX.FTZ R4, R126, R153, !PT ;  /* 0x000000997e047209 */ /* 0x000fc80007810000 */
[----:B------:R-:W-:Y:S02]  /*d050*/  FMNMX.FTZ R4, R127, R4, !PT ;  /* 0x000000047f047209 */ /* 0x000fe40007810000 */
[----:B------:R-:W-:Y:S01]  /*d060*/  MUFU.EX2 R15, R161 ;  /* 0x000000a1000f7308 */ /* 0x000fe20000000800 */
[C---:B0-----:R-:W-:Y:S01]  /*d070*/  FADD.FTZ R7, R200.reuse, R7 ;  /* 0x00000007c8077221 */ /* 0x041fe20000010000 */
[----:B------:R-:W-:Y:S01]  /*d080*/  F2FP.F16.F32.PACK_AB R200, R200, R9 ;  /* 0x00000009c8c8723e */ /* 0x000fe200000000ff */
[----:B------:R-:W0:Y:S05]  /*d090*/  SHFL.BFLY PT, R153, R4, 0x2, 0x1f ;  /* 0x0c401f0004997f89 */ /* 0x000e2a00000e0000 */
[----:B------:R-:W-:Y:S08]  /*d0a0*/  MUFU.EX2 R17, R165 ;  /* 0x000000a500117308 */ /* 0x000ff00000000800 */
[----:B------:R-:W-:Y:S08]  /*d0b0*/  MUFU.EX2 R21, R157 ;  /* 0x0000009d00157308 */ /* 0x000ff00000000800 */
[----:B------:R-:W-:Y:S01]  /*d0c0*/  MUFU.EX2 R145, R145 ;  /* 0x0000009100917308 */ /* 0x000fe20000000800 */
[----:B0-----:R-:W-:-:S05]  /*d0d0*/  FMNMX.FTZ R153, R4, R153, !PT ;  /* 0x0000009904997209 */ /* 0x001fca0007810000 */
[----:B------:R-:W0:Y:S02]  /*d0e0*/  SHFL.BFLY PT, R4, R153, 0x1, 0x1f ;  /* 0x0c201f0099047f89 */ /* 0x000e2400000e0000 */
[----:B------:R-:W-:Y:S08]  /*d0f0*/  MUFU.EX2 R149, R149 ;  /* 0x0000009500957308 */ /* 0x000ff00000000800 */
[----:B------:R-:W-:Y:S08]  /*d100*/  MUFU.EX2 R137, R137 ;  /* 0x0000008900897308 */ /* 0x000ff00000000800 */
[----:B------:R-:W-:Y:S01]  /*d110*/  MUFU.EX2 R141, R141 ;  /* 0x0000008d008d7308 */ /* 0x000fe20000000800 */
[----:B0-----:R-:W-:-:S07]  /*d120*/  FMNMX.FTZ R4, R153, R4, !PT ;  /* 0x0000000499047209 */ /* 0x001fce0007810000 */
        /* <DEDUP_REMOVED lines=19> */
[----:B------:R-:W-:-:S05]  /*d260*/  FFMA.FTZ R126, R126, R0, -R125 ;  /* 0x000000007e7e7223 */ /* 0x000fca000001087d */
        /* <DEDUP_REMOVED lines=44> */
[----:B------:R-:W-:Y:S01]  /*d530*/  FFMA.FTZ R191, R150, R0, -R125 ;  /* 0x0000000096bf7223 */ /* 0x000fe2000001087d */
        /* <DEDUP_REMOVED lines=16> */
[----:B------:R-:W-:Y:S01]  /*d640*/  @!P1 LEA R136, R136, UR60, 0x3 ;  /* 0x0000003c88889c11 */ /* 0x000fe2000f8e18ff */
[----:B------:R-:W-:Y:S01]  /*d650*/  UMOV UR7, 0x40000040 ;  /* 0x4000004000077882 */ /* 0x000fe20000000000 */
[----:B------:R-:W-:Y:S03]  /*d660*/  MUFU.EX2 R184, R184 ;  /* 0x000000b800b87308 */ /* 0x000fe60000000800 */
[----:B------:R-:W-:-:S05]  /*d670*/  @!P1 VIADD R136, R136, 0x36840 ;  /* 0x0003684088889836 */ /* 0x000fca0000000000 */
[----:B------:R-:W-:Y:S01]  /*d680*/  @!P1 PRMT R140, RZ, 0x654, R136 ;  /* 0x00000654ff8c9816 */ /* 0x000fe20000000088 */
        /* <DEDUP_REMOVED lines=14> */
[----:B------:R-:W-:-:S04]  /*d770*/  UIADD3 UR6, UR38, -0x1, URZ ;  /* 0xffffffff26067890 */ /* 0x000fc8000fffe03f */
[----:B------:R-:W0:Y:S03]  /*d780*/  MUFU.EX2 R3, R3 ;  /* 0x0000000300037308 */ /* 0x000e260000000800 */
[----:B------:R-:W-:-:S05]  /*d790*/  UMOV UR38, UR6 ;  /* 0x0000000600267c82 */ /* 0x000fca0008000000 */
[----:B------:R-:W1:Y:S08]  /*d7a0*/  MUFU.EX2 R18, R175 ;  /* 0x000000af00127308 */ /* 0x000e700000000800 */
[----:B------:R-:W2:Y:S01]  /*d7b0*/  MUFU.EX2 R128, R128 ;  /* 0x0000008000807308 */ /* 0x000ea20000000800 */
[----:B0-----:R-:W-:-:S04]  /*d7c0*/  FFMA.FTZ R6, R3, R6, R14 ;  /* 0x0000000603067223 */ /* 0x001fc8000001000e */
[----:B------:R-:W-:Y:S01]  /*d7d0*/  FADD.FTZ R138, R201, R6 ;  /* 0x00000006c98a7221 */ /* 0x000fe20000010000 */
[-CC-:B------:R-:W-:Y:S01]  /*d7e0*/  FFMA.FTZ R6, R139, R0.reuse, -R125.reuse ;  /* 0x000000008b067223 */ /* 0x180fe2000001087d */
[----:B------:R-:W-:Y:S01]  /*d7f0*/  FFMA.FTZ R125, R127, R0, -R125 ;  /* 0x000000007f7d7223 */ /* 0x000fe2000001087d */
[----:B------:R-:W0:Y:S01]  /*d800*/  MUFU.EX2 R132, R132 ;  /* 0x0000008400847308 */ /* 0x000e220000000800 */
[----:B------:R-:W-:-:S07]  /*d810*/  F2FP.F16.F32.PACK_AB R201, R201, R14 ;  /* 0x0000000ec9c9723e */ /* 0x000fce00000000ff */
[----:B------:R-:W3:Y:S08]  /*d820*/  MUFU.EX2 R6, R6 ;  /* 0x0000000600067308 */ /* 0x000ef00000000800 */
[----:B------:R-:W4:Y:S08]  /*d830*/  MUFU.EX2 R180, R180 ;  /* 0x000000b400b47308 */ /* 0x000f300000000800 */
[----:B------:R-:W5:Y:S08]  /*d840*/  MUFU.EX2 R181, R130 ;  /* 0x0000008200b57308 */ /* 0x000f700000000800 */
[----:B------:R-:W5:Y:S08]  /*d850*/  MUFU.EX2 R182, R182 ;  /* 0x000000b600b67308 */ /* 0x000f700000000800 */
[----:B------:R-:W5:Y:S08]  /*d860*/  MUFU.EX2 R183, R134 ;  /* 0x0000008600b77308 */ /* 0x000f700000000800 */
[----:B------:R-:W-:Y:S01]  /*d870*/  MUFU.EX2 R125, R125 ;  /* 0x0000007d007d7308 */ /* 0x000fe20000000800 */
[----:B------:R-:W-:-:S02]  /*d880*/  WARPGROUP.DEPBAR.LE gsb0, 0x0 ;  /* 0x00008000000079c5 */ /* 0x000fc40000010000 */
[----:B------:R1:W-:Y:S05]  /*d890*/  @!P1 SYNCS.ARRIVE.TRANS64.RED.A1T0 RZ, [R140+URZ], RZ ;  /* 0x000000ff8cff99a7 */ /* 0x0003ea000810043f */
[----:B------:R-:W5:Y:S01]  /*d8a0*/  MUFU.EX2 R177, R122 ;  /* 0x0000007a00b17308 */ /* 0x000f620000000800 */
[----:B------:R-:W-:Y:S02]  /*d8b0*/  F2FP.F16.F32.PACK_AB R178, R11, R12 ;  /* 0x0000000c0bb2723e */ /* 0x000fe400000000ff */
[----:B------:R-:W-:Y:S01]  /*d8c0*/  F2FP.F16.F32.PACK_AB R176, R121, R10 ;  /* 0x0000000a79b0723e */ /* 0x000fe200000000ff */
[----:B-1----:R-:W-:-:S04]  /*d8d0*/  @!P1 VIADD R140, R144, 0x36860 ;  /* 0x00036860908c9836 */ /* 0x002fc80000000000 */
[----:B------:R-:W1:Y:S01]  /*d8e0*/  MUFU.EX2 R179, R126 ;  /* 0x0000007e00b37308 */ /* 0x000e620000000800 */
[----:B------:R-:W-:-:S04]  /*d8f0*/  @!P1 PRMT R140, RZ, 0x654, R140 ;  /* 0x00000654ff8c9816 */ /* 0x000fc8000000008c */
[----:B------:R2:W-:Y:S02]  /*d900*/  @!P1 SYNCS.ARRIVE.TRANS64.RED.A1T0 RZ, [R140+URZ], RZ ;  /* 0x000000ff8cff99a7 */ /* 0x0005e4000810043f */
[----:B--2---:R-:W-:Y:S01]  /*d910*/  FADD.FTZ R140, R202, R7 ;  /* 0x00000007ca8c7221 */ /* 0x004fe20000010000 */
[----:B------:R-:W-:Y:S01]  /*d920*/  FADD.FTZ R7, R203, R138 ;  /* 0x0000008acb077221 */ /* 0x000fe20000010000 */
[C---:B------:R-:W-:Y:S02]  /*d930*/  F2FP.F16.F32.PACK_AB R203, R18.reuse, R203 ;  /* 0x000000cb12cb723e */ /* 0x040fe400000000ff */
[C---:B------:R-:W-:Y:S01]  /*d940*/  FADD.FTZ R139, R13.reuse, R140 ;  /* 0x0000008c0d8b7221 */ /* 0x040fe20000010000 */
[----:B------:R-:W-:Y:S01]  /*d950*/  FADD.FTZ R138, R18, R7 ;  /* 0x00000007128a7221 */ /* 0x000fe20000010000 */
        /* <DEDUP_REMOVED lines=29> */
[C---:B0-----:R-:W-:Y:S01]  /*db30*/  FADD.FTZ R14, R132.reuse, R7 ;  /* 0x00000007840e7221 */ /* 0x041fe20000010000 */
        /* <DEDUP_REMOVED lines=9> */
[----:B---3--:R-:W-:-:S02]  /*dbd0*/  F2FP.F16.F32.PACK_AB R185, R6, R185 ;  /* 0x000000b906b9723e */ /* 0x008fc400000000ff */
[C---:B------:R-:W-:Y:S01]  /*dbe0*/  FADD.FTZ R9, R137.reuse, R18 ;  /* 0x0000001289097221 */ /* 0x040fe20000010000 */
[----:B------:R-:W-:Y:S01]  /*dbf0*/  FADD.FTZ R14, R6, R7 ;  /* 0x00000007060e7221 */ /* 0x000fe20000010000 */
[----:B------:R-:W-:Y:S02]  /*dc00*/  F2FP.F16.F32.PACK_AB R184, R137, R184 ;  /* 0x000000b889b8723e */ /* 0x000fe400000000ff */
[----:B------:R-:W-:Y:S01]  /*dc10*/  FADD.FTZ R18, R186, R9 ;  /* 0x00000009ba127221 */ /* 0x000fe20000010000 */
[----:B------:R-:W-:Y:S01]  /*dc20*/  FADD.FTZ R14, R187, R14 ;  /* 0x0000000ebb0e7221 */ /* 0x000fe20000010000 */
[C---:B------:R-:W-:Y:S01]  /*dc30*/  F2FP.F16.F32.PACK_AB R186, R141.reuse, R186 ;  /* 0x000000ba8dba723e */ /* 0x040fe200000000ff */
[----:B------:R-:W-:Y:S02]  /*dc40*/  IMAD.MOV.U32 R9, RZ, RZ, R5 ;  /* 0x000000ffff097224 */ /* 0x000fe400078e0005 */
[----:B------:R-:W-:Y:S01]  /*dc50*/  FADD.FTZ R7, R141, R18 ;  /* 0x000000128d077221 */ /* 0x000fe20000010000 */
[C---:B------:R-:W-:Y:S01]  /*dc60*/  FADD.FTZ R14, R143.reuse, R14 ;  /* 0x0000000e8f0e7221 */ /* 0x040fe20000010000 */
[----:B------:R-:W-:-:S02]  /*dc70*/  F2FP.F16.F32.PACK_AB R187, R143, R187 ;  /* 0x000000bb8fbb723e */ /* 0x000fc400000000ff */
[----:B----4-:R-:W-:Y:S01]  /*dc80*/  FADD.FTZ R18, R180, R7 ;  /* 0x00000007b4127221 */ /* 0x010fe20000010000 */
[----:B-----5:R-:W-:Y:S01]  /*dc90*/  FADD.FTZ R14, R181, R14 ;  /* 0x0000000eb50e7221 */ /* 0x020fe20000010000 */
        /* <DEDUP_REMOVED lines=12> */
[----:B------:R-:W-:Y:S02]  /*dd60*/  F2FP.F16.F32.PACK_AB R177, R123, R177 ;  /* 0x000000b17bb1723e */ /* 0x000fe400000000ff */
[----:B------:R-:W-:Y:S01]  /*dd70*/  FADD.FTZ R7, R121, R6 ;  /* 0x0000000679077221 */ /* 0x000fe20000010000 */
[----:B------:R-:W-:-:S03]  /*dd80*/  FADD.FTZ R14, R123, R14 ;  /* 0x0000000e7b0e7221 */ /* 0x000fc60000010000 */
[----:B------:R-:W-:Y:S01]  /*dd90*/  FADD.FTZ R6, R12, R7 ;  /* 0x000000070c067221 */ /* 0x000fe20000010000 */
[----:B-1----:R-:W-:Y:S01]  /*dda0*/  FADD.FTZ R14, R179, R14 ;  /* 0x0000000eb30e7221 */ /* 0x002fe20000010000 */
[----:B------:R-:W-:Y:S02]  /*ddb0*/  F2FP.F16.F32.PACK_AB R179, R125, R179 ;  /* 0x000000b37db3723e */ /* 0x000fe400000000ff */
[----:B------:R-:W-:Y:S01]  /*ddc0*/  FADD.FTZ R7, R11, R6 ;  /* 0x000000060b077221 */ /* 0x000fe20000010000 */
[----:B------:R-:W-:Y:S01]  /*ddd0*/  FADD.FTZ R6, R125, R14 ;  /* 0x0000000e7d067221 */ /* 0x000fe20000010000 */
[----:B------:R-:W-:Y:S01]  /*dde0*/  IMAD.MOV.U32 R11, RZ, RZ, R4 ;  /* 0x000000ffff0b7224 */ /* 0x000fe200078e0004 */
[----:B------:R-:W-:Y:S06]  /*ddf0*/  @P2 BRA `(.L_x_2022) ;  /* 0xffffffc4001c2947 */ /* 0x000fec000383ffff */
.L_x_2013:
        /* <DEDUP_REMOVED lines=99> */
.L_x_2023:
[----:B------:R-:W-:Y:S01]  /*e430*/  ULEA UR5, UR36, UR60, 0x3 ;  /* 0x0000003c24057291 */ /* 0x000fe2000f8e183f */
[----:B------:R-:W-:-:S05]  /*e440*/  IMAD.U32 R2, RZ, RZ, UR61 ;  /* 0x0000003dff027e24 */ /* 0x000fca000f8e00ff */
[----:B------:R-:W-:-:S04]  /*e450*/  SHF.L.U32 R2, R2, 0x1f, RZ ;  /* 0x0000001f02027819 */ /* 0x000fc800000006ff */
[----:B------:R0:W1:Y:S01]  /*e460*/  SYNCS.PHASECHK.TRANS64.TRYWAIT P2, [UR5+0x36850], R2 ;  /* 0x03685002ff0075a7 */ /* 0x0000620008040145 */
[----:B------:R-:W-:Y:S05]  /*e470*/  @!P0 BRA `(.L_x_2024) ;  /* 0x0000000000048947 */ /* 0x000fea0003800000 */
[----:B------:R-:W-:Y:S01]  /*e480*/  BPT.TRAP 0x1 ;  /* 0x000000040000795c */ /* 0x000fe20000300000 */
.L_x_2024:
[----:B-1----:R-:W-:Y:S05]  /*e490*/  @P2 BRA `(.L_x_2025) ;  /* 0x0000000000082947 */ /* 0x002fea0003800000 */
[----:B------:R-:W1:Y:S02]  /*e4a0*/  SYNCS.PHASECHK.TRANS64.TRYWAIT P0, [UR5+0x36850], R2 ;  /* 0x03685002ff0075a7 */ /* 0x000e640008000145 */
[----:B-1----:R-:W-:Y:S05]  /*e4b0*/  @!P0 BRA `(.L_x_2026) ;  /* 0x00000088003c8947 */ /* 0x002fea0003800000 */
.L_x_2025:
[----:B------:R-:W-:Y:S01]  /*e4c0*/  UIADD3 UR60, UR60, 0x400, URZ ;  /* 0x000004003c3c7890 */ /* 0x000fe2000fffe03f */
[----:B------:R-:W-:Y:S01]  /*e4d0*/  WARPGROUP.ARRIVE ;  /* 0x00000000000079c5 */ /* 0x000fe20000000000 */
[----:B------:R-:W-:Y:S01]  /*e4e0*/  UMOV UR7, 0x40000040 ;  /* 0x4000004000077882 */ /* 0x000fe20000000000 */
[----:B-1----:R-:W1:Y:S01]  /*e4f0*/  SHFL.BFLY PT, R3, R6, 0x2, 0x1f ;  /* 0x0c401f0006037f89 */ /* 0x002e6200000e0000 */
[----:B------:R-:W-:Y:S01]  /*e500*/  USHF.R.U32.HI UR60, URZ, 0x4, UR60 ;  /* 0x000000043f3c7899 */ /* 0x000fe2000801163c */
[----:B------:R-:W-:Y:S01]  /*e510*/  IMAD.U32 R17, RZ, RZ, UR5 ;  /* 0x00000005ff117e24 */ /* 0x000fe2000f8e00ff */
[----:B------:R-:W-:Y:S01]  /*e520*/  R2UR UR8, R210 ;  /* 0x00000000d20872ca */ /* 0x000fe200000e0000 */
[----:B0-----:R-:W0:Y:S01]  /*e530*/  SHFL.BFLY PT, R2, R7, 0x2, 0x1f ;  /* 0x0c401f0007027f89 */ /* 0x001e2200000e0000 */
[----:B------:R-:W-:Y:S01]  /*e540*/  ULOP3.LUT UR60, UR60, 0x3fff, URZ, 0xc0, !UPT ;  /* 0x00003fff3c3c7892 */ /* 0x000fe2000f8ec03f */
[----:B------:R-:W-:-:S03]  /*e550*/  IMAD.MOV.U32 R11, RZ, RZ, RZ ;  /* 0x000000ffff0b7224 */ /* 0x000fc600078e00ff */
        /* <DEDUP_REMOVED lines=8> */
[----:B-1----:R-:W-:Y:S01]  /*e5e0*/  FADD.FTZ R8, R3, R6 ;  /* 0x0000000603087221 */ /* 0x002fe20000010000 */
[----:B------:R-:W-:Y:S01]  /*e5f0*/  UMOV UR7, 0x40000040 ;  /* 0x4000004000077882 */ /* 0x000fe20000000000 */
[----:B------:R-:W-:-:S02]  /*e600*/  IMAD.U32 R210, RZ, RZ, UR8 ;  /* 0x00000008ffd27e24 */ /* 0x000fc4000f8e00ff */
[----:B0-----:R-:W-:Y:S01]  /*e610*/  FADD.FTZ R2, R2, R7 ;  /* 0x0000000702027221 */ /* 0x001fe20000010000 */
[----:B------:R-:W-:Y:S01]  /*e620*/  USEL UR36, UR36, URZ, UP0 ;  /* 0x0000003f24247287 */ /* 0x000fe20008000000 */
[----:B------:R-:W0:Y:S04]  /*e630*/  SHFL.BFLY PT, R9, R8, 0x1, 0x1f ;  /* 0x0c201f0008097f89 */ /* 0x000e2800000e0000 */
[----:B------:R-:W1:Y:S01]  /*e640*/  SHFL.BFLY PT, R3, R2, 0x1, 0x1f ;  /* 0x0c201f0002037f89 */ /* 0x000e6200000e0000 */
[----:B0-----:R-:W-:Y:S01]  /*e650*/  FADD.FTZ R15, R8, R9 ;  /* 0x00000009080f7221 */ /* 0x001fe20000010000 */
[----:B------:R-:W-:Y:S01]  /*e660*/  MOV R9, RZ ;  /* 0x000000ff00097202 */ /* 0x000fe20000000f00 */
[----:B-1----:R-:W-:-:S03]  /*e670*/  FADD.FTZ R14, R2, R3 ;  /* 0x00000003020e7221 */ /* 0x002fc60000010000 */
        /* <DEDUP_REMOVED lines=50> */
[-C--:B--2---:R-:W-:Y:S01]  /*e9a0*/  FMUL.FTZ R133, R39, R11.reuse ;  /* 0x0000000b27857220 */ /* 0x084fe20000410000 */
[----:B------:R-:W-:Y:S01]  /*e9b0*/  FMUL.FTZ R129, R43, R11 ;  /* 0x0000000b2b817220 */ /* 0x000fe20000410000 */
[-C--:B0-----:R-:W-:Y:S01]  /*e9c0*/  FMUL.FTZ R120, R32, R9.reuse ;  /* 0x0000000920787220 */ /* 0x081fe20000410000 */
[-C--:B------:R-:W-:Y:S01]  /*e9d0*/  FMUL.FTZ R0, R36, R9.reuse ;  /* 0x0000000924007220 */ /* 0x080fe20000410000 */
[----:B------:R-:W-:Y:S01]  /*e9e0*/  FMUL.FTZ R121, R37, R9 ;  /* 0x0000000925797220 */ /* 0x000fe20000410000 */
        /* <DEDUP_REMOVED lines=91> */
.L_x_1996:
[----:B------:R-:W0:Y:S01]  /*efa0*/  S2R R5, SR_CgaCtaId ;  /* 0x0000000000057919 */ /* 0x000e220000008800 */
[----:B------:R-:W-:Y:S01]  /*efb0*/  MOV R42, 0x400 ;  /* 0x00000400002a7802 */ /* 0x000fe20000000f00 */
[----:B------:R-:W-:Y:S01]  /*efc0*/  BSSY B0, `(.L_x_2027) ;  /* 0x0000274000007945 */ /* 0x000fe20003800000 */
[----:B------:R-:W-:Y:S02]  /*efd0*/  BAR.SYNC.DEFER_BLOCKING 0x5, 0x120 ;  /* 0x0144800000007b1d */ /* 0x000fe40000010000 */
[----:B0-----:R-:W-:-:S05]  /*efe0*/  LEA R42, R5, R42, 0x18 ;  /* 0x0000002a052a7211 */ /* 0x001fca00078ec0ff */
[----:B------:R-:W0:Y:S02]  /*eff0*/  LDS.128 R80, [R42+0x368d0] ;  /* 0x0368d0002a507984 */ /* 0x000e240000000c00 */
[----:B0-----:R-:W-:Y:S02]  /*f000*/  R2UR UR4, R81 ;  /* 0x00000000510472ca */ /* 0x001fe400000e0000 */
[----:B------:R-:W-:-:S11]  /*f010*/  R2UR UR5, R82 ;  /* 0x00000000520572ca */ /* 0x000fd600000e0000 */
[----:B------:R-:W-:Y:S01]  /*f020*/  IMAD.U32 R17, RZ, RZ, UR4 ;  /* 0x00000004ff117e24 */ /* 0x000fe2000f8e00ff */
[----:B------:R-:W-:Y:S06]  /*f030*/  BAR.ARV 0x4, 0x120 ;  /* 0x0104800000007b1d */ /* 0x000fec0000002000 */
[----:B------:R-:W-:Y:S05]  /*f040*/  @P0 BRA `(.L_x_2028) ;  /* 0x0000001800800947 */ /* 0x000fea0003800000 */
[----:B------:R-:W0:Y:S01]  /*f050*/  S2R R5, SR_SWINHI ;  /* 0x0000000000057919 */ /* 0x000e220000002f00 */
[----:B------:R-:W-:Y:S01]  /*f060*/  F2FP.F16.F32.PACK_AB R6, R125, R6 ;  /* 0x000000067d06723e */ /* 0x000fe200000000ff */
[----:B------:R-:W-:Y:S01]  /*f070*/  ULDC.64 UR8, c[0x0][0xbe0] ;  /* 0x0002f80000087ab9 */ /* 0x000fe20000000a00 */
[----:B------:R-:W-:Y:S01]  /*f080*/  R2UR UR6, R208 ;  /* 0x00000000d00672ca */ /* 0x000fe200000e0000 */
[----:B------:R-:W-:Y:S01]  /*f090*/  UISETP.NE.U32.AND UP0, UPT, UR8, URZ, UPT ;  /* 0x0000003f0800728c */ /* 0x000fe2000bf05070 */
[----:B------:R-:W-:Y:S01]  /*f0a0*/  R2UR UR4, R206 ;  /* 0x00000000ce0472ca */ /* 0x000fe200000e0000 */
[----:B------:R-:W-:Y:S01]  /*f0b0*/  ULDC.64 UR12, c[0x0][0x208] ;  /* 0x00008200000c7ab9 */ /* 0x000fe20000000a00 */
[----:B------:R-:W-:Y:S01]  /*f0c0*/  F2FP.F16.F32.PACK_AB R36, R37, R36 ;  /* 0x000000242524723e */ /* 0x000fe200000000ff */
[----:B------:R-:W-:Y:S01]  /*f0d0*/  UISETP.NE.AND.EX UP0, UPT, UR9, URZ, UPT, UP0 ;  /* 0x0000003f0900728c */ /* 0x000fe2000bf05300 */
[----:B------:R-:W-:Y:S02]  /*f0e0*/  F2FP.F16.F32.PACK_AB R37, R47, R38 ;  /* 0x000000262f25723e */ /* 0x000fe400000000ff */
[----:B------:R-:W-:-:S02]  /*f0f0*/  F2FP.F16.F32.PACK_AB R88, R89, R88 ;  /* 0x000000585958723e */ /* 0x000fc400000000ff */
[----:B------:R-:W-:Y:S02]  /*f100*/  F2FP.F16.F32.PACK_AB R38, R85, R84 ;  /* 0x000000545526723e */ /* 0x000fe400000000ff */
[----:B------:R-:W-:Y:S02]  /*f110*/  F2FP.F16.F32.PACK_AB R39, R128, R39 ;  /* 0x000000278027723e */ /* 0x000fe400000000ff */
[----:B------:R-:W-:Y:S01]  /*f120*/  F2FP.F16.F32.PACK_AB R89, R43, R90 ;  /* 0x0000005a2b59723e */ /* 0x000fe200000000ff */
[----:B------:R-:W-:Y:S01]  /*f130*/  USHF.L.U64.HI UR11, UR4, 0x2, UR6 ;  /* 0x00000002040b7899 */ /* 0x000fe20008010206 */
[----:B------:R-:W-:Y:S01]  /*f140*/  F2FP.F16.F32.PACK_AB R96, R97, R96 ;  /* 0x000000606160723e */ /* 0x000fe200000000ff */
[----:B------:R-:W-:Y:S01]  /*f150*/  USHF.L.U32 UR10, UR4, 0x2, URZ ;  /* 0x00000002040a7899 */ /* 0x000fe2000800063f */
[----:B------:R-:W-:Y:S01]  /*f160*/  F2FP.F16.F32.PACK_AB R90, R93, R92 ;  /* 0x0000005c5d5a723e */ /* 0x000fe200000000ff */
[----:B------:R-:W-:Y:S01]  /*f170*/  ULDC.64 UR6, c[0x0][0xbd8] ;  /* 0x0002f60000067ab9 */ /* 0x000fe20000000a00 */
[----:B------:R-:W-:Y:S01]  /*f180*/  F2FP.F16.F32.PACK_AB R91, R86, R91 ;  /* 0x0000005b565b723e */ /* 0x000fe200000000ff */
[----:B------:R-:W-:Y:S01]  /*f190*/  UISETP.NE.U32.AND UP1, UPT, UR6, URZ, UPT ;  /* 0x0000003f0600728c */ /* 0x000fe2000bf25070 */
[----:B------:R-:W-:Y:S01]  /*f1a0*/  F2FP.F16.F32.PACK_AB R97, R99, R98 ;  /* 0x000000626361723e */ /* 0x000fe200000000ff */
[----:B------:R-:W-:Y:S01]  /*f1b0*/  UIADD3 UR4, UP2, UR10, UR6, URZ ;  /* 0x000000060a047290 */ /* 0x000fe2000ff5e03f */
[----:B------:R-:W-:Y:S01]  /*f1c0*/  F2FP.F16.F32.PACK_AB R104, R105, R104 ;  /* 0x000000686968723e */ /* 0x000fe200000000ff */
[----:B------:R-:W-:Y:S01]  /*f1d0*/  UISETP.NE.AND.EX UP1, UPT, UR7, URZ, UPT, UP1 ;  /* 0x0000003f0700728c */ /* 0x000fe2000bf25310 */
[----:B------:R-:W-:Y:S01]  /*f1e0*/  F2FP.F16.F32.PACK_AB R98, R101, R100 ;  /* 0x000000646562723e */ /* 0x000fe200000000ff */
[----:B------:R-:W-:Y:S01]  /*f1f0*/  @UP0 UIADD3 UR6, UP3, UR10, UR8, URZ ;  /* 0x000000080a060290 */ /* 0x000fe2000ff7e03f */
[----:B------:R-:W-:Y:S01]  /*f200*/  F2FP.F16.F32.PACK_AB R99, R103, R102 ;  /* 0x000000666763723e */ /* 0x000fe200000000ff */
[----:B------:R-:W-:Y:S01]  /*f210*/  UIADD3.X UR8, UR11, UR7, URZ, UP2, !UPT ;  /* 0x000000070b087290 */ /* 0x000fe200097fe43f */
[----:B------:R-:W-:-:S02]  /*f220*/  MOV R18, R42 ;  /* 0x0000002a00127202 */ /* 0x000fc40000000f00 */
[----:B0-----:R-:W-:Y:S01]  /*f230*/  MOV R19, R5 ;  /* 0x0000000500137202 */ /* 0x001fe20000000f00 */
[----:B------:R-:W-:Y:S01]  /*f240*/  @UP0 UIADD3.X UR7, UR11, UR9, URZ, UP3, !UPT ;  /* 0x000000090b070290 */ /* 0x000fe20009ffe43f */
[----:B------:R-:W-:Y:S02]  /*f250*/  F2FP.F16.F32.PACK_AB R105, R107, R106 ;  /* 0x0000006a6b69723e */ /* 0x000fe400000000ff */
[----:B------:R-:W-:Y:S01]  /*f260*/  F2FP.F16.F32.PACK_AB R112, R113, R112 ;  /* 0x000000707170723e */ /* 0x000fe200000000ff */
[----:B------:R-:W-:Y:S01]  /*f270*/  IMAD.WIDE R4, R213, 0x2, R18 ;  /* 0x00000002d5047825 */ /* 0x000fe200078e0212 */
[----:B------:R-:W-:Y:S02]  /*f280*/  F2FP.F16.F32.PACK_AB R106, R109, R108 ;  /* 0x0000006c6d6a723e */ /* 0x000fe400000000ff */
[----:B------:R-:W-:Y:S02]  /*f290*/  F2FP.F16.F32.PACK_AB R107, R111, R110 ;  /* 0x0000006e6f6b723e */ /* 0x000fe400000000ff */
[----:B------:R-:W-:-:S02]  /*f2a0*/  LOP3.LUT R29, R4, 0x380, RZ, 0xc0, !PT ;  /* 0x00000380041d7812 */ /* 0x000fc400078ec0ff */
        /* <DEDUP_REMOVED lines=17> */
[C---:B------:R-:W-:Y:S02]  /*f3c0*/  IADD3 R151, P6, R4.reuse, 0x8040, RZ ;  /* 0x0000804004977810 */ /* 0x040fe40007fde0ff */
[----:B------:R-:W-:Y:S01]  /*f3d0*/  IADD3 R153, P5, R4, 0x8060, RZ ;  /* 0x0000806004997810 */ /* 0x000fe20007fbe0ff */
[--C-:B------:R-:W-:Y:S01]  /*f3e0*/  IMAD.X R31, RZ, RZ, R5.reuse, P1 ;  /* 0x000000ffff1f7224 */ /* 0x100fe200008e0605 */
[----:B------:R-:W-:Y:S01]  /*f3f0*/  LOP3.LUT R4, R29, R4, RZ, 0x3c, !PT ;  /* 0x000000041d047212 */ /* 0x000fe200078e3cff */
[--C-:B------:R-:W-:Y:S01]  /*f400*/  IMAD.X R29, RZ, RZ, R5.reuse, P2 ;  /* 0x000000ffff1d7224 */ /* 0x100fe200010e0605 */
[----:B------:R-:W-:Y:S01]  /*f410*/  LOP3.LUT R8, R81, 0x380, RZ, 0xc0, !PT ;  /* 0x0000038051087812 */ /* 0x000fe200078ec0ff */
[--C-:B------:R-:W-:Y:S01]  /*f420*/  IMAD.X R33, RZ, RZ, R5.reuse, P6 ;  /* 0x000000ffff217224 */ /* 0x100fe200030e0605 */
[----:B------:R-:W-:Y:S01]  /*f430*/  LOP3.LUT R10, R87, 0x380, RZ, 0xc0, !PT ;  /* 0x00000380570a7812 */ /* 0x000fe200078ec0ff */
[----:B------:R-:W-:Y:S01]  /*f440*/  IMAD.X R35, RZ, RZ, R5, P5 ;  /* 0x000000ffff237224 */ /* 0x000fe200028e0605 */
[----:B------:R-:W-:-:S02]  /*f450*/  MOV R134, R4 ;  /* 0x0000000400867202 */ /* 0x000fc40000000f00 */
[----:B------:R-:W-:Y:S02]  /*f460*/  LOP3.LUT R12, R95, 0x380, RZ, 0xc0, !PT ;  /* 0x000003805f0c7812 */ /* 0x000fe400078ec0ff */
[----:B------:R-:W-:Y:S02]  /*f470*/  LOP3.LUT R14, R139, 0x380, RZ, 0xc0, !PT ;  /* 0x000003808b0e7812 */ /* 0x000fe400078ec0ff */
[----:B------:R-:W-:Y:S02]  /*f480*/  F2FP.F16.F32.PACK_AB R5, R32, R137 ;  /* 0x000000892005723e */ /* 0x000fe400000000ff */
[----:B------:R-:W-:Y:S02]  /*f490*/  LOP3.LUT R24, R143, 0x380, RZ, 0xc0, !PT ;  /* 0x000003808f187812 */ /* 0x000fe400078ec0ff */
[----:B------:R-:W-:Y:S02]  /*f4a0*/  LOP3.LUT R26, R145, 0x380, RZ, 0xc0, !PT ;  /* 0x00000380911a7812 */ /* 0x000fe400078ec0ff */
[----:B------:R-:W-:-:S02]  /*f4b0*/  LOP3.LUT R32, R149, 0x380, RZ, 0xc0, !PT ;  /* 0x0000038095207812 */ /* 0x000fc400078ec0ff */
[----:B------:R-:W-:Y:S02]  /*f4c0*/  LOP3.LUT R20, R141, 0x380, RZ, 0xc0, !PT ;  /* 0x000003808d147812 */ /* 0x000fe400078ec0ff */
[----:B------:R-:W-:Y:S02]  /*f4d0*/  LOP3.LUT R28, R147, 0x380, RZ, 0xc0, !PT ;  /* 0x00000380931c7812 */ /* 0x000fe400078ec0ff */
[----:B------:R-:W-:Y:S02]  /*f4e0*/  LOP3.LUT R34, R151, 0x380, RZ, 0xc0, !PT ;  /* 0x0000038097227812 */ /* 0x000fe400078ec0ff */
[----:B------:R-:W-:Y:S02]  /*f4f0*/  SHF.R.U64 R8, R8, 0x3, RZ ;  /* 0x0000000308087819 */ /* 0x000fe400000012ff */
[----:B------:R-:W-:Y:S02]  /*f500*/  SHF.R.U64 R10, R10, 0x3, RZ ;  /* 0x000000030a0a7819 */ /* 0x000fe400000012ff */
[----:B------:R-:W-:-:S02]  /*f510*/  LOP3.LUT R80, R153, 0x380, RZ, 0xc0, !PT ;  /* 0x0000038099507812 */ /* 0x000fc400078ec0ff */
[----:B------:R-:W-:Y:S02]  /*f520*/  SHF.R.U64 R12, R12, 0x3, RZ ;  /* 0x000000030c0c7819 */ /* 0x000fe400000012ff */
[----:B------:R-:W-:Y:S02]  /*f530*/  SHF.R.U64 R14, R14, 0x3, RZ ;  /* 0x000000030e0e7819 */ /* 0x000fe400000012ff */
[----:B------:R-:W-:Y:S02]  /*f540*/  F2FP.F16.F32.PACK_AB R4, R122, R7 ;  /* 0x000000077a04723e */ /* 0x000fe400000000ff */
[----:B------:R-:W-:Y:S02]  /*f550*/  SHF.R.U64 R24, R24, 0x3, RZ ;  /* 0x0000000318187819 */ /* 0x000fe400000012ff */
[----:B------:R-:W-:Y:S02]  /*f560*/  SHF.R.U64 R26, R26, 0x3, RZ ;  /* 0x000000031a1a7819 */ /* 0x000fe400000012ff */
[----:B------:R-:W-:-:S02]  /*f570*/  SHF.R.U64 R32, R32, 0x3, RZ ;  /* 0x0000000320207819 */ /* 0x000fc400000012ff */
[----:B------:R-:W-:Y:S01]  /*f580*/  F2FP.F16.F32.PACK_AB R7, R135, R30 ;  /* 0x0000001e8707723e */ /* 0x000fe200000000ff */
[----:B------:R-:W-:Y:S01]  /*f590*/  BAR.SYNC.DEFER_BLOCKING 0x1, 0x100 ;  /* 0x0044000000007b1d */ /* 0x000fe20000010000 */
[----:B------:R-:W-:Y:S02]  /*f5a0*/  SHF.R.U64 R20, R20, 0x3, RZ ;  /* 0x0000000314147819 */ /* 0x000fe400000012ff */
[----:B------:R-:W-:Y:S02]  /*f5b0*/  SHF.R.U64 R28, R28, 0x3, RZ ;  /* 0x000000031c1c7819 */ /* 0x000fe400000012ff */
[----:B------:R-:W-:Y:S02]  /*f5c0*/  SHF.R.U64 R34, R34, 0x3, RZ ;  /* 0x0000000322227819 */ /* 0x000fe400000012ff */
[----:B------:R-:W-:Y:S02]  /*f5d0*/  LOP3.LUT R8, R8, R81, RZ, 0x3c, !PT ;  /* 0x0000005108087212 */ /* 0x000fe400078e3cff */
[----:B------:R-:W-:-:S02]  /*f5e0*/  LOP3.LUT R10, R10, R87, RZ, 0x3c, !PT ;  /* 0x000000570a0a7212 */ /* 0x000fc400078e3cff */
[----:B------:R-:W-:Y:S02]  /*f5f0*/  SHF.R.U64 R80, R80, 0x3, RZ ;  /* 0x0000000350507819 */ /* 0x000fe400000012ff */
[----:B------:R-:W-:Y:S02]  /*f600*/  LOP3.LUT R12, R12, R95, RZ, 0x3c, !PT ;  /* 0x0000005f0c0c7212 */ /* 0x000fe400078e3cff */
[----:B------:R-:W-:Y:S02]  /*f610*/  LOP3.LUT R14, R14, R139, RZ, 0x3c, !PT ;  /* 0x0000008b0e0e7212 */ /* 0x000fe400078e3cff */
[----:B------:R-:W-:Y:S02]  /*f620*/  LOP3.LUT R24, R24, R143, RZ, 0x3c, !PT ;  /* 0x0000008f18187212 */ /* 0x000fe400078e3cff */
[----:B------:R-:W-:Y:S02]  /*f630*/  LOP3.LUT R26, R26, R145, RZ, 0x3c, !PT ;  /* 0x000000911a1a7212 */ /* 0x000fe400078e3cff */
[----:B------:R-:W-:-:S02]  /*f640*/  LOP3.LUT R30, R32, R149, RZ, 0x3c, !PT ;  /* 0x00000095201e7212 */ /* 0x000fc400078e3cff */
[----:B------:R-:W-:Y:S01]  /*f650*/  LOP3.LUT R20, R20, R141, RZ, 0x3c, !PT ;  /* 0x0000008d14147212 */ /* 0x000fe200078e3cff */
[----:B------:R0:W-:Y:S01]  /*f660*/  STSM.16.M88.4 [R134], R4 ;  /* 0x0000000486007844 */ /* 0x0001e20000000200 */
[----:B------:R-:W-:Y:S02]  /*f670*/  LOP3.LUT R28, R28, R147, RZ, 0x3c, !PT ;  /* 0x000000931c1c7212 */ /* 0x000fe400078e3cff */
[----:B------:R-:W-:Y:S02]  /*f680*/  LOP3.LUT R32, R34, R151, RZ, 0x3c, !PT ;  /* 0x0000009722207212 */ /* 0x000fe400078e3cff */
[----:B------:R-:W-:Y:S02]  /*f690*/  LOP3.LUT R34, R80, R153, RZ, 0x3c, !PT ;  /* 0x0000009950227212 */ /* 0x000fe400078e3cff */
[----:B------:R-:W-:Y:S02]  /*f6a0*/  MOV R132, R8 ;  /* 0x0000000800847202 */ /* 0x000fe40000000f00 */
[----:B------:R-:W-:-:S02]  /*f6b0*/  MOV R125, R10 ;  /* 0x0000000a007d7202 */ /* 0x000fc40000000f00 */
[----:B------:R-:W-:Y:S02]  /*f6c0*/  MOV R122, R12 ;  /* 0x0000000c007a7202 */ /* 0x000fe40000000f00 */
[----:B------:R-:W-:Y:S02]  /*f6d0*/  MOV R95, R14 ;  /* 0x0000000e005f7202 */ /* 0x000fe40000000f00 */
[----:B------:R-:W-:Y:S02]  /*f6e0*/  F2FP.F16.F32.PACK_AB R8, R41, R40 ;  /* 0x000000282908723e */ /* 0x000fe400000000ff */
[----:B0-----:R-:W-:Y:S02]  /*f6f0*/  F2FP.F16.F32.PACK_AB R4, R123, R120 ;  /* 0x000000787b04723e */ /* 0x001fe400000000ff */
[----:B------:R-:W-:Y:S02]  /*f700*/  F2FP.F16.F32.PACK_AB R5, R130, R127 ;  /* 0x0000007f8205723e */ /* 0x000fe400000000ff */
[----:B------:R-:W-:-:S02]  /*f710*/  F2FP.F16.F32.PACK_AB R6, R121, R0 ;  /* 0x000000007906723e */ /* 0x000fc400000000ff */
[----:B------:R-:W-:Y:S02]  /*f720*/  F2FP.F16.F32.PACK_AB R7, R133, R126 ;  /* 0x0000007e8507723e */ /* 0x000fe400000000ff */
[----:B------:R-:W-:Y:S02]  /*f730*/  F2FP.F16.F32.PACK_AB R9, R129, R124 ;  /* 0x0000007c8109723e */ /* 0x000fe400000000ff */
[----:B------:R-:W-:Y:S01]  /*f740*/  F2FP.F16.F32.PACK_AB R10, R45, R44 ;  /* 0x0000002c2d0a723e */ /* 0x000fe200000000ff */
[----:B------:R0:W-:Y:S01]  /*f750*/  STSM.16.M88.4 [R132], R4 ;  /* 0x0000000484007844 */ /* 0x0001e20000000200 */
[----:B------:R-:W-:Y:S02]  /*f760*/  F2FP.F16.F32.PACK_AB R11, R131, R46 ;  /* 0x0000002e830b723e */ /* 0x000fe400000000ff */
[----:B------:R-:W-:Y:S02]  /*f770*/  MOV R87, R24 ;  /* 0x0000001800577202 */ /* 0x000fe40000000f00 */
[----:B------:R-:W-:Y:S01]  /*f780*/  MOV R82, R26 ;  /* 0x0000001a00527202 */ /* 0x000fe20000000f00 */
[----:B------:R1:W-:Y:S01]  /*f790*/  STSM.16.M88.4 [R125], R8 ;  /* 0x000000087d007844 */ /* 0x0003e20000000200 */
[----:B------:R-:W-:-:S02]  /*f7a0*/  F2FP.F16.F32.PACK_AB R12, R49, R48 ;  /* 0x00000030310c723e */ /* 0x000fc400000000ff */
[----:B------:R-:W-:Y:S02]  /*f7b0*/  F2FP.F16.F32.PACK_AB R13, R51, R50 ;  /* 0x00000032330d723e */ /* 0x000fe400000000ff */
[----:B------:R-:W-:Y:S02]  /*f7c0*/  F2FP.F16.F32.PACK_AB R14, R53, R52 ;  /* 0x00000034350e723e */ /* 0x000fe400000000ff */
[----:B------:R-:W-:Y:S02]  /*f7d0*/  F2FP.F16.F32.PACK_AB R15, R55, R54 ;  /* 0x00000036370f723e */ /* 0x000fe400000000ff */
[----:B------:R-:W-:Y:S01]  /*f7e0*/  MOV R94, R20 ;  /* 0x00000014005e7202 */ /* 0x000fe20000000f00 */
[----:B0-----:R-:W-:Y:S01]  /*f7f0*/  IMAD.U32 R5, RZ, RZ, UR8 ;  /* 0x00000008ff057e24 */ /* 0x001fe2000f8e00ff */
[----:B------:R-:W-:Y:S01]  /*f800*/  MOV R81, R28 ;  /* 0x0000001c00517202 */ /* 0x000fe20000000f00 */
[----:B------:R-:W-:Y:S01]  /*f810*/  STSM.16.M88.4 [R122], R12 ;  /* 0x0000000c7a007844 */ /* 0x000fe20000000200 */
        /* <DEDUP_REMOVED lines=21> */
[----:B------:R-:W-:Y:S01]  /*f970*/  PLOP3.LUT P0, PT, PT, PT, UP1, 0x80, 0x0 ;  /* 0x000000000000781c */ /* 0x000fe20003f0f018 */
[----:B------:R2:W-:Y:S01]  /*f980*/  STSM.16.M88.4 [R82], R36 ;  /* 0x0000002452007844 */ /* 0x0005e20000000200 */
[----:B------:R-:W-:-:S02]  /*f990*/  PLOP3.LUT P1, PT, PT, PT, UP0, 0x80, 0x0 ;  /* 0x000000000000781c */ /* 0x000fc40003f2f008 */
[----:B------:R-:W-:Y:S01]  /*f9a0*/  MOV R4, UR4 ;  /* 0x0000000400047c02 */ /* 0x000fe20008000f00 */
[----:B------:R2:W-:Y:S04]  /*f9b0*/  STSM.16.M88.4 [R81], R88 ;  /* 0x0000005851007844 */ /* 0x0005e80000000200 */
[----:B------:R2:W-:Y:S04]  /*f9c0*/  STSM.16.M88.4 [R80], R96 ;  /* 0x0000006050007844 */ /* 0x0005e80000000200 */
[----:B------:R2:W-:Y:S04]  /*f9d0*/  STSM.16.M88.4 [R21], R104 ;  /* 0x0000006815007844 */ /* 0x0005e80000000200 */
[----:B------:R2:W-:Y:S01]  /*f9e0*/  STSM.16.M88.4 [R20], R112 ;  /* 0x0000007014007844 */ /* 0x0005e20000000200 */
[----:B------:R-:W-:Y:S01]  /*f9f0*/  BAR.SYNC.DEFER_BLOCKING 0x1, 0x100 ;  /* 0x0044000000007b1d */ /* 0x000fe20000010000 */
[----:B------:R-:W-:-:S02]  /*fa00*/  IMAD.U32 R6, RZ, RZ, UR6 ;  /* 0x00000006ff067e24 */ /* 0x000fc4000f8e00ff */
[----:B------:R-:W-:-:S03]  /*fa10*/  IMAD.U32 R7, RZ, RZ, UR7 ;  /* 0x00000007ff077e24 */ /* 0x000fc6000f8e00ff */
[----:B------:R-:W3:Y:S04]  /*fa20*/  @P0 LDG.E R0, desc[UR12][R4.64] ;  /* 0x0000000c04000981 */ /* 0x000ee8000c1e1900 */
[----:B------:R-:W4:Y:S01]  /*fa30*/  @P1 LDG.E R6, desc[UR12][R6.64] ;  /* 0x0000000c06061981 */ /* 0x000f22000c1e1900 */
[----:B-1----:R-:W-:Y:S01]  /*fa40*/  IMAD R9, R22, 0x40, R16 ;  /* 0x0000004016097824 */ /* 0x002fe200078e0210 */
[----:B------:R-:W-:Y:S01]  /*fa50*/  UMOV UR4, URZ ;  /* 0x0000003f00047c82 */ /* 0x000fe20008000000 */
[----:B------:R-:W-:Y:S02]  /*fa60*/  ULDC UR10, c[0x0][0xa88] ;  /* 0x0002a200000a7ab9 */ /* 0x000fe40000000800 */
[----:B------:R-:W-:-:S03]  /*fa70*/  IMAD.WIDE R18, R9, 0x2, R18 ;  /* 0x0000000209127825 */ /* 0x000fc600078e0212 */
[----:B0-----:R-:W-:Y:S02]  /*fa80*/  IADD3 R33, P5, R18, 0x1000, RZ ;  /* 0x0000100012217810 */ /* 0x001fe40007fbe0ff */
[----:B---3--:R-:W-:Y:S02]  /*fa90*/  @P0 R2UR UR4, R0 ;  /* 0x00000000000402ca */ /* 0x008fe400000e0000 */
[----:B----4-:R-:W-:Y:S01]  /*faa0*/  @P1 R2UR UR10, R6 ;  /* 0x00000000060a12ca */ /* 0x010fe200000e0000 */
[----:B--2---:R-:W-:-:S14]  /*fab0*/  @P1 BRA `(.L_x_2029) ;  /* 0x00000000001c1947 */ /* 0x004fdc0003800000 */
[----:B------:R-:W-:Y:S05]  /*fac0*/  @!P0 BRA `(.L_x_2029) ;  /* 0x0000000000188947 */ /* 0x000fea0003800000 */
[----:B------:R-:W-:Y:S02]  /*fad0*/  ULDC.64 UR6, c[0x0][0x208] ;  /* 0x0000820000067ab9 */ /* 0x000fe40000000a00 */
[----:B------:R-:W2:Y:S04]  /*fae0*/  LDG.E R6, desc[UR6][R4.64] ;  /* 0x0000000604067981 */ /* 0x000ea8000c1e1900 */
[----:B------:R-:W3:Y:S01]  /*faf0*/  LDG.E R0, desc[UR6][R4.64+0x4] ;  /* 0x0000040604007981 */ /* 0x000ee2000c1e1900 */
[----:B--2---:R-:W-:Y:S02]  /*fb00*/  R2UR UR6, R6 ;  /* 0x00000000060672ca */ /* 0x004fe400000e0000 */
[----:B---3--:R-:W-:-:S13]  /*fb10*/  R2UR UR10, R0 ;  /* 0x00000000000a72ca */ /* 0x008fda00000e0000 */
[----:B------:R-:W-:-:S12]  /*fb20*/  UIADD3 UR10, -UR6, UR10, URZ ;  /* 0x0000000a060a7290 */ /* 0x000fd8000fffe13f */
.L_x_2029:
[----:B------:R-:W-:Y:S01]  /*fb30*/  R2UR UR18, R207 ;  /* 0x00000000cf1272ca */ /* 0x000fe200000e0000 */
[----:B------:R-:W-:Y:S01]  /*fb40*/  ULDC.64 UR12, c[0x0][0xb70] ;  /* 0x0002dc00000c7ab9 */ /* 0x000fe20000000a00 */
[----:B------:R-:W-:Y:S01]  /*fb50*/  R2UR UR16, R208 ;  /* 0x00000000d01072ca */ /* 0x000fe200000e0000 */
[----:B------:R-:W-:Y:S01]  /*fb60*/  USHF.R.S32.HI UR9, URZ, 0x1f, UR4 ;  /* 0x0000001f3f097899 */ /* 0x000fe20008011404 */
[----:B------:R-:W-:Y:S01]  /*fb70*/  R2UR UR15, R206 ;  /* 0x00000000ce0f72ca */ /* 0x000fe200000e0000 */
[----:B------:R-:W-:Y:S01]  /*fb80*/  UMOV UR8, UR4 ;  /* 0x0000000400087c82 */ /* 0x000fe20008000000 */
[----:B------:R-:W-:Y:S01]  /*fb90*/  R2UR UR17, R209 ;  /* 0x00000000d11172ca */ /* 0x000fe200000e0000 */
[----:B------:R-:W-:Y:S01]  /*fba0*/  ULDC.64 UR20, c[0x0][0x208] ;  /* 0x0000820000147ab9 */ /* 0x000fe20000000a00 */
[C---:B------:R-:W-:Y:S02]  /*fbb0*/  IADD3 R5, P3, R18.reuse, 0x3000, RZ ;  /* 0x0000300012057810 */ /* 0x040fe40007f7e0ff */
[----:B------:R-:W-:-:S02]  /*fbc0*/  IADD3 R57, P0, R18, 0x4000, RZ ;  /* 0x0000400012397810 */ /* 0x000fc40007f1e0ff */
[----:B------:R-:W-:Y:S01]  /*fbd0*/  LOP3.LUT R4, R5, 0x380, RZ, 0xc0, !PT ;  /* 0x0000038005047812 */ /* 0x000fe200078ec0ff */
[----:B------:R-:W-:Y:S01]  /*fbe0*/  USHF.R.S32.HI UR14, URZ, 0x1f, UR18 ;  /* 0x0000001f3f0e7899 */ /* 0x000fe20008011412 */
[----:B------:R-:W-:Y:S01]  /*fbf0*/  IADD3 R13, P4, R18, 0x2000, RZ ;  /* 0x00002000120d7810 */ /* 0x000fe20007f9e0ff */
[----:B------:R-:W-:Y:S01]  /*fc00*/  USEL UR16, UR16, URZ, !UP1 ;  /* 0x0000003f10107287 */ /* 0x000fe2000c800000 */
[----:B------:R-:W-:Y:S01]  /*fc10*/  SHF.R.U64 R4, R4, 0x3, RZ ;  /* 0x0000000304047819 */ /* 0x000fe200000012ff */
[----:B------:R-:W-:Y:S01]  /*fc20*/  UIMAD UR11, UR14, UR12, URZ ;  /* 0x0000000c0e0b72a4 */ /* 0x000fe2000f8e023f */
[----:B------:R-:W-:Y:S01]  /*fc30*/  IADD3 R45, P1, R18, 0x5000, RZ ;  /* 0x00005000122d7810 */ /* 0x000fe20007f3e0ff */
[----:B------:R-:W-:Y:S01]  /*fc40*/  UIMAD.WIDE.U32 UR6, UR18, UR12, UR8 ;  /* 0x0000000c120672a5 */ /* 0x000fe2000f8e0008 */
[----:B------:R-:W-:Y:S01]  /*fc50*/  IMAD.U32 R6, RZ, RZ, UR17 ;  /* 0x00000011ff067e24 */ /* 0x000fe2000f8e00ff */
[----:B------:R-:W-:Y:S01]  /*fc60*/  UIMAD UR11, UR18, UR13, UR11 ;  /* 0x0000000d120b72a4 */ /* 0x000fe2000f8e020b */
[----:B------:R-:W-:Y:S01]  /*fc70*/  LOP3.LUT R4, R4, R5, RZ, 0x3c, !PT ;  /* 0x0000000504047212 */ /* 0x000fe200078e3cff */
[----:B------:R-:W-:Y:S01]  /*fc80*/  USEL UR15, UR15, URZ, !UP1 ;  /* 0x0000003f0f0f7287 */ /* 0x000fe2000c800000 */
[----:B------:R-:W-:Y:S01]  /*fc90*/  IMAD R6, R6, 0x80, R205 ;  /* 0x0000008006067824 */ /* 0x000fe200078e02cd */
[----:B------:R-:W-:Y:S01]  /*fca0*/  ULDC.64 UR12, c[0x0][0xb78] ;  /* 0x0002de00000c7ab9 */ /* 0x000fe20000000a00 */
[----:B------:R-:W-:Y:S01]  /*fcb0*/  UIADD3 UR7, UR7, UR11, URZ ;  /* 0x0000000b07077290 */ /* 0x000fe2000fffe03f */
[----:B------:R-:W-:Y:S01]  /*fcc0*/  IADD3 R29, P2, R18, 0x6000, RZ ;  /* 0x00006000121d7810 */ /* 0x000fe20007f5e0ff */
[----:B------:R-:W-:Y:S01]  /*fcd0*/  UIMAD UR8, UR16, UR12, URZ ;  /* 0x0000000c100872a4 */ /* 0x000fe2000f8e023f */
[----:B------:R-:W-:Y:S01]  /*fce0*/  SHF.R.S32.HI R0, RZ, 0x1f, R6 ;  /* 0x0000001fff007819 */ /* 0x000fe20000011406 */
[----:B------:R-:W-:Y:S01]  /*fcf0*/  UIMAD.WIDE.U32 UR6, UR15, UR12, UR6 ;  /* 0x0000000c0f0672a5 */ /* 0x000fe2000f8e0006 */
[----:B------:R-:W-:Y:S01]  /*fd00*/  LOP3.LUT R56, R57, 0x380, RZ, 0xc0, !PT ;  /* 0x0000038039387812 */ /* 0x000fe200078ec0ff */
[----:B------:R-:W-:Y:S01]  /*fd10*/  UIMAD UR8, UR15, UR13, UR8 ;  /* 0x0000000d0f0872a4 */ /* 0x000fe2000f8e0208 */
[----:B------:R-:W-:-:S02]  /*fd20*/  LOP3.LUT R32, R33, 0x380, RZ, 0xc0, !PT ;  /* 0x0000038021207812 */ /* 0x000fc400078ec0ff */
[----:B------:R-:W-:Y:S01]  /*fd30*/  LOP3.LUT R12, R13, 0x380, RZ, 0xc0, !PT ;  /* 0x000003800d0c7812 */ /* 0x000fe200078ec0ff */
[----:B------:R-:W-:Y:S01]  /*fd40*/  ULDC.64 UR12, c[0x0][0xaa0] ;  /* 0x0002a800000c7ab9 */ /* 0x000fe20000000a00 */
[----:B------:R-:W-:Y:S01]  /*fd50*/  IADD3 R5, P6, R6, UR6, RZ ;  /* 0x0000000606057c10 */ /* 0x000fe2000ffde0ff */
[----:B------:R-:W-:Y:S01]  /*fd60*/  IMAD.U32 R7, RZ, RZ, UR8 ;  /* 0x00000008ff077e24 */ /* 0x000fe2000f8e00ff */
[----:B------:R-:W-:Y:S02]  /*fd70*/  LOP3.LUT R44, R45, 0x380, RZ, 0xc0, !PT ;  /* 0x000003802d2c7812 */ /* 0x000fe400078ec0ff */
[----:B------:R-:W-:Y:S02]  /*fd80*/  LOP3.LUT R28, R29, 0x380, RZ, 0xc0, !PT ;  /* 0x000003801d1c7812 */ /* 0x000fe400078ec0ff */
[----:B------:R-:W-:Y:S01]  /*fd90*/  IADD3.X R0, R0, UR7, R7, P6, !PT ;  /* 0x0000000700007c10 */ /* 0x000fe2000b7fe407 */
[----:B------:R-:W-:Y:S01]  /*fda0*/  ULDC.64 UR6, c[0x0][0xb40] ;  /* 0x0002d00000067ab9 */ /* 0x000fe20000000a00 */
[----:B------:R-:W-:-:S02]  /*fdb0*/  SHF.R.U64 R56, R56, 0x3, RZ ;  /* 0x0000000338387819 */ /* 0x000fc400000012ff */
[C---:B------:R-:W-:Y:S02]  /*fdc0*/  LEA R20, P6, R5.reuse, UR6, 0x2 ;  /* 0x0000000605147c11 */ /* 0x040fe4000f8c10ff */
[----:B------:R-:W-:Y:S02]  /*fdd0*/  SHF.R.U64 R32, R32, 0x3, RZ ;  /* 0x0000000320207819 */ /* 0x000fe400000012ff */
[----:B------:R-:W-:Y:S02]  /*fde0*/  SHF.R.U64 R12, R12, 0x3, RZ ;  /* 0x000000030c0c7819 */ /* 0x000fe400000012ff */
[----:B------:R-:W-:Y:S02]  /*fdf0*/  SHF.R.U64 R44, R44, 0x3, RZ ;  /* 0x000000032c2c7819 */ /* 0x000fe400000012ff */
[----:B------:R-:W-:Y:S02]  /*fe00*/  SHF.R.U64 R28, R28, 0x3, RZ ;  /* 0x000000031c1c7819 */ /* 0x000fe400000012ff */
[----:B------:R-:W-:Y:S01]  /*fe10*/  LOP3.LUT R56, R56, R57, RZ, 0x3c, !PT ;  /* 0x0000003938387212 */ /* 0x000fe200078e3cff */
[--C-:B------:R-:W-:Y:S01]  /*fe20*/  IMAD.X R57, RZ, RZ, R19.reuse, P0 ;  /* 0x000000ffff397224 */ /* 0x100fe200000e0613 */
[----:B------:R-:W-:Y:S01]  /*fe30*/  LEA.HI.X R21, R5, UR7, R0, 0x2, P6 ;  /* 0x0000000705157c11 */ /* 0x000fe2000b0f1400 */
[----:B------:R-:W-:Y:S01]  /*fe40*/  VIADD R0, R6, 0x8 ;  /* 0x0000000806007836 */ /* 0x000fe20000000000 */
[----:B------:R-:W-:Y:S01]  /*fe50*/  LOP3.LUT P0, RZ, R211, 0x3, RZ, 0xc0, !PT ;  /* 0x00000003d3ff7812 */ /* 0x000fe2000780c0ff */
        /* <DEDUP_REMOVED lines=9> */
[----:B------:R-:W-:-:S02]  /*fef0*/  IADD3 R9, P6, R18, 0x7000, RZ ;  /* 0x0000700012097810 */ /* 0x000fc40007fde0ff */
[C---:B------:R-:W-:Y:S02]  /*ff00*/  IADD3 R61, P5, R18.reuse, 0x8000, RZ ;  /* 0x00008000123d7810 */ /* 0x040fe40007fbe0ff */
[C---:B------:R-:W-:Y:S02]  /*ff10*/  IADD3 R53, P4, R18.reuse, 0x9000, RZ ;  /* 0x0000900012357810 */ /* 0x040fe40007f9e0ff */
[----:B------:R-:W-:Y:S02]  /*ff20*/  IADD3 R37, P3, R18, 0xa000, RZ ;  /* 0x0000a00012257810 */ /* 0x000fe40007f7e0ff */
[----:B------:R-:W-:Y:S02]  /*ff30*/  ISETP.GE.OR P1, PT, R6, UR10, P0 ;  /* 0x0000000a06007c0c */ /* 0x000fe40008726670 */
[----:B------:R-:W-:Y:S02]  /*ff40*/  IADD3 R7, P2, R18, 0xb000, RZ ;  /* 0x0000b00012077810 */ /* 0x000fe40007f5e0ff */
[----:B------:R-:W-:-:S02]  /*ff50*/  ISETP.GE.OR P0, PT, R0, UR10, P0 ;  /* 0x0000000a00007c0c */ /* 0x000fc40008706670 */
[----:B------:R-:W-:Y:S02]  /*ff60*/  LOP3.LUT R11, R18, 0x380, RZ, 0xc0, !PT ;  /* 0x00000380120b7812 */ /* 0x000fe400078ec0ff */
[----:B------:R-:W-:Y:S02]  /*ff70*/  LOP3.LUT R8, R9, 0x380, RZ, 0xc0, !PT ;  /* 0x0000038009087812 */ /* 0x000fe400078ec0ff */
[----:B------:R-:W-:Y:S02]  /*ff80*/  LOP3.LUT R60, R61, 0x380, RZ, 0xc0, !PT ;  /* 0x000003803d3c7812 */ /* 0x000fe400078ec0ff */
[----:B------:R-:W-:Y:S01]  /*ff90*/  LOP3.LUT R52, R53, 0x380, RZ, 0xc0, !PT ;  /* 0x0000038035347812 */ /* 0x000fe200078ec0ff */
[----:B------:R-:W-:Y:S01]  /*ffa0*/  @!P1 STG.E desc[UR20][R20.64], R3 ;  /* 0x0000000314009986 */ /* 0x000fe2000c101914 */
[----:B------:R-:W-:Y:S02]  /*ffb0*/  LOP3.LUT R36, R37, 0x380, RZ, 0xc0, !PT ;  /* 0x0000038025247812 */ /* 0x000fe400078ec0ff */
[----:B------:R-:W-:Y:S01]  /*ffc0*/  LOP3.LUT R0, R7, 0x380, RZ, 0xc0, !PT ;  /* 0x0000038007007812 */ /* 0x000fe200078ec0ff */
[----:B------:R0:W-:Y:S01]  /*ffd0*/  @!P0 STG.E desc[UR20][R20.64+0x20], R2 ;  /* 0x0000200214008986 */ /* 0x0001e2000c101914 */
[----:B------:R-:W-:-:S02]  /*ffe0*/  SHF.R.U64 R11, R11, 0x3, RZ ;  /* 0x000000030b0b7819 */ /* 0x000fc400000012ff */
[----:B------:R-:W-:Y:S01]  /*fff0*/  SHF.R.U64 R8, R8, 0x3, RZ ;  /* 0x0000000308087819 */ /* 0x000fe200000012ff */
[----:B------:R-:W-:Y:S01]  /*10000*/  UIMAD UR6, UR9, UR12, URZ ;  /* 0x0000000c090672a4 */ /* 0x000fe2000f8e023f */
[----:B------:R-:W-:Y:S01]  /*10010*/  SHF.R.U64 R60, R60, 0x3, RZ ;  /* 0x000000033c3c7819 */ /* 0x000fe200000012ff */
[----:B------:R-:W5:Y:S01]  /*10020*/  LD.E.128 R32, desc[UR20][R32.64] ;  /* 0x0000001420207980 */ /* 0x000f62000c101d00 */
[----:B------:R-:W-:Y:S01]  /*10030*/  SHF.R.U64 R52, R52, 0x3, RZ ;  /* 0x0000000334347819 */ /* 0x000fe200000012ff */
[----:B------:R-:W-:Y:S01]  /*10040*/  ULDC.64 UR8, c[0x0][0xae0] ;  /* 0x0002b80000087ab9 */ /* 0x000fe20000000a00 */
[----:B------:R-:W-:Y:S01]  /*10050*/  SHF.R.U64 R36, R36, 0x3, RZ ;  /* 0x0000000324247819 */ /* 0x000fe200000012ff */
[----:B------:R-:W5:Y:S01]  /*10060*/  LD.E.128 R12, desc[UR20][R12.64] ;  /* 0x000000140c0c7980 */ /* 0x000f62000c101d00 */
[----:B------:R-:W-:Y:S02]  /*10070*/  SHF.R.U64 R0, R0, 0x3, RZ ;  /* 0x0000000300007819 */ /* 0x000fe400000012ff */
[----:B------:R-:W-:-:S02]  /*10080*/  LOP3.LUT R18, R11, R18, RZ, 0x3c, !PT ;  /* 0x000000120b127212 */ /* 0x000fc400078e3cff */
[----:B------:R-:W-:Y:S01]  /*10090*/  IADD3.X R25, RZ, R19, RZ, P2, !PT ;  /* 0x00000013ff197210 */ /* 0x000fe200017fe4ff */
[--C-:B0-----:R-:W-:Y:S01]  /*100a0*/  IMAD.MOV.U32 R2, RZ, RZ, R16.reuse ;  /* 0x000000ffff027224 */ /* 0x101fe200078e0010 */
        /* <DEDUP_REMOVED lines=14> */
[----:B0-----:R-:W-:-:S03]  /*10190*/  IMAD.U32 R19, RZ, RZ, UR12 ;  /* 0x0000000cff137e24 */ /* 0x001fc6000f8e00ff */
        /* <DEDUP_REMOVED lines=15> */
[----:B------:R-:W-:Y:S01]  /*10290*/  VIADD R3, R3, UR6 ;  /* 0x0000000603037c36 */ /* 0x000fe20008000000 */
[----:B------:R-:W-:Y:S01]  /*102a0*/  UIMAD UR10, UR17, -0x80, UR10 ;  /* 0xffffff80110a78a4 */ /* 0x000fe2000f8e020a */
[----:B------:R-:W-:Y:S01]  /*102b0*/  IMAD.U32 R19, RZ, RZ, UR8 ;  /* 0x00000008ff137e24 */ /* 0x000fe2000f8e00ff */
[----:B------:R-:W-:Y:S01]  /*102c0*/  UIMAD UR4, UR18, UR9, UR4 ;  /* 0x00000009120472a4 */ /* 0x000fe2000f8e0204 */
[----:B------:R-:W-:-:S02]  /*102d0*/  ULDC.64 UR6, c[0x0][0xae8] ;  /* 0x0002ba0000067ab9 */ /* 0x000fc40000000a00 */
[----:B------:R-:W-:Y:S01]  /*102e0*/  IMAD.WIDE.U32 R2, R19, UR18, R2 ;  /* 0x0000001213027c25 */ /* 0x000fe2000f8e0002 */
[----:B------:R-:W-:-:S03]  /*102f0*/  ISETP.GE.AND P3, PT, R22, UR10, PT ;  /* 0x0000000a16007c0c */ /* 0x000fc6000bf66270 */
[----:B------:R-:W-:Y:S01]  /*10300*/  VIADD R3, R3, UR4 ;  /* 0x0000000403037c36 */ /* 0x000fe20008000000 */
[----:B------:R-:W-:Y:S01]  /*10310*/  UIMAD UR4, UR16, UR6, URZ ;  /* 0x00000006100472a4 */ /* 0x000fe2000f8e023f */
[----:B------:R-:W-:Y:S02]  /*10320*/  VIADD R42, R42, 0x36820 ;  /* 0x000368202a2a7836 */ /* 0x000fe40000000000 */
[----:B------:R-:W-:Y:S01]  /*10330*/  IMAD.U32 R21, RZ, RZ, UR6 ;  /* 0x00000006ff157e24 */ /* 0x000fe2000f8e00ff */
[----:B------:R-:W-:Y:S01]  /*10340*/  UIMAD UR4, UR15, UR7, UR4 ;  /* 0x000000070f0472a4 */ /* 0x000fe2000f8e0204 */
[C---:B------:R-:W-:Y:S01]  /*10350*/  VIADD R19, R22.reuse, 0x60 ;  /* 0x0000006016137836 */ /* 0x040fe20000000000 */
[----:B------:R-:W-:Y:S01]  /*10360*/  PRMT R42, RZ, 0x654, R42 ;  /* 0x00000654ff2a7816 */ /* 0x000fe2000000002a */
[----:B------:R-:W-:Y:S01]  /*10370*/  IMAD.WIDE.U32 R20, R21, UR15, R2 ;  /* 0x0000000f15147c25 */ /* 0x000fe2000f8e0002 */
[----:B------:R-:W-:Y:S02]  /*10380*/  SHF.R.S32.HI R23, RZ, 0x1f, R22 ;  /* 0x0000001fff177819 */ /* 0x000fe40000011416 */
[----:B------:R-:W-:Y:S01]  /*10390*/  ISETP.GE.AND P2, PT, R19, UR10, PT ;  /* 0x0000000a13007c0c */ /* 0x000fe2000bf46270 */
[C---:B------:R-:W-:Y:S01]  /*103a0*/  VIADD R18, R22.reuse, 0x40 ;  /* 0x0000004016127836 */ /* 0x040fe20000000000 */
[----:B0-----:R0:W-:Y:S01]  /*103b0*/  SYNCS.ARRIVE.TRANS64.RED.A1T0 RZ, [R42+URZ], RZ ;  /* 0x000000ff2aff79a7 */ /* 0x0011e2000810043f */
[----:B------:R-:W-:Y:S01]  /*103c0*/  VIADD R0, R22, 0x20 ;  /* 0x0000002016007836 */ /* 0x000fe20000000000 */
[----:B------:R-:W-:Y:S01]  /*103d0*/  BSSY B1, `(.L_x_2030) ;  /* 0x000001b000017945 */ /* 0x000fe20003800000 */
[----:B------:R-:W-:-:S02]  /*103e0*/  IMAD.U32 R19, RZ, RZ, UR17 ;  /* 0x00000011ff137e24 */ /* 0x000fc4000f8e00ff */
[----:B------:R-:W-:Y:S01]  /*103f0*/  VIADD R43, R21, UR4 ;  /* 0x00000004152b7c36 */ /* 0x000fe20008000000 */
[----:B------:R-:W-:Y:S01]  /*10400*/  ISETP.GE.AND P1, PT, R18, UR10, PT ;  /* 0x0000000a12007c0c */ /* 0x000fe2000bf26270 */
[----:B------:R-:W-:Y:S01]  /*10410*/  IMAD.WIDE R18, R19, 0x80, R22 ;  /* 0x0000008013127825 */ /* 0x000fe200078e0216 */
[----:B------:R-:W-:Y:S01]  /*10420*/  ISETP.GE.AND P0, PT, R0, UR10, PT ;  /* 0x0000000a00007c0c */ /* 0x000fe2000bf06270 */
        /* <DEDUP_REMOVED lines=10> */
[----:B------:R-:W-:Y:S01]  /*104d0*/  IMAD.MOV.U32 R3, RZ, RZ, R43 ;  /* 0x000000ffff037224 */ /* 0x000fe200078e002b */
[----:B------:R-:W-:Y:S01]  /*104e0*/  ULDC.64 UR8, c[0x0][0x208] ;  /* 0x0000820000087ab9 */ /* 0x000fe20000000a00 */
        /* <DEDUP_REMOVED lines=9> */
.L_x_2031:
[----:B------:R-:W-:Y:S05]  /*10580*/  BSYNC B1 ;  /* 0x0000000000017941 */ /* 0x000fea0003800000 */
.L_x_2030:
[----:B------:R-:W-:Y:S04]  /*10590*/  BSSY B1, `(.L_x_2032) ;  /* 0x0000018000017945 */ /* 0x000fe80003800000 */
[----:B------:R-:W-:Y:S05]  /*105a0*/  @P0 BRA `(.L_x_2033) ;  /* 0x0000000000580947 */ /* 0x000fea0003800000 */
[----:B0-----:R-:W-:Y:S01]  /*105b0*/  IADD3 R41, P0, R18, 0x20, RZ ;  /* 0x0000002012297810 */ /* 0x001fe20007f1e0ff */
[----:B------:R-:W-:Y:S01]  /*105c0*/  ULDC UR4, c[0x0][0xa8c] ;  /* 0x0002a30000047ab9 */ /* 0x000fe20000000800 */
[C---:B------:R-:W-:Y:S01]  /*105d0*/  IADD3 R2, R16.reuse, 0x40, RZ ;  /* 0x0000004010027810 */ /* 0x040fe20007ffe0ff */
[----:B------:R-:W-:Y:S01]  /*105e0*/  ULDC.64 UR6, c[0x0][0xad8] ;  /* 0x0002b60000067ab9 */ /* 0x000fe20000000a00 */
[----:B------:R-:W-:Y:S01]  /*105f0*/  IMAD.MOV.U32 R3, RZ, RZ, R43 ;  /* 0x000000ffff037224 */ /* 0x000fe200078e002b */
[----:B------:R-:W-:Y:S01]  /*10600*/  ISETP.GE.AND P3, PT, R16, UR4, PT ;  /* 0x0000000410007c0c */ /* 0x000fe2000bf66270 */
        /* <DEDUP_REMOVED lines=16> */
.L_x_2033:
[----:B------:R-:W-:Y:S05]  /*10710*/  BSYNC B1 ;  /* 0x0000000000017941 */ /* 0x000fea0003800000 */
.L_x_2032:
        /* <DEDUP_REMOVED lines=24> */
.L_x_2035:
[----:B------:R-:W-:Y:S05]  /*108a0*/  BSYNC B1 ;  /* 0x0000000000017941 */ /* 0x000fea0003800000 */
.L_x_2034:
[----:B------:R-:W-:Y:S05]  /*108b0*/  @P2 BRA `(.L_x_2036) ;  /* 0x0000000c00902947 */ /* 0x000fea0003800000 */
[----:B--2--5:R-:W-:Y:S01]  /*108c0*/  IADD3 R13, P0, R18, 0x60, RZ ;  /* 0x00000060120d7810 */ /* 0x024fe20007f1e0ff */
[----:B------:R-:W-:Y:S01]  /*108d0*/  ULDC.64 UR6, c[0x0][0xad8] ;  /* 0x0002b60000067ab9 */ /* 0x000fe20000000a00 */
[----:B------:R-:W-:Y:S01]  /*108e0*/  IMAD.MOV.U32 R2, RZ, RZ, R20 ;  /* 0x000000ffff027224 */ /* 0x000fe200078e0014 */
[----:B------:R-:W-:Y:S01]  /*108f0*/  ULDC UR4, c[0x0][0xa8c] ;  /* 0x0002a30000047ab9 */ /* 0x000fe20000000800 */
[----:B------:R-:W-:Y:S01]  /*10900*/  IMAD.MOV.U32 R3, RZ, RZ, R43 ;  /* 0x000000ffff037224 */ /* 0x000fe200078e002b */
[C---:B------:R-:W-:Y:S01]  /*10910*/  ISETP.GE.AND P1, PT, R16.reuse, UR4, PT ;  /* 0x0000000410007c0c */ /* 0x040fe2000bf26270 */
[----:B------:R-:W-:Y:S01]  /*10920*/  IMAD.X R18, RZ, RZ, R19, P0 ;  /* 0x000000ffff127224 */ /* 0x000fe200000e0613 */
[----:B------:R-:W-:Y:S01]  /*10930*/  ULDC.64 UR8, c[0x0][0x208] ;  /* 0x0000820000087ab9 */ /* 0x000fe20000000a00 */
        /* <DEDUP_REMOVED lines=17> */
.L_x_2028:
[----:B------:R-:W-:Y:S01]  /*10a50*/  R2UR UR8, R208 ;  /* 0x00000000d00872ca */ /* 0x000fe200000e0000 */
[----:B------:R-:W-:Y:S01]  /*10a60*/  ULDC.64 UR6, c[0x0][0xbe0] ;  /* 0x0002f80000067ab9 */ /* 0x000fe20000000a00 */
[----:B------:R-:W-:Y:S01]  /*10a70*/  R2UR UR4, R206 ;  /* 0x00000000ce0472ca */ /* 0x000fe200000e0000 */
[----:B------:R-:W-:Y:S01]  /*10a80*/  UISETP.NE.U32.AND UP0, UPT, UR6, URZ, UPT ;  /* 0x0000003f0600728c */ /* 0x000fe2000bf05070 */
[----:B------:R-:W-:-:S03]  /*10a90*/  ULDC.64 UR12, c[0x0][0x208] ;  /* 0x00008200000c7ab9 */ /* 0x000fc60000000a00 */
[----:B------:R-:W-:-:S06]  /*10aa0*/  UISETP.NE.AND.EX UP1, UPT, UR7, URZ, UPT, UP0 ;  /* 0x0000003f0700728c */ /* 0x000fcc000bf25300 */
[----:B------:R-:W-:Y:S02]  /*10ab0*/  PLOP3.LUT P2, PT, PT, PT, UP1, 0x80, 0x0 ;  /* 0x000000000000781c */ /* 0x000fe40003f4f018 */
[----:B------:R-:W-:Y:S02]  /*10ac0*/  USHF.L.U64.HI UR10, UR4, 0x2, UR8 ;  /* 0x00000002040a7899 */ /* 0x000fe40008010208 */
[----:B------:R-:W-:Y:S01]  /*10ad0*/  USHF.L.U32 UR4, UR4, 0x2, URZ ;  /* 0x0000000204047899 */ /* 0x000fe2000800063f */
[----:B------:R-:W-:-:S03]  /*10ae0*/  ULDC.64 UR8, c[0x0][0xbd8] ;  /* 0x0002f60000087ab9 */ /* 0x000fc60000000a00 */
[----:B------:R-:W-:Y:S02]  /*10af0*/  @UP1 UIADD3 UR6, UP2, UR4, UR6, URZ ;  /* 0x0000000604061290 */ /* 0x000fe4000ff5e03f */
[----:B------:R-:W-:Y:S02]  /*10b00*/  UISETP.NE.U32.AND UP0, UPT, UR8, URZ, UPT ;  /* 0x0000003f0800728c */ /* 0x000fe4000bf05070 */
[----:B------:R-:W-:Y:S02]  /*10b10*/  @UP1 UIADD3.X UR7, UR10, UR7, URZ, UP2, !UPT ;  /* 0x000000070a071290 */ /* 0x000fe400097fe43f */
[----:B------:R-:W-:Y:S01]  /*10b20*/  IMAD.U32 R4, RZ, RZ, UR6 ;  /* 0x00000006ff047e24 */ /* 0x000fe2000f8e00ff */
[----:B------:R-:W-:Y:S02]  /*10b30*/  UISETP.NE.AND.EX UP0, UPT, UR9, URZ, UPT, UP0 ;  /* 0x0000003f0900728c */ /* 0x000fe4000bf05300 */
[----:B------:R-:W-:Y:S01]  /*10b40*/  UIADD3 UR4, UP1, UR4, UR8, URZ ;  /* 0x0000000804047290 */ /* 0x000fe2000ff3e03f */
[----:B------:R-:W-:-:S03]  /*10b50*/  IMAD.U32 R5, RZ, RZ, UR7 ;  /* 0x00000007ff057e24 */ /* 0x000fc6000f8e00ff */
[----:B------:R-:W-:Y:S01]  /*10b60*/  PLOP3.LUT P1, PT, PT, PT, UP0, 0x80, 0x0 ;  /* 0x000000000000781c */ /* 0x000fe20003f2f008 */
[----:B------:R-:W-:Y:S01]  /*10b70*/  UIADD3.X UR6, UR10, UR9, URZ, UP1, !UPT ;  /* 0x000000090a067290 */ /* 0x000fe20008ffe43f */
[----:B------:R-:W2:Y:S01]  /*10b80*/  @P2 LDG.E R4, desc[UR12][R4.64] ;  /* 0x0000000c04042981 */ /* 0x000ea2000c1e1900 */
[----:B------:R-:W-:Y:S01]  /*10b90*/  IMAD.MOV.U32 R7, RZ, RZ, RZ ;  /* 0x000000ffff077224 */ /* 0x000fe200078e00ff */
[----:B------:R-:W-:-:S03]  /*10ba0*/  MOV R2, UR4 ;  /* 0x0000000400027c02 */ /* 0x000fc60008000f00 */
[----:B------:R-:W-:Y:S01]  /*10bb0*/  IMAD.U32 R3, RZ, RZ, UR6 ;  /* 0x00000006ff037e24 */ /* 0x000fe2000f8e00ff */
[----:B------:R-:W-:Y:S01]  /*10bc0*/  ULDC UR4, c[0x0][0xa88] ;  /* 0x0002a20000047ab9 */ /* 0x000fe20000000800 */
[----:B------:R-:W-:-:S04]  /*10bd0*/  ISETP.GT.AND P0, PT, R215, 0x7f, PT ;  /* 0x0000007fd700780c */ /* 0x000fc80003f04270 */
[----:B------:R0:W5:Y:S01]  /*10be0*/  @P1 LDG.E R7, desc[UR12][R2.64] ;  /* 0x0000000c02071981 */ /* 0x000162000c1e1900 */
[----:B--2---:R-:W-:Y:S01]  /*10bf0*/  @P2 R2UR UR4, R4 ;  /* 0x00000000040422ca */ /* 0x004fe200000e0000 */
[----:B0-----:R-:W-:-:S14]  /*10c00*/  @P2 BRA `(.L_x_2037) ;  /* 0x00000000001c2947 */ /* 0x001fdc0003800000 */
[----:B------:R-:W-:Y:S05]  /*10c10*/  @!P1 BRA `(.L_x_2037) ;  /* 0x0000000000189947 */ /* 0x000fea0003800000 */
[----:B------:R-:W-:Y:S02]  /*10c20*/  ULDC.64 UR6, c[0x0][0x208] ;  /* 0x0000820000067ab9 */ /* 0x000fe40000000a00 */
[----:B------:R-:W2:Y:S04]  /*10c30*/  LDG.E R4, desc[UR6][R2.64] ;  /* 0x0000000602047981 */ /* 0x000ea8000c1e1900 */
[----:B------:R-:W3:Y:S01]  /*10c40*/  LDG.E R0, desc[UR6][R2.64+0x4] ;  /* 0x0000040602007981 */ /* 0x000ee2000c1e1900 */
[----:B--2---:R-:W-:Y:S02]  /*10c50*/  R2UR UR6, R4 ;  /* 0x00000000040672ca */ /* 0x004fe400000e0000 */
[----:B---3--:R-:W-:-:S13]  /*10c60*/  R2UR UR4, R0 ;  /* 0x00000000000472ca */ /* 0x008fda00000e0000 */
[----:B------:R-:W-:-:S12]  /*10c70*/  UIADD3 UR4, -UR6, UR4, URZ ;  /* 0x0000000406047290 */ /* 0x000fd8000fffe13f */
.L_x_2037:
[----:B------:R-:W-:Y:S01]  /*10c80*/  R2UR UR8, R207 ;  /* 0x00000000cf0872ca */ /* 0x000fe200000e0000 */
[----:B------:R-:W-:Y:S01]  /*10c90*/  BSSY B1, `(.L_x_2038) ;  /* 0x0000025000017945 */ /* 0x000fe20003800000 */
[----:B------:R-:W-:Y:S02]  /*10ca0*/  R2UR UR7, R206 ;  /* 0x00000000ce0772ca */ /* 0x000fe400000e0000 */
[----:B------:R-:W-:Y:S02]  /*10cb0*/  R2UR UR6, R208 ;  /* 0x00000000d00672ca */ /* 0x000fe400000e0000 */
[----:B------:R-:W-:Y:S02]  /*10cc0*/  SHF.R.S32.HI R9, RZ, 0x1f, R16 ;  /* 0x0000001fff097819 */ /* 0x000fe40000011410 */
[----:B-----5:R-:W-:-:S05]  /*10cd0*/  SHF.R.S32.HI R6, RZ, 0x1f, R7 ;  /* 0x0000001fff067819 */ /* 0x020fca0000011407 */
[----:B------:R-:W-:Y:S02]  /*10ce0*/  USHF.R.S32.HI UR8, URZ, 0x1f, UR8 ;  /* 0x0000001f3f087899 */ /* 0x000fe40008011408 */
[----:B------:R-:W-:Y:S02]  /*10cf0*/  USEL UR9, UR7, URZ, !UP0 ;  /* 0x0000003f07097287 */ /* 0x000fe4000c000000 */
[----:B------:R-:W-:Y:S01]  /*10d00*/  USEL UR10, UR6, URZ, !UP0 ;  /* 0x0000003f060a7287 */ /* 0x000fe2000c000000 */
[----:B------:R-:W-:Y:S11]  /*10d10*/  @P0 BRA `(.L_x_2039) ;  /* 0x0000000000700947 */ /* 0x000ff60003800000 */
[----:B------:R-:W0:Y:S01]  /*10d20*/  S2R R2, SR_TID.X ;  /* 0x0000000000027919 */ /* 0x000e220000002100 */
[----:B------:R-:W-:-:S13]  /*10d30*/  R2UR UR6, R209 ;  /* 0x00000000d10672ca */ /* 0x000fda00000e0000 */
[----:B------:R-:W-:-:S04]  /*10d40*/  IMAD.U32 R0, RZ, RZ, UR6 ;  /* 0x00000006ff007e24 */ /* 0x000fc8000f8e00ff */
[----:B0-----:R-:W-:-:S04]  /*10d50*/  IMAD R0, R0, 0x80, R2 ;  /* 0x0000008000007824 */ /* 0x001fc800078e0202 */
[----:B------:R-:W-:-:S05]  /*10d60*/  VIADD R0, R0, 0xffffff80 ;  /* 0xffffff8000007836 */ /* 0x000fca0000000000 */
[----:B------:R-:W-:-:S13]  /*10d70*/  ISETP.GE.AND P0, PT, R0, UR4, PT ;  /* 0x0000000400007c0c */ /* 0x000fda000bf06270 */
[----:B------:R-:W-:Y:S05]  /*10d80*/  @P0 BRA `(.L_x_2039) ;  /* 0x0000000000540947 */ /* 0x000fea0003800000 */
[----:B------:R-:W-:Y:S01]  /*10d90*/  R2UR UR7, R207 ;  /* 0x00000000cf0772ca */ /* 0x000fe200000e0000 */
[----:B------:R-:W-:Y:S01]  /*10da0*/  ULDC.64 UR12, c[0x0][0xb70] ;  /* 0x0002dc00000c7ab9 */ /* 0x000fe20000000a00 */
[C---:B------:R-:W-:Y:S01]  /*10db0*/  IADD3 R2, P0, R0.reuse, R7, RZ ;  /* 0x0000000700027210 */ /* 0x040fe20007f1e0ff */
[----:B------:R-:W-:Y:S02]  /*10dc0*/  UIMAD UR6, UR8, UR12, URZ ;  /* 0x0000000c080672a4 */ /* 0x000fe4000f8e023f */
[----:B------:R-:W-:Y:S01]  /*10dd0*/  IMAD.U32 R5, RZ, RZ, UR12 ;  /* 0x0000000cff057e24 */ /* 0x000fe2000f8e00ff */
[----:B------:R-:W-:Y:S01]  /*10de0*/  ULDC.64 UR14, c[0x0][0x208] ;  /* 0x00008200000e7ab9 */ /* 0x000fe20000000a00 */
[----:B------:R-:W-:-:S06]  /*10df0*/  LEA.HI.X.SX32 R3, R0, R6, 0x1, P0 ;  /* 0x0000000600037211 */ /* 0x000fcc00000f0eff */
        /* <DEDUP_REMOVED lines=14> */
.L_x_2039:
[----:B------:R-:W-:Y:S05]  /*10ee0*/  BSYNC B1 ;  /* 0x0000000000017941 */ /* 0x000fea0003800000 */
.L_x_2038:
[----:B------:R-:W-:Y:S01]  /*10ef0*/  R2UR UR11, R209 ;  /* 0x00000000d10b72ca */ /* 0x000fe200000e0000 */
[----:B------:R-:W-:Y:S01]  /*10f00*/  ULDC.64 UR6, c[0x0][0xaa0] ;  /* 0x0002a80000067ab9 */ /* 0x000fe20000000a00 */
[----:B------:R-:W-:Y:S01]  /*10f10*/  R2UR UR14, R207 ;  /* 0x00000000cf0e72ca */ /* 0x000fe200000e0000 */
[----:B------:R-:W-:Y:S01]  /*10f20*/  IMAD.MOV.U32 R2, RZ, RZ, R16 ;  /* 0x000000ffff027224 */ /* 0x000fe200078e0010 */
[----:B------:R-:W-:Y:S01]  /*10f30*/  ULDC.64 UR12, c[0x0][0xae0] ;  /* 0x0002b800000c7ab9 */ /* 0x000fe20000000a00 */
[----:B0-----:R-:W-:Y:S01]  /*10f40*/  IMAD.MOV.U32 R3, RZ, RZ, R9 ;  /* 0x000000ffff037224 */ /* 0x001fe200078e0009 */
[----:B------:R-:W-:Y:S01]  /*10f50*/  BSSY B1, `(.L_x_2040) ;  /* 0x0000031000017945 */ /* 0x000fe20003800000 */
[----:B------:R-:W-:Y:S02]  /*10f60*/  IMAD R0, R6, UR6, RZ ;  /* 0x0000000606007c24 */ /* 0x000fe4000f8e02ff */
[----:B------:R-:W-:Y:S01]  /*10f70*/  IMAD.WIDE.U32 R2, R7, UR6, R2 ;  /* 0x0000000607027c25 */ /* 0x000fe2000f8e0002 */
[----:B------:R-:W-:-:S03]  /*10f80*/  UIMAD UR6, UR8, UR12, URZ ;  /* 0x0000000c080672a4 */ /* 0x000fc6000f8e023f */
[----:B------:R-:W-:Y:S01]  /*10f90*/  IMAD R7, R7, UR7, R0 ;  /* 0x0000000707077c24 */ /* 0x000fe2000f8e0200 */
[----:B------:R-:W-:Y:S01]  /*10fa0*/  UIMAD UR7, UR11, -0x80, UR4 ;  /* 0xffffff800b0778a4 */ /* 0x000fe2000f8e0204 */
[----:B------:R-:W-:Y:S01]  /*10fb0*/  IMAD.U32 R5, RZ, RZ, UR12 ;  /* 0x0000000cff057e24 */ /* 0x000fe2000f8e00ff */
[----:B------:R-:W-:Y:S01]  /*10fc0*/  UIMAD UR6, UR14, UR13, UR6 ;  /* 0x0000000d0e0672a4 */ /* 0x000fe2000f8e0206 */
[----:B------:R-:W-:Y:S01]  /*10fd0*/  IMAD.IADD R3, R3, 0x1, R7 ;  /* 0x0000000103037824 */ /* 0x000fe200078e0207 */
[----:B------:R-:W-:Y:S01]  /*10fe0*/  SHF.R.S32.HI R7, RZ, 0x1f, R22 ;  /* 0x0000001fff077819 */ /* 0x000fe20000011416 */
[----:B------:R-:W-:Y:S01]  /*10ff0*/  ULDC.64 UR12, c[0x0][0xae8] ;  /* 0x0002ba00000c7ab9 */ /* 0x000fe20000000a00 */
[C---:B------:R-:W-:Y:S01]  /*11000*/  ISETP.GE.AND P3, PT, R22.reuse, UR7, PT ;  /* 0x0000000716007c0c */ /* 0x040fe2000bf66270 */
[----:B------:R-:W-:Y:S01]  /*11010*/  IMAD.WIDE.U32 R2, R5, UR14, R2 ;  /* 0x0000000e05027c25 */ /* 0x000fe2000f8e0002 */
[----:B------:R-:W-:Y:S02]  /*11020*/  UIMAD UR4, UR10, UR12, URZ ;  /* 0x0000000c0a0472a4 */ /* 0x000fe4000f8e023f */
[----:B------:R-:W-:Y:S01]  /*11030*/  MOV R5, UR12 ;  /* 0x0000000c00057c02 */ /* 0x000fe20008000f00 */
[C---:B------:R-:W-:Y:S01]  /*11040*/  VIADD R4, R22.reuse, 0x60 ;  /* 0x0000006016047836 */ /* 0x040fe20000000000 */
[----:B------:R-:W-:Y:S01]  /*11050*/  UIMAD UR4, UR9, UR13, UR4 ;  /* 0x0000000d090472a4 */ /* 0x000fe2000f8e0204 */
[----:B------:R-:W-:-:S02]  /*11060*/  VIADD R0, R22, 0x20 ;  /* 0x0000002016007836 */ /* 0x000fc40000000000 */
[----:B------:R-:W-:Y:S01]  /*11070*/  VIADD R3, R3, UR6 ;  /* 0x0000000603037c36 */ /* 0x000fe20008000000 */
[----:B------:R-:W-:Y:S01]  /*11080*/  ISETP.GE.AND P0, PT, R4, UR7, PT ;  /* 0x0000000704007c0c */ /* 0x000fe2000bf06270 */
[----:B------:R-:W-:Y:S01]  /*11090*/  IMAD.U32 R9, RZ, RZ, UR11 ;  /* 0x0000000bff097e24 */ /* 0x000fe2000f8e00ff */
[----:B------:R-:W-:Y:S01]  /*110a0*/  ISETP.GE.AND P2, PT, R0, UR7, PT ;  /* 0x0000000700007c0c */ /* 0x000fe2000bf46270 */
[----:B------:R-:W-:-:S04]  /*110b0*/  IMAD.WIDE.U32 R4, R5, UR9, R2 ;  /* 0x0000000905047c25 */ /* 0x000fc8000f8e0002 */
[----:B------:R-:W-:Y:S02]  /*110c0*/  VIADD R0, R22, 0x40 ;  /* 0x0000004016007836 */ /* 0x000fe40000000000 */
[----:B------:R-:W-:Y:S02]  /*110d0*/  IMAD.MOV.U32 R6, RZ, RZ, R22 ;  /* 0x000000ffff067224 */ /* 0x000fe400078e0016 */
[----:B------:R-:W-:Y:S01]  /*110e0*/  VIADD R11, R5, UR4 ;  /* 0x00000004050b7c36 */ /* 0x000fe20008000000 */
[----:B------:R-:W-:Y:S01]  /*110f0*/  ISETP.GE.AND P1, PT, R0, UR7, PT ;  /* 0x0000000700007c0c */ /* 0x000fe2000bf26270 */
[----:B------:R-:W-:Y:S01]  /*11100*/  IMAD.WIDE R6, R9, 0x80, R6 ;  /* 0x0000008009067825 */ /* 0x000fe200078e0206 */
[----:B------:R-:W-:Y:S11]  /*11110*/  @P3 BRA `(.L_x_2041) ;  /* 0x0000000000503947 */ /* 0x000ff60003800000 */
        /* <DEDUP_REMOVED lines=20> */
.L_x_2041:
[----:B------:R-:W-:Y:S05]  /*11260*/  BSYNC B1 ;  /* 0x0000000000017941 */ /* 0x000fea0003800000 */
.L_x_2040:
        /* <DEDUP_REMOVED lines=24> */
.L_x_2043:
[----:B------:R-:W-:Y:S05]  /*113f0*/  BSYNC B1 ;  /* 0x0000000000017941 */ /* 0x000fea0003800000 */
.L_x_2042:
[----:B------:R-:W-:Y:S04]  /*11400*/  BSSY B1, `(.L_x_2044) ;  /* 0x0000018000017945 */ /* 0x000fe80003800000 */
[----:B------:R-:W-:Y:S05]  /*11410*/  @P1 BRA `(.L_x_2045) ;  /* 0x0000000000581947 */ /* 0x000fea0003800000 */
[----:B01----:R-:W-:Y:S01]  /*11420*/  IADD3 R9, P1, R6, 0x40, RZ ;  /* 0x0000004006097810 */ /* 0x003fe20007f3e0ff */
[C---:B------:R-:W-:Y:S01]  /*11430*/  VIADD R2, R16.reuse, 0x40 ;  /* 0x0000004010027836 */ /* 0x040fe20000000000 */
[----:B------:R-:W-:Y:S01]  /*11440*/  ULDC UR4, c[0x0][0xa8c] ;  /* 0x0002a30000047ab9 */ /* 0x000fe20000000800 */
[----:B------:R-:W-:Y:S01]  /*11450*/  ULDC.64 UR8, c[0x0][0xad8] ;  /* 0x0002b60000087ab9 */ /* 0x000fe20000000a00 */
[----:B------:R-:W-:Y:S01]  /*11460*/  IMAD.MOV.U32 R3, RZ, RZ, R11 ;  /* 0x000000ffff037224 */ /* 0x000fe200078e000b */
[----:B------:R-:W-:Y:S01]  /*11470*/  ISETP.GE.AND P2, PT, R16, UR4, PT ;  /* 0x0000000410007c0c */ /* 0x000fe2000bf46270 */
[----:B------:R-:W-:Y:S01]  /*11480*/  IMAD.X R0, RZ, RZ, R7, P1 ;  /* 0x000000ffff007224 */ /* 0x000fe200008e0607 */
[----:B------:R-:W-:Y:S01]  /*11490*/  ISETP.GE.AND P3, PT, R2, UR4, PT ;  /* 0x0000000402007c0c */ /* 0x000fe2000bf66270 */
[----:B------:R-:W-:Y:S01]  /*114a0*/  VIADD R8, R16, 0x80 ;  /* 0x0000008010087836 */ /* 0x000fe20000000000 */
[----:B------:R-:W-:Y:S01]  /*114b0*/  MOV R2, R4 ;  /* 0x0000000400027202 */ /* 0x000fe20000000f00 */
[----:B------:R-:W-:Y:S01]  /*114c0*/  IMAD R0, R0, UR8, RZ ;  /* 0x0000000800007c24 */ /* 0x000fe2000f8e02ff */
[----:B------:R-:W-:-:S02]  /*114d0*/  ULDC.64 UR10, c[0x0][0x208] ;  /* 0x00008200000a7ab9 */ /* 0x000fc40000000a00 */
        /* <DEDUP_REMOVED lines=10> */
.L_x_2045:
[----:B------:R-:W-:Y:S05]  /*11580*/  BSYNC B1 ;  /* 0x0000000000017941 */ /* 0x000fea0003800000 */
.L_x_2044:
        /* <DEDUP_REMOVED lines=23> */
.L_x_2036:
[----:B------:R-:W-:Y:S05]  /*11700*/  BSYNC B0 ;  /* 0x0000000000007941 */ /* 0x000fea0003800000 */
.L_x_2027:
[----:B------:R-:W-:Y:S02]  /*11710*/  ULDC UR4, c[0x0][0xc14] ;  /* 0x0003050000047ab9 */ /* 0x000fe40000000800 */
[----:B------:R-:W-:-:S13]  /*11720*/  ISETP.GE.AND P0, PT, R83, UR4, PT ;  /* 0x0000000453007c0c */ /* 0x000fda000bf06270 */
[----:B------:R-:W-:Y:S05]  /*11730*/  @!P0 BRA `(.L_x_2046) ;  /* 0xfffffef400a08947 */ /* 0x000fea000383ffff */
[----:B------:R-:W-:Y:S05]  /*11740*/  EXIT ;  /* 0x000000000000794d */ /* 0x000fea0003800000 */
.L_x_1991:
        /* <DEDUP_REMOVED lines=10> */
[----:B------:R-:W-:Y:S01]  /*117f0*/  ULDC.64 UR6, c[0x0][0x208] ;  /* 0x0000820000067ab9 */ /* 0x000fe20000000a00 */
        /* <DEDUP_REMOVED lines=27> */
[----:B-1----:R-:W-:Y:S01]  /*119b0*/  SEL R3, R6, RZ, P0 ;  /* 0x000000ff06037207 */ /* 0x002fe20000000000 */
[----:B------:R-:W-:Y:S01]  /*119c0*/  IMAD.MOV.U32 R6, RZ, RZ, RZ ;  /* 0x000000ffff067224 */ /* 0x000fe200078e00ff */
[----:B------:R-:W-:-:S03]  /*119d0*/  ISETP.GE.U32.AND P0, PT, R7, 0x8, PT ;  /* 0x000000080700780c */ /* 0x000fc60003f06070 */
[----:B------:R-:W-:-:S05]  /*119e0*/  IMAD.IADD R3, R4, 0x1, R3 ;  /* 0x0000000104037824 */ /* 0x000fca00078e0203 */
[----:B------:R-:W1:Y:S05]  /*119f0*/  SHFL.UP PT, R2, R3, 0x8, RZ ;  /* 0x0500000003027989 */ /* 0x000e6a00000e00ff */
        /* <DEDUP_REMOVED lines=19> */
.L_x_2051:
[----:B------:R-:W-:Y:S02]  /*11b30*/  VIADD R6, R6, 0x1f ;  /* 0x0000001f06067836 */ /* 0x000fe40000000000 */
[----:B------:R-:W-:-:S03]  /*11b40*/  IMAD.U32 R19, RZ, RZ, UR7 ;  /* 0x00000007ff137e24 */ /* 0x000fc6000f8e00ff */
[----:B------:R-:W-:-:S13]  /*11b50*/  ISETP.GE.AND P0, PT, R6, UR5, PT ;  /* 0x0000000506007c0c */ /* 0x000fda000bf06270 */
[----:B------:R-:W-:Y:S05]  /*11b60*/  @P0 BRA `(.L_x_2048) ;  /* 0x0000000400cc0947 */ /* 0x000fea0003800000 */
[----:B------:R-:W0:Y:S01]  /*11b70*/  S2R R2, SR_TID.X ;  /* 0x0000000000027919 */ /* 0x000e220000002100 */
[----:B------:R-:W-:Y:S01]  /*11b80*/  BSSY B0, `(.L_x_2049) ;  /* 0x000000b000007945 */ /* 0x000fe20003800000 */
[----:B------:R-:W-:Y:S01]  /*11b90*/  IMAD.MOV.U32 R10, RZ, RZ, RZ ;  /* 0x000000ffff0a7224 */ /* 0x000fe200078e00ff */
[----:B0-----:R-:W-:-:S04]  /*11ba0*/  LOP3.LUT R8, R2, 0x1f, RZ, 0xc0, !PT ;  /* 0x0000001f02087812 */ /* 0x001fc800078ec0ff */
[C---:B------:R-:W-:Y:S01]  /*11bb0*/  ISETP.NE.AND P1, PT, R8.reuse, 0x1f, PT ;  /* 0x0000001f0800780c */ /* 0x040fe20003f25270 */
[----:B------:R-:W-:-:S05]  /*11bc0*/  IMAD.IADD R7, R8, 0x1, R6 ;  /* 0x0000000108077824 */ /* 0x000fca00078e0206 */
[----:B------:R-:W-:-:S13]  /*11bd0*/  ISETP.GE.OR P0, PT, R7, UR5, !P1 ;  /* 0x0000000507007c0c */ /* 0x000fda000cf06670 */
[----:B------:R-:W-:Y:S05]  /*11be0*/  @P0 BRA `(.L_x_2050) ;  /* 0x0000000000100947 */ /* 0x000fea0003800000 */
[----:B------:R-:W0:Y:S01]  /*11bf0*/  LDC.64 R2, c[0x0][0xc58] ;  /* 0x00031600ff027b82 */ /* 0x000e220000000a00 */
[----:B------:R-:W-:Y:S01]  /*11c00*/  ULDC.64 UR8, c[0x0][0x208] ;  /* 0x0000820000087ab9 */ /* 0x000fe20000000a00 */
[----:B0-----:R-:W-:-:S05]  /*11c10*/  IMAD.WIDE R2, R7, 0x4, R2 ;  /* 0x0000000407027825 */ /* 0x001fca00078e0202 */
[----:B------:R0:W5:Y:S02]  /*11c20*/  LDG.E R10, desc[UR8][R2.64] ;  /* 0x00000008020a7981 */ /* 0x000164000c1e1900 */
.L_x_2050:
[----:B------:R-:W-:Y:S05]  /*11c30*/  BSYNC B0 ;  /* 0x0000000000007941 */ /* 0x000fea0003800000 */
.L_x_2049:
        /* <DEDUP_REMOVED lines=25> */
.L_x_2047:
        /* <DEDUP_REMOVED lines=21> */
.L_x_2052:
[----:B-1----:R-:W-:Y:S01]  /*11f20*/  IMAD.MOV R2, RZ, RZ, -R3 ;  /* 0x000000ffff027224 */ /* 0x002fe200078e0a03 */
[----:B--2---:R-:W-:Y:S01]  /*11f30*/  IABS R4, R6 ;  /* 0x0000000600047213 */ /* 0x004fe20000000000 */
[----:B---3--:R-:W-:Y:S02]  /*11f40*/  IMAD R16, R16, UR4, R7 ;  /* 0x0000000410107c24 */ /* 0x008fe4000f8e0207 */
[----:B------:R-:W-:Y:S01]  /*11f50*/  IMAD R5, R2, R11, RZ ;  /* 0x0000000b02057224 */ /* 0x000fe200078e02ff */
[----:B------:R-:W-:Y:S01]  /*11f60*/  IADD3 R4, RZ, -R4, RZ ;  /* 0x80000004ff047210 */ /* 0x000fe20007ffe0ff */
[----:B------:R-:W-:-:S04]  /*11f70*/  IMAD.MOV.U32 R2, RZ, RZ, RZ ;  /* 0x000000ffff027224 */ /* 0x000fc800078e00ff */
[----:B------:R-:W-:Y:S01]  /*11f80*/  IMAD.HI.U32 R2, R3, R5, R2 ;  /* 0x0000000503027227 */ /* 0x000fe200078e0002 */
[----:B------:R-:W-:-:S04]  /*11f90*/  IADD3 R5, -R16, UR6, RZ ;  /* 0x0000000610057c10 */ /* 0x000fc8000fffe1ff */
        /* <DEDUP_REMOVED lines=18> */
[----:B------:R-:W-:-:S03]  /*120c0*/  IMAD.IADD R4, R5, 0x1, R4 ;  /* 0x0000000105047824 */ /* 0x000fc600078e0204 */
[----:B------:R-:W-:-:S04]  /*120d0*/  IABS R7, R8 ;  /* 0x0000000800077213 */ /* 0x000fc80000000000 */
[----:B------:R-:W1:Y:S08]  /*120e0*/  I2F.RP R10, R7 ;  /* 0x00000007000a7306 */ /* 0x000e700000209400 */
[----:B-1----:R-:W1:Y:S02]  /*120f0*/  MUFU.RCP R10, R10 ;  /* 0x0000000a000a7308 */ /* 0x002e640000001000 */
[----:B-1----:R-:W-:-:S06]  /*12100*/  VIADD R2, R10, 0xffffffe ;  /* 0x0ffffffe0a027836 */ /* 0x002fcc0000000000 */
[----:B------:R1:W2:Y:S02]  /*12110*/  F2I.FTZ.U32.TRUNC.NTZ R3, R2 ;  /* 0x0000000200037305 */ /* 0x0002a4000021f000 */
[----:B-1----:R-:W-:Y:S02]  /*12120*/  IMAD.MOV.U32 R2, RZ, RZ, RZ ;  /* 0x000000ffff027224 */ /* 0x002fe400078e00ff */
[----:B--2---:R-:W-:-:S04]  /*12130*/  IMAD.MOV R6, RZ, RZ, -R3 ;  /* 0x000000ffff067224 */ /* 0x004fc800078e0a03 */
        /* <DEDUP_REMOVED lines=22> */
.L_x_2048:
[----:B------:R-:W-:Y:S01]  /*122a0*/  MOV R17, RZ ;  /* 0x000000ff00117202 */ /* 0x000fe20000000f00 */
[----:B------:R-:W-:Y:S02]  /*122b0*/  IMAD.U32 R16, RZ, RZ, UR6 ;  /* 0x00000006ff107e24 */ /* 0x000fe4000f8e00ff */
[----:B------:R-:W-:-:S07]  /*122c0*/  IMAD.MOV.U32 R18, RZ, RZ, RZ ;  /* 0x000000ffff127224 */ /* 0x000fce00078e00ff */
.L_x_2053:
[----:B------:R-:W1:Y:S01]  /*122d0*/  S2R R2, SR_TID.X ;  /* 0x0000000000027919 */ /* 0x000e620000002100 */
[----:B------:R-:W-:Y:S01]  /*122e0*/  STL [R1+0x20], RZ ;  /* 0x000020ff01007387 */ /* 0x000fe20000100800 */
        /* <DEDUP_REMOVED lines=10> */
[----:B------:R1:W-:Y:S03]  /*12390*/  STL [R1], RZ ;  /* 0x000000ff01007387 */ /* 0x0003e60000100800 */
[----:B------:R-:W-:Y:S05]  /*123a0*/  @P0 BRA `(.L_x_2054) ;  /* 0x0000004000f80947 */ /* 0x000fea0003800000 */
[----:B-1----:R-:W-:Y:S01]  /*123b0*/  IMAD.MOV.U32 R0, RZ, RZ, 0x1 ;  /* 0x00000001ff007424 */ /* 0x002fe200078e00ff */
[----:B------:R1:W-:Y:S01]  /*123c0*/  STL [R1], RZ ;  /* 0x000000ff01007387 */ /* 0x0003e20000100800 */
[----:B------:R-:W-:Y:S01]  /*123d0*/  ULDC UR38, c[0x0][0xc] ;  /* 0x0000030000267ab9 */ /* 0x000fe20000000800 */
[----:B------:R-:W-:Y:S02]  /*123e0*/  ULDC.64 UR36, c[0x0][0x198] ;  /* 0x0000660000247ab9 */ /* 0x000fe40000000a00 */
[----:B------:R1:W-:Y:S04]  /*123f0*/  STL [R1+0x8], R0 ;  /* 0x0000080001007387 */ /* 0x0003e80000100800 */
[----:B------:R1:W-:Y:S02]  /*12400*/  STL [R1+0x20], RZ ;  /* 0x000020ff01007387 */ /* 0x0003e40000100800 */
.L_x_2121:
[----:B--2---:R-:W2:Y:S01]  /*12410*/  LDC.64 R2, c[0x0][0xc60] ;  /* 0x00031800ff027b82 */ /* 0x004ea20000000a00 */
[----:B------:R-:W-:Y:S01]  /*12420*/  ULDC.64 UR4, c[0x0][0x208] ;  /* 0x0000820000047ab9 */ /* 0x000fe20000000a00 */
[----:B--2---:R-:W-:-:S05]  /*12430*/  IMAD.WIDE R2, R19, 0x4, R2 ;  /* 0x0000000413027825 */ /* 0x004fca00078e0202 */
[----:B------:R-:W2:Y:S01]  /*12440*/  LDG.E R5, desc[UR4][R2.64] ;  /* 0x0000000402057981 */ /* 0x000ea2000c1e1900 */
[----:B------:R-:W-:Y:S05]  /*12450*/  YIELD ;  /* 0x0000000000007946 */ /* 0x000fea0003800000 */
[----:B------:R-:W-:Y:S01]  /*12460*/  ULDC.64 UR4, c[0x0][0xa28] ;  /* 0x00028a0000047ab9 */ /* 0x000fe20000000a00 */
[----:B-1----:R-:W-:Y:S01]  /*12470*/  IMAD.MOV.U32 R0, RZ, RZ, RZ ;  /* 0x000000ffff007224 */ /* 0x002fe200078e00ff */
[----:B------:R-:W-:Y:S01]  /*12480*/  ISETP.NE.U32.AND P0, PT, RZ, UR4, PT ;  /* 0x00000004ff007c0c */ /* 0x000fe2000bf05070 */
[----:B------:R-:W-:Y:S01]  /*12490*/  ULDC.64 UR8, c[0x0][0x208] ;  /* 0x0000820000087ab9 */ /* 0x000fe20000000a00 */
[----:B------:R-:W-:Y:S01]  /*124a0*/  IMAD.MOV.U32 R6, RZ, RZ, RZ ;  /* 0x000000ffff067224 */ /* 0x000fe200078e00ff */
[----:B------:R-:W-:Y:S01]  /*124b0*/  ULDC.64 UR6, c[0x0][0xa08] ;  /* 0x0002820000067ab9 */ /* 0x000fe20000000a00 */
[----:B------:R-:W-:-:S02]  /*124c0*/  ISETP.NE.AND.EX P0, PT, RZ, UR5, PT, P0 ;  /* 0x00000005ff007c0c */ /* 0x000fc4000bf05300 */
[----:B--2---:R-:W-:Y:S01]  /*124d0*/  SHF.R.S32.HI R4, RZ, 0x1f, R5 ;  /* 0x0000001fff047819 */ /* 0x004fe20000011405 */
[----:B------:R-:W-:-:S10]  /*124e0*/  IMAD.SHL.U32 R11, R5, 0x4, RZ ;  /* 0x00000004050b7824 */ /* 0x000fd400078e00ff */
[C---:B------:R-:W-:Y:S01]  /*124f0*/  @P0 LEA R2, P1, R5.reuse, UR4, 0x2 ;  /* 0x0000000405020c11 */ /* 0x040fe2000f8210ff */
[----:B------:R1:W-:Y:S03]  /*12500*/  STL [R1+0x10], R5 ;  /* 0x0000100501007387 */ /* 0x0003e60000100800 */
[C-C-:B------:R-:W-:Y:S01]  /*12510*/  @P0 LEA.HI.X R3, R5.reuse, UR5, R4.reuse, 0x2, P1 ;  /* 0x0000000505030c11 */ /* 0x140fe200088f1404 */
[----:B------:R-:W-:Y:S02]  /*12520*/  ULDC.64 UR4, c[0x0][0xa18] ;  /* 0x0002860000047ab9 */ /* 0x000fe40000000a00 */
[----:B------:R-:W-:Y:S02]  /*12530*/  ISETP.NE.U32.AND P1, PT, RZ, UR4, PT ;  /* 0x00000004ff007c0c */ /* 0x000fe4000bf25070 */
[----:B------:R2:W5:Y:S01]  /*12540*/  @P0 LDG.E R0, desc[UR8][R2.64] ;  /* 0x0000000802000981 */ /* 0x000562000c1e1900 */
[----:B------:R-:W-:-:S02]  /*12550*/  SHF.L.U64.HI R10, R5, 0x2, R4 ;  /* 0x00000002050a7819 */ /* 0x000fc40000010204 */
[----:B------:R-:W-:Y:S01]  /*12560*/  ISETP.NE.AND.EX P1, PT, RZ, UR5, PT, P1 ;  /* 0x00000005ff007c0c */ /* 0x000fe2000bf25310 */
[----:B------:R-:W-:Y:S04]  /*12570*/  STL [R1+0x18], R11 ;  /* 0x0000180b01007387 */ /* 0x000fe80000100800 */
[----:B------:R-:W-:Y:S08]  /*12580*/  STL [R1+0x1c], R10 ;  /* 0x00001c0a01007387 */ /* 0x000ff00000100800 */
[----:B------:R-:W-:-:S04]  /*12590*/  @P1 IADD3 R8, P0, R11, UR4, RZ ;  /* 0x000000040b081c10 */ /* 0x000fc8000ff1e0ff */
[C---:B------:R-:W-:Y:S01]  /*125a0*/  @P1 IADD3.X R9, R10.reuse, UR5, RZ, P0, !PT ;  /* 0x000000050a091c10 */ /* 0x040fe200087fe4ff */
[----:B------:R-:W-:Y:S02]  /*125b0*/  ULDC.64 UR4, c[0x0][0xa00] ;  /* 0x0002800000047ab9 */ /* 0x000fe40000000a00 */
[----:B------:R-:W-:Y:S02]  /*125c0*/  ISETP.NE.U32.AND P2, PT, RZ, UR4, PT ;  /* 0x00000004ff007c0c */ /* 0x000fe4000bf45070 */
[C---:B--2---:R-:W-:Y:S02]  /*125d0*/  IADD3 R2, P0, R11.reuse, UR4, RZ ;  /* 0x000000040b027c10 */ /* 0x044fe4000ff1e0ff */
[----:B------:R-:W-:Y:S02]  /*125e0*/  ISETP.NE.AND.EX P2, PT, RZ, UR5, PT, P2 ;  /* 0x00000005ff007c0c */ /* 0x000fe4000bf45320 */
[----:B------:R-:W-:Y:S01]  /*125f0*/  IADD3.X R3, R10, UR5, RZ, P0, !PT ;  /* 0x000000050a037c10 */ /* 0x000fe200087fe4ff */
[----:B------:R-:W-:Y:S01]  /*12600*/  ULDC UR4, c[0x0][0x288] ;  /* 0x0000a20000047ab9 */ /* 0x000fe20000000800 */
[----:B------:R-:W-:-:S04]  /*12610*/  IADD3 R4, P0, R11, UR6, RZ ;  /* 0x000000060b047c10 */ /* 0x000fc8000ff1e0ff */
[----:B-1----:R-:W-:-:S05]  /*12620*/  IADD3.X R5, R10, UR7, RZ, P0, !PT ;  /* 0x000000070a057c10 */ /* 0x002fca00087fe4ff */
[----:B------:R-:W2:Y:S01]  /*12630*/  @P2 LDG.E R6, desc[UR8][R2.64] ;  /* 0x0000000802062981 */ /* 0x000ea2000c1e1900 */
[----:B------:R-:W-:-:S04]  /*12640*/  ISETP.NE.U32.AND P0, PT, RZ, UR6, PT ;  /* 0x00000006ff007c0c */ /* 0x000fc8000bf05070 */
[----:B------:R-:W-:Y:S01]  /*12650*/  ISETP.NE.AND.EX P0, PT, RZ, UR7, PT, P0 ;  /* 0x00000007ff007c0c */ /* 0x000fe2000bf05300 */
[----:B--2---:R1:W-:Y:S02]  /*12660*/  STL [R1+0x24], R6 ;  /* 0x0000240601007387 */ /* 0x0043e40000100800 */
[----:B-1----:R-:W-:Y:S01]  /*12670*/  IMAD.U32 R6, RZ, RZ, UR4 ;  /* 0x00000004ff067e24 */ /* 0x002fe2000f8e00ff */
[----:B------:R-:W-:Y:S02]  /*12680*/  ULDC.64 UR4, c[0x0][0x3f8] ;  /* 0x0000fe0000047ab9 */ /* 0x000fe40000000a00 */
[----:B------:R-:W-:-:S03]  /*12690*/  UISETP.NE.U32.AND UP0, UPT, UR4, URZ, UPT ;  /* 0x0000003f0400728c */ /* 0x000fc6000bf05070 */
[----:B------:R-:W-:Y:S01]  /*126a0*/  ULDC UR4, c[0x0][0x404] ;  /* 0x0001010000047ab9 */ /* 0x000fe20000000800 */
[----:B------:R-:W-:Y:S01]  /*126b0*/  UISETP.NE.AND.EX UP0, UPT, UR5, URZ, UPT, UP0 ;  /* 0x0000003f0500728c */ /* 0x000fe2000bf05300 */
[----:B------:R1:W5:Y:S02]  /*126c0*/  @P1 LDG.E R6, desc[UR8][R8.64] ;  /* 0x0000000808061981 */ /* 0x000364000c1e1900 */
[----:B------:R-:W-:Y:S01]  /*126d0*/  ULDC UR5, c[0x0][0x2e0] ;  /* 0x0000b80000057ab9 */ /* 0x000fe20000000800 */
[----:B------:R-:W-:-:S04]  /*126e0*/  USEL UR4, UR4, 0x1, UP0 ;  /* 0x0000000104047887 */ /* 0x000fc80008000000 */
[----:B------:R-:W-:-:S06]  /*126f0*/  UIMAD UR4, UR4, UR5, URZ ;  /* 0x00000005040472a4 */ /* 0x000fcc000f8e023f */
[----:B------:R-:W-:Y:S01]  /*12700*/  IMAD.U32 R7, RZ, RZ, UR4 ;  /* 0x00000004ff077e24 */ /* 0x000fe2000f8e00ff */
[----:B-1----:R-:W-:Y:S06]  /*12710*/  @P1 BRA `(.L_x_2055) ;  /* 0x0000000000141947 */ /* 0x002fec0003800000 */
[----:B------:R-:W-:Y:S05]  /*12720*/  @!P2 BRA `(.L_x_2055) ;  /* 0x000000000010a947 */ /* 0x000fea0003800000 */
[----:B------:R-:W-:Y:S02]  /*12730*/  ULDC.64 UR4, c[0x0][0x208] ;  /* 0x0000820000047ab9 */ /* 0x000fe40000000a00 */
[----:B-----5:R-:W2:Y:S04]  /*12740*/  LDG.E R6, desc[UR4][R2.64] ;  /* 0x0000000402067981 */ /* 0x020ea8000c1e1900 */
[----:B------:R-:W2:Y:S02]  /*12750*/  LDG.E R9, desc[UR4][R2.64+0x4] ;  /* 0x0000040402097981 */ /* 0x000ea4000c1e1900 */
[----:B--2---:R-:W-:-:S07]  /*12760*/  IMAD.IADD R6, R9, 0x1, -R6 ;  /* 0x0000000109067824 */ /* 0x004fce00078e0a06 */
.L_x_2055:
[----:B------:R-:W-:Y:S01]  /*12770*/  IMAD.MOV.U32 R3, RZ, RZ, RZ ;  /* 0x000000ffff037224 */ /* 0x000fe200078e00ff */
[----:B------:R-:W-:-:S05]  /*12780*/  ULDC.64 UR4, c[0x0][0x208] ;  /* 0x0000820000047ab9 */ /* 0x000fca0000000a00 */
[----:B------:R-:W2:Y:S01]  /*12790*/  @P0 LDG.E R3, desc[UR4][R4.64] ;  /* 0x0000000404030981 */ /* 0x000ea2000c1e1900 */
[----:B------:R-:W-:Y:S02]  /*127a0*/  ULDC.64 UR4, c[0x0][0xa20] ;  /* 0x0002880000047ab9 */ /* 0x000fe40000000a00 */
[----:B------:R-:W-:-:S04]  /*127b0*/  ISETP.NE.U32.AND P1, PT, RZ, UR4, PT ;  /* 0x00000004ff007c0c */ /* 0x000fc8000bf25070 */
[----:B------:R-:W-:Y:S01]  /*127c0*/  ISETP.NE.AND.EX P1, PT, RZ, UR5, PT, P1 ;  /* 0x00000005ff007c0c */ /* 0x000fe2000bf25310 */
[----:B--2--5:R-:W-:-:S05]  /*127d0*/  IMAD.IADD R2, R3, 0x1, R0 ;  /* 0x0000000103027824 */ /* 0x024fca00078e0200 */
[----:B------:R1:W-:Y:S07]  /*127e0*/  STL [R1+0x4], R2 ;  /* 0x0000040201007387 */ /* 0x0003ee0000100800 */
[----:B------:R-:W-:Y:S05]  /*127f0*/  @!P1 BRA `(.L_x_2056) ;  /* 0x0000000000149947 */ /* 0x000fea0003800000 */
[----:B-1----:R-:W-:Y:S01]  /*12800*/  IADD3 R2, P0, R11, UR4, RZ ;  /* 0x000000040b027c10 */ /* 0x002fe2000ff1e0ff */
[----:B------:R-:W-:-:S03]  /*12810*/  ULDC.64 UR6, c[0x0][0x208] ;  /* 0x0000820000067ab9 */ /* 0x000fc60000000a00 */
[----:B------:R-:W-:-:S05]  /*12820*/  IADD3.X R3, R10, UR5, RZ, P0, !PT ;  /* 0x000000050a037c10 */ /* 0x000fca00087fe4ff */
[----:B------:R1:W5:Y:S01]  /*12830*/  LDG.E R7, desc[UR6][R2.64] ;  /* 0x0000000602077981 */ /* 0x000362000c1e1900 */
[----:B------:R-:W-:Y:S05]  /*12840*/  BRA `(.L_x_2057) ;  /* 0x0000000000147947 */ /* 0x000fea0003800000 */
.L_x_2056:
[----:B------:R-:W-:Y:S05]  /*12850*/  @!P0 BRA `(.L_x_2057) ;  /* 0x0000000000108947 */ /* 0x000fea0003800000 */
[----:B------:R-:W-:Y:S02]  /*12860*/  ULDC.64 UR4, c[0x0][0x208] ;  /* 0x0000820000047ab9 */ /* 0x000fe40000000a00 */
[----:B------:R-:W2:Y:S04]  /*12870*/  LDG.E R7, desc[UR4][R4.64] ;  /* 0x0000000404077981 */ /* 0x000ea8000c1e1900 */
[----:B-1----:R-:W2:Y:S02]  /*12880*/  LDG.E R2, desc[UR4][R4.64+0x4] ;  /* 0x0000040404027981 */ /* 0x002ea4000c1e1900 */
[----:B--2---:R-:W-:-:S07]  /*12890*/  IMAD.IADD R7, R2, 0x1, -R7 ;  /* 0x0000000102077824 */ /* 0x004fce00078e0a07 */
.L_x_2057:
[----:B-----5:R-:W-:Y:S01]  /*128a0*/  IMAD.IADD R7, R7, 0x1, -R0 ;  /* 0x0000000107077824 */ /* 0x020fe200078e0a00 */
[----:B-1----:R-:W-:Y:S01]  /*128b0*/  LEA R2, R17, 0xef, 0x7 ;  /* 0x000000ef11027811 */ /* 0x002fe200078e38ff */
[----:B------:R-:W-:Y:S01]  /*128c0*/  IMAD.MOV.U32 R4, RZ, RZ, RZ ;  /* 0x000000ffff047224 */ /* 0x000fe200078e00ff */
[----:B------:R-:W-:Y:S01]  /*128d0*/  BSSY B6, `(.L_x_2058) ;  /* 0x0000327000067945 */ /* 0x000fe20003800000 */
[C---:B------:R-:W-:Y:S01]  /*128e0*/  VIADD R5, R7.reuse, 0x6f ;  /* 0x0000006f07057836 */ /* 0x040fe20000000000 */
[----:B------:R-:W-:Y:S01]  /*128f0*/  IADD3 R3, R7, R2, -R6 ;  /* 0x0000000207037210 */ /* 0x000fe20007ffe806 */
        /* <DEDUP_REMOVED lines=8> */
[----:B------:R-:W-:Y:S01]  /*12980*/  ISETP.GT.AND P0, PT, R8, RZ, PT ;  /* 0x000000ff0800720c */ /* 0x000fe20003f04270 */
[----:B------:R1:W-:-:S12]  /*12990*/  STL [R1+0x14], R8 ;  /* 0x0000140801007387 */ /* 0x0003d80000100800 */
[----:B-1----:R-:W-:Y:S05]  /*129a0*/  @P0 BRA `(.L_x_2059) ;  /* 0x0000000000480947 */ /* 0x002fea0003800000 */
[----:B------:R-:W1:Y:S02]  /*129b0*/  S2R R8, SR_TID.X ;  /* 0x0000000000087919 */ /* 0x000e640000002100 */
[----:B-1----:R-:W-:-:S04]  /*129c0*/  LOP3.LUT R8, R8, 0x1f, RZ, 0xc0, !PT ;  /* 0x0000001f08087812 */ /* 0x002fc800078ec0ff */
[----:B------:R-:W-:-:S13]  /*129d0*/  ISETP.NE.AND P1, PT, R8, RZ, PT ;  /* 0x000000ff0800720c */ /* 0x000fda0003f25270 */
[----:B------:R-:W-:Y:S05]  /*129e0*/  @P1 BRA `(.L_x_2060) ;  /* 0x0000003000541947 */ /* 0x000fea0003800000 */
[----:B------:R-:W1:Y:S01]  /*129f0*/  S2R R7, SR_LANEID ;  /* 0x0000000000077919 */ /* 0x000e620000000000 */
[----:B------:R-:W-:Y:S01]  /*12a00*/  VOTEU.ANY UR4, UPT, PT ;  /* 0x0000000000047886 */ /* 0x000fe200038e0100 */
[----:B------:R-:W2:Y:S01]  /*12a10*/  LDC.64 R2, c[0x0][0xc38] ;  /* 0x00030e00ff027b82 */ /* 0x000ea20000000a00 */
[----:B------:R-:W1:Y:S01]  /*12a20*/  FLO.U32 R0, UR4 ;  /* 0x0000000400007d00 */ /* 0x000e6200080e0000 */
[----:B------:R-:W-:-:S07]  /*12a30*/  ULDC.64 UR6, c[0x0][0x208] ;  /* 0x0000820000067ab9 */ /* 0x000fce0000000a00 */
[----:B------:R-:W2:Y:S01]  /*12a40*/  POPC R5, UR4 ;  /* 0x0000000400057d09 */ /* 0x000ea20008000000 */
[----:B-1----:R-:W-:-:S13]  /*12a50*/  ISETP.EQ.U32.AND P0, PT, R0, R7, PT ;  /* 0x000000070000720c */ /* 0x002fda0003f02070 */
[----:B--2---:R-:W2:Y:S01]  /*12a60*/  @P0 ATOMG.E.ADD.STRONG.GPU PT, R3, desc[UR6][R2.64], R5 ;  /* 0x00000005020309a8 */ /* 0x004ea200081ee1c6 */
[----:B------:R-:W1:Y:S02]  /*12a70*/  S2R R4, SR_LTMASK ;  /* 0x0000000000047919 */ /* 0x000e640000003900 */
[----:B-1----:R-:W-:-:S04]  /*12a80*/  LOP3.LUT R4, R4, UR4, RZ, 0xc0, !PT ;  /* 0x0000000404047c12 */ /* 0x002fc8000f8ec0ff */
[----:B------:R-:W1:Y:S01]  /*12a90*/  POPC R7, R4 ;  /* 0x0000000400077309 */ /* 0x000e620000000000 */
[----:B--2---:R-:W1:Y:S02]  /*12aa0*/  SHFL.IDX PT, R0, R3, R0, 0x1f ;  /* 0x00001f0003007589 */ /* 0x004e6400000e0000 */
[----:B-1----:R-:W-:Y:S01]  /*12ab0*/  IADD3 R16, R0, UR38, R7 ;  /* 0x0000002600107c10 */ /* 0x002fe2000fffe007 */
[----:B------:R-:W-:Y:S06]  /*12ac0*/  BRA `(.L_x_2060) ;  /* 0x00000030001c7947 */ /* 0x000fec0003800000 */
.L_x_2059:
[----:B------:R-:W1:Y:S01]  /*12ad0*/  S2R R3, SR_CgaCtaId ;  /* 0x0000000000037919 */ /* 0x000e620000008800 */
[----:B------:R-:W-:-:S04]  /*12ae0*/  MOV R0, 0x400 ;  /* 0x0000040000007802 */ /* 0x000fc80000000f00 */
[----:B-1----:R-:W-:-:S04]  /*12af0*/  LEA R2, R3, R0, 0x18 ;  /* 0x0000000003027211 */ /* 0x002fc800078ec0ff */
[----:B------:R-:W-:Y:S01]  /*12b00*/  IADD3 R0, R2, 0x21400, RZ ;  /* 0x0002140002007810 */ /* 0x000fe20007ffe0ff */
[----:B------:R1:W-:Y:S03]  /*12b10*/  STL [R1+0xc], R2 ;  /* 0x00000c0201007387 */ /* 0x0003e60000100800 */
[----:B------:R-:W-:-:S13]  /*12b20*/  LOP3.LUT P0, RZ, R0, 0x3ff, RZ, 0xc0, !PT ;  /* 0x000003ff00ff7812 */ /* 0x000fda000780c0ff */
[----:B-1----:R-:W-:Y:S05]  /*12b30*/  @!P0 BRA `(.L_x_2061) ;  /* 0x0000000000408947 */ /* 0x002fea0003800000 */
        /* <DEDUP_REMOVED lines=16> */
.L_x_2061:
        /* <DEDUP_REMOVED lines=10> */
[----:B------:R-:W-:Y:S01]  /*12ce0*/  MOV R12, 0x1 ;  /* 0x00000001000c7802 */ /* 0x000fe20000000f00 */
[----:B------:R-:W-:Y:S02]  /*12cf0*/  IMAD.U32 R5, RZ, RZ, UR7 ;  /* 0x00000007ff057e24 */ /* 0x000fe4000f8e00ff */
[----:B------:R-:W-:Y:S02]  /*12d00*/  IMAD.U32 R6, RZ, RZ, UR8 ;  /* 0x00000008ff067e24 */ /* 0x000fe4000f8e00ff */
[----:B------:R-:W-:-:S02]  /*12d10*/  IMAD.U32 R7, RZ, RZ, UR9 ;  /* 0x00000009ff077e24 */ /* 0x000fc4000f8e00ff */
[----:B------:R-:W-:Y:S02]  /*12d20*/  IMAD.U32 R10, RZ, RZ, UR4 ;  /* 0x00000004ff0a7e24 */ /* 0x000fe4000f8e00ff */
[----:B------:R-:W-:Y:S02]  /*12d30*/  IMAD.U32 R11, RZ, RZ, UR5 ;  /* 0x00000005ff0b7e24 */ /* 0x000fe4000f8e00ff */
[----:B------:R-:W-:Y:S02]  /*12d40*/  IMAD.MOV.U32 R8, RZ, RZ, 0x70 ;  /* 0x00000070ff087424 */ /* 0x000fe400078e00ff */
[----:B01----:R-:W-:-:S07]  /*12d50*/  IMAD.MOV.U32 R13, RZ, RZ, RZ ;  /* 0x000000ffff0d7224 */ /* 0x003fce00078e00ff */
[----:B------:R-:W-:-:S07]  /*12d60*/  LEPC R20, `(.L_x_2063) ;  /* 0x000000001014794e */ /* 0x000fce0000000000 */
[----:B--2---:R-:W-:Y:S05]  /*12d70*/  CALL.ABS.NOINC R2 ;  /* 0x0000000002007343 */ /* 0x004fea0003c00000 */
.L_x_2063:
        /* <DEDUP_REMOVED lines=16> */
.L_x_2062:
[----:B------:R-:W2:Y:S01]  /*12e80*/  LDL.LU R2, [R1+0x18] ;  /* 0x0000180001027983 */ /* 0x000ea20000300800 */
[----:B------:R-:W-:-:S03]  /*12e90*/  ULDC.64 UR4, c[0x0][0x9f8] ;  /* 0x00027e0000047ab9 */ /* 0x000fc60000000a00 */
[----:B------:R-:W3:Y:S04]  /*12ea0*/  LDL.LU R0, [R1+0x1c] ;  /* 0x00001c0001007983 */ /* 0x000ee80000300800 */
[----:B------:R-:W4:Y:S04]  /*12eb0*/  LDL.LU R7, [R1+0x10] ;  /* 0x0000100001077983 */ /* 0x000f280000300800 */
[----:B------:R-:W4:Y:S01]  /*12ec0*/  LDL.LU R8, [R1+0x24] ;  /* 0x0000240001087983 */ /* 0x000f220000300800 */
[----:B------:R-:W-:Y:S01]  /*12ed0*/  ISETP.NE.U32.AND P0, PT, RZ, UR4, PT ;  /* 0x00000004ff007c0c */ /* 0x000fe2000bf05070 */
[----:B------:R-:W-:-:S03]  /*12ee0*/  ULDC.64 UR6, c[0x0][0x208] ;  /* 0x0000820000067ab9 */ /* 0x000fc60000000a00 */
[----:B------:R-:W-:Y:S01]  /*12ef0*/  ISETP.NE.AND.EX P0, PT, RZ, UR5, PT, P0 ;  /* 0x00000005ff007c0c */ /* 0x000fe2000bf05300 */
[----:B------:R-:W1:Y:S02]  /*12f00*/  S2R R9, SR_TID.X ;  /* 0x0000000000097919 */ /* 0x000e640000002100 */
[----:B-1----:R-:W-:-:S04]  /*12f10*/  LOP3.LUT R9, R9, 0x1f, RZ, 0xc0, !PT ;  /* 0x0000001f09097812 */ /* 0x002fc800078ec0ff */
        /* <DEDUP_REMOVED lines=8> */
[----:B------:R-:W1:Y:S01]  /*12fa0*/  LDC R0, c[0x0][0x428] ;  /* 0x00010a00ff007b82 */ /* 0x000e620000000800 */
[----:B----4-:R-:W-:-:S06]  /*12fb0*/  IMAD.MOV.U32 R4, RZ, RZ, R7 ;  /* 0x000000ffff047224 */ /* 0x010fcc00078e0007 */
[----:B------:R2:W5:Y:S01]  /*12fc0*/  @P0 LDG.E R4, desc[UR6][R2.64] ;  /* 0x0000000602040981 */ /* 0x000562000c1e1900 */
[----:B------:R-:W-:Y:S01]  /*12fd0*/  IMAD R17, R17, 0x80, R8 ;  /* 0x0000008011117824 */ /* 0x000fe200078e0208 */
[----:B------:R-:W-:Y:S02]  /*12fe0*/  PLOP3.LUT P1, PT, P6, PT, PT, 0x8, 0x0 ;  /* 0x000000000000781c */ /* 0x000fe4000372e170 */
[----:B-1----:R-:W-:Y:S01]  /*12ff0*/  ISETP.NE.AND P0, PT, R0, 0x1, PT ;  /* 0x000000010000780c */ /* 0x002fe20003f05270 */
[----:B------:R-:W-:-:S12]  /*13000*/  IMAD.MOV.U32 R0, RZ, RZ, R18 ;  /* 0x000000ffff007224 */ /* 0x000fd800078e0012 */
[----:B------:R-:W1:Y:S08]  /*13010*/  @P0 LDC R5, c[0x0][0x42c] ;  /* 0x00010b00ff050b82 */ /* 0x000e700000000800 */
[----:B------:R-:W3:Y:S01]  /*13020*/  @P0 LDC R6, c[0x0][0x430] ;  /* 0x00010c00ff060b82 */ /* 0x000ee20000000800 */
[----:B-1----:R-:W-:-:S05]  /*13030*/  @P0 IMAD.HI.U32 R5, R18, R5, RZ ;  /* 0x0000000512050227 */ /* 0x002fca00078e00ff */
[----:B---3--:R-:W-:Y:S02]  /*13040*/  @P0 SHF.R.U32.HI R0, RZ, R6, R5 ;  /* 0x00000006ff000219 */ /* 0x008fe40000011605 */
[----:B------:R-:W-:-:S04]  /*13050*/  ISETP.NE.U32.AND P0, PT, RZ, UR4, PT ;  /* 0x00000004ff007c0c */ /* 0x000fc8000bf05070 */
[----:B------:R-:W-:-:S04]  /*13060*/  ISETP.NE.AND.EX P0, PT, RZ, UR5, PT, P0 ;  /* 0x00000005ff007c0c */ /* 0x000fc8000bf05300 */
[----:B--2---:R-:W-:-:S09]  /*13070*/  SEL R7, R7, RZ, !P0 ;  /* 0x000000ff07077207 */ /* 0x004fd20004000000 */
.L_x_2064:
        /* <DEDUP_REMOVED lines=16> */
.L_x_2065:
        /* <DEDUP_REMOVED lines=15> */
.L_x_2066:
        /* <DEDUP_REMOVED lines=18> */
.L_x_2137:
[----:B------:R-:W-:Y:S01]  /*13390*/  UMOV UR4, 0xffffffff ;  /* 0xffffffff00047882 */ /* 0x000fe20000000000 */
[----:B0-----:R-:W-:Y:S02]  /*133a0*/  SHF.R.S32.HI R13, RZ, 0x1f, R4 ;  /* 0x0000001fff0d7819 */ /* 0x001fe40000011404 */
[----:B------:R-:W-:Y:S05]  /*133b0*/  BRA.DIV UR4, `(.L_x_2068) ;  /* 0x0000003a04c87947 */ /* 0x000fea000b800000 */
[----:B------:R-:W-:-:S13]  /*133c0*/  ELECT P6, URZ, PT ;  /* 0x00000000003f782f */ /* 0x000fda00038c0000 */
.L_x_2140:
[----:B------:R-:W-:Y:S05]  /*133d0*/  @!P6 BRA `(.L_x_2069) ;  /* 0x00000004002ce947 */ /* 0x000fea0003800000 */
[----:B------:R-:W-:-:S04]  /*133e0*/  ISETP.NE.U32.AND P0, PT, R2, RZ, PT ;  /* 0x000000ff0200720c */ /* 0x000fc80003f05070 */
[----:B------:R-:W-:-:S13]  /*133f0*/  ISETP.NE.AND.EX P0, PT, R3, RZ, PT, P0 ;  /* 0x000000ff0300720c */ /* 0x000fda0003f05300 */
[----:B------:R-:W-:Y:S05]  /*13400*/  @!P0 BRA `(.L_x_2070) ;  /* 0x00000000004c8947 */ /* 0x000fea0003800000 */
[----:B------:R-:W0:Y:S01]  /*13410*/  LDC R10, c[0x0][0x41c] ;  /* 0x00010700ff0a7b82 */ /* 0x000e220000000800 */
[----:B------:R-:W-:Y:S01]  /*13420*/  IMAD.MOV.U32 R6, RZ, RZ, R5 ;  /* 0x000000ffff067224 */ /* 0x000fe200078e0005 */
[----:B------:R-:W-:Y:S01]  /*13430*/  ULDC.64 UR4, c[0x0][0x408] ;  /* 0x0001020000047ab9 */ /* 0x000fe20000000a00 */
[----:B------:R-:W-:Y:S01]  /*13440*/  ULDC.64 UR6, c[0x0][0x208] ;  /* 0x0000820000067ab9 */ /* 0x000fe20000000a00 */
[----:B0-----:R-:W-:-:S13]  /*13450*/  ISETP.NE.AND P0, PT, R10, 0x1, PT ;  /* 0x000000010a00780c */ /* 0x001fda0003f05270 */
[----:B------:R-:W0:Y:S02]  /*13460*/  @P0 LDC.64 R8, c[0x0][0x420] ;  /* 0x00010800ff080b82 */ /* 0x000e240000000a00 */
[----:B0-----:R-:W-:-:S05]  /*13470*/  @P0 IMAD.HI.U32 R8, R5, R8, RZ ;  /* 0x0000000805080227 */ /* 0x001fca00078e00ff */
[----:B------:R-:W-:-:S04]  /*13480*/  @P0 SHF.R.U32.HI R6, RZ, R9, R8 ;  /* 0x00000009ff060219 */ /* 0x000fc80000011608 */
[--C-:B------:R-:W-:Y:S01]  /*13490*/  SHF.R.S32.HI R9, RZ, 0x1f, R6.reuse ;  /* 0x0000001fff097819 */ /* 0x100fe20000011406 */
[----:B------:R-:W-:-:S04]  /*134a0*/  IMAD.MOV R8, RZ, RZ, -R6 ;  /* 0x000000ffff087224 */ /* 0x000fc800078e0a06 */
[----:B------:R-:W-:Y:S02]  /*134b0*/  IMAD R5, R10, R8, R5 ;  /* 0x000000080a057224 */ /* 0x000fe400078e0205 */
[----:B------:R-:W-:-:S04]  /*134c0*/  IMAD R8, R13, UR4, RZ ;  /* 0x000000040d087c24 */ /* 0x000fc8000f8e02ff */
[----:B------:R-:W-:Y:S02]  /*134d0*/  IMAD R10, R4, UR5, R8 ;  /* 0x00000005040a7c24 */ /* 0x000fe4000f8e0208 */
[----:B------:R-:W-:-:S04]  /*134e0*/  IMAD.MOV.U32 R8, RZ, RZ, R6 ;  /* 0x000000ffff087224 */ /* 0x000fc800078e0006 */
[----:B------:R-:W-:-:S05]  /*134f0*/  IMAD.WIDE.U32 R8, R4, UR4, R8 ;  /* 0x0000000404087c25 */ /* 0x000fca000f8e0008 */
[----:B------:R-:W-:Y:S02]  /*13500*/  IADD3 R6, R9, R10, RZ ;  /* 0x0000000a09067210 */ /* 0x000fe40007ffe0ff */
[----:B------:R-:W-:-:S04]  /*13510*/  LEA R10, P0, R8, R2, 0x2 ;  /* 0x00000002080a7211 */ /* 0x000fc800078010ff */
[----:B------:R-:W-:-:S05]  /*13520*/  LEA.HI.X R11, R8, R3, R6, 0x2, P0 ;  /* 0x00000003080b7211 */ /* 0x000fca00000f1406 */
[----:B------:R0:W5:Y:S04]  /*13530*/  LDG.E R6, desc[UR6][R10.64] ;  /* 0x000000060a067981 */ /* 0x000168000c1e1900 */
.L_x_2070:
        /* <DEDUP_REMOVED lines=9> */
.L_x_2141:
        /* <DEDUP_REMOVED lines=11> */
.L_x_2072:
        /* <DEDUP_REMOVED lines=33> */
.L_x_2069:
[----:B------:R-:W2:Y:S01]  /*13890*/  LDL.LU R11, [R1+0x20] ;  /* 0x00002000010b7983 */ /* 0x000ea20000300800 */
[----:B------:R-:W-:Y:S01]  /*138a0*/  MOV R9, 0x400 ;  /* 0x0000040000097802 */ /* 0x000fe20000000f00 */
[----:B------:R-:W-:Y:S05]  /*138b0*/  WARPSYNC.ALL ;  /* 0x0000000000007948 */ /* 0x000fea0003800000 */
[----:B------:R-:W0:Y:S01]  /*138c0*/  S2R R10, SR_CgaCtaId ;  /* 0x00000000000a7919 */ /* 0x000e220000008800 */
[----:B------:R-:W-:-:S13]  /*138d0*/  ELECT P0, URZ, PT ;  /* 0x00000000003f782f */ /* 0x000fda0003800000 */
[----:B------:R-:W-:Y:S01]  /*138e0*/  @P0 R2UR UR13, R7 ;  /* 0x00000000070d02ca */ /* 0x000fe200000e0000 */
[----:B------:R-:W-:Y:S01]  /*138f0*/  UIADD3 UR4, UP0, UR36, 0x270, URZ ;  /* 0x0000027024047890 */ /* 0x000fe2000ff1e03f */
[C---:B------:R-:W-:Y:S01]  /*13900*/  @P0 R2UR UR12, R18.reuse ;  /* 0x00000000120c02ca */ /* 0x040fe200000e0000 */
        /* <DEDUP_REMOVED lines=39> */
.L_x_2142:
[----:B------:R-:W-:Y:S05]  /*13b80*/  BSYNC B0 ;  /* 0x0000000000007941 */ /* 0x000fea0003800000 */
.L_x_2073:
[----:B0-----:R-:W2:Y:S01]  /*13b90*/  LDL R8, [R1+0x14] ;  /* 0x0000140001087983 */ /* 0x001ea20000100800 */
[----:B------:R-:W-:Y:S01]  /*13ba0*/  BSSY B0, `(.L_x_2075) ;  /* 0x00001a5000007945 */ /* 0x000fe20003800000 */
[----:B--2---:R-:W-:-:S13]  /*13bb0*/  ISETP.GE.AND P0, PT, R8, 0x2, PT ;  /* 0x000000020800780c */ /* 0x004fda0003f06270 */
[----:B------:R-:W-:Y:S05]  /*13bc0*/  @!P0 BRA `(.L_x_2076) ;  /* 0x0000001800888947 */ /* 0x000fea0003800000 */
[C---:B------:R-:W-:Y:S01]  /*13bd0*/  LOP3.LUT R7, R8.reuse, 0x1, RZ, 0xc0, !PT ;  /* 0x0000000108077812 */ /* 0x040fe200078ec0ff */
[----:B------:R-:W-:Y:S01]  /*13be0*/  VIADD R10, R8, 0xfffffffe ;  /* 0xfffffffe080a7836 */ /* 0x000fe20000000000 */
[----:B------:R-:W-:Y:S02]  /*13bf0*/  BSSY B1, `(.L_x_2077) ;  /* 0x0000092000017945 */ /* 0x000fe40003800000 */
[----:B------:R-:W-:Y:S01]  /*13c00*/  ISETP.NE.U32.AND P0, PT, R7, 0x1, PT ;  /* 0x000000010700780c */ /* 0x000fe20003f05070 */
[----:B------:R-:W-:-:S12]  /*13c10*/  IMAD.MOV.U32 R7, RZ, RZ, R10 ;  /* 0x000000ffff077224 */ /* 0x000fd800078e000a */
[----:B------:R-:W-:Y:S05]  /*13c20*/  @!P0 BRA `(.L_x_2078) ;  /* 0x0000000800388947 */ /* 0x000fea0003800000 */
        /* <DEDUP_REMOVED lines=10> */
[----:B------:R-:W-:Y:S02]  /*13cd0*/  IMAD.MOV.U32 R8, RZ, RZ, R6 ;  /* 0x000000ffff087224 */ /* 0x000fe400078e0006 */
[----:B------:R-:W-:Y:S01]  /*13ce0*/  IMAD.MOV.U32 R7, RZ, RZ, R10 ;  /* 0x000000ffff077224 */ /* 0x000fe200078e000a */
        /* <DEDUP_REMOVED lines=9> */
[----:B------:R-:W-:Y:S01]  /*13d80*/  @P0 SHF.R.U32.HI R7, RZ, R9, R8 ;  /* 0x00000009ff070219 */ /* 0x000fe20000011608 */
[----:B------:R-:W-:-:S03]  /*13d90*/  IMAD R8, R13, UR4, RZ ;  /* 0x000000040d087c24 */ /* 0x000fc6000f8e02ff */
[--C-:B------:R-:W-:Y:S01]  /*13da0*/  SHF.R.S32.HI R9, RZ, 0x1f, R7.reuse ;  /* 0x0000001fff097819 */ /* 0x100fe20000011407 */
[C---:B------:R-:W-:Y:S02]  /*13db0*/  IMAD R14, R4.reuse, UR5, R8 ;  /* 0x00000005040e7c24 */ /* 0x040fe4000f8e0208 */
[--C-:B------:R-:W-:Y:S02]  /*13dc0*/  IMAD.MOV.U32 R8, RZ, RZ, R7.reuse ;  /* 0x000000ffff087224 */ /* 0x100fe400078e0007 */
[----:B------:R-:W-:Y:S02]  /*13dd0*/  IMAD.MOV R7, RZ, RZ, -R7 ;  /* 0x000000ffff077224 */ /* 0x000fe400078e0a07 */
[----:B------:R-:W-:-:S04]  /*13de0*/  IMAD.WIDE.U32 R8, R4, UR4, R8 ;  /* 0x0000000404087c25 */ /* 0x000fc8000f8e0008 */
[----:B------:R-:W-:Y:S01]  /*13df0*/  IMAD.IADD R14, R14, 0x1, R9 ;  /* 0x000000010e0e7824 */ /* 0x000fe200078e0209 */
[----:B------:R-:W-:Y:S01]  /*13e00*/  LEA R2, P0, R8, R2, 0x2 ;  /* 0x0000000208027211 */ /* 0x000fe200078010ff */
[----:B------:R-:W-:-:S03]  /*13e10*/  IMAD R7, R15, R7, R10 ;  /* 0x000000070f077224 */ /* 0x000fc600078e020a */
[----:B------:R-:W-:-:S05]  /*13e20*/  LEA.HI.X R3, R8, R3, R14, 0x2, P0 ;  /* 0x0000000308037211 */ /* 0x000fca00000f140e */
[----:B------:R0:W5:Y:S04]  /*13e30*/  LDG.E R8, desc[UR6][R2.64] ;  /* 0x0000000602087981 */ /* 0x000168000c1e1900 */
.L_x_2081:
[----:B0-----:R-:W0:Y:S01]  /*13e40*/  S2R R3, SR_CgaCtaId ;  /* 0x0000000000037919 */ /* 0x001e220000008800 */
[----:B------:R-:W-:-:S04]  /*13e50*/  MOV R2, 0x400 ;  /* 0x0000040000027802 */ /* 0x000fc80000000f00 */
[----:B0-----:R-:W-:Y:S02]  /*13e60*/  LEA R2, R3, R2, 0x18 ;  /* 0x0000000203027211 */ /* 0x001fe400078ec0ff */
[----:B------:R-:W-:-:S03]  /*13e70*/  SHF.L.U32 R3, R12, 0x1f, RZ ;  /* 0x0000001f0c037819 */ /* 0x000fc600000006ff */
[----:B------:R-:W-:-:S04]  /*13e80*/  IMAD R2, R11, 0x8, R2 ;  /* 0x000000080b027824 */ /* 0x000fc800078e0202 */
[----:B------:R-:W0:Y:S02]  /*13e90*/  SYNCS.PHASECHK.TRANS64.TRYWAIT P0, [R2+URZ+0x36840], R3 ;  /* 0x03684003020075a7 */ /* 0x000e24000800017f */
[----:B0-----:R-:W-:Y:S05]  /*13ea0*/  @!P0 BRA `(.L_x_2082) ;  /* 0x0000003000608947 */ /* 0x001fea0003800000 */
.L_x_2143:
        /* <DEDUP_REMOVED lines=11> */
.L_x_2083:
        /* <DEDUP_REMOVED lines=37> */
.L_x_2144:
        /* <DEDUP_REMOVED lines=13> */
.L_x_2085:
        /* <DEDUP_REMOVED lines=36> */
.L_x_2080:
[----:B------:R-:W-:Y:S05]  /*144c0*/  BSYNC B2 ;  /* 0x0000000000027941 */ /* 0x000fea0003800000 */
.L_x_2079:
[----:B------:R-:W2:Y:S04]  /*144d0*/  LDL.LU R2, [R1+0x14] ;  /* 0x0000140001027983 */ /* 0x000ea80000300800 */
[----:B------:R0:W-:Y:S04]  /*144e0*/  STL [R1], R11 ;  /* 0x0000000b01007387 */ /* 0x0001e80000100800 */
[----:B------:R0:W-:Y:S02]  /*144f0*/  STL [R1+0x8], R12 ;  /* 0x0000080c01007387 */ /* 0x0001e40000100800 */
[----:B0-2---:R-:W-:-:S07]  /*14500*/  VIADD R7, R2, 0xfffffffd ;  /* 0xfffffffd02077836 */ /* 0x005fce0000000000 */
.L_x_2078:
[----:B------:R-:W-:Y:S05]  /*14510*/  BSYNC B1 ;  /* 0x0000000000017941 */ /* 0x000fea0003800000 */
.L_x_2077:
[----:B------:R-:W-:-:S13]  /*14520*/  ISETP.NE.AND P0, PT, R10, RZ, PT ;  /* 0x000000ff0a00720c */ /* 0x000fda0003f05270 */
[----:B------:R-:W-:Y:S05]  /*14530*/  @!P0 BRA `(.L_x_2076) ;  /* 0x00000010002c8947 */ /* 0x000fea0003800000 */
[----:B------:R-:W-:-:S07]  /*14540*/  IMAD.MOV.U32 R10, RZ, RZ, R6 ;  /* 0x000000ffff0a7224 */ /* 0x000fce00078e0006 */
.L_x_2100:
        /* <DEDUP_REMOVED lines=33> */
.L_x_2088:
[----:B------:R-:W1:Y:S01]  /*14760*/  S2R R3, SR_CgaCtaId ;  /* 0x0000000000037919 */ /* 0x000e620000008800 */
[----:B------:R-:W-:-:S04]  /*14770*/  MOV R2, 0x400 ;  /* 0x0000040000027802 */ /* 0x000fc80000000f00 */
[----:B-1----:R-:W-:Y:S02]  /*14780*/  LEA R2, R3, R2, 0x18 ;  /* 0x0000000203027211 */ /* 0x002fe400078ec0ff */
[----:B------:R-:W-:-:S03]  /*14790*/  SHF.L.U32 R3, R9, 0x1f, RZ ;  /* 0x0000001f09037819 */ /* 0x000fc600000006ff */
[----:B------:R-:W-:-:S04]  /*147a0*/  IMAD R2, R8, 0x8, R2 ;  /* 0x0000000808027824 */ /* 0x000fc800078e0202 */
[----:B------:R-:W1:Y:S02]  /*147b0*/  SYNCS.PHASECHK.TRANS64.TRYWAIT P0, [R2+URZ+0x36840], R3 ;  /* 0x03684003020075a7 */ /* 0x000e64000800017f */
[----:B-1----:R-:W-:Y:S05]  /*147c0*/  @!P0 BRA `(.L_x_2089) ;  /* 0x0000002800408947 */ /* 0x002fea0003800000 */
.L_x_2145:
        /* <DEDUP_REMOVED lines=11> */
.L_x_2090:
        /* <DEDUP_REMOVED lines=37> */
.L_x_2146:
        /* <DEDUP_REMOVED lines=8> */
.L_x_2092:
        /* <DEDUP_REMOVED lines=35> */
.L_x_2087:
[----:B------:R-:W-:Y:S05]  /*14d80*/  BSYNC B1 ;  /* 0x0000000000017941 */ /* 0x000fea0003800000 */
.L_x_2086:
        /* <DEDUP_REMOVED lines=32> */
.L_x_2095:
[----:B------:R-:W2:Y:S01]  /*14f90*/  S2R R3, SR_CgaCtaId ;  /* 0x0000000000037919 */ /* 0x000ea20000008800 */
[----:B------:R-:W-:-:S04]  /*14fa0*/  MOV R2, 0x400 ;  /* 0x0000040000027802 */ /* 0x000fc80000000f00 */
[----:B--2---:R-:W-:Y:S02]  /*14fb0*/  LEA R2, R3, R2, 0x18 ;  /* 0x0000000203027211 */ /* 0x004fe400078ec0ff */
[----:B------:R-:W-:-:S03]  /*14fc0*/  SHF.L.U32 R3, R14, 0x1f, RZ ;  /* 0x0000001f0e037819 */ /* 0x000fc600000006ff */
[----:B------:R-:W-:-:S04]  /*14fd0*/  IMAD R2, R15, 0x8, R2 ;  /* 0x000000080f027824 */ /* 0x000fc800078e0202 */
[----:B------:R-:W2:Y:S02]  /*14fe0*/  SYNCS.PHASECHK.TRANS64.TRYWAIT P0, [R2+URZ+0x36840], R3 ;  /* 0x03684003020075a7 */ /* 0x000ea4000800017f */
[----:B--2---:R-:W-:Y:S05]  /*14ff0*/  @!P0 BRA `(.L_x_2096) ;  /* 0x00000020005c8947 */ /* 0x004fea0003800000 */
.L_x_2147:
        /* <DEDUP_REMOVED lines=11> */
.L_x_2097:
        /* <DEDUP_REMOVED lines=38> */
.L_x_2148:
        /* <DEDUP_REMOVED lines=8> */
.L_x_2099:
        /* <DEDUP_REMOVED lines=33> */
.L_x_2094:
[----:B------:R-:W-:Y:S05]  /*155a0*/  BSYNC B1 ;  /* 0x0000000000017941 */ /* 0x000fea0003800000 */
.L_x_2093:
[C---:B------:R-:W-:Y:S01]  /*155b0*/  ISETP.GT.AND P0, PT, R7.reuse, 0x1, PT ;  /* 0x000000010700780c */ /* 0x040fe20003f04270 */
[----:B------:R-:W-:-:S04]  /*155c0*/  VIADD R2, R7, 0xfffffffe ;  /* 0xfffffffe07027836 */ /* 0x000fc80000000000 */
[----:B------:R-:W-:-:S08]  /*155d0*/  IMAD.MOV.U32 R7, RZ, RZ, R2 ;  /* 0x000000ffff077224 */ /* 0x000fd000078e0002 */
[----:B------:R-:W-:Y:S05]  /*155e0*/  @P0 BRA `(.L_x_2100) ;  /* 0xffffffec00d80947 */ /* 0x000fea000383ffff */
.L_x_2076:
[----:B------:R-:W-:Y:S05]  /*155f0*/  BSYNC B0 ;  /* 0x0000000000007941 */ /* 0x000fea0003800000 */
.L_x_2075:
        /* <DEDUP_REMOVED lines=18> */
.L_x_2102:
[----:B------:R-:W-:Y:S05]  /*15720*/  BSYNC B0 ;  /* 0x0000000000007941 */ /* 0x000fea0003800000 */
.L_x_2101:
[----:B------:R-:W-:Y:S04]  /*15730*/  BSSY B0, `(.L_x_2103) ;  /* 0x0000037000007945 */ /* 0x000fe80003800000 */
[----:B------:R-:W-:Y:S05]  /*15740*/  @!P6 BRA `(.L_x_2104) ;  /* 0x0000000000d4e947 */ /* 0x000fea0003800000 */
[----:B------:R-:W2:Y:S01]  /*15750*/  LDL R3, [R1] ;  /* 0x0000000001037983 */ /* 0x000ea20000100800 */
[----:B------:R-:W-:-:S03]  /*15760*/  MOV R4, 0x400 ;  /* 0x0000040000047802 */ /* 0x000fc60000000f00 */
[----:B------:R-:W3:Y:S01]  /*15770*/  LDL R2, [R1+0x8] ;  /* 0x0000080001027983 */ /* 0x000ee20000100800 */
[----:B------:R-:W1:Y:S02]  /*15780*/  S2R R7, SR_CgaCtaId ;  /* 0x0000000000077919 */ /* 0x000e640000008800 */
[----:B-1----:R-:W-:-:S04]  /*15790*/  LEA R4, R7, R4, 0x18 ;  /* 0x0000000407047211 */ /* 0x002fc800078ec0ff */
[----:B--2---:R-:W-:Y:S02]  /*157a0*/  LEA R3, R3, R4, 0x3 ;  /* 0x0000000403037211 */ /* 0x004fe400078e18ff */
[----:B---3--:R-:W-:-:S04]  /*157b0*/  SHF.L.U32 R2, R2, 0x1f, RZ ;  /* 0x0000001f02027819 */ /* 0x008fc800000006ff */
[----:B------:R-:W1:Y:S02]  /*157c0*/  SYNCS.PHASECHK.TRANS64.TRYWAIT P0, [R3+URZ+0x36860], R2 ;  /* 0x03686002030075a7 */ /* 0x000e64000800017f */
[----:B-1----:R-:W-:Y:S05]  /*157d0*/  @!P0 BRA `(.L_x_2105) ;  /* 0x00000018008c8947 */ /* 0x002fea0003800000 */
.L_x_2149:
        /* <DEDUP_REMOVED lines=11> */
.L_x_2106:
        /* <DEDUP_REMOVED lines=33> */
.L_x_2104:
[----:B------:R-:W-:Y:S05]  /*15aa0*/  BSYNC B0 ;  /* 0x0000000000007941 */ /* 0x000fea0003800000 */
.L_x_2103:
        /* <DEDUP_REMOVED lines=9> */
.L_x_2060:
[----:B------:R-:W-:Y:S05]  /*15b40*/  BSYNC B6 ;  /* 0x0000000000067941 */ /* 0x000fea0003800000 */
.L_x_2058:
[----:B------:R-:W-:-:S03]  /*15b50*/  UMOV UR4, 0xffffffff ;  /* 0xffffffff00047882 */ /* 0x000fc60000000000 */
[----:B------:R-:W-:Y:S05]  /*15b60*/  BRA.DIV UR4, `(.L_x_2107) ;  /* 0x0000001604bc7947 */ /* 0x000fea000b800000 */
[----:B------:R2:W3:Y:S04]  /*15b70*/  SHFL.IDX PT, R4, R16, RZ, 0x1f ;  /* 0x00001fff10047589 */ /* 0x0004e800000e0000 */
[----:B------:R-:W4:Y:S02]  /*15b80*/  SHFL.IDX PT, R16, R16, 0x1, 0x1f ;  /* 0x00201f0010107f89 */ /* 0x000f2400000e0000 */
.L_x_2153:
        /* <DEDUP_REMOVED lines=10> */
[----:B------:R-:W1:Y:S01]  /*15c30*/  LDC.64 R2, c[0x0][0xc58] ;  /* 0x00031600ff027b82 */ /* 0x000e620000000a00 */
[----:B------:R-:W-:Y:S01]  /*15c40*/  ULDC.64 UR4, c[0x0][0x208] ;  /* 0x0000820000047ab9 */ /* 0x000fe20000000a00 */
[----:B-1----:R-:W-:-:S05]  /*15c50*/  IMAD.WIDE R2, R5, 0x4, R2 ;  /* 0x0000000405027825 */ /* 0x002fca00078e0202 */
[----:B------:R1:W5:Y:S02]  /*15c60*/  LDG.E R17, desc[UR4][R2.64] ;  /* 0x0000000402117981 */ /* 0x000364000c1e1900 */
.L_x_2109:
[----:B------:R-:W-:Y:S05]  /*15c70*/  BSYNC B0 ;  /* 0x0000000000007941 */ /* 0x000fea0003800000 */
.L_x_2108:
        /* <DEDUP_REMOVED lines=23> */
.L_x_2161:
[----:B------:R-:W-:Y:S02]  /*15df0*/  ULDC UR4, c[0x0][0xc10] ;  /* 0x0003040000047ab9 */ /* 0x000fe40000000800 */
[----:B------:R-:W-:-:S04]  /*15e00*/  IMAD.U32 R5, RZ, RZ, UR4 ;  /* 0x00000004ff057e24 */ /* 0x000fc8000f8e00ff */
[----:B-1----:R-:W-:-:S04]  /*15e10*/  IMAD R3, R14, R5, RZ ;  /* 0x000000050e037224 */ /* 0x002fc800078e02ff */
[----:B--2-4-:R-:W-:-:S05]  /*15e20*/  IMAD.IADD R16, R16, 0x1, R3 ;  /* 0x0000000110107824 */ /* 0x014fca00078e0203 */
[----:B---3--:R-:W-:-:S13]  /*15e30*/  ISETP.GT.AND P0, PT, R16, R4, PT ;  /* 0x000000041000720c */ /* 0x008fda0003f04270 */
[----:B------:R-:W-:Y:S05]  /*15e40*/  @P0 BRA `(.L_x_2111) ;  /* 0x0000000000b80947 */ /* 0x000fea0003800000 */
[----:B------:R-:W1:Y:S02]  /*15e50*/  LDC R0, c[0x0][0xc14] ;  /* 0x00030500ff007b82 */ /* 0x000e640000000800 */
.L_x_2116:
        /* <DEDUP_REMOVED lines=11> */
[----:B------:R-:W0:Y:S01]  /*15f10*/  LDC.64 R2, c[0x0][0xc58] ;  /* 0x00031600ff027b82 */ /* 0x000e220000000a00 */
[----:B------:R-:W-:Y:S01]  /*15f20*/  ULDC.64 UR4, c[0x0][0x208] ;  /* 0x0000820000047ab9 */ /* 0x000fe20000000a00 */
[----:B0-----:R-:W-:-:S05]  /*15f30*/  IMAD.WIDE R2, R5, 0x4, R2 ;  /* 0x0000000405027825 */ /* 0x001fca00078e0202 */
[----:B------:R0:W5:Y:S02]  /*15f40*/  LDG.E R17, desc[UR4][R2.64] ;  /* 0x0000000402117981 */ /* 0x000164000c1e1900 */
.L_x_2114:
[----:B------:R-:W-:Y:S05]  /*15f50*/  BSYNC B0 ;  /* 0x0000000000007941 */ /* 0x000fea0003800000 */
.L_x_2113:
        /* <DEDUP_REMOVED lines=22> */
[----:B------:R0:W1:Y:S02]  /*160c0*/  SHFL.IDX PT, R14, R2, 0x1f, 0x1f ;  /* 0x03e01f00020e7f89 */ /* 0x00006400000e0000 */
.L_x_2169:
[----:B------:R-:W-:Y:S02]  /*160d0*/  ULDC UR4, c[0x0][0xc10] ;  /* 0x0003040000047ab9 */ /* 0x000fe40000000800 */
[----:B------:R-:W-:-:S04]  /*160e0*/  IMAD.U32 R5, RZ, RZ, UR4 ;  /* 0x00000004ff057e24 */ /* 0x000fc8000f8e00ff */
[----:B-1----:R-:W-:-:S04]  /*160f0*/  IMAD R3, R14, R5, RZ ;  /* 0x000000050e037224 */ /* 0x002fc800078e02ff */
[----:B------:R-:W-:-:S05]  /*16100*/  IMAD.IADD R16, R3, 0x1, R16 ;  /* 0x0000000103107824 */ /* 0x000fca00078e0210 */
[----:B------:R-:W-:-:S13]  /*16110*/  ISETP.GT.AND P0, PT, R16, R4, PT ;  /* 0x000000041000720c */ /* 0x000fda0003f04270 */
[----:B------:R-:W-:Y:S05]  /*16120*/  @!P0 BRA `(.L_x_2116) ;  /* 0xfffffffc004c8947 */ /* 0x000fea000383ffff */
.L_x_2111:
        /* <DEDUP_REMOVED lines=8> */
.L_x_2173:
[----:B------:R-:W-:Y:S01]  /*161b0*/  ISETP.NE.AND P0, PT, R3, RZ, PT ;  /* 0x000000ff0300720c */ /* 0x000fe20003f05270 */
[----:B------:R-:W-:-:S12]  /*161c0*/  IMAD.MOV.U32 R7, RZ, RZ, RZ ;  /* 0x000000ffff077224 */ /* 0x000fd800078e00ff */
[----:B------:R-:W-:Y:S05]  /*161d0*/  @!P0 BRA `(.L_x_2118) ;  /* 0x0000000000108947 */ /* 0x000fea0003800000 */
[----:B------:R-:W-:Y:S01]  /*161e0*/  UMOV UR4, 0xffffffff ;  /* 0xffffffff00047882 */ /* 0x000fe20000000000 */
[----:B------:R-:W-:Y:S02]  /*161f0*/  VIADD R12, R6, 0xffffffff ;  /* 0xffffffff060c7836 */ /* 0x000fe40000000000 */
[----:B------:R-:W-:Y:S05]  /*16200*/  BRA.DIV UR4, `(.L_x_2119) ;  /* 0x0000001a04487947 */ /* 0x000fea000b800000 */
[----:B------:R3:W4:Y:S02]  /*16210*/  SHFL.IDX PT, R7, R2, R12, 0x1f ;  /* 0x00001f0c02077589 */ /* 0x00072400000e0000 */
.L_x_2118:
[----:B0--3--:R-:W0:Y:S01]  /*16220*/  LDC.64 R2, c[0x0][0xc68] ;  /* 0x00031a00ff027b82 */ /* 0x009e220000000a00 */
[----:B------:R-:W-:Y:S01]  /*16230*/  IMAD.IADD R19, R6, 0x1, R19 ;  /* 0x0000000106137824 */ /* 0x000fe200078e0213 */
[----:B------:R-:W-:-:S03]  /*16240*/  ULDC.64 UR4, c[0x0][0x208] ;  /* 0x0000820000047ab9 */ /* 0x000fc60000000a00 */
        /* <DEDUP_REMOVED lines=27> */
[----:B------:R-:W-:Y:S02]  /*16400*/  @!P0 IADD3 R9, -R9, RZ, RZ ;  /* 0x000000ff09098210 */ /* 0x000fe40007ffe1ff */
        /* <DEDUP_REMOVED lines=37> */
.L_x_2112:
[----:B------:R-:W-:Y:S01]  /*16660*/  UMOV UR4, URZ ;  /* 0x0000003f00047c82 */ /* 0x000fe20008000000 */
[----:B------:R-:W-:Y:S01]  /*16670*/  UMOV UR5, URZ ;  /* 0x0000003f00057c82 */ /* 0x000fe20008000000 */
[----:B------:R-:W-:Y:S01]  /*16680*/  ULDC UR6, c[0x0][0xc14] ;  /* 0x0003050000067ab9 */ /* 0x000fe20000000800 */
[----:B------:R-:W-:Y:S02]  /*16690*/  IMAD.MOV.U32 R16, RZ, RZ, R4 ;  /* 0x000000ffff107224 */ /* 0x000fe400078e0004 */
[----:B------:R-:W-:Y:S02]  /*166a0*/  IMAD.U32 R17, RZ, RZ, UR4 ;  /* 0x00000004ff117e24 */ /* 0x000fe4000f8e00ff */
[----:B------:R-:W-:Y:S02]  /*166b0*/  IMAD.U32 R18, RZ, RZ, UR5 ;  /* 0x00000005ff127e24 */ /* 0x000fe4000f8e00ff */
[----:B------:R-:W-:-:S07]  /*166c0*/  IMAD.U32 R19, RZ, RZ, UR6 ;  /* 0x00000006ff137e24 */ /* 0x000fce000f8e00ff */
.L_x_2120:
        /* <DEDUP_REMOVED lines=12> */
.L_x_2054:
[----:B-1----:R-:W3:Y:S01]  /*16790*/  LDL.LU R0, [R1+0x20] ;  /* 0x0000200001007983 */ /* 0x002ee20000300800 */
[----:B------:R-:W-:Y:S01]  /*167a0*/  BSSY B0, `(.L_x_2122) ;  /* 0x000000b000007945 */ /* 0x000fe20003800000 */
[----:B------:R-:W1:Y:S01]  /*167b0*/  S2R R5, SR_CgaCtaId ;  /* 0x0000000000057919 */ /* 0x000e620000008800 */
[----:B---3--:R-:W-:-:S04]  /*167c0*/  IADD3 R0, R0, 0x1, RZ ;  /* 0x0000000100007810 */ /* 0x008fc80007ffe0ff */
        /* <DEDUP_REMOVED lines=8> */
.L_x_2176:
[----:B------:R-:W-:Y:S05]  /*16850*/  BSYNC B0 ;  /* 0x0000000000007941 */ /* 0x000fea0003800000 */
.L_x_2122:
[----:B------:R-:W-:-:S03]  /*16860*/  UMOV UR4, 0xffffffff ;  /* 0xffffffff00047882 */ /* 0x000fc60000000000 */
[----:B------:R-:W-:Y:S05]  /*16870*/  BRA.DIV UR4, `(.L_x_2124) ;  /* 0x0000001204e87947 */ /* 0x000fea000b800000 */
[----:B------:R-:W2:Y:S02]  /*16880*/  S2R R2, SR_TID.X ;  /* 0x0000000000027919 */ /* 0x000ea40000002100 */
[----:B--2---:R-:W-:-:S04]  /*16890*/  SHF.R.U32.HI R2, RZ, 0x5, R2 ;  /* 0x00000005ff027819 */ /* 0x004fc80000011602 */
[----:B------:R-:W-:-:S05]  /*168a0*/  LOP3.LUT R2, R2, 0x3, RZ, 0xc0, !PT ;  /* 0x0000000302027812 */ /* 0x000fca00078ec0ff */
[----:B------:R2:W3:Y:S02]  /*168b0*/  SHFL.IDX PT, R14, R2, RZ, 0x1f ;  /* 0x00001fff020e7589 */ /* 0x0004e400000e0000 */
.L_x_2179:
[----:B---3--:R-:W-:Y:S01]  /*168c0*/  ISETP.NE.AND P0, PT, R14, RZ, PT ;  /* 0x000000ff0e00720c */ /* 0x008fe20003f05270 */
[----:B------:R-:W-:-:S12]  /*168d0*/  BSSY B0, `(.L_x_2125) ;  /* 0x0000029000007945 */ /* 0x000fd80003800000 */
[----:B------:R-:W-:Y:S05]  /*168e0*/  @P0 BRA `(.L_x_2126) ;  /* 0x00000000009c0947 */ /* 0x000fea0003800000 */
[----:B------:R-:W-:-:S03]  /*168f0*/  UMOV UR4, 0xffffffff ;  /* 0xffffffff00047882 */ /* 0x000fc60000000000 */
[----:B------:R-:W-:Y:S05]  /*16900*/  BRA.DIV UR4, `(.L_x_2127) ;  /* 0x0000001204f87947 */ /* 0x000fea000b800000 */
[----:B------:R-:W-:-:S13]  /*16910*/  ELECT P6, URZ, PT ;  /* 0x00000000003f782f */ /* 0x000fda00038c0000 */
.L_x_2182:
        /* <DEDUP_REMOVED lines=8> */
.L_x_2128:
        /* <DEDUP_REMOVED lines=14> */
.L_x_2183:
[----:B------:R-:W2:Y:S02]  /*16a80*/  SYNCS.PHASECHK.TRANS64.TRYWAIT P0, [R7+URZ], R2 ;  /* 0x00000002070075a7 */ /* 0x000ea4000800017f */
[----:B--2---:R-:W-:Y:S05]  /*16a90*/  @!P0 BRA `(.L_x_2130) ;  /* 0x0000001000c88947 */ /* 0x004fea0003800000 */
.L_x_2184:
[----:B------:R-:W-:Y:S05]  /*16aa0*/  @!P2 BRA `(.L_x_2131) ;  /* 0x000000000004a947 */ /* 0x000fea0003800000 */
[----:B------:R-:W-:Y:S01]  /*16ab0*/  BPT.TRAP 0x1 ;  /* 0x000000040000795c */ /* 0x000fe20000300000 */
.L_x_2131:
[----:B------:R-:W3:Y:S01]  /*16ac0*/  LDL.LU R4, [R1] ;  /* 0x0000000001047983 */ /* 0x000ee20000300800 */
[----:B------:R-:W-:-:S04]  /*16ad0*/  VIADD R0, R0, 0x36860 ;  /* 0x0003686000007836 */ /* 0x000fc80000000000 */
[----:B---3--:R-:W-:-:S04]  /*16ae0*/  IMAD R4, R4, 0x8, R0 ;  /* 0x0000000804047824 */ /* 0x008fc800078e0200 */
[----:B------:R-:W3:Y:S02]  /*16af0*/  SYNCS.PHASECHK.TRANS64.TRYWAIT P0, [R4+URZ], R5 ;  /* 0x00000005040075a7 */ /* 0x000ee4000800017f */
[----:B---3--:R-:W-:Y:S05]  /*16b00*/  @!P0 BRA `(.L_x_2132) ;  /* 0x0000001000c08947 */ /* 0x008fea0003800000 */
.L_x_2185:
[----:B------:R-:W-:-:S07]  /*16b10*/  IMAD R3, R3, 0x8, R0 ;  /* 0x0000000803037824 */ /* 0x000fce00078e0200 */
.L_x_2133:
[----:B----4-:R4:W0:Y:S02]  /*16b20*/  SYNCS.PHASECHK.TRANS64.TRYWAIT P0, [R3+URZ], R2 ;  /* 0x00000002030075a7 */ /* 0x010824000800017f */
[----:B0-----:R-:W-:Y:S05]  /*16b30*/  @!P0 NANOSLEEP.SYNCS 0x989680 ;  /* 0x009896800000895d */ /* 0x001fea0003900000 */
[----:B------:R-:W0:Y:S02]  /*16b40*/  @!P0 SYNCS.PHASECHK.TRANS64 P0, [R3+URZ], R2 ;  /* 0x00000002030085a7 */ /* 0x000e24000800007f */
[----:B0-----:R-:W-:Y:S05]  /*16b50*/  @!P0 BRA `(.L_x_2133) ;  /* 0xfffffffc00f08947 */ /* 0x001fea000383ffff */
.L_x_2126:
[----:B------:R-:W-:Y:S05]  /*16b60*/  BSYNC B0 ;  /* 0x0000000000007941 */ /* 0x000fea0003800000 */
.L_x_2125:
[----:B------:R-:W-:Y:S05]  /*16b70*/  EXIT ;  /* 0x000000000000794d */ /* 0x000fea0003800000 */
.L_x_1998:
[----:B0-----:R-:W-:-:S04]  /*16b80*/  IMAD.U32 R3, RZ, RZ, UR60 ;  /* 0x0000003cff037e24 */ /* 0x001fc8000f8e00ff */
[----:B------:R0:W1:Y:S03]  /*16b90*/  SYNCS.PHASECHK.TRANS64.TRYWAIT P1, [R3+URZ+0x36800], R0 ;  /* 0x03680000030075a7 */ /* 0x000066000802017f */
[----:B-1----:R-:W-:Y:S05]  /*16ba0*/  @!P1 NANOSLEEP.SYNCS 0x989680 ;  /* 0x009896800000995d */ /* 0x002fea0003900000 */
[----:B------:R-:W1:Y:S02]  /*16bb0*/  @!P1 SYNCS.PHASECHK.TRANS64 P1, [R3+URZ+0x36800], R0 ;  /* 0x03680000030095a7 */ /* 0x000e64000802007f */
[----:B-1----:R-:W-:Y:S05]  /*16bc0*/  @!P1 BRA `(.L_x_1998) ;  /* 0xfffffffc00ec9947 */ /* 0x002fea000383ffff */
[----:B------:R-:W-:Y:S05]  /*16bd0*/  BRA `(.L_x_2134) ;  /* 0xfffffeac00a47947 */ /* 0x000fea000383ffff */
.L_x_2002:
[----:B-1----:R1:W2:Y:S02]  /*16be0*/  SYNCS.PHASECHK.TRANS64.TRYWAIT P2, [R2+URZ+0x36830], R3 ;  /* 0x03683003020075a7 */ /* 0x0022a4000804017f */
[----:B--2---:R-:W-:Y:S05]  /*16bf0*/  @!P2 NANOSLEEP.SYNCS 0x989680 ;  /* 0x009896800000a95d */ /* 0x004fea0003900000 */
[----:B------:R-:W2:Y:S02]  /*16c00*/  @!P2 SYNCS.PHASECHK.TRANS64 P2, [R2+URZ+0x36830], R3 ;  /* 0x036830030200a5a7 */ /* 0x000ea4000804007f */
[----:B--2---:R-:W-:Y:S05]  /*16c10*/  @!P2 BRA `(.L_x_2002) ;  /* 0xfffffffc00f0a947 */ /* 0x004fea000383ffff */
[----:B------:R-:W-:Y:S05]  /*16c20*/  BRA `(.L_x_2001) ;  /* 0xfffffeac00cc7947 */ /* 0x000fea000383ffff */
.L_x_2007:
[----:B-1----:R-:W-:-:S04]  /*16c30*/  IMAD.U32 R5, RZ, RZ, UR39 ;  /* 0x00000027ff057e24 */ /* 0x002fc8000f8e00ff */
[----:B------:R1:W2:Y:S03]  /*16c40*/  SYNCS.PHASECHK.TRANS64.TRYWAIT P2, [R5+URZ+0x36830], R0 ;  /* 0x03683000050075a7 */ /* 0x0002a6000804017f */
[----:B--2---:R-:W-:Y:S05]  /*16c50*/  @!P2 NANOSLEEP.SYNCS 0x989680 ;  /* 0x009896800000a95d */ /* 0x004fea0003900000 */
[----:B------:R-:W2:Y:S02]  /*16c60*/  @!P2 SYNCS.PHASECHK.TRANS64 P2, [R5+URZ+0x36830], R0 ;  /* 0x036830000500a5a7 */ /* 0x000ea4000804007f */
[----:B--2---:R-:W-:Y:S05]  /*16c70*/  @!P2 BRA `(.L_x_2007) ;  /* 0xfffffffc00eca947 */ /* 0x004fea000383ffff */
[----:B------:R-:W-:Y:S05]  /*16c80*/  BRA `(.L_x_2006) ;  /* 0xfffffef000b47947 */ /* 0x000fea000383ffff */
.L_x_2011:
[----:B-1----:R-:W-:-:S04]  /*16c90*/  IMAD.U32 R3, RZ, RZ, UR10 ;  /* 0x0000000aff037e24 */ /* 0x002fc8000f8e00ff */
[----:B------:R1:W2:Y:S03]  /*16ca0*/  SYNCS.PHASECHK.TRANS64.TRYWAIT P2, [R3+URZ+0x36850], R0 ;  /* 0x03685000030075a7 */ /* 0x0002a6000804017f */
[----:B--2---:R-:W-:Y:S05]  /*16cb0*/  @!P2 NANOSLEEP.SYNCS 0x989680 ;  /* 0x009896800000a95d */ /* 0x004fea0003900000 */
[----:B------:R-:W2:Y:S02]  /*16cc0*/  @!P2 SYNCS.PHASECHK.TRANS64 P2, [R3+URZ+0x36850], R0 ;  /* 0x036850000300a5a7 */ /* 0x000ea4000804007f */
[----:B--2---:R-:W-:Y:S05]  /*16cd0*/  @!P2 BRA `(.L_x_2011) ;  /* 0xfffffffc00eca947 */ /* 0x004fea000383ffff */
[----:B------:R-:W-:Y:S05]  /*16ce0*/  BRA `(.L_x_2010) ;  /* 0xffffff18002c7947 */ /* 0x000fea000383ffff */
.L_x_2017:
[----:B-1----:R-:W-:-:S04]  /*16cf0*/  IMAD.U32 R5, RZ, RZ, UR6 ;  /* 0x00000006ff057e24 */ /* 0x002fc8000f8e00ff */
[----:B------:R1:W2:Y:S03]  /*16d00*/  SYNCS.PHASECHK.TRANS64.TRYWAIT P2, [R5+URZ+0x36830], R0 ;  /* 0x03683000050075a7 */ /* 0x0002a6000804017f */
[----:B--2---:R-:W-:Y:S05]  /*16d10*/  @!P2 NANOSLEEP.SYNCS 0x989680 ;  /* 0x009896800000a95d */ /* 0x004fea0003900000 */
[----:B------:R-:W2:Y:S02]  /*16d20*/  @!P2 SYNCS.PHASECHK.TRANS64 P2, [R5+URZ+0x36830], R0 ;  /* 0x036830000500a5a7 */ /* 0x000ea4000804007f */
[----:B--2---:R-:W-:Y:S05]  /*16d30*/  @!P2 BRA `(.L_x_2017) ;  /* 0xfffffffc00eca947 */ /* 0x004fea000383ffff */
[----:B------:R-:W-:Y:S05]  /*16d40*/  BRA `(.L_x_2016) ;  /* 0xffffff3400887947 */ /* 0x000fea000383ffff */
.L_x_2021:
[----:B-1----:R-:W-:-:S04]  /*16d50*/  IMAD.U32 R3, RZ, RZ, UR11 ;  /* 0x0000000bff037e24 */ /* 0x002fc8000f8e00ff */
[----:B------:R1:W2:Y:S03]  /*16d60*/  SYNCS.PHASECHK.TRANS64.TRYWAIT P2, [R3+URZ+0x36850], R0 ;  /* 0x03685000030075a7 */ /* 0x0002a6000804017f */
[----:B--2---:R-:W-:Y:S05]  /*16d70*/  @!P2 NANOSLEEP.SYNCS 0x989680 ;  /* 0x009896800000a95d */ /* 0x004fea0003900000 */
[----:B------:R-:W2:Y:S02]  /*16d80*/  @!P2 SYNCS.PHASECHK.TRANS64 P2, [R3+URZ+0x36850], R0 ;  /* 0x036850000300a5a7 */ /* 0x000ea4000804007f */
[----:B--2---:R-:W-:Y:S05]  /*16d90*/  @!P2 BRA `(.L_x_2021) ;  /* 0xfffffffc00eca947 */ /* 0x004fea000383ffff */
[----:B------:R-:W-:Y:S05]  /*16da0*/  BRA `(.L_x_2020) ;  /* 0xffffff5800fc7947 */ /* 0x000fea000383ffff */
.L_x_2026:
[----:B-1----:R-:W-:-:S04]  /*16db0*/  IMAD.U32 R3, RZ, RZ, UR5 ;  /* 0x00000005ff037e24 */ /* 0x002fc8000f8e00ff */
[----:B------:R1:W2:Y:S03]  /*16dc0*/  SYNCS.PHASECHK.TRANS64.TRYWAIT P0, [R3+URZ+0x36850], R2 ;  /* 0x03685002030075a7 */ /* 0x0002a6000800017f */
[----:B--2---:R-:W-:Y:S05]  /*16dd0*/  @!P0 NANOSLEEP.SYNCS 0x989680 ;  /* 0x009896800000895d */ /* 0x004fea0003900000 */
[----:B------:R-:W2:Y:S02]  /*16de0*/  @!P0 SYNCS.PHASECHK.TRANS64 P0, [R3+URZ+0x36850], R2 ;  /* 0x03685002030085a7 */ /* 0x000ea4000800007f */
[----:B--2---:R-:W-:Y:S05]  /*16df0*/  @!P0 BRA `(.L_x_2026) ;  /* 0xfffffffc00ec8947 */ /* 0x004fea000383ffff */
[----:B------:R-:W-:Y:S05]  /*16e00*/  BRA `(.L_x_2025) ;  /* 0xffffff7400ac7947 */ /* 0x000fea000383ffff */
.L_x_2067:
[----:B------:R-:W1:Y:S01]  /*16e10*/  S2R R8, SR_TID.X ;  /* 0x0000000000087919 */ /* 0x000e620000002100 */
[----:B------:R-:W-:Y:S01]  /*16e20*/  BSSY B0, `(.L_x_2135) ;  /* 0x000000a000007945 */ /* 0x000fe20003800000 */
[----:B------:R-:W-:Y:S01]  /*16e30*/  IMAD.MOV.U32 R12, RZ, RZ, RZ ;  /* 0x000000ffff0c7224 */ /* 0x000fe200078e00ff */
[----:B------:R-:W-:Y:S01]  /*16e40*/  MOV R11, 0x1f ;  /* 0x0000001f000b7802 */ /* 0x000fe20000000f00 */
[----:B------:R-:W-:Y:S01]  /*16e50*/  IMAD.MOV.U32 R15, RZ, RZ, -0x1 ;  /* 0xffffffffff0f7424 */ /* 0x000fe200078e00ff */
[----:B-1----:R-:W-:-:S04]  /*16e60*/  SHF.R.U32.HI R8, RZ, 0x5, R8 ;  /* 0x00000005ff087819 */ /* 0x002fc80000011608 */
[----:B------:R-:W-:-:S05]  /*16e70*/  LOP3.LUT R8, R8, 0x3, RZ, 0xc0, !PT ;  /* 0x0000000308087812 */ /* 0x000fca00078ec0ff */
[----:B0-----:R-:W-:-:S07]  /*16e80*/  IMAD.MOV.U32 R13, RZ, RZ, R8 ;  /* 0x000000ffff0d7224 */ /* 0x001fce00078e0008 */
[----:B------:R-:W-:Y:S05]  /*16e90*/  WARPSYNC.COLLECTIVE R15, `(.L_x_2136) ;  /* 0x000000000f087348 */ /* 0x000fea0003c00000 */
[----:B------:R0:W1:Y:S02]  /*16ea0*/  SHFL.IDX P6, R14, R13, R12, R11 ;  /* 0x0000000c0d0e7389 */ /* 0x00006400000c000b */
[----:B01----:R-:W-:Y:S01]  /*16eb0*/  ENDCOLLECTIVE ;  /* 0x000000000000791b */ /* 0x003fe20003800000 */
.L_x_2136:
[----:B------:R-:W-:Y:S05]  /*16ec0*/  BSYNC B0 ;  /* 0x0000000000007941 */ /* 0x000fea0003800000 */
.L_x_2135:
[----:B------:R-:W-:Y:S05]  /*16ed0*/  BRA `(.L_x_2137) ;  /* 0xffffffc4002c7947 */ /* 0x000fea000383ffff */
.L_x_2068:
[----:B------:R-:W-:Y:S01]  /*16ee0*/  BSSY B0, `(.L_x_2138) ;  /* 0x0000006000007945 */ /* 0x000fe20003800000 */
[----:B------:R-:W-:-:S07]  /*16ef0*/  IMAD.MOV.U32 R15, RZ, RZ, -0x1 ;  /* 0xffffffffff0f7424 */ /* 0x000fce00078e00ff */
[----:B------:R-:W-:Y:S05]  /*16f00*/  WARPSYNC.COLLECTIVE R15, `(.L_x_2139) ;  /* 0x000000000f0c7348 */ /* 0x000fea0003c00000 */
[----:B------:R-:W-:Y:S02]  /*16f10*/  ELECT P6, UR62, PT ;  /* 0x00000000003e782f */ /* 0x000fe400038c0000 */
[----:B------:R-:W-:Y:S01]  /*16f20*/  MOV R14, UR62 ;  /* 0x0000003e000e7c02 */ /* 0x000fe20008000f00 */
[----:B------:R-:W-:Y:S10]  /*16f30*/  ENDCOLLECTIVE ;  /* 0x000000000000791b */ /* 0x000ff40003800000 */
.L_x_2139:
[----:B------:R-:W-:Y:S05]  /*16f40*/  BSYNC B0 ;  /* 0x0000000000007941 */ /* 0x000fea0003800000 */
.L_x_2138:
[----:B------:R-:W-:Y:S05]  /*16f50*/  BRA `(.L_x_2140) ;  /* 0xffffffc4001c7947 */ /* 0x000fea000383ffff */
.L_x_2071:
[----:B0-----:R0:W1:Y:S02]  /*16f60*/  SYNCS.PHASECHK.TRANS64.TRYWAIT P0, [R8+URZ+0x36840], R9 ;  /* 0x03684009080075a7 */ /* 0x001064000800017f */
[----:B-1----:R-:W-:Y:S05]  /*16f70*/  @!P0 NANOSLEEP.SYNCS 0x989680 ;  /* 0x009896800000895d */ /* 0x002fea0003900000 */
[----:B------:R-:W1:Y:S02]  /*16f80*/  @!P0 SYNCS.PHASECHK.TRANS64 P0, [R8+URZ+0x36840], R9 ;  /* 0x03684009080085a7 */ /* 0x000e64000800007f */
[----:B-1----:R-:W-:Y:S05]  /*16f90*/  @!P0 BRA `(.L_x_2071) ;  /* 0xfffffffc00f08947 */ /* 0x002fea000383ffff */
[----:B------:R-:W-:Y:S05]  /*16fa0*/  BRA `(.L_x_2141) ;  /* 0xffffffc400887947 */ /* 0x000fea000383ffff */
.L_x_2074:
        /* <DEDUP_REMOVED lines=8> */
.L_x_2082:
[----:B0-----:R0:W1:Y:S02]  /*17030*/  SYNCS.PHASECHK.TRANS64.TRYWAIT P0, [R2+URZ+0x36840], R3 ;  /* 0x03684003020075a7 */ /* 0x001064000800017f */
[----:B-1----:R-:W-:Y:S05]  /*17040*/  @!P0 NANOSLEEP.SYNCS 0x989680 ;  /* 0x009896800000895d */ /* 0x002fea0003900000 */
[----:B------:R-:W1:Y:S02]  /*17050*/  @!P0 SYNCS.PHASECHK.TRANS64 P0, [R2+URZ+0x36840], R3 ;  /* 0x03684003020085a7 */ /* 0x000e64000800007f */
[----:B-1----:R-:W-:Y:S05]  /*17060*/  @!P0 BRA `(.L_x_2082) ;  /* 0xfffffffc00f08947 */ /* 0x002fea000383ffff */
[----:B------:R-:W-:Y:S05]  /*17070*/  BRA `(.L_x_2143) ;  /* 0xffffffcc008c7947 */ /* 0x000fea000383ffff */
.L_x_2084:
[----:B0-----:R0:W1:Y:S02]  /*17080*/  SYNCS.PHASECHK.TRANS64.TRYWAIT P0, [R3+URZ+0x60], R2 ;  /* 0x00006002030075a7 */ /* 0x001064000800017f */
[----:B-1----:R-:W-:Y:S05]  /*17090*/  @!P0 NANOSLEEP.SYNCS 0x989680 ;  /* 0x009896800000895d */ /* 0x002fea0003900000 */
[----:B------:R-:W1:Y:S02]  /*170a0*/  @!P0 SYNCS.PHASECHK.TRANS64 P0, [R3+URZ+0x60], R2 ;  /* 0x00006002030085a7 */ /* 0x000e64000800007f */
[----:B-1----:R-:W-:Y:S05]  /*170b0*/  @!P0 BRA `(.L_x_2084) ;  /* 0xfffffffc00f08947 */ /* 0x002fea000383ffff */
[----:B------:R-:W-:Y:S05]  /*170c0*/  BRA `(.L_x_2144) ;  /* 0xffffffd000387947 */ /* 0x000fea000383ffff */
.L_x_2089:
[----:B-1----:R1:W2:Y:S02]  /*170d0*/  SYNCS.PHASECHK.TRANS64.TRYWAIT P0, [R2+URZ+0x36840], R3 ;  /* 0x03684003020075a7 */ /* 0x0022a4000800017f */
[----:B--2---:R-:W-:Y:S05]  /*170e0*/  @!P0 NANOSLEEP.SYNCS 0x989680 ;  /* 0x009896800000895d */ /* 0x004fea0003900000 */
[----:B------:R-:W2:Y:S02]  /*170f0*/  @!P0 SYNCS.PHASECHK.TRANS64 P0, [R2+URZ+0x36840], R3 ;  /* 0x03684003020085a7 */ /* 0x000ea4000800007f */
[----:B--2---:R-:W-:Y:S05]  /*17100*/  @!P0 BRA `(.L_x_2089) ;  /* 0xfffffffc00f08947 */ /* 0x004fea000383ffff */
[----:B------:R-:W-:Y:S05]  /*17110*/  BRA `(.L_x_2145) ;  /* 0xffffffd400ac7947 */ /* 0x000fea000383ffff */
.L_x_2091:
[----:B0-----:R0:W1:Y:S02]  /*17120*/  SYNCS.PHASECHK.TRANS64.TRYWAIT P1, [R3+URZ+0x60], R2 ;  /* 0x00006002030075a7 */ /* 0x001064000802017f */
[----:B-1----:R-:W-:Y:S05]  /*17130*/  @!P1 NANOSLEEP.SYNCS 0x989680 ;  /* 0x009896800000995d */ /* 0x002fea0003900000 */
[----:B------:R-:W1:Y:S02]  /*17140*/  @!P1 SYNCS.PHASECHK.TRANS64 P1, [R3+URZ+0x60], R2 ;  /* 0x00006002030095a7 */ /* 0x000e64000802007f */
[----:B-1----:R-:W-:Y:S05]  /*17150*/  @!P1 BRA `(.L_x_2091) ;  /* 0xfffffffc00f09947 */ /* 0x002fea000383ffff */
[----:B------:R-:W-:Y:S05]  /*17160*/  BRA `(.L_x_2146) ;  /* 0xffffffd800587947 */ /* 0x000fea000383ffff */
.L_x_2096:
[----:B--2---:R2:W3:Y:S02]  /*17170*/  SYNCS.PHASECHK.TRANS64.TRYWAIT P0, [R2+URZ+0x36840], R3 ;  /* 0x03684003020075a7 */ /* 0x0044e4000800017f */
[----:B---3--:R-:W-:Y:S05]  /*17180*/  @!P0 NANOSLEEP.SYNCS 0x989680 ;  /* 0x009896800000895d */ /* 0x008fea0003900000 */
[----:B------:R-:W3:Y:S02]  /*17190*/  @!P0 SYNCS.PHASECHK.TRANS64 P0, [R2+URZ+0x36840], R3 ;  /* 0x03684003020085a7 */ /* 0x000ee4000800007f */
[----:B---3--:R-:W-:Y:S05]  /*171a0*/  @!P0 BRA `(.L_x_2096) ;  /* 0xfffffffc00f08947 */ /* 0x008fea000383ffff */
[----:B------:R-:W-:Y:S05]  /*171b0*/  BRA `(.L_x_2147) ;  /* 0xffffffdc00907947 */ /* 0x000fea000383ffff */
.L_x_2098:
[----:B0-----:R0:W1:Y:S02]  /*171c0*/  SYNCS.PHASECHK.TRANS64.TRYWAIT P1, [R2+URZ+0x60], R9 ;  /* 0x00006009020075a7 */ /* 0x001064000802017f */
[----:B-1----:R-:W-:Y:S05]  /*171d0*/  @!P1 NANOSLEEP.SYNCS 0x989680 ;  /* 0x009896800000995d */ /* 0x002fea0003900000 */
[----:B------:R-:W1:Y:S02]  /*171e0*/  @!P1 SYNCS.PHASECHK.TRANS64 P1, [R2+URZ+0x60], R9 ;  /* 0x00006009020095a7 */ /* 0x000e64000802007f */
[----:B-1----:R-:W-:Y:S05]  /*171f0*/  @!P1 BRA `(.L_x_2098) ;  /* 0xfffffffc00f09947 */ /* 0x002fea000383ffff */
[----:B------:R-:W-:Y:S05]  /*17200*/  BRA `(.L_x_2148) ;  /* 0xffffffe000407947 */ /* 0x000fea000383ffff */
.L_x_2105:
[----:B-1----:R1:W2:Y:S02]  /*17210*/  SYNCS.PHASECHK.TRANS64.TRYWAIT P0, [R3+URZ+0x36860], R2 ;  /* 0x03686002030075a7 */ /* 0x0022a4000800017f */
[----:B--2---:R-:W-:Y:S05]  /*17220*/  @!P0 NANOSLEEP.SYNCS 0x989680 ;  /* 0x009896800000895d */ /* 0x004fea0003900000 */
[----:B------:R-:W2:Y:S02]  /*17230*/  @!P0 SYNCS.PHASECHK.TRANS64 P0, [R3+URZ+0x36860], R2 ;  /* 0x03686002030085a7 */ /* 0x000ea4000800007f */
[----:B--2---:R-:W-:Y:S05]  /*17240*/  @!P0 BRA `(.L_x_2105) ;  /* 0xfffffffc00f08947 */ /* 0x004fea000383ffff */
[----:B------:R-:W-:Y:S05]  /*17250*/  BRA `(.L_x_2149) ;  /* 0xffffffe400607947 */ /* 0x000fea000383ffff */
.L_x_2107:
[----:B------:R-:W-:Y:S01]  /*17260*/  BSSY B0, `(.L_x_2150) ;  /* 0x0000008000007945 */ /* 0x000fe20003800000 */
[----:B0-----:R-:W-:Y:S02]  /*17270*/  IMAD.MOV.U32 R13, RZ, RZ, R16 ;  /* 0x000000ffff0d7224 */ /* 0x001fe400078e0010 */
[----:B------:R-:W-:Y:S02]  /*17280*/  IMAD.MOV.U32 R12, RZ, RZ, RZ ;  /* 0x000000ffff0c7224 */ /* 0x000fe400078e00ff */
[----:B------:R-:W-:Y:S02]  /*17290*/  IMAD.MOV.U32 R11, RZ, RZ, 0x1f ;  /* 0x0000001fff0b7424 */ /* 0x000fe400078e00ff */
[----:B------:R-:W-:-:S07]  /*172a0*/  IMAD.MOV.U32 R15, RZ, RZ, -0x1 ;  /* 0xffffffffff0f7424 */ /* 0x000fce00078e00ff */
[----:B-1----:R-:W-:Y:S05]  /*172b0*/  WARPSYNC.COLLECTIVE R15, `(.L_x_2151) ;  /* 0x000000000f087348 */ /* 0x002fea0003c00000 */
[----:B------:R0:W2:Y:S02]  /*172c0*/  SHFL.IDX P6, R14, R13, R12, R11 ;  /* 0x0000000c0d0e7389 */ /* 0x0000a400000c000b */
[----:B012---:R-:W-:Y:S01]  /*172d0*/  ENDCOLLECTIVE ;  /* 0x000000000000791b */ /* 0x007fe20003800000 */
.L_x_2151:
[----:B------:R-:W-:Y:S05]  /*172e0*/  BSYNC B0 ;  /* 0x0000000000007941 */ /* 0x000fea0003800000 */
.L_x_2150:
        /* <DEDUP_REMOVED lines=8> */
.L_x_2152:
[----:B------:R-:W-:Y:S01]  /*17370*/  IMAD.MOV.U32 R16, RZ, RZ, R14 ;  /* 0x000000ffff107224 */ /* 0x000fe200078e000e */
[----:B------:R-:W-:Y:S06]  /*17380*/  BRA `(.L_x_2153) ;  /* 0xffffffe800007947 */ /* 0x000fec000383ffff */
.L_x_2110:
[----:B------:R-:W-:Y:S01]  /*17390*/  BSSY B0, `(.L_x_2154) ;  /* 0x0000008000007945 */ /* 0x000fe20003800000 */
[----:B0----5:R-:W-:Y:S02]  /*173a0*/  IMAD.MOV.U32 R13, RZ, RZ, R17 ;  /* 0x000000ffff0d7224 */ /* 0x021fe400078e0011 */
[----:B------:R-:W-:Y:S02]  /*173b0*/  IMAD.MOV.U32 R12, RZ, RZ, 0x1 ;  /* 0x00000001ff0c7424 */ /* 0x000fe400078e00ff */
[----:B------:R-:W-:Y:S02]  /*173c0*/  IMAD.MOV.U32 R11, RZ, RZ, RZ ;  /* 0x000000ffff0b7224 */ /* 0x000fe400078e00ff */
[----:B------:R-:W-:-:S07]  /*173d0*/  IMAD.MOV.U32 R15, RZ, RZ, -0x1 ;  /* 0xffffffffff0f7424 */ /* 0x000fce00078e00ff */
[----:B-1234-:R-:W-:Y:S05]  /*173e0*/  WARPSYNC.COLLECTIVE R15, `(.L_x_2155) ;  /* 0x000000000f087348 */ /* 0x01efea0003c00000 */
[----:B------:R0:W0:Y:S02]  /*173f0*/  SHFL.UP P6, R14, R13, R12, R11 ;  /* 0x0400000c0d0e7389 */ /* 0x00002400000c000b */
[----:B01234-:R-:W-:Y:S01]  /*17400*/  ENDCOLLECTIVE ;  /* 0x000000000000791b */ /* 0x01ffe20003800000 */
.L_x_2155:
[----:B------:R-:W-:Y:S05]  /*17410*/  BSYNC B0 ;  /* 0x0000000000007941 */ /* 0x000fea0003800000 */
.L_x_2154:
[----:B------:R-:W-:Y:S01]  /*17420*/  ISETP.NE.AND P0, PT, R6, RZ, PT ;  /* 0x000000ff0600720c */ /* 0x000fe20003f05270 */
[----:B------:R-:W-:Y:S01]  /*17430*/  IMAD.MOV.U32 R11, RZ, RZ, RZ ;  /* 0x000000ffff0b7224 */ /* 0x000fe200078e00ff */
[----:B------:R-:W-:Y:S01]  /*17440*/  MOV R12, 0x2 ;  /* 0x00000002000c7802 */ /* 0x000fe20000000f00 */
[----:B------:R-:W-:Y:S01]  /*17450*/  IMAD.MOV.U32 R15, RZ, RZ, -0x1 ;  /* 0xffffffffff0f7424 */ /* 0x000fe200078e00ff */
[----:B------:R-:W-:Y:S02]  /*17460*/  SEL R14, R14, RZ, P0 ;  /* 0x000000ff0e0e7207 */ /* 0x000fe40000000000 */
[----:B------:R-:W-:-:S03]  /*17470*/  ISETP.GE.U32.AND P0, PT, R6, 0x2, PT ;  /* 0x000000020600780c */ /* 0x000fc60003f06070 */
[----:B------:R-:W-:-:S10]  /*17480*/  IMAD.IADD R13, R17, 0x1, R14 ;  /* 0x00000001110d7824 */ /* 0x000fd400078e020e */
[----:B------:R-:W-:Y:S05]  /*17490*/  WARPSYNC.COLLECTIVE R15, `(.L_x_2156) ;  /* 0x000000000f087348 */ /* 0x000fea0003c00000 */
[----:B------:R0:W1:Y:S02]  /*174a0*/  SHFL.UP P6, R14, R13, R12, R11 ;  /* 0x0400000c0d0e7389 */ /* 0x00006400000c000b */
[----:B01----:R-:W-:Y:S01]  /*174b0*/  ENDCOLLECTIVE ;  /* 0x000000000000791b */ /* 0x003fe20003800000 */
.L_x_2156:
        /* <DEDUP_REMOVED lines=8> */
.L_x_2157:
        /* <DEDUP_REMOVED lines=8> */
.L_x_2158:
        /* <DEDUP_REMOVED lines=8> */
.L_x_2159:
        /* <DEDUP_REMOVED lines=8> */
.L_x_2160:
[----:B------:R-:W-:Y:S05]  /*176c0*/  BRA `(.L_x_2161) ;  /* 0xffffffe400c87947 */ /* 0x000fea000383ffff */
.L_x_2115:
[----:B------:R-:W-:Y:S01]  /*176d0*/  BSSY B0, `(.L_x_2162) ;  /* 0x0000008000007945 */ /* 0x000fe20003800000 */
[----:B-----5:R-:W-:Y:S01]  /*176e0*/  IMAD.MOV.U32 R13, RZ, RZ, R17 ;  /* 0x000000ffff0d7224 */ /* 0x020fe200078e0011 */
[----:B------:R-:W-:Y:S01]  /*176f0*/  MOV R11, RZ ;  /* 0x000000ff000b7202 */ /* 0x000fe20000000f00 */
[----:B------:R-:W-:Y:S02]  /*17700*/  IMAD.MOV.U32 R12, RZ, RZ, 0x1 ;  /* 0x00000001ff0c7424 */ /* 0x000fe400078e00ff */
[----:B------:R-:W-:-:S07]  /*17710*/  IMAD.MOV.U32 R15, RZ, RZ, -0x1 ;  /* 0xffffffffff0f7424 */ /* 0x000fce00078e00ff */
[----:B0-----:R-:W-:Y:S05]  /*17720*/  WARPSYNC.COLLECTIVE R15, `(.L_x_2163) ;  /* 0x000000000f087348 */ /* 0x001fea0003c00000 */
[----:B------:R1:W2:Y:S02]  /*17730*/  SHFL.UP P6, R14, R13, R12, R11 ;  /* 0x0400000c0d0e7389 */ /* 0x0002a400000c000b */
[----:B012---:R-:W-:Y:S01]  /*17740*/  ENDCOLLECTIVE ;  /* 0x000000000000791b */ /* 0x007fe20003800000 */
.L_x_2163:
[----:B------:R-:W-:Y:S05]  /*17750*/  BSYNC B0 ;  /* 0x0000000000007941 */ /* 0x000fea0003800000 */
.L_x_2162:
        /* <DEDUP_REMOVED lines=10> */
.L_x_2164:
        /* <DEDUP_REMOVED lines=8> */
.L_x_2165:
        /* <DEDUP_REMOVED lines=8> */
.L_x_2166:
        /* <DEDUP_REMOVED lines=8> */
.L_x_2167:
        /* <DEDUP_REMOVED lines=8> */
.L_x_2168:
[----:B------:R-:W-:Y:S05]  /*17a00*/  BRA `(.L_x_2169) ;  /* 0xffffffe400b07947 */ /* 0x000fea000383ffff */
.L_x_2117:
[----:B------:R-:W-:Y:S01]  /*17a10*/  BSSY B0, `(.L_x_2170) ;  /* 0x0000006000007945 */ /* 0x000fe20003800000 */
[----:B------:R-:W-:Y:S01]  /*17a20*/  PLOP3.LUT P6, PT, P6, PT, PT, 0x8, 0x0 ;  /* 0x000000000000781c */ /* 0x000fe200037ce170 */
[----:B------:R-:W-:-:S12]  /*17a30*/  IMAD.MOV.U32 R15, RZ, RZ, -0x1 ;  /* 0xffffffffff0f7424 */ /* 0x000fd800078e00ff */
[----:B0-----:R-:W-:Y:S05]  /*17a40*/  WARPSYNC.COLLECTIVE R15, `(.L_x_2171) ;  /* 0x000000000f087348 */ /* 0x001fea0003c00000 */
[----:B------:R-:W-:Y:S01]  /*17a50*/  VOTE.ANY R14, PT, P6 ;  /* 0x00000000000e7806 */ /* 0x000fe200030e0100 */
[----:B0-----:R-:W-:Y:S06]  /*17a60*/  ENDCOLLECTIVE ;  /* 0x000000000000791b */ /* 0x001fec0003800000 */
.L_x_2171:
[----:B------:R-:W-:Y:S05]  /*17a70*/  BSYNC B0 ;  /* 0x0000000000007941 */ /* 0x000fea0003800000 */
.L_x_2170:
        /* <DEDUP_REMOVED lines=9> */
.L_x_2172:
[----:B------:R-:W-:Y:S01]  /*17b10*/  IMAD.MOV.U32 R17, RZ, RZ, R14 ;  /* 0x000000ffff117224 */ /* 0x000fe200078e000e */
[----:B------:R-:W-:Y:S06]  /*17b20*/  BRA `(.L_x_2173) ;  /* 0xffffffe400a07947 */ /* 0x000fec000383ffff */
.L_x_2119:
[----:B------:R-:W-:Y:S01]  /*17b30*/  BSSY B0, `(.L_x_2174) ;  /* 0x0000007000007945 */ /* 0x000fe20003800000 */
[----:B------:R-:W-:Y:S02]  /*17b40*/  IMAD.MOV.U32 R13, RZ, RZ, R2 ;  /* 0x000000ffff0d7224 */ /* 0x000fe400078e0002 */
[----:B------:R-:W-:Y:S02]  /*17b50*/  IMAD.MOV.U32 R11, RZ, RZ, 0x1f ;  /* 0x0000001fff0b7424 */ /* 0x000fe400078e00ff */
[----:B------:R-:W-:-:S07]  /*17b60*/  IMAD.MOV.U32 R15, RZ, RZ, -0x1 ;  /* 0xffffffffff0f7424 */ /* 0x000fce00078e00ff */
[----:B012---:R-:W-:Y:S05]  /*17b70*/  WARPSYNC.COLLECTIVE R15, `(.L_x_2175) ;  /* 0x000000000f087348 */ /* 0x007fea0003c00000 */
[----:B------:R3:W4:Y:S02]  /*17b80*/  SHFL.IDX P6, R14, R13, R12, R11 ;  /* 0x0000000c0d0e7389 */ /* 0x00072400000c000b */
[----:B01234-:R-:W-:Y:S01]  /*17b90*/  ENDCOLLECTIVE ;  /* 0x000000000000791b */ /* 0x01ffe20003800000 */
.L_x_2175:
[----:B------:R-:W-:Y:S05]  /*17ba0*/  BSYNC B0 ;  /* 0x0000000000007941 */ /* 0x000fea0003800000 */
.L_x_2174:
[----:B------:R-:W-:Y:S01]  /*17bb0*/  IMAD.MOV.U32 R7, RZ, RZ, R14 ;  /* 0x000000ffff077224 */ /* 0x000fe200078e000e */
[----:B------:R-:W-:Y:S06]  /*17bc0*/  BRA `(.L_x_2118) ;  /* 0xffffffe400947947 */ /* 0x000fec000383ffff */
.L_x_2123:
[----:B-1----:R1:W2:Y:S02]  /*17bd0*/  SYNCS.PHASECHK.TRANS64.TRYWAIT P0, [R0+URZ+0x36820], R3 ;  /* 0x03682003000075a7 */ /* 0x0022a4000800017f */
[----:B--2---:R-:W-:Y:S05]  /*17be0*/  @!P0 NANOSLEEP.SYNCS 0x989680 ;  /* 0x009896800000895d */ /* 0x004fea0003900000 */
[----:B------:R-:W2:Y:S02]  /*17bf0*/  @!P0 SYNCS.PHASECHK.TRANS64 P0, [R0+URZ+0x36820], R3 ;  /* 0x03682003000085a7 */ /* 0x000ea4000800007f */
[----:B--2---:R-:W-:Y:S05]  /*17c00*/  @!P0 BRA `(.L_x_2123) ;  /* 0xfffffffc00f08947 */ /* 0x004fea000383ffff */
[----:B------:R-:W-:Y:S05]  /*17c10*/  BRA `(.L_x_2176) ;  /* 0xffffffec000c7947 */ /* 0x000fea000383ffff */
.L_x_2124:
[----:B------:R-:W2:Y:S01]  /*17c20*/  S2R R2, SR_TID.X ;  /* 0x0000000000027919 */ /* 0x000ea20000002100 */
[----:B------:R-:W-:Y:S01]  /*17c30*/  BSSY B0, `(.L_x_2177) ;  /* 0x000000a000007945 */ /* 0x000fe20003800000 */
[----:B------:R-:W-:Y:S02]  /*17c40*/  IMAD.MOV.U32 R12, RZ, RZ, RZ ;  /* 0x000000ffff0c7224 */ /* 0x000fe400078e00ff */
[----:B------:R-:W-:Y:S02]  /*17c50*/  IMAD.MOV.U32 R11, RZ, RZ, 0x1f ;  /* 0x0000001fff0b7424 */ /* 0x000fe400078e00ff */
[----:B------:R-:W-:Y:S01]  /*17c60*/  IMAD.MOV.U32 R15, RZ, RZ, -0x1 ;  /* 0xffffffffff0f7424 */ /* 0x000fe200078e00ff */
[----:B--2---:R-:W-:-:S04]  /*17c70*/  SHF.R.U32.HI R2, RZ, 0x5, R2 ;  /* 0x00000005ff027819 */ /* 0x004fc80000011602 */
[----:B------:R-:W-:-:S05]  /*17c80*/  LOP3.LUT R2, R2, 0x3, RZ, 0xc0, !PT ;  /* 0x0000000302027812 */ /* 0x000fca00078ec0ff */
[----:B0-----:R-:W-:-:S07]  /*17c90*/  IMAD.MOV.U32 R13, RZ, RZ, R2 ;  /* 0x000000ffff0d7224 */ /* 0x001fce00078e0002 */
[----:B-1----:R-:W-:Y:S05]  /*17ca0*/  WARPSYNC.COLLECTIVE R15, `(.L_x_2178) ;  /* 0x000000000f087348 */ /* 0x002fea0003c00000 */
[----:B------:R0:W2:Y:S02]  /*17cb0*/  SHFL.IDX P6, R14, R13, R12, R11 ;  /* 0x0000000c0d0e7389 */ /* 0x0000a400000c000b */
[----:B012---:R-:W-:Y:S01]  /*17cc0*/  ENDCOLLECTIVE ;  /* 0x000000000000791b */ /* 0x007fe20003800000 */
.L_x_2178:
[----:B------:R-:W-:Y:S05]  /*17cd0*/  BSYNC B0 ;  /* 0x0000000000007941 */ /* 0x000fea0003800000 */
.L_x_2177:
[----:B------:R-:W-:Y:S05]  /*17ce0*/  BRA `(.L_x_2179) ;  /* 0xffffffe800f47947 */ /* 0x000fea000383ffff */
.L_x_2127:
[----:B------:R-:W-:Y:S01]  /*17cf0*/  BSSY B1, `(.L_x_2180) ;  /* 0x0000006000017945 */ /* 0x000fe20003800000 */
[----:B------:R-:W-:-:S07]  /*17d00*/  IMAD.MOV.U32 R15, RZ, RZ, -0x1 ;  /* 0xffffffffff0f7424 */ /* 0x000fce00078e00ff */
[----:B012---:R-:W-:Y:S05]  /*17d10*/  WARPSYNC.COLLECTIVE R15, `(.L_x_2181) ;  /* 0x000000000f0c7348 */ /* 0x007fea0003c00000 */
[----:B------:R-:W-:Y:S02]  /*17d20*/  ELECT P6, UR62, PT ;  /* 0x00000000003e782f */ /* 0x000fe400038c0000 */
[----:B------:R-:W-:Y:S01]  /*17d30*/  MOV R14, UR62 ;  /* 0x0000003e000e7c02 */ /* 0x000fe20008000f00 */
[----:B012---:R-:W-:Y:S10]  /*17d40*/  ENDCOLLECTIVE ;  /* 0x000000000000791b */ /* 0x007ff40003800000 */
.L_x_2181:
[----:B------:R-:W-:Y:S05]  /*17d50*/  BSYNC B1 ;  /* 0x0000000000017941 */ /* 0x000fea0003800000 */
.L_x_2180:
[----:B------:R-:W-:Y:S05]  /*17d60*/  BRA `(.L_x_2182) ;  /* 0xffffffe800ec7947 */ /* 0x000fea000383ffff */
.L_x_2129:
[----:B-1----:R1:W2:Y:S02]  /*17d70*/  SYNCS.PHASECHK.TRANS64.TRYWAIT P0, [R6+URZ], R5 ;  /* 0x00000005060075a7 */ /* 0x0022a4000800017f */
[----:B--2---:R-:W-:Y:S05]  /*17d80*/  @!P0 NANOSLEEP.SYNCS 0x989680 ;  /* 0x009896800000895d */ /* 0x004fea0003900000 */
[----:B------:R-:W2:Y:S02]  /*17d90*/  @!P0 SYNCS.PHASECHK.TRANS64 P0, [R6+URZ], R5 ;  /* 0x00000005060085a7 */ /* 0x000ea4000800007f */
[----:B--2---:R-:W-:Y:S05]  /*17da0*/  @!P0 BRA `(.L_x_2129) ;  /* 0xfffffffc00f08947 */ /* 0x004fea000383ffff */
[----:B------:R-:W-:Y:S05]  /*17db0*/  BRA `(.L_x_2183) ;  /* 0xffffffec00307947 */ /* 0x000fea000383ffff */
.L_x_2130:
[----:B--2---:R2:W3:Y:S02]  /*17dc0*/  SYNCS.PHASECHK.TRANS64.TRYWAIT P0, [R7+URZ], R2 ;  /* 0x00000002070075a7 */ /* 0x0044e4000800017f */
[----:B---3--:R-:W-:Y:S05]  /*17dd0*/  @!P0 NANOSLEEP.SYNCS 0x989680 ;  /* 0x009896800000895d */ /* 0x008fea0003900000 */
[----:B------:R-:W3:Y:S02]  /*17de0*/  @!P0 SYNCS.PHASECHK.TRANS64 P0, [R7+URZ], R2 ;  /* 0x00000002070085a7 */ /* 0x000ee4000800007f */
[----:B---3--:R-:W-:Y:S05]  /*17df0*/  @!P0 BRA `(.L_x_2130) ;  /* 0xfffffffc00f08947 */ /* 0x008fea000383ffff */
[----:B------:R-:W-:Y:S05]  /*17e00*/  BRA `(.L_x_2184) ;  /* 0xffffffec00247947 */ /* 0x000fea000383ffff */
.L_x_2132:
[----:B---3--:R3:W4:Y:S02]  /*17e10*/  SYNCS.PHASECHK.TRANS64.TRYWAIT P0, [R4+URZ], R5 ;  /* 0x00000005040075a7 */ /* 0x008724000800017f */
[----:B----4-:R-:W-:Y:S05]  /*17e20*/  @!P0 NANOSLEEP.SYNCS 0x989680 ;  /* 0x009896800000895d */ /* 0x010fea0003900000 */
[----:B------:R-:W4:Y:S02]  /*17e30*/  @!P0 SYNCS.PHASECHK.TRANS64 P0, [R4+URZ], R5 ;  /* 0x00000005040085a7 */ /* 0x000f24000800007f */
[----:B----4-:R-:W-:Y:S05]  /*17e40*/  @!P0 BRA `(.L_x_2132) ;  /* 0xfffffffc00f08947 */ /* 0x010fea000383ffff */
[----:B------:R-:W-:Y:S05]  /*17e50*/  BRA `(.L_x_2185) ;  /* 0xffffffec002c7947 */ /* 0x000fea000383ffff */
.L_x_2186:
        /* <DEDUP_REMOVED lines=10> */
.L_x_2663:


//--------------------- .text._ZN7cutlass13device_kernelIN5flash11enable_sm90INS1_16FlashAttnFwdSm90INS1_25CollectiveMainloopFwdSm90ILi2EN4cute5tupleIJNS5_1CILi1EEES8_S8_EEENS6_IJNS7_ILi128EEENS7_ILi112EEENS7_ILi192EEEEEELi192ENS_6half_tEfNS_4arch4Sm90ELb1ELb0ELb0ELb1ELb0ELb1ELb0ELb1ELb1ELb0ELb0ELb0EEENS1_21CollectiveEpilogueFwdINS6_IJSA_SC_SB_EEES9_SE_SG_Li256ELb1ELb0ELb0ELb0EEENS1_36VarlenDynamicPersistentTileSchedulerILi128ELi112ELi256ELi32ELb0ELb0ELb1ELb1ELb1ELb1EEEEEEEEEvNT_6ParamsE --------------------------
	.section	.text._ZN7cutlass13device_kernelIN5flash11enable_sm90INS1_16FlashAttnFwdSm90INS1_25CollectiveMainloopFwdSm90ILi2EN4cute5tupleIJNS5_1CILi1EEES8_S8_EEENS6_IJNS7_ILi128EEENS7_ILi112EEENS7_ILi192EEEEEELi192ENS_6half_tEfNS_4arch4Sm90ELb1ELb0ELb0ELb1ELb0ELb1ELb0ELb1ELb1ELb0ELb0ELb0EEENS1_21CollectiveEpilogueFwdINS6_IJSA_SC_SB_EEES9_SE_SG_Li256ELb1ELb0ELb0ELb0EEENS1_36VarlenDynamicPersistentTileSchedulerILi128ELi112ELi256ELi32ELb0ELb0ELb1ELb1ELb1ELb1EEEEEEEEEvNT_6ParamsE,"ax",@progbits
	.align	128
.text._ZN7cutlass13device_kernelIN5flash11enable_sm90INS1_16FlashAttnFwdSm90INS1_25CollectiveMainloopFwdSm90ILi2EN4cute5tupleIJNS5_1CILi1EEES8_S8_EEENS6_IJNS7_ILi128EEENS7_ILi112EEENS7_ILi192EEEEEELi192ENS_6half_tEfNS_4arch4Sm90ELb1ELb0ELb0ELb1ELb0ELb1ELb0ELb1ELb1ELb0ELb0ELb0EEENS1_21CollectiveEpilogueFwdINS6_IJSA_SC_SB_EEES9_SE_SG_Li256ELb1ELb0ELb0ELb0EEENS1_36VarlenDynamicPersistentTileSchedulerILi128ELi112ELi256ELi32ELb0ELb0ELb1ELb1ELb1ELb1EEEEEEEEEvNT_6ParamsE:
        .type           _ZN7cutlass13device_kernelIN5flash11enable_sm90INS1_16FlashAttnFwdSm90INS1_25CollectiveMainloopFwdSm90ILi2EN4cute5tupleIJNS5_1CILi1EEES8_S8_EEENS6_IJNS7_ILi128EEENS7_ILi112EEENS7_ILi192EEEEEELi192ENS_6half_tEfNS_4arch4Sm90ELb1ELb0ELb0ELb1ELb0ELb1ELb0ELb1ELb1ELb0ELb0ELb0EEENS1_21CollectiveEpilogueFwdINS6_IJSA_SC_SB_EEES9_SE_SG_Li256ELb1ELb0ELb0ELb0EEENS1_36VarlenDynamicPersistentTileSchedulerILi128ELi112ELi256ELi32ELb0ELb0ELb1ELb1ELb1ELb1EEEEEEEEEvNT_6ParamsE,@function
        .size           _ZN7cutlass13device_kernelIN5flash11enable_sm90INS1_16FlashAttnFwdSm90INS1_25CollectiveMainloopFwdSm90ILi2EN4cute5tupleIJNS5_1CILi1EEES8_S8_EEENS6_IJNS7_ILi128EEENS7_ILi112EEENS7_ILi192EEEEEELi192ENS_6half_tEfNS_4arch4Sm90ELb1ELb0ELb0ELb1ELb0ELb1ELb0ELb1ELb1ELb0ELb0ELb0EEENS1_21CollectiveEpilogueFwdINS6_IJSA_SC_SB_EEES9_SE_SG_Li256ELb1ELb0ELb0ELb0EEENS1_36VarlenDynamicPersistentTileSchedulerILi128ELi112ELi256ELi32ELb0ELb0ELb1ELb1ELb1ELb1EEEEEEEEEvNT_6ParamsE,(.L_x_2664 - _ZN7cutlass13device_kernelIN5flash11enable_sm90INS1_16FlashAttnFwdSm90INS1_25CollectiveMainloopFwdSm90ILi2EN4cute5tupleIJNS5_1CILi1EEES8_S8_EEENS6_IJNS7_ILi128EEENS7_ILi112EEENS7_ILi192EEEEEELi192ENS_6half_tEfNS_4arch4Sm90ELb1ELb0ELb0ELb1ELb0ELb1ELb0ELb1ELb1ELb0ELb0ELb0EEENS1_21CollectiveEpilogueFwdINS6_IJSA_SC_SB_EEES9_SE_SG_Li256ELb1ELb0ELb0ELb0EEENS1_36VarlenDynamicPersistentTileSchedulerILi128ELi112ELi256ELi32ELb0ELb0ELb1ELb1ELb1ELb1EEEEEEEEEvNT_6ParamsE)
        .other          _ZN7cutlass13device_kernelIN5flash11enable_sm90INS1_16FlashAttnFwdSm90INS1_25CollectiveMainloopFwdSm90ILi2EN4cute5tupleIJNS5_1CILi1EEES8_S8_EEENS6_IJNS7_ILi128EEENS7_ILi112EEENS7_ILi192EEEEEELi192ENS_6half_tEfNS_4arch4Sm90ELb1ELb0ELb0ELb1ELb0ELb1ELb0ELb1ELb1ELb0ELb0ELb0EEENS1_21CollectiveEpilogueFwdINS6_IJSA_SC_SB_EEES9_SE_SG_Li256ELb1ELb0ELb0ELb0EEENS1_36VarlenDynamicPersistentTileSchedulerILi128ELi112ELi256ELi32ELb0ELb0ELb1ELb1ELb1ELb1EEEEEEEEEvNT_6ParamsE,@"STO_CUDA_ENTRY STV_DEFAULT"
_ZN7cutlass13device_kernelIN5flash11enable_sm90INS1_16FlashAttnFwdSm90INS1_25CollectiveMainloopFwdSm90ILi2EN4cute5tupleIJNS5_1CILi1EEES8_S8_EEENS6_IJNS7_ILi128EEENS7_ILi112EEENS7_ILi192EEEEEELi192ENS_6half_tEfNS_4arch4Sm90ELb1ELb0ELb0ELb1ELb0ELb1ELb0ELb1ELb1ELb0ELb0ELb0EEENS1_21CollectiveEpilogueFwdINS6_IJSA_SC_SB_EEES9_SE_SG_Li256ELb1ELb0ELb0ELb0EEENS1_36VarlenDynamicPersistentTileSchedulerILi128ELi112ELi256ELi32ELb0ELb0ELb1ELb1ELb1ELb1EEEEEEEEEvNT_6ParamsE:
        /* <DEDUP_REMOVED lines=27> */
.L_x_2188:
[----:B------:R-:W-:Y:S05]  /*01b0*/  BSYNC B0 ;  /* 0x0000000000007941 */ /* 0x000fea0003800000 */
.L_x_2187:
        /* <DEDUP_REMOVED lines=41> */
.L_x_2189:
        /* <DEDUP_REMOVED lines=22> */
.L_x_2190:
        /* <DEDUP_REMOVED lines=18> */
.L_x_2191:
        /* <DEDUP_REMOVED lines=22> */
.L_x_2192:
        /* <DEDUP_REMOVED lines=22> */
.L_x_2193:
        /* <DEDUP_REMOVED lines=10> */
.L_x_2196:
        /* <DEDUP_REMOVED lines=9> */
[----:B------:R-:W-:Y:S01]  /*0ac0*/  IMAD.U32 R18, RZ, RZ, UR4 ;  /* 0x00000004ff127e24 */ /* 0x000fe2000f8e00ff */
[----:B------:R-:W-:-:S04]  /*0ad0*/  ULDC UR4, c[0x0][0xc14] ;  /* 0x0003050000047ab9 */ /* 0x000fc80000000800 */
[----:B------:R-:W1:Y:S01]  /*0ae0*/  LDS.128 R212, [R18+0x368d0] ;  /* 0x0368d00012d47984 */ /* 0x000e620000000c00 */
[----:B------:R-:W-:Y:S06]  /*0af0*/  BAR.ARV 0x4, 0x120 ;  /* 0x0104800000007b1d */ /* 0x000fec0000002000 */
[----:B-1----:R-:W-:-:S13]  /*0b00*/  ISETP.GE.AND P0, PT, R215, UR4, PT ;  /* 0x00000004d7007c0c */ /* 0x002fda000bf06270 */
[----:B------:R-:W-:Y:S05]  /*0b10*/  @P0 BRA `(.L_x_2197) ;  /* 0x0000029c00940947 */ /* 0x000fea0003800000 */
[----:B------:R-:W2:Y:S01]  /*0b20*/  LDL R0, [R1+0x74] ;  /* 0x0000740001007983 */ /* 0x000ea20000100800 */
[----:B------:R-:W-:Y:S01]  /*0b30*/  IADD3 R234, R4, -0x80, RZ ;  /* 0xffffff8004ea7810 */ /* 0x000fe20007ffe0ff */
[----:B------:R-:W-:Y:S01]  /*0b40*/  IMAD.MOV.U32 R230, RZ, RZ, RZ ;  /* 0x000000ffffe67224 */ /* 0x000fe200078e00ff */
[----:B------:R-:W-:Y:S02]  /*0b50*/  R2UR UR4, R18 ;  /* 0x00000000120472ca */ /* 0x000fe400000e0000 */
[----:B------:R-:W-:Y:S02]  /*0b60*/  CS2R R208, SRZ ;  /* 0x0000000000d07805 */ /* 0x000fe4000001ff00 */
[----:B------:R-:W-:Y:S01]  /*0b70*/  SHF.R.S32.HI R3, RZ, 0x1f, R234 ;  /* 0x0000001fff037819 */ /* 0x000fe200000114ea */
[----:B------:R-:W-:Y:S01]  /*0b80*/  IMAD.MOV.U32 R205, RZ, RZ, RZ ;  /* 0x000000ffffcd7224 */ /* 0x000fe200078e00ff */
[----:B------:R-:W-:Y:S02]  /*0b90*/  MOV R19, RZ ;  /* 0x000000ff00137202 */ /* 0x000fe40000000f00 */
[----:B0-----:R-:W-:-:S02]  /*0ba0*/  LEA.HI R2, R3, R234, RZ, 0x4 ;  /* 0x000000ea03027211 */ /* 0x001fc400078f20ff */
[----:B------:R-:W-:Y:S02]  /*0bb0*/  LEA.HI R222, R3, R234, RZ, 0x3 ;  /* 0x000000ea03de7211 */ /* 0x000fe400078f18ff */
[----:B------:R-:W-:Y:S01]  /*0bc0*/  SHF.R.S32.HI R5, RZ, 0x4, R2 ;  /* 0x00000004ff057819 */ /* 0x000fe20000011402 */
[----:B------:R-:W-:-:S03]  /*0bd0*/  UIADD3 UR4, UR4, 0x15400, URZ ;  /* 0x0001540004047890 */ /* 0x000fc6000fffe03f */
[----:B------:R-:W-:Y:S02]  /*0be0*/  LEA.HI R4, R2, R5, RZ, 0x1 ;  /* 0x0000000502047211 */ /* 0x000fe400078f08ff */
[----:B--2---:R-:W-:Y:S02]  /*0bf0*/  R2UR UR5, R0 ;  /* 0x00000000000572ca */ /* 0x004fe400000e0000 */
[----:B------:R-:W-:-:S04]  /*0c00*/  LEA.HI R0, R3, R234, RZ, 0x7 ;  /* 0x000000ea03007211 */ /* 0x000fc800078f38ff */
[----:B------:R-:W-:Y:S02]  /*0c10*/  LOP3.LUT R237, R0, 0xffffff80, RZ, 0xc0, !PT ;  /* 0xffffff8000ed7812 */ /* 0x000fe400078ec0ff */
[----:B------:R-:W-:-:S03]  /*0c20*/  SHF.R.S32.HI R14, RZ, 0x7, R0 ;  /* 0x00000007ff0e7819 */ /* 0x000fc60000011400 */
[----:B------:R-:W-:Y:S01]  /*0c30*/  IMAD.IADD R237, R234, 0x1, -R237 ;  /* 0x00000001eaed7824 */ /* 0x000fe200078e0aed */
[----:B------:R-:W-:Y:S01]  /*0c40*/  LEA.HI R0, R0, R14, RZ, 0x1 ;  /* 0x0000000e00007211 */ /* 0x000fe200078f08ff */
[----:B------:R-:W-:Y:S01]  /*0c50*/  ULOP3.LUT UR5, UR5, 0x1, URZ, 0xfc, !UPT ;  /* 0x0000000105057892 */ /* 0x000fe2000f8efc3f */
[----:B------:R-:W-:Y:S02]  /*0c60*/  STL [R1+0x6c], R14 ;  /* 0x00006c0e01007387 */ /* 0x000fe40000100800 */
[----:B------:R-:W-:Y:S02]  /*0c70*/  SHF.R.S32.HI R8, RZ, 0x1f, R237 ;  /* 0x0000001fff087819 */ /* 0x000fe400000114ed */
[----:B------:R-:W-:Y:S02]  /*0c80*/  LOP3.LUT R0, R0, 0x3fffffe, RZ, 0xc0, !PT ;  /* 0x03fffffe00007812 */ /* 0x000fe400078ec0ff */
[CC--:B------:R-:W-:Y:S02]  /*0c90*/  LEA.HI R7, R8.reuse, R237.reuse, RZ, 0x2 ;  /* 0x000000ed08077211 */ /* 0x0c0fe400078f10ff */
[----:B------:R-:W-:Y:S01]  /*0ca0*/  LEA.HI R8, R8, R237, RZ, 0x5 ;  /* 0x000000ed08087211 */ /* 0x000fe200078f28ff */
[----:B------:R-:W-:Y:S01]  /*0cb0*/  IMAD.IADD R0, R14, 0x1, -R0 ;  /* 0x000000010e007824 */ /* 0x000fe200078e0a00 */
[----:B------:R-:W-:-:S02]  /*0cc0*/  SHF.R.S32.HI R9, RZ, 0x2, R7 ;  /* 0x00000002ff097819 */ /* 0x000fc40000011407 */
[----:B------:R-:W-:Y:S02]  /*0cd0*/  SHF.R.S32.HI R6, RZ, 0x1f, R7 ;  /* 0x0000001fff067819 */ /* 0x000fe40000011407 */
[----:B------:R-:W-:Y:S02]  /*0ce0*/  SHF.R.S32.HI R8, RZ, 0x5, R8 ;  /* 0x00000005ff087819 */ /* 0x000fe40000011408 */
[----:B------:R-:W-:Y:S02]  /*0cf0*/  LEA.HI R10, R6, R9, RZ, 0x3 ;  /* 0x00000009060a7211 */ /* 0x000fe400078f18ff */
[----:B------:R-:W-:Y:S02]  /*0d00*/  LOP3.LUT R6, R4, 0x1ffffffe, RZ, 0xc0, !PT ;  /* 0x1ffffffe04067812 */ /* 0x000fe400078ec0ff */
[----:B------:R-:W-:Y:S02]  /*0d10*/  LOP3.LUT R10, R10, 0xfffffff8, RZ, 0xc0, !PT ;  /* 0xfffffff80a0a7812 */ /* 0x000fe400078ec0ff */
[-C--:B------:R-:W-:Y:S01]  /*0d20*/  LEA.HI R4, R3, R234.reuse, RZ, 0x5 ;  /* 0x000000ea03047211 */ /* 0x080fe200078f28ff */
[----:B------:R-:W-:Y:S01]  /*0d30*/  IMAD.IADD R6, R5, 0x1, -R6 ;  /* 0x0000000105067824 */ /* 0x000fe200078e0a06 */
[----:B------:R-:W-:Y:S01]  /*0d40*/  LOP3.LUT R5, R222, 0x1ffffff8, RZ, 0xc0, !PT ;  /* 0x1ffffff8de057812 */ /* 0x000fe200078ec0ff */
[----:B------:R-:W-:Y:S01]  /*0d50*/  IMAD.IADD R9, R9, 0x1, -R10 ;  /* 0x0000000109097824 */ /* 0x000fe200078e0a0a */
[----:B------:R-:W-:-:S02]  /*0d60*/  LEA.HI R10, R3, R234, RZ, 0x2 ;  /* 0x000000ea030a7211 */ /* 0x000fc400078f10ff */
[----:B------:R-:W-:Y:S01]  /*0d70*/  LOP3.LUT R3, R2, 0x3fffff0, RZ, 0xc0, !PT ;  /* 0x03fffff002037812 */ /* 0x000fe200078ec0ff */
[----:B------:R-:W-:Y:S01]  /*0d80*/  IMAD.IADD R5, R234, 0x1, -R5 ;  /* 0x00000001ea057824 */ /* 0x000fe200078e0a05 */
[----:B------:R-:W-:Y:S01]  /*0d90*/  LOP3.LUT R11, R10, 0xfffffffc, RZ, 0xc0, !PT ;  /* 0xfffffffc0a0b7812 */ /* 0x000fe200078ec0ff */
[----:B------:R-:W-:Y:S01]  /*0da0*/  IMAD R9, R8, 0x10, R9 ;  /* 0x0000001008097824 */ /* 0x000fe200078e0209 */
[C---:B------:R-:W-:Y:S02]  /*0db0*/  IADD3 R3, R234.reuse, -R3, RZ ;  /* 0x80000003ea037210 */ /* 0x040fe40007ffe0ff */
[--C-:B------:R-:W-:Y:S01]  /*0dc0*/  SHF.R.S32.HI R204, RZ, 0x2, R10.reuse ;  /* 0x00000002ffcc7819 */ /* 0x100fe2000001140a */
[----:B------:R-:W-:Y:S01]  /*0dd0*/  IMAD.IADD R234, R234, 0x1, -R11 ;  /* 0x00000001eaea7824 */ /* 0x000fe200078e0a0b */
[----:B------:R-:W-:Y:S01]  /*0de0*/  SHF.R.S32.HI R13, RZ, 0x1f, R10 ;  /* 0x0000001fff0d7819 */ /* 0x000fe2000001140a */
[----:B------:R-:W-:Y:S01]  /*0df0*/  IMAD R225, R0, 0x40, R9 ;  /* 0x0000004000e17824 */ /* 0x000fe200078e0209 */
[----:B------:R-:W-:Y:S01]  /*0e00*/  SHF.R.S32.HI R4, RZ, 0x5, R4 ;  /* 0x00000005ff047819 */ /* 0x000fe20000011404 */
[----:B------:R-:W-:Y:S01]  /*0e10*/  VIADD R231, R204, 0x40 ;  /* 0x00000040cce77836 */ /* 0x000fe20000000000 */
[----:B------:R-:W-:Y:S01]  /*0e20*/  LEA.HI R13, R13, R204, RZ, 0x3 ;  /* 0x000000cc0d0d7211 */ /* 0x000fe200078f18ff */
[----:B------:R-:W-:Y:S01]  /*0e30*/  IMAD.U32 R0, RZ, RZ, UR5 ;  /* 0x00000005ff007e24 */ /* 0x000fe2000f8e00ff */
[----:B------:R-:W-:Y:S01]  /*0e40*/  SHF.L.U32 R22, R234, 0x3, RZ ;  /* 0x00000003ea167819 */ /* 0x000fe200000006ff */
[----:B------:R-:W-:Y:S01]  /*0e50*/  IMAD R3, R4, 0x10, R3 ;  /* 0x0000001004037824 */ /* 0x000fe200078e0203 */
[----:B------:R-:W-:Y:S01]  /*0e60*/  LOP3.LUT R13, R13, 0xfffffff8, RZ, 0xc0, !PT ;  /* 0xfffffff80d0d7812 */ /* 0x000fe200078ec0ff */
[----:B------:R-:W-:Y:S01]  /*0e70*/  IMAD.SHL.U32 R210, R231, 0x40, RZ ;  /* 0x00000040e7d27824 */ /* 0x000fe200078e00ff */
[----:B------:R-:W-:Y:S01]  /*0e80*/  SHF.R.S32.HI R2, RZ, 0x1f, R231 ;  /* 0x0000001fff027819 */ /* 0x000fe200000114e7 */
[----:B------:R-:W-:Y:S01]  /*0e90*/  VIADD R206, R22, 0x20 ;  /* 0x0000002016ce7836 */ /* 0x000fe20000000000 */
[----:B------:R-:W-:Y:S01]  /*0ea0*/  LEA R10, R3, R6, 0x3 ;  /* 0x00000006030a7211 */ /* 0x000fe200078e18ff */
[----:B------:R-:W-:Y:S01]  /*0eb0*/  IMAD.IADD R221, R204, 0x1, -R13 ;  /* 0x00000001ccdd7824 */ /* 0x000fe200078e0a0d */
[----:B------:R-:W-:Y:S01]  /*0ec0*/  LEA.HI R2, R2, R231, RZ, 0x3 ;  /* 0x000000e702027211 */ /* 0x000fe200078f18ff */
[----:B------:R-:W-:Y:S01]  /*0ed0*/  IMAD.SHL.U32 R217, R4, 0x200, RZ ;  /* 0x0000020004d97824 */ /* 0x000fe200078e00ff */
[----:B------:R-:W-:Y:S01]  /*0ee0*/  SHF.R.S32.HI R3, RZ, 0x1f, R206 ;  /* 0x0000001fff037819 */ /* 0x000fe200000114ce */
[----:B------:R-:W-:Y:S01]  /*0ef0*/  IMAD.SHL.U32 R211, R221, 0x40, RZ ;  /* 0x00000040ddd37824 */ /* 0x000fe200078e00ff */
[----:B------:R-:W-:Y:S01]  /*0f00*/  IADD3 R207, R22, 0x40, RZ ;  /* 0x0000004016cf7810 */ /* 0x000fe20007ffe0ff */
[----:B------:R-:W-:Y:S01]  /*0f10*/  IMAD.SHL.U32 R2, R2, 0x40, RZ ;  /* 0x0000004002027824 */ /* 0x000fe200078e00ff */
[-C--:B------:R-:W-:Y:S01]  /*0f20*/  LEA.HI R4, R3, R206.reuse, RZ, 0x6 ;  /* 0x000000ce03047211 */ /* 0x080fe200078f30ff */
[----:B------:R0:W-:Y:S01]  /*0f30*/  STL [R1+0x4c], R0 ;  /* 0x00004c0001007387 */ /* 0x0001e20000100800 */
[----:B------:R-:W-:Y:S01]  /*0f40*/  LOP3.LUT R211, R211, 0x1c0, RZ, 0xc0, !PT ;  /* 0x000001c0d3d37812 */ /* 0x000fe200078ec0ff */
[----:B------:R-:W-:Y:S01]  /*0f50*/  IMAD.SHL.U32 R16, R234, 0x4, RZ ;  /* 0x00000004ea107824 */ /* 0x000fe200078e00ff */
[----:B------:R-:W-:Y:S01]  /*0f60*/  LEA.HI R3, R3, R206, RZ, 0x3 ;  /* 0x000000ce03037211 */ /* 0x000fe200078f18ff */
[----:B------:R-:W-:Y:S01]  /*0f70*/  IMAD.SHL.U32 R4, R4, 0x80, RZ ;  /* 0x0000008004047824 */ /* 0x000fe200078e00ff */
[----:B------:R-:W-:-:S02]  /*0f80*/  LOP3.LUT R210, R210, 0x1c0, RZ, 0xc0, !PT ;  /* 0x000001c0d2d27812 */ /* 0x000fc400078ec0ff */
[----:B------:R-:W-:Y:S02]  /*0f90*/  SHF.R.S32.HI R6, RZ, 0x1f, R207 ;  /* 0x0000001fff067819 */ /* 0x000fe400000114cf */
[----:B------:R-:W-:Y:S01]  /*0fa0*/  SHF.R.U32.HI R216, RZ, 0x3, R211 ;  /* 0x00000003ffd87819 */ /* 0x000fe200000116d3 */
[----:B0-----:R-:W-:Y:S01]  /*0fb0*/  IMAD.U32 R0, RZ, RZ, UR4 ;  /* 0x00000004ff007e24 */ /* 0x001fe2000f8e00ff */
[--C-:B------:R-:W-:Y:S02]  /*0fc0*/  LOP3.LUT R11, R211, 0x38, R3.reuse, 0xf8, !PT ;  /* 0x00000038d30b7812 */ /* 0x100fe400078ef803 */
[----:B------:R-:W-:Y:S02]  /*0fd0*/  SHF.R.U32.HI R12, RZ, 0x3, R210 ;  /* 0x00000003ff0c7819 */ /* 0x000fe400000116d2 */
[----:B------:R-:W-:Y:S01]  /*0fe0*/  LOP3.LUT R8, R210, 0x38, R3, 0xf8, !PT ;  /* 0x00000038d2087812 */ /* 0x000fe200078ef803 */
[----:B------:R0:W-:Y:S01]  /*0ff0*/  STL [R1+0x68], R0 ;  /* 0x0000680001007387 */ /* 0x0001e20000100800 */
[----:B------:R-:W-:-:S02]  /*1000*/  LOP3.LUT R218, R2, 0xfffffe00, RZ, 0xc0, !PT ;  /* 0xfffffe0002da7812 */ /* 0x000fc400078ec0ff */
[----:B------:R-:W-:Y:S02]  /*1010*/  LOP3.LUT R4, R4, 0xffffe000, RZ, 0xc0, !PT ;  /* 0xffffe00004047812 */ /* 0x000fe400078ec0ff */
[----:B------:R-:W-:Y:S02]  /*1020*/  LOP3.LUT R11, R11, R216, RZ, 0x3c, !PT ;  /* 0x000000d80b0b7212 */ /* 0x000fe400078e3cff */
[-C--:B------:R-:W-:Y:S02]  /*1030*/  LEA.HI R2, R6, R207.reuse, RZ, 0x3 ;  /* 0x000000cf06027211 */ /* 0x080fe400078f18ff */
[----:B------:R-:W-:Y:S01]  /*1040*/  LOP3.LUT R13, R8, R12, RZ, 0x3c, !PT ;  /* 0x0000000c080d7212 */ /* 0x000fe200078e3cff */
[----:B0-----:R-:W-:Y:S01]  /*1050*/  IMAD.SHL.U32 R0, R10, 0x8, RZ ;  /* 0x000000080a007824 */ /* 0x001fe200078e00ff */
[----:B------:R-:W-:Y:S02]  /*1060*/  LEA.HI R6, R6, R207, RZ, 0x6 ;  /* 0x000000cf06067211 */ /* 0x000fe400078f30ff */
[----:B------:R-:W-:-:S02]  /*1070*/  LOP3.LUT R224, R7, 0x7ffffffc, RZ, 0xc0, !PT ;  /* 0x7ffffffc07e07812 */ /* 0x000fc400078ec0ff */
[----:B------:R-:W-:Y:S01]  /*1080*/  LOP3.LUT R7, R210, 0x38, R22, 0xf8, !PT ;  /* 0x00000038d2077812 */ /* 0x000fe200078ef816 */
[----:B------:R0:W-:Y:S01]  /*1090*/  STL [R1+0x70], R0 ;  /* 0x0000700001007387 */ /* 0x0001e20000100800 */
[-C--:B------:R-:W-:Y:S01]  /*10a0*/  IADD3 R11, R11, R4.reuse, R217 ;  /* 0x000000040b0b7210 */ /* 0x080fe20007ffe0d9 */
[----:B------:R-:W-:Y:S01]  /*10b0*/  IMAD.IADD R224, R237, 0x1, -R224 ;  /* 0x00000001ede07824 */ /* 0x000fe200078e0ae0 */
[----:B------:R-:W-:Y:S02]  /*10c0*/  IADD3 R4, R13, R4, R218 ;  /* 0x000000040d047210 */ /* 0x000fe40007ffe0da */
[----:B------:R-:W-:Y:S02]  /*10d0*/  SHF.L.U32 R6, R6, 0x7, RZ ;  /* 0x0000000706067819 */ /* 0x000fe400000006ff */
[--C-:B------:R-:W-:Y:S02]  /*10e0*/  LOP3.LUT R8, R210, 0x38, R2.reuse, 0xf8, !PT ;  /* 0x00000038d2087812 */ /* 0x100fe400078ef802 */
[----:B------:R-:W-:-:S02]  /*10f0*/  LOP3.LUT R13, R211, 0x38, R2, 0xf8, !PT ;  /* 0x00000038d30d7812 */ /* 0x000fc400078ef802 */
[----:B------:R-:W-:Y:S02]  /*1100*/  LOP3.LUT R7, R218, R7, R12, 0xf6, !PT ;  /* 0x00000007da077212 */ /* 0x000fe400078ef60c */
[----:B------:R-:W-:Y:S02]  /*1110*/  SHF.R.S32.HI R236, RZ, 0x3, R3 ;  /* 0x00000003ffec7819 */ /* 0x000fe40000011403 */
[----:B------:R-:W-:Y:S02]  /*1120*/  LOP3.LUT R6, R6, 0xffffe000, RZ, 0xc0, !PT ;  /* 0xffffe00006067812 */ /* 0x000fe400078ec0ff */
[----:B------:R-:W-:Y:S02]  /*1130*/  LOP3.LUT R15, R8, R12, RZ, 0x3c, !PT ;  /* 0x0000000c080f7212 */ /* 0x000fe400078e3cff */
[----:B------:R-:W-:Y:S02]  /*1140*/  SHF.R.S32.HI R3, RZ, 0x3, R2 ;  /* 0x00000003ff037819 */ /* 0x000fe40000011402 */
[----:B------:R-:W-:-:S02]  /*1150*/  LOP3.LUT R13, R13, R216, RZ, 0x3c, !PT ;  /* 0x000000d80d0d7212 */ /* 0x000fc400078e3cff */
[----:B------:R-:W-:Y:S01]  /*1160*/  LEA R2, R7, UR4, 0x1 ;  /* 0x0000000407027c11 */ /* 0x000fe2000f8e08ff */
[----:B------:R1:W-:Y:S01]  /*1170*/  STL [R1+0x5c], R3 ;  /* 0x00005c0301007387 */ /* 0x0003e20000100800 */
[----:B0-----:R-:W-:Y:S02]  /*1180*/  LEA R0, R11, UR4, 0x1 ;  /* 0x000000040b007c11 */ /* 0x001fe4000f8e08ff */
[-C--:B------:R-:W-:Y:S01]  /*1190*/  IADD3 R15, R15, R6.reuse, R218 ;  /* 0x000000060f0f7210 */ /* 0x080fe20007ffe0da */
[----:B------:R0:W-:Y:S01]  /*11a0*/  STL [R1+0x60], R2 ;  /* 0x0000600201007387 */ /* 0x0001e20000100800 */
[----:B------:R-:W-:Y:S02]  /*11b0*/  IADD3 R13, R13, R6, R217 ;  /* 0x000000060d0d7210 */ /* 0x000fe40007ffe0d9 */
[----:B------:R-:W-:Y:S01]  /*11c0*/  SHF.R.S32.HI R222, RZ, 0x3, R222 ;  /* 0x00000003ffde7819 */ /* 0x000fe200000114de */
[----:B------:R2:W-:Y:S01]  /*11d0*/  STL [R1+0x64], R0 ;  /* 0x0000640001007387 */ /* 0x0005e20000100800 */
[----:B------:R-:W-:-:S02]  /*11e0*/  SHF.R.S32.HI R232, RZ, 0x1f, R204 ;  /* 0x0000001fffe87819 */ /* 0x000fc400000114cc */
[----:B-1----:R-:W-:Y:S02]  /*11f0*/  LEA R3, R4, UR4, 0x1 ;  /* 0x0000000404037c11 */ /* 0x002fe4000f8e08ff */
[----:B------:R-:W-:Y:S02]  /*1200*/  SHF.L.U32 R219, R5, 0x3, RZ ;  /* 0x0000000305db7819 */ /* 0x000fe400000006ff */
[----:B0-----:R-:W-:Y:S01]  /*1210*/  LEA R2, R13, UR4, 0x1 ;  /* 0x000000040d027c11 */ /* 0x001fe2000f8e08ff */
[----:B------:R0:W-:Y:S01]  /*1220*/  STL [R1+0x54], R3 ;  /* 0x0000540301007387 */ /* 0x0001e20000100800 */
[----:B--2---:R-:W-:-:S05]  /*1230*/  LEA R0, R15, UR4, 0x1 ;  /* 0x000000040f007c11 */ /* 0x004fca000f8e08ff */
[----:B------:R0:W-:Y:S04]  /*1240*/  STL [R1+0x50], R0 ;  /* 0x0000500001007387 */ /* 0x0001e80000100800 */
[----:B------:R0:W-:Y:S02]  /*1250*/  STL [R1+0x58], R2 ;  /* 0x0000580201007387 */ /* 0x0001e40000100800 */
.L_x_2433:
[----:B0-----:R-:W0:Y:S01]  /*1260*/  LDC.64 R2, c[0x0][0xc60] ;  /* 0x00031800ff027b82 */ /* 0x001e220000000a00 */
[----:B------:R-:W-:Y:S01]  /*1270*/  ULDC.64 UR4, c[0x0][0xa28] ;  /* 0x00028a0000047ab9 */ /* 0x000fe20000000a00 */
[----:B------:R-:W-:Y:S01]  /*1280*/  ULDC.64 UR8, c[0x0][0xa18] ;  /* 0x0002860000087ab9 */ /* 0x000fe20000000a00 */
[----:B------:R-:W-:Y:S01]  /*1290*/  ULDC.64 UR6, c[0x0][0xa08] ;  /* 0x0002820000067ab9 */ /* 0x000fe20000000a00 */
[----:B0-----:R-:W-:-:S05]  /*12a0*/  IMAD.WIDE R2, R215, 0x4, R2 ;  /* 0x00000004d7027825 */ /* 0x001fca00078e0202 */
        /* <DEDUP_REMOVED lines=17> */
[----:B---34-:R-:W-:Y:S01]  /*13c0*/  @P1 IADD3 R4, P2, R227, UR8, RZ ;  /* 0x00000008e3041c10 */ /* 0x018fe2000ff5e0ff */
[----:B------:R-:W-:Y:S01]  /*13d0*/  IMAD.U32 R215, RZ, RZ, UR4 ;  /* 0x00000004ffd77e24 */ /* 0x000fe2000f8e00ff */
[C---:B------:R-:W-:Y:S01]  /*13e0*/  IADD3.X R7, R228.reuse, UR7, RZ, P4, !PT ;  /* 0x00000007e4077c10 */ /* 0x040fe2000a7fe4ff */
[----:B------:R-:W-:Y:S01]  /*13f0*/  ULDC.64 UR4, c[0x0][0x3f8] ;  /* 0x0000fe0000047ab9 */ /* 0x000fe20000000a00 */
[----:B------:R-:W-:-:S03]  /*1400*/  @P1 IADD3.X R5, R228, UR9, RZ, P2, !PT ;  /* 0x00000009e4051c10 */ /* 0x000fc600097fe4ff */
[----:B------:R0:W5:Y:S01]  /*1410*/  @P0 LDG.E R26, desc[UR60][R6.64] ;  /* 0x0000003c061a0981 */ /* 0x000162000c1e1900 */
[----:B------:R-:W-:Y:S01]  /*1420*/  UISETP.NE.U32.AND UP0, UPT, UR4, URZ, UPT ;  /* 0x0000003f0400728c */ /* 0x000fe2000bf05070 */
[----:B------:R-:W-:Y:S02]  /*1430*/  ULDC.64 UR8, c[0x0][0xa20] ;  /* 0x0002880000087ab9 */ /* 0x000fe40000000a00 */
[----:B------:R0:W5:Y:S01]  /*1440*/  @P1 LDG.E R215, desc[UR60][R4.64] ;  /* 0x0000003c04d71981 */ /* 0x000162000c1e1900 */
[----:B------:R-:W-:Y:S01]  /*1450*/  UISETP.NE.AND.EX UP0, UPT, UR5, URZ, UPT, UP0 ;  /* 0x0000003f0500728c */ /* 0x000fe2000bf05300 */
[----:B------:R-:W-:Y:S01]  /*1460*/  ULDC UR4, c[0x0][0x404] ;  /* 0x0001010000047ab9 */ /* 0x000fe20000000800 */
[----:B------:R-:W-:Y:S02]  /*1470*/  ISETP.NE.U32.AND P2, PT, RZ, UR8, PT ;  /* 0x00000008ff007c0c */ /* 0x000fe4000bf45070 */
[----:B------:R-:W-:Y:S01]  /*1480*/  USEL UR4, UR4, 0x1, UP0 ;  /* 0x0000000104047887 */ /* 0x000fe20008000000 */
[----:B------:R-:W-:Y:S01]  /*1490*/  ULDC UR5, c[0x0][0x2e0] ;  /* 0x0000b80000057ab9 */ /* 0x000fe20000000800 */
[----:B------:R-:W-:-:S02]  /*14a0*/  ISETP.NE.AND.EX P2, PT, RZ, UR9, PT, P2 ;  /* 0x00000009ff007c0c */ /* 0x000fc4000bf45320 */
[----:B------:R-:W-:-:S03]  /*14b0*/  UIMAD UR4, UR4, UR5, URZ ;  /* 0x00000005040472a4 */ /* 0x000fc6000f8e023f */
[----:B------:R-:W-:Y:S01]  /*14c0*/  ULDC UR5, c[0x0][0x338] ;  /* 0x0000ce0000057ab9 */ /* 0x000fe20000000800 */
[----:B------:R-:W-:Y:S01]  /*14d0*/  MOV R233, R213 ;  /* 0x000000d500e97202 */ /* 0x000fe20000000f00 */
[----:B------:R-:W-:Y:S02]  /*14e0*/  IMAD.MOV.U32 R226, RZ, RZ, R214 ;  /* 0x000000ffffe27224 */ /* 0x000fe400078e00d6 */
[----:B------:R-:W-:Y:S01]  /*14f0*/  IMAD.MOV.U32 R25, RZ, RZ, R229 ;  /* 0x000000ffff197224 */ /* 0x000fe200078e00e5 */
[----:B0-----:R-:W-:Y:S06]  /*1500*/  @P1 BRA `(.L_x_2198) ;  /* 0x0000000000241947 */ /* 0x001fec0003800000 */
        /* <DEDUP_REMOVED lines=9> */
.L_x_2198:
[----:B------:R-:W-:Y:S01]  /*15a0*/  MOV R2, UR5 ;  /* 0x0000000500027c02 */ /* 0x000fe20008000f00 */
[----:B------:R-:W-:Y:S01]  /*15b0*/  IMAD.U32 R27, RZ, RZ, UR4 ;  /* 0x00000004ff1b7e24 */ /* 0x000fe2000f8e00ff */
[----:B------:R-:W-:Y:S06]  /*15c0*/  @!P2 BRA `(.L_x_2199) ;  /* 0x000000000010a947 */ /* 0x000fec0003800000 */
[----:B------:R-:W-:-:S04]  /*15d0*/  IADD3 R4, P0, R227, UR8, RZ ;  /* 0x00000008e3047c10 */ /* 0x000fc8000ff1e0ff */
[----:B------:R-:W-:-:S05]  /*15e0*/  IADD3.X R5, R228, UR9, RZ, P0, !PT ;  /* 0x00000009e4057c10 */ /* 0x000fca00087fe4ff */
[----:B------:R0:W5:Y:S01]  /*15f0*/  LDG.E R27, desc[UR60][R4.64] ;  /* 0x0000003c041b7981 */ /* 0x000162000c1e1900 */
[----:B------:R-:W-:Y:S05]  /*1600*/  BRA `(.L_x_2200) ;  /* 0x0000000000107947 */ /* 0x000fea0003800000 */
.L_x_2199:
[----:B------:R-:W-:Y:S05]  /*1610*/  @!P0 BRA `(.L_x_2200) ;  /* 0x00000000000c8947 */ /* 0x000fea0003800000 */
[----:B------:R-:W2:Y:S04]  /*1620*/  LDG.E R4, desc[UR60][R6.64] ;  /* 0x0000003c06047981 */ /* 0x000ea8000c1e1900 */
[----:B------:R-:W2:Y:S02]  /*1630*/  LDG.E R27, desc[UR60][R6.64+0x4] ;  /* 0x0000043c061b7981 */ /* 0x000ea4000c1e1900 */
[----:B--2---:R-:W-:-:S07]  /*1640*/  IMAD.IADD R27, R27, 0x1, -R4 ;  /* 0x000000011b1b7824 */ /* 0x004fce00078e0a04 */
.L_x_2200:
        /* <DEDUP_REMOVED lines=14> */
[----:B------:R-:W-:Y:S02]  /*1730*/  IADD3 R11, R27, -R0, RZ ;  /* 0x800000001b0b7210 */ /* 0x000fe40007ffe0ff */
[----:B0-----:R-:W-:Y:S02]  /*1740*/  MOV R4, RZ ;  /* 0x000000ff00047202 */ /* 0x001fe40000000f00 */
[----:B------:R-:W-:Y:S01]  /*1750*/  PLOP3.LUT P2, PT, PT, PT, PT, 0x80, 0x0 ;  /* 0x000000000000781c */ /* 0x000fe20003f4f070 */
[----:B------:R-:W-:-:S05]  /*1760*/  IMAD.MOV R0, RZ, RZ, -R11 ;  /* 0x000000ffff007224 */ /* 0x000fca00078e0a0b */
[----:B------:R-:W-:-:S04]  /*1770*/  VIMNMX R0, RZ, R0, !PT ;  /* 0x00000000ff007248 */ /* 0x000fc80007fe0100 */
[----:B------:R-:W-:-:S05]  /*1780*/  SHF.R.U32.HI R124, RZ, 0x4, R0 ;  /* 0x00000004ff7c7819 */ /* 0x000fca0000011600 */
[----:B------:R-:W-:-:S04]  /*1790*/  IMAD.WIDE.U32 R124, R124, 0x24924925, RZ ;  /* 0x249249257c7c7825 */ /* 0x000fc800078e00ff */
[----:B------:R-:W-:Y:S02]  /*17a0*/  IMAD.MOV.U32 R24, RZ, RZ, R125 ;  /* 0x000000ffff187224 */ /* 0x000fe400078e007d */
[----:B--2---:R-:W-:Y:S01]  /*17b0*/  @P0 IMAD.IADD R2, R8, 0x1, -R3 ;  /* 0x0000000108020824 */ /* 0x004fe200078e0a03 */
[----:B------:R-:W-:-:S03]  /*17c0*/  LEA R8, R213, 0xef, 0x7 ;  /* 0x000000efd5087811 */ /* 0x000fc600078e38ff */
[----:B------:R-:W-:-:S04]  /*17d0*/  IMAD.IADD R220, R11, 0x1, R2 ;  /* 0x000000010bdc7824 */ /* 0x000fc800078e0202 */
        /* <DEDUP_REMOVED lines=9> */
[----:B------:R-:W-:-:S05]  /*1870*/  VIMNMX R148, R3, R148, PT ;  /* 0x0000009403947248 */ /* 0x000fca0003fe0100 */
[----:B------:R-:W-:-:S05]  /*1880*/  IMAD R3, R148, 0x70, -R11 ;  /* 0x0000007094037824 */ /* 0x000fca00078e0a0b */
[----:B------:R-:W-:-:S04]  /*1890*/  VIMNMX R3, R3, R2, PT ;  /* 0x0000000203037248 */ /* 0x000fc80003fe0100 */
[----:B------:R-:W-:-:S13]  /*18a0*/  ISETP.GT.AND P0, PT, R3, R0, PT ;  /* 0x000000000300720c */ /* 0x000fda0003f04270 */
[----:B------:R-:W-:Y:S01]  /*18b0*/  @P0 MOV R4, RZ ;  /* 0x000000ff00040202 */ /* 0x000fe20000000f00 */
[----:B------:R-:W-:-:S04]  /*18c0*/  @P0 VIADD R5, R3, 0x6f ;  /* 0x0000006f03050836 */ /* 0x000fc80000000000 */
[----:B------:R-:W-:-:S05]  /*18d0*/  @P0 IMAD.HI R4, R5, -0x6db6db6d, R4 ;  /* 0x9249249305040827 */ /* 0x000fca00078e0204 */
[----:B------:R-:W-:-:S04]  /*18e0*/  @P0 SHF.R.U32.HI R3, RZ, 0x1f, R4 ;  /* 0x0000001fff030819 */ /* 0x000fc80000011604 */
[----:B------:R-:W-:-:S04]  /*18f0*/  @P0 LEA.HI.SX32 R24, R4, R3, 0x1a ;  /* 0x0000000304180211 */ /* 0x000fc800078fd2ff */
[----:B------:R-:W-:-:S13]  /*1900*/  ISETP.GT.AND P0, PT, R24, R125, PT ;  /* 0x0000007d1800720c */ /* 0x000fda0003f04270 */
[----:B-1----:R-:W-:Y:S05]  /*1910*/  @!P0 BRA `(.L_x_2201) ;  /* 0x0000008c00388947 */ /* 0x002fea0003800000 */
        /* <DEDUP_REMOVED lines=20> */
.L_x_2203:
[----:B------:R-:W-:Y:S05]  /*1a60*/  BSYNC B6 ;  /* 0x0000000000067941 */ /* 0x000fea0003800000 */
.L_x_2202:
        /* <DEDUP_REMOVED lines=19> */
[----:B-1---5:R-:W-:Y:S05]  /*1ba0*/  CALL.ABS.NOINC R14 ;  /* 0x000000000e007343 */ /* 0x022fea0003c00000 */
.L_x_2205:
[----:B------:R-:W-:Y:S05]  /*1bb0*/  BSYNC B6 ;  /* 0x0000000000067941 */ /* 0x000fea0003800000 */
.L_x_2204:
[----:B------:R-:W-:Y:S01]  /*1bc0*/  ULDC.64 UR4, c[0x0][0x9f8] ;  /* 0x00027e0000047ab9 */ /* 0x000fe20000000a00 */
[----:B------:R-:W2:Y:S01]  /*1bd0*/  LDL.LU R20, [R1] ;  /* 0x0000000001147983 */ /* 0x000ea20000300800 */
[----:B------:R-:W-:Y:S01]  /*1be0*/  ISETP.NE.U32.AND P0, PT, RZ, UR4, PT ;  /* 0x00000004ff007c0c */ /* 0x000fe2000bf05070 */
[----:B------:R-:W0:Y:S01]  /*1bf0*/  LDC R0, c[0x0][0x428] ;  /* 0x00010a00ff007b82 */ /* 0x000e220000000800 */
[----:B------:R-:W-:-:S07]  /*1c00*/  ULDC UR6, c[0x0][0x2e4] ;  /* 0x0000b90000067ab9 */ /* 0x000fce0000000800 */
[----:B------:R-:W1:Y:S01]  /*1c10*/  LDC.64 R112, c[0x0][0x2f0] ;  /* 0x0000bc00ff707b82 */ /* 0x000e620000000a00 */
[----:B------:R-:W-:Y:S01]  /*1c20*/  ISETP.NE.AND.EX P0, PT, RZ, UR5, PT, P0 ;  /* 0x00000005ff007c0c */ /* 0x000fe2000bf05300 */
[----:B------:R-:W-:Y:S01]  /*1c30*/  IMAD.IADD R121, R26, 0x1, R27 ;  /* 0x000000011a797824 */ /* 0x000fe200078e021b */
[----:B------:R-:W-:Y:S01]  /*1c40*/  SHF.R.S32.HI R23, RZ, 0x1f, R22 ;  /* 0x0000001fff177819 */ /* 0x000fe20000011416 */
[----:B------:R-:W-:-:S04]  /*1c50*/  ULDC.64 UR8, c[0x0][0xa08] ;  /* 0x0002820000087ab9 */ /* 0x000fc80000000a00 */
[----:B------:R-:W3:Y:S06]  /*1c60*/  LDC.64 R106, c[0x0][0x3e8] ;  /* 0x0000fa00ff6a7b82 */ /* 0x000eec0000000a00 */
[----:B------:R-:W-:Y:S02]  /*1c70*/  @P0 IADD3 R4, P1, R227, UR4, RZ ;  /* 0x00000004e3040c10 */ /* 0x000fe4000ff3e0ff */
[----:B------:R-:W4:Y:S02]  /*1c80*/  LDC.64 R100, c[0x0][0x3d8] ;  /* 0x0000f600ff647b82 */ /* 0x000f240000000a00 */
[----:B------:R-:W-:Y:S01]  /*1c90*/  @P0 IADD3.X R5, R228, UR5, RZ, P1, !PT ;  /* 0x00000005e4050c10 */ /* 0x000fe20008ffe4ff */
[----:B------:R-:W-:-:S04]  /*1ca0*/  ULDC.64 UR4, c[0x0][0x320] ;  /* 0x0000c80000047ab9 */ /* 0x000fc80000000a00 */
[----:B------:R3:W2:Y:S01]  /*1cb0*/  @P0 LDG.E R25, desc[UR60][R4.64] ;  /* 0x0000003c04190981 */ /* 0x0006a2000c1e1900 */
[----:B0-----:R-:W-:Y:S01]  /*1cc0*/  ISETP.NE.AND P0, PT, R0, 0x1, PT ;  /* 0x000000010000780c */ /* 0x001fe20003f05270 */
[----:B------:R-:W-:Y:S01]  /*1cd0*/  VIADD R0, R22, 0x60 ;  /* 0x0000006016007836 */ /* 0x000fe20000000000 */
[----:B------:R-:W-:Y:S01]  /*1ce0*/  ISETP.GE.AND P2, PT, R206, UR6, PT ;  /* 0x00000006ce007c0c */ /* 0x000fe2000bf46270 */
[----:B------:R-:W0:Y:S01]  /*1cf0*/  LDC R35, c[0x0][0x3d4] ;  /* 0x0000f500ff237b82 */ /* 0x000e220000000800 */
[----:B------:R-:W-:Y:S01]  /*1d00*/  ISETP.GE.AND P1, PT, R22, UR6, PT ;  /* 0x0000000616007c0c */ /* 0x000fe2000bf26270 */
[----:B------:R-:W0:Y:S01]  /*1d10*/  S2R R149, SR_TID.X ;  /* 0x0000000000957919 */ /* 0x000e220000002100 */
[----:B------:R-:W-:Y:S02]  /*1d20*/  SEL R6, RZ, 0xffffffff, P2 ;  /* 0xffffffffff067807 */ /* 0x000fe40001000000 */
[----:B------:R-:W-:Y:S01]  /*1d30*/  SEL R3, RZ, 0x1, P1 ;  /* 0x00000001ff037807 */ /* 0x000fe20000800000 */
[----:B---3--:R-:W-:Y:S01]  /*1d40*/  IMAD.WIDE.U32 R108, R204, R106, R22 ;  /* 0x0000006acc6c7225 */ /* 0x008fe200078e0016 */
[----:B------:R-:W-:-:S02]  /*1d50*/  ISETP.GE.AND P1, PT, R207, UR6, PT ;  /* 0x00000006cf007c0c */ /* 0x000fc4000bf26270 */
[----:B------:R-:W-:Y:S01]  /*1d60*/  ISETP.GE.AND P2, PT, R0, UR6, PT ;  /* 0x0000000600007c0c */ /* 0x000fe2000bf46270 */
[----:B------:R-:W3:Y:S01]  /*1d70*/  @P0 LDC R7, c[0x0][0x42c] ;  /* 0x00010b00ff070b82 */ /* 0x000ee20000000800 */
[----:B------:R-:W-:Y:S01]  /*1d80*/  IMAD.SHL.U32 R4, R6, 0x2, RZ ;  /* 0x0000000206047824 */ /* 0x000fe200078e00ff */
[----:B------:R-:W-:Y:S01]  /*1d90*/  SEL R5, RZ, 0x4, P1 ;  /* 0x00000004ff057807 */ /* 0x000fe20000800000 */
[----:B----4-:R-:W-:Y:S01]  /*1da0*/  IMAD.WIDE.U32 R102, R204, R100, R22 ;  /* 0x00000064cc667225 */ /* 0x010fe200078e0016 */
[----:B------:R-:W-:Y:S02]  /*1db0*/  SEL R6, RZ, 0x8, P2 ;  /* 0x00000008ff067807 */ /* 0x000fe40001000000 */
[----:B------:R-:W-:Y:S01]  /*1dc0*/  LOP3.LUT R4, R4, 0x2, R3, 0xe2, !PT ;  /* 0x0000000204047812 */ /* 0x000fe200078ee203 */
[----:B------:R-:W-:Y:S01]  /*1dd0*/  IMAD R27, R107, 0x70, RZ ;  /* 0x000000706b1b7824 */ /* 0x000fe200078e02ff */
[----:B------:R-:W4:Y:S01]  /*1de0*/  @P0 LDC R9, c[0x0][0x430] ;  /* 0x00010c00ff090b82 */ /* 0x000f220000000800 */
[----:B------:R-:W-:Y:S01]  /*1df0*/  IADD3 R3, R22, 0x80, RZ ;  /* 0x0000008016037810 */ /* 0x000fe20007ffe0ff */
[----:B------:R-:W-:Y:S01]  /*1e00*/  IMAD R133, R101, 0x70, RZ ;  /* 0x0000007065857824 */ /* 0x000fe200078e02ff */
[----:B------:R-:W-:-:S02]  /*1e10*/  LOP3.LUT R5, R6, R4, R5, 0xfe, !PT ;  /* 0x0000000406057212 */ /* 0x000fc400078efe05 */
[----:B------:R-:W-:Y:S02]  /*1e20*/  ISETP.GE.AND P1, PT, R3, UR6, PT ;  /* 0x0000000603007c0c */ /* 0x000fe4000bf26270 */
[----:B------:R-:W-:Y:S02]  /*1e30*/  SHF.R.S32.HI R15, RZ, 0x1f, R121 ;  /* 0x0000001fff0f7819 */ /* 0x000fe40000011479 */
[----:B------:R-:W-:Y:S02]  /*1e40*/  SEL R6, RZ, 0x10, P1 ;  /* 0x00000010ff067807 */ /* 0x000fe40000800000 */
[----:B------:R-:W-:Y:S02]  /*1e50*/  SHF.R.S32.HI R17, RZ, 0x1f, R16 ;  /* 0x0000001fff117819 */ /* 0x000fe40000011410 */
[----:B------:R-:W-:Y:S01]  /*1e60*/  LOP3.LUT R29, R5, R6, RZ, 0xfc, !PT ;  /* 0x00000006051d7212 */ /* 0x000fe200078efcff */
[----:B-1----:R-:W-:Y:S01]  /*1e70*/  IMAD R6, R15, R112, RZ ;  /* 0x000000700f067224 */ /* 0x002fe200078e02ff */
[----:B0-----:R-:W-:Y:S01]  /*1e80*/  ISETP.GE.AND P3, PT, R207, R35, PT ;  /* 0x00000023cf00720c */ /* 0x001fe20003f66270 */
[----:B---3--:R-:W-:Y:S01]  /*1e90*/  @P0 IMAD.HI.U32 R4, R214, R7, RZ ;  /* 0x00000007d6040227 */ /* 0x008fe200078e00ff */
[----:B------:R-:W-:-:S02]  /*1ea0*/  ISETP.GE.AND P1, PT, R206, R35, PT ;  /* 0x00000023ce00720c */ /* 0x000fc40003f26270 */
[----:B------:R-:W-:Y:S01]  /*1eb0*/  LOP3.LUT P2, RZ, R221, 0x4, RZ, 0xc0, !PT ;  /* 0x00000004ddff7812 */ /* 0x000fe2000784c0ff */
[----:B------:R-:W-:Y:S01]  /*1ec0*/  IMAD.WIDE.U32 R110, R204, R106, R16 ;  /* 0x0000006acc6e7225 */ /* 0x000fe200078e0010 */
[----:B------:R-:W-:Y:S02]  /*1ed0*/  SHF.R.U32.HI R30, RZ, 0x3, R210 ;  /* 0x00000003ff1e7819 */ /* 0x000fe400000116d2 */
[----:B------:R-:W-:Y:S01]  /*1ee0*/  SHF.L.U64.HI R135, R112, 0x6, R113 ;  /* 0x0000000670877819 */ /* 0x000fe20000010271 */
[----:B------:R-:W-:Y:S01]  /*1ef0*/  IMAD.WIDE.U32 R104, R204, R100, R16 ;  /* 0x00000064cc687225 */ /* 0x000fe200078e0010 */
[----:B----4-:R-:W-:Y:S02]  /*1f00*/  @P0 SHF.R.U32.HI R214, RZ, R9, R4 ;  /* 0x00000009ffd60219 */ /* 0x010fe40000011604 */
[----:B------:R-:W-:Y:S01]  /*1f10*/  ISETP.NE.U32.AND P0, PT, RZ, UR8, PT ;  /* 0x00000008ff007c0c */ /* 0x000fe2000bf05070 */
[----:B------:R-:W-:Y:S01]  /*1f20*/  IMAD.WIDE.U32 R4, R121, R112, RZ ;  /* 0x0000007079047225 */ /* 0x000fe200078e00ff */
[----:B------:R-:W-:-:S02]  /*1f30*/  SHF.R.S32.HI R8, RZ, 0x1f, R214 ;  /* 0x0000001fff087819 */ /* 0x000fc400000114d6 */
[----:B------:R-:W-:Y:S01]  /*1f40*/  ISETP.NE.AND.EX P0, PT, RZ, UR9, PT, P0 ;  /* 0x00000009ff007c0c */ /* 0x000fe2000bf05300 */
[----:B------:R-:W-:Y:S01]  /*1f50*/  IMAD R9, R121, R113, R6 ;  /* 0x0000007179097224 */ /* 0x000fe200078e0206 */
[----:B------:R-:W-:Y:S01]  /*1f60*/  SHF.L.U32 R136, R112, 0x6, RZ ;  /* 0x0000000670887819 */ /* 0x000fe200000006ff */
[----:B------:R-:W-:Y:S01]  /*1f70*/  IMAD R11, R8, UR4, RZ ;  /* 0x00000004080b7c24 */ /* 0x000fe2000f8e02ff */
[----:B------:R-:W-:Y:S01]  /*1f80*/  SHF.L.U32 R124, R35, 0x1, RZ ;  /* 0x00000001237c7819 */ /* 0x000fe200000006ff */
[C---:B------:R-:W-:Y:S01]  /*1f90*/  IMAD.WIDE.U32 R6, R214.reuse, UR4, R22 ;  /* 0x00000004d6067c25 */ /* 0x040fe2000f8e0016 */
[----:B------:R-:W-:Y:S02]  /*1fa0*/  SHF.R.S32.HI R146, RZ, 0x1f, R231 ;  /* 0x0000001fff927819 */ /* 0x000fe400000114e7 */
[----:B------:R-:W-:Y:S01]  /*1fb0*/  LEA.HI R149, R149, 0x8, RZ, 0x19 ;  /* 0x0000000895957811 */ /* 0x000fe200078fc8ff */
[----:B------:R-:W-:Y:S01]  /*1fc0*/  IMAD R11, R214, UR5, R11 ;  /* 0x00000005d60b7c24 */ /* 0x000fe2000f8e020b */
[----:B------:R-:W-:Y:S01]  /*1fd0*/  ULDC.64 UR4, c[0x0][0x2f8] ;  /* 0x0000be0000047ab9 */ /* 0x000fe20000000a00 */
[----:B------:R-:W-:Y:S01]  /*1fe0*/  IMAD.IADD R5, R5, 0x1, R9 ;  /* 0x0000000105057824 */ /* 0x000fe200078e0209 */
[----:B------:R-:W-:Y:S01]  /*1ff0*/  MOV R114, R6 ;  /* 0x0000000600727202 */ /* 0x000fe20000000f00 */
[----:B------:R-:W-:-:S02]  /*2000*/  IMAD R9, R8, UR4, RZ ;  /* 0x0000000408097c24 */ /* 0x000fc4000f8e02ff */
[----:B------:R-:W-:Y:S02]  /*2010*/  IMAD.IADD R115, R7, 0x1, R11 ;  /* 0x0000000107737824 */ /* 0x000fe400078e020b */
[C---:B------:R-:W-:Y:S02]  /*2020*/  IMAD R9, R214.reuse, UR5, R9 ;  /* 0x00000005d6097c24 */ /* 0x040fe4000f8e0209 */
[----:B------:R-:W-:Y:S01]  /*2030*/  IMAD.WIDE.U32 R4, R214, UR4, R4 ;  /* 0x00000004d6047c25 */ /* 0x000fe2000f8e0004 */
[----:B------:R-:W-:-:S03]  /*2040*/  ULDC.64 UR4, c[0x0][0x300] ;  /* 0x0000c00000047ab9 */ /* 0x000fc60000000a00 */
[----:B------:R-:W-:Y:S02]  /*2050*/  IMAD.IADD R5, R5, 0x1, R9 ;  /* 0x0000000105057824 */ /* 0x000fe400078e0209 */
[----:B------:R-:W-:-:S04]  /*2060*/  IMAD R6, R232, R106, RZ ;  /* 0x0000006ae8067224 */ /* 0x000fc800078e02ff */
[----:B------:R-:W-:-:S04]  /*2070*/  IMAD R11, R204, R107, R6 ;  /* 0x0000006bcc0b7224 */ /* 0x000fc800078e0206 */
[----:B------:R-:W-:Y:S01]  /*2080*/  IMAD.IADD R111, R111, 0x1, R11 ;  /* 0x000000016f6f7824 */ /* 0x000fe200078e020b */
[----:B------:R-:W-:Y:S01]  /*2090*/  IADD3 R109, R11, R109, RZ ;  /* 0x0000006d0b6d7210 */ /* 0x000fe20007ffe0ff */
[----:B-----5:R-:W-:-:S04]  /*20a0*/  IMAD.WIDE.U32 R110, R144, R106, R110 ;  /* 0x0000006a906e7225 */ /* 0x020fc800078e006e */
[----:B------:R-:W-:Y:S01]  /*20b0*/  IMAD.WIDE.U32 R108, R144, R106, R108 ;  /* 0x0000006a906c7225 */ /* 0x000fe200078e006c */
[----:B--2---:R-:W-:-:S04]  /*20c0*/  LOP3.LUT R20, R20, 0xfffffffe, RZ, 0xc0, !PT ;  /* 0xfffffffe14147812 */ /* 0x004fc800078ec0ff */
[----:B------:R-:W-:-:S04]  /*20d0*/  @P3 LOP3.LUT R20, R20, 0x1, RZ, 0xfc, !PT ;  /* 0x0000000114143812 */ /* 0x000fc800078efcff */
[----:B------:R-:W-:-:S04]  /*20e0*/  LOP3.LUT R20, R20, 0xfffffffb, RZ, 0xc0, !PT ;  /* 0xfffffffb14147812 */ /* 0x000fc800078ec0ff */
[----:B------:R-:W-:-:S05]  /*20f0*/  @P2 LOP3.LUT R20, R20, 0x4, RZ, 0xfc, !PT ;  /* 0x0000000414142812 */ /* 0x000fca00078efcff */
[----:B------:R0:W-:Y:S01]  /*2100*/  STL [R1], R20 ;  /* 0x0000001401007387 */ /* 0x0001e20000100800 */
[----:B------:R-:W-:Y:S02]  /*2110*/  SHF.R.S32.HI R7, RZ, 0x1f, R25 ;  /* 0x0000001fff077819 */ /* 0x000fe40000011419 */
[----:B------:R-:W-:Y:S01]  /*2120*/  SEL R9, R25, RZ, !P0 ;  /* 0x000000ff19097207 */ /* 0x000fe20004000000 */
[----:B------:R-:W-:Y:S01]  /*2130*/  IMAD R25, R113, 0x70, RZ ;  /* 0x0000007071197824 */ /* 0x000fe200078e02ff */
        /* <DEDUP_REMOVED lines=8> */
[----:B------:R-:W-:Y:S02]  /*21c0*/  IMAD R21, R204, R113, R4 ;  /* 0x00000071cc157224 */ /* 0x000fe400078e0204 */
[----:B------:R-:W-:Y:S02]  /*21d0*/  IMAD.IADD R4, R117, 0x1, R13 ;  /* 0x0000000175047824 */ /* 0x000fe400078e020d */
[----:B------:R-:W-:Y:S02]  /*21e0*/  IMAD R8, R8, UR4, RZ ;  /* 0x0000000408087c24 */ /* 0x000fe4000f8e02ff */
[----:B------:R-:W-:Y:S01]  /*21f0*/  IMAD.WIDE.U32 R114, R9, UR4, R114 ;  /* 0x0000000409727c25 */ /* 0x000fe2000f8e0072 */
[----:B------:R-:W-:-:S02]  /*2200*/  IADD3.X R6, R4, R7, R21, P0, !PT ;  /* 0x0000000704067210 */ /* 0x000fc400007fe415 */
[----:B------:R-:W-:Y:S01]  /*2210*/  ISETP.GE.AND P0, PT, R22, R35, PT ;  /* 0x000000231600720c */ /* 0x000fe20003f06270 */
[----:B------:R-:W-:Y:S02]  /*2220*/  IMAD R7, R232, R100, RZ ;  /* 0x00000064e8077224 */ /* 0x000fe400078e02ff */
[----:B------:R-:W-:Y:S01]  /*2230*/  IMAD R39, R9, UR5, R8 ;  /* 0x0000000509277c24 */ /* 0x000fe2000f8e0208 */
[C---:B------:R-:W-:Y:S01]  /*2240*/  SEL R8, R35.reuse, RZ, P3 ;  /* 0x000000ff23087207 */ /* 0x040fe20001800000 */
[----:B------:R-:W-:Y:S01]  /*2250*/  IMAD R11, R204, R101, R7 ;  /* 0x00000065cc0b7224 */ /* 0x000fe200078e0207 */
[C---:B------:R-:W-:Y:S01]  /*2260*/  SEL R7, R35.reuse, RZ, P0 ;  /* 0x000000ff23077207 */ /* 0x040fe20000000000 */
[----:B------:R-:W-:Y:S01]  /*2270*/  IMAD.WIDE.U32 R112, R112, 0x70, RZ ;  /* 0x0000007070707825 */ /* 0x000fe200078e00ff */
[----:B------:R-:W-:Y:S02]  /*2280*/  SEL R9, R35, RZ, P1 ;  /* 0x000000ff23097207 */ /* 0x000fe40000800000 */
[----:B------:R-:W-:Y:S01]  /*2290*/  IADD3 R120, P3, R204, R121, RZ ;  /* 0x00000079cc787210 */ /* 0x000fe20007f7e0ff */
[----:B------:R-:W-:Y:S01]  /*22a0*/  IMAD.IADD R7, R22, 0x1, R7 ;  /* 0x0000000116077824 */ /* 0x000fe200078e0207 */
[----:B------:R-:W-:Y:S01]  /*22b0*/  IADD3 R9, R206, R9, RZ ;  /* 0x00000009ce097210 */ /* 0x000fe20007ffe0ff */
[----:B------:R-:W-:-:S02]  /*22c0*/  IMAD.IADD R12, R207, 0x1, R8 ;  /* 0x00000001cf0c7824 */ /* 0x000fc400078e0208 */
[----:B------:R-:W-:Y:S01]  /*22d0*/  IMAD.IADD R105, R105, 0x1, R11 ;  /* 0x0000000169697824 */ /* 0x000fe200078e020b */
[----:B------:R-:W-:Y:S01]  /*22e0*/  SHF.R.S32.HI R8, RZ, 0x1f, R7 ;  /* 0x0000001fff087819 */ /* 0x000fe20000011407 */
[----:B------:R-:W-:Y:S01]  /*22f0*/  IMAD.IADD R103, R11, 0x1, R103 ;  /* 0x000000010b677824 */ /* 0x000fe200078e0267 */
[----:B------:R-:W-:Y:S01]  /*2300*/  SHF.R.S32.HI R10, RZ, 0x1f, R9 ;  /* 0x0000001fff0a7819 */ /* 0x000fe20000011409 */
[-C--:B------:R-:W-:Y:S01]  /*2310*/  IMAD.WIDE.U32 R104, R144, R100.reuse, R104 ;  /* 0x0000006490687225 */ /* 0x080fe200078e0068 */
[CC--:B------:R-:W-:Y:S02]  /*2320*/  LEA.HI R21, R8.reuse, R7.reuse, RZ, 0x3 ;  /* 0x0000000708157211 */ /* 0x0c0fe400078f18ff */
[----:B------:R-:W-:Y:S01]  /*2330*/  LEA.HI R7, R8, R7, RZ, 0x6 ;  /* 0x0000000708077211 */ /* 0x000fe200078f30ff */
[----:B------:R-:W-:Y:S01]  /*2340*/  IMAD.IADD R132, R113, 0x1, R25 ;  /* 0x0000000171847824 */ /* 0x000fe200078e0219 */
[----:B------:R-:W-:Y:S01]  /*2350*/  SHF.R.S32.HI R13, RZ, 0x1f, R12 ;  /* 0x0000001fff0d7819 */ /* 0x000fe2000001140c */
[----:B------:R-:W-:Y:S01]  /*2360*/  IMAD.WIDE.U32 R102, R144, R100, R102 ;  /* 0x0000006490667225 */ /* 0x000fe200078e0066 */
[----:B------:R-:W-:-:S02]  /*2370*/  SHF.R.S32.HI R8, RZ, 0x6, R7 ;  /* 0x00000006ff087819 */ /* 0x000fc40000011407 */
[----:B------:R-:W-:Y:S01]  /*2380*/  LEA.HI R11, R10, R9, RZ, 0x6 ;  /* 0x000000090a0b7211 */ /* 0x000fe200078f30ff */
[----:B------:R-:W-:Y:S01]  /*2390*/  IMAD.X R121, R232, 0x1, R15, P3 ;  /* 0x00000001e8797824 */ /* 0x000fe200018e060f */
[-C--:B------:R-:W-:Y:S01]  /*23a0*/  LEA.HI R28, R13, R12.reuse, RZ, 0x3 ;  /* 0x0000000c0d1c7211 */ /* 0x080fe200078f18ff */
[C---:B------:R-:W-:Y:S01]  /*23b0*/  IMAD R143, R8.reuse, 0x1c00, R217 ;  /* 0x00001c00088f7824 */ /* 0x040fe200078e02d9 */
[----:B------:R-:W-:Y:S01]  /*23c0*/  LOP3.LUT R7, R211, 0x38, R21, 0xf8, !PT ;  /* 0x00000038d3077812 */ /* 0x000fe200078ef815 */
[----:B------:R-:W-:Y:S01]  /*23d0*/  IMAD R141, R8, 0x1c00, R218 ;  /* 0x00001c00088d7824 */ /* 0x000fe200078e02da */
[----:B------:R-:W-:Y:S01]  /*23e0*/  LEA.HI R12, R13, R12, RZ, 0x6 ;  /* 0x0000000c0d0c7211 */ /* 0x000fe200078f30ff */
[----:B------:R-:W-:Y:S01]  /*23f0*/  IMAD.IADD R38, R115, 0x1, R39 ;  /* 0x0000000173267824 */ /* 0x000fe200078e0227 */
[----:B------:R-:W-:Y:S02]  /*2400*/  SHF.R.S32.HI R11, RZ, 0x6, R11 ;  /* 0x00000006ff0b7819 */ /* 0x000fe4000001140b */
[----:B------:R-:W-:-:S02]  /*2410*/  LOP3.LUT R8, R7, R216, RZ, 0x3c, !PT ;  /* 0x000000d807087212 */ /* 0x000fc400078e3cff */
[----:B------:R-:W-:Y:S01]  /*2420*/  SHF.R.S32.HI R12, RZ, 0x6, R12 ;  /* 0x00000006ff0c7819 */ /* 0x000fe2000001140c */
[--C-:B------:R-:W-:Y:S01]  /*2430*/  IMAD R142, R11, 0x1c00, R217.reuse ;  /* 0x00001c000b8e7824 */ /* 0x100fe200078e02d9 */
[----:B------:R-:W-:Y:S01]  /*2440*/  LOP3.LUT R7, R211, 0x38, R28, 0xf8, !PT ;  /* 0x00000038d3077812 */ /* 0x000fe200078ef81c */
[----:B------:R-:W-:Y:S01]  /*2450*/  IMAD R139, R11, 0x1c00, R218 ;  /* 0x00001c000b8b7824 */ /* 0x000fe200078e02da */
[----:B------:R-:W-:Y:S01]  /*2460*/  SHF.R.S32.HI R11, RZ, 0x1f, R144 ;  /* 0x0000001fff0b7819 */ /* 0x000fe20000011490 */
[----:B------:R-:W-:Y:S01]  /*2470*/  IMAD R140, R12, 0x1c00, R217 ;  /* 0x00001c000c8c7824 */ /* 0x000fe200078e02d9 */
[----:B------:R-:W-:Y:S01]  /*2480*/  LOP3.LUT R7, R7, R216, RZ, 0x3c, !PT ;  /* 0x000000d807077212 */ /* 0x000fe200078e3cff */
[----:B------:R-:W-:Y:S01]  /*2490*/  IMAD.IADD R143, R143, 0x1, R8 ;  /* 0x000000018f8f7824 */ /* 0x000fe200078e0208 */
[----:B------:R-:W-:Y:S01]  /*24a0*/  LEA.HI R26, R10, R9, RZ, 0x3 ;  /* 0x000000090a1a7211 */ /* 0x000fe200078f18ff */
[----:B------:R-:W-:Y:S01]  /*24b0*/  IMAD R138, R12, 0x1c00, R218 ;  /* 0x00001c000c8a7824 */ /* 0x000fe200078e02da */
[----:B------:R-:W-:Y:S01]  /*24c0*/  LOP3.LUT R10, R210, 0x38, R21, 0xf8, !PT ;  /* 0x00000038d20a7812 */ /* 0x000fe200078ef815 */
[----:B------:R-:W-:Y:S01]  /*24d0*/  IMAD.IADD R140, R140, 0x1, R7 ;  /* 0x000000018c8c7824 */ /* 0x000fe200078e0207 */
[--C-:B------:R-:W-:Y:S01]  /*24e0*/  LOP3.LUT R9, R211, 0x38, R26.reuse, 0xf8, !PT ;  /* 0x00000038d3097812 */ /* 0x100fe200078ef81a */
[C---:B------:R-:W-:Y:S01]  /*24f0*/  IMAD R7, R11.reuse, R106, RZ ;  /* 0x0000006a0b077224 */ /* 0x040fe200078e02ff */
[----:B------:R-:W-:Y:S01]  /*2500*/  LOP3.LUT R8, R210, 0x38, R26, 0xf8, !PT ;  /* 0x00000038d2087812 */ /* 0x000fe200078ef81a */
[----:B------:R-:W-:Y:S01]  /*2510*/  IMAD R11, R11, R100, RZ ;  /* 0x000000640b0b7224 */ /* 0x000fe200078e02ff */
[----:B------:R-:W-:Y:S01]  /*2520*/  LOP3.LUT R9, R9, R216, RZ, 0x3c, !PT ;  /* 0x000000d809097212 */ /* 0x000fe200078e3cff */
[----:B------:R-:W-:Y:S01]  /*2530*/  IMAD R33, R144, R107, R7 ;  /* 0x0000006b90217224 */ /* 0x000fe200078e0207 */
[----:B------:R-:W-:Y:S01]  /*2540*/  LOP3.LUT R8, R8, R30, RZ, 0x3c, !PT ;  /* 0x0000001e08087212 */ /* 0x000fe200078e3cff */
[----:B------:R-:W-:Y:S01]  /*2550*/  IMAD R31, R144, R101, R11 ;  /* 0x00000065901f7224 */ /* 0x000fe200078e020b */
[----:B------:R-:W-:Y:S01]  /*2560*/  IADD3 R142, R142, R9, RZ ;  /* 0x000000098e8e7210 */ /* 0x000fe20007ffe0ff */
[----:B------:R-:W-:Y:S01]  /*2570*/  VIADD R11, R22, 0xa0 ;  /* 0x000000a0160b7836 */ /* 0x000fe20000000000 */
[----:B------:R-:W-:Y:S01]  /*2580*/  LOP3.LUT R9, R210, 0x38, R28, 0xf8, !PT ;  /* 0x00000038d2097812 */ /* 0x000fe200078ef81c */
[----:B------:R-:W-:Y:S01]  /*2590*/  IMAD.IADD R139, R139, 0x1, R8 ;  /* 0x000000018b8b7824 */ /* 0x000fe200078e0208 */
[C---:B------:R-:W-:Y:S01]  /*25a0*/  SHF.L.U64.HI R7, R106.reuse, 0x6, R107 ;  /* 0x000000066a077819 */ /* 0x040fe2000001026b */
[C---:B------:R-:W-:Y:S01]  /*25b0*/  IMAD.SHL.U32 R8, R106.reuse, 0x40, RZ ;  /* 0x000000406a087824 */ /* 0x040fe200078e00ff */
[----:B------:R-:W-:Y:S01]  /*25c0*/  ISETP.GE.AND P2, PT, R11, UR6, PT ;  /* 0x000000060b007c0c */ /* 0x000fe2000bf46270 */
[----:B------:R-:W-:Y:S01]  /*25d0*/  IMAD.WIDE.U32 R106, R106, 0x70, RZ ;  /* 0x000000706a6a7825 */ /* 0x000fe200078e00ff */
[----:B------:R-:W-:-:S02]  /*25e0*/  LOP3.LUT R13, R211, 0x18, R22, 0xf8, !PT ;  /* 0x00000018d30d7812 */ /* 0x000fc400078ef816 */
[-C--:B------:R-:W-:Y:S01]  /*25f0*/  LOP3.LUT R10, R10, R30.reuse, RZ, 0x3c, !PT ;  /* 0x0000001e0a0a7212 */ /* 0x080fe200078e3cff */
[----:B------:R-:W-:Y:S01]  /*2600*/  IMAD.IADD R15, R31, 0x1, R103 ;  /* 0x000000011f0f7824 */ /* 0x000fe200078e0267 */
[----:B------:R-:W-:Y:S02]  /*2610*/  LOP3.LUT R9, R9, R30, RZ, 0x3c, !PT ;  /* 0x0000001e09097212 */ /* 0x000fe400078e3cff */
[----:B------:R-:W-:Y:S01]  /*2620*/  SEL R30, RZ, 0x20, P2 ;  /* 0x00000020ff1e7807 */ /* 0x000fe20001000000 */
[----:B------:R-:W-:Y:S01]  /*2630*/  IMAD.IADD R141, R141, 0x1, R10 ;  /* 0x000000018d8d7824 */ /* 0x000fe200078e020a */
[----:B------:R-:W-:Y:S01]  /*2640*/  LOP3.LUT R12, R13, R216, RZ, 0x3c, !PT ;  /* 0x000000d80d0c7212 */ /* 0x000fe200078e3cff */
[----:B------:R-:W-:Y:S01]  /*2650*/  IMAD.IADD R138, R138, 0x1, R9 ;  /* 0x000000018a8a7824 */ /* 0x000fe200078e0209 */
[----:B------:R-:W-:Y:S01]  /*2660*/  IADD3 R134, R107, R27, RZ ;  /* 0x0000001b6b867210 */ /* 0x000fe20007ffe0ff */
[C---:B------:R-:W-:Y:S01]  /*2670*/  IMAD.SHL.U32 R10, R100.reuse, 0x40, RZ ;  /* 0x00000040640a7824 */ /* 0x040fe200078e00ff */
[C---:B------:R-:W-:Y:S01]  /*2680*/  SHF.L.U64.HI R9, R100.reuse, 0x6, R101 ;  /* 0x0000000664097819 */ /* 0x040fe20000010265 */
[----:B------:R-:W-:Y:S01]  /*2690*/  IMAD.WIDE.U32 R100, R100, 0x70, RZ ;  /* 0x0000007064647825 */ /* 0x000fe200078e00ff */
[----:B0-----:R-:W-:-:S02]  /*26a0*/  SHF.R.S32.HI R20, RZ, 0x3, R21 ;  /* 0x00000003ff147819 */ /* 0x001fc40000011415 */
[----:B------:R-:W-:Y:S01]  /*26b0*/  SHF.R.S32.HI R25, RZ, 0x3, R26 ;  /* 0x00000003ff197819 */ /* 0x000fe2000001141a */
[----:B------:R-:W-:Y:S01]  /*26c0*/  IMAD.IADD R137, R217, 0x1, R12 ;  /* 0x00000001d9897824 */ /* 0x000fe200078e020c */
[----:B------:R-:W-:Y:S01]  /*26d0*/  SHF.R.S32.HI R27, RZ, 0x3, R28 ;  /* 0x00000003ff1b7819 */ /* 0x000fe2000001141c */
[----:B------:R-:W-:Y:S01]  /*26e0*/  IMAD.IADD R12, R111, 0x1, R33 ;  /* 0x000000016f0c7824 */ /* 0x000fe200078e0221 */
[----:B------:R-:W-:Y:S01]  /*26f0*/  LOP3.LUT R37, R29, R30, RZ, 0xfc, !PT ;  /* 0x0000001e1d257212 */ /* 0x000fe200078efcff */
[----:B------:R-:W-:Y:S01]  /*2700*/  IMAD.IADD R13, R33, 0x1, R109 ;  /* 0x00000001210d7824 */ /* 0x000fe200078e026d */
[----:B------:R-:W-:Y:S01]  /*2710*/  LOP3.LUT R21, R21, 0xfffffff8, RZ, 0xc0, !PT ;  /* 0xfffffff815157812 */ /* 0x000fe200078ec0ff */
[----:B------:R-:W-:Y:S01]  /*2720*/  IMAD.IADD R133, R101, 0x1, R133 ;  /* 0x0000000165857824 */ /* 0x000fe200078e0285 */
[----:B------:R-:W-:Y:S02]  /*2730*/  LOP3.LUT R26, R26, 0xfffffff8, RZ, 0xc0, !PT ;  /* 0xfffffff81a1a7812 */ /* 0x000fe400078ec0ff */
[----:B------:R-:W-:-:S02]  /*2740*/  LOP3.LUT R28, R28, 0xfffffff8, RZ, 0xc0, !PT ;  /* 0xfffffff81c1c7812 */ /* 0x000fc400078ec0ff */
[----:B------:R-:W-:Y:S02]  /*2750*/  IADD3 R14, R105, R31, RZ ;  /* 0x0000001f690e7210 */ /* 0x000fe40007ffe0ff */
[C---:B------:R-:W-:Y:S02]  /*2760*/  LOP3.LUT R33, R37.reuse, 0x2, RZ, 0xc0, !PT ;  /* 0x0000000225217812 */ /* 0x040fe400078ec0ff */
[C---:B------:R-:W-:Y:S02]  /*2770*/  LOP3.LUT R34, R37.reuse, 0x4, RZ, 0xc0, !PT ;  /* 0x0000000425227812 */ /* 0x040fe400078ec0ff */
[C---:B------:R-:W-:Y:S02]  /*2780*/  LOP3.LUT R35, R37.reuse, 0x8, RZ, 0xc0, !PT ;  /* 0x0000000825237812 */ /* 0x040fe400078ec0ff */
[----:B------:R-:W-:Y:S02]  /*2790*/  LOP3.LUT R36, R37, 0x10, RZ, 0xc0, !PT ;  /* 0x0000001025247812 */ /* 0x000fe400078ec0ff */
[----:B------:R-:W-:-:S02]  /*27a0*/  LOP3.LUT R29, R29, 0x1, RZ, 0xc0, !PT ;  /* 0x000000011d1d7812 */ /* 0x000fc400078ec0ff */
[----:B------:R-:W-:Y:S02]  /*27b0*/  SHF.R.S32.HI R30, RZ, 0x1f, R21 ;  /* 0x0000001fff1e7819 */ /* 0x000fe40000011415 */
[----:B------:R-:W-:Y:S02]  /*27c0*/  SHF.R.S32.HI R31, RZ, 0x1f, R26 ;  /* 0x0000001fff1f7819 */ /* 0x000fe4000001141a */
[----:B------:R-:W-:Y:S02]  /*27d0*/  SHF.R.S32.HI R32, RZ, 0x1f, R28 ;  /* 0x0000001fff207819 */ /* 0x000fe4000001141c */
[----:B------:R-:W-:-:S07]  /*27e0*/  LOP3.LUT R37, R37, 0x20, RZ, 0xc0, !PT ;  /* 0x0000002025257812 */ /* 0x000fce00078ec0ff */
.L_x_2305:
[----:B------:R-:W2:Y:S01]  /*27f0*/  LDL.LU R43, [R1] ;  /* 0x00000000012b7983 */ /* 0x000ea20000300800 */
[----:B-----5:R-:W-:Y:S01]  /*2800*/  VIADD R49, R24, 0xffffffff ;  /* 0xffffffff18317836 */ /* 0x020fe20000000000 */
[----:B------:R-:W0:Y:S01]  /*2810*/  LDC.64 R122, c[0x0][0x2d8] ;  /* 0x0000b600ff7a7b82 */ /* 0x000e220000000a00 */
[----:B------:R-:W-:Y:S01]  /*2820*/  LOP3.LUT P5, RZ, R221, 0x4, RZ, 0xc0, !PT ;  /* 0x00000004ddff7812 */ /* 0x000fe200078ac0ff */
[----:B------:R-:W-:Y:S05]  /*2830*/  YIELD ;  /* 0x0000000000007946 */ /* 0x000fea0003800000 */
[----:B------:R-:W-:Y:S01]  /*2840*/  SHF.R.S32.HI R48, RZ, 0x1f, R49 ;  /* 0x0000001fff307819 */ /* 0x000fe20000011431 */
[-C--:B------:R-:W-:Y:S01]  /*2850*/  IMAD R39, R132, R49.reuse, RZ ;  /* 0x0000003184277224 */ /* 0x080fe200078e02ff */
[----:B------:R-:W1:Y:S01]  /*2860*/  LDC R119, c[0x0][0x3d4] ;  /* 0x0000f500ff777b82 */ /* 0x000e620000000800 */
[----:B------:R-:W-:Y:S01]  /*2870*/  IMAD.WIDE.U32 R128, R112, R49, RZ ;  /* 0x0000003170807225 */ /* 0x000fe200078e00ff */
[----:B------:R-:W-:Y:S03]  /*2880*/  BSSY B0, `(.L_x_2206) ;  /* 0x0000757000007945 */ /* 0x000fe60003800000 */
[----:B------:R-:W-:Y:S01]  /*2890*/  IMAD R39, R48, R112, R39 ;  /* 0x0000007030277224 */ /* 0x000fe200078e0227 */
[----:B------:R-:W-:-:S02]  /*28a0*/  IADD3 R24, P2, P3, R5, R128, R136 ;  /* 0x0000008005187210 */ /* 0x000fc40007b5e088 */
[----:B------:R-:W-:Y:S02]  /*28b0*/  IADD3 R41, P4, R5, R128, RZ ;  /* 0x0000008005297210 */ /* 0x000fe40007f9e0ff */
[----:B------:R-:W-:Y:S01]  /*28c0*/  IADD3 R92, R129, R39, RZ ;  /* 0x00000027815c7210 */ /* 0x000fe20007ffe0ff */
[----:B------:R-:W-:-:S03]  /*28d0*/  IMAD R39, R19, 0x5400, R137 ;  /* 0x0000540013277824 */ /* 0x000fc600078e0289 */
[----:B------:R-:W-:Y:S01]  /*28e0*/  IADD3.X R40, R6, R92, R135, P2, P3 ;  /* 0x0000005c06287210 */ /* 0x000fe200017e6487 */
[----:B------:R-:W-:Y:S01]  /*28f0*/  IMAD.X R42, R92, 0x1, R6, P4 ;  /* 0x000000015c2a7824 */ /* 0x000fe200020e0606 */
[----:B------:R-:W-:Y:S02]  /*2900*/  ISETP.GT.AND P3, PT, R49, R125, PT ;  /* 0x0000007d3100720c */ /* 0x000fe40003f64270 */
[CC--:B0-----:R-:W-:Y:S02]  /*2910*/  LEA R44, P2, R24.reuse, R122.reuse, 0x1 ;  /* 0x0000007a182c7211 */ /* 0x0c1fe400078408ff */
[----:B------:R-:W-:Y:S02]  /*2920*/  LEA R46, P4, R41, R122, 0x1 ;  /* 0x0000007a292e7211 */ /* 0x000fe400078808ff */
[----:B------:R-:W-:Y:S01]  /*2930*/  LEA.HI.X R45, R24, R123, R40, 0x1, P2 ;  /* 0x0000007b182d7211 */ /* 0x000fe200010f0c28 */
[----:B------:R-:W-:Y:S01]  /*2940*/  IMAD.MOV.U32 R24, RZ, RZ, R49 ;  /* 0x000000ffff187224 */ /* 0x000fe200078e0031 */
[----:B-1----:R-:W-:-:S02]  /*2950*/  ISETP.GE.AND P2, PT, R119, 0x1, PT ;  /* 0x000000017700780c */ /* 0x002fc40003f46270 */
[----:B------:R-:W-:Y:S01]  /*2960*/  LEA.HI.X R47, R41, R123, R42, 0x1, P4 ;  /* 0x0000007b292f7211 */ /* 0x000fe200020f0c2a */
[C---:B------:R-:W-:Y:S02]  /*2970*/  VIADD R41, R39.reuse, 0x20 ;  /* 0x0000002027297836 */ /* 0x040fe40000000000 */
[C---:B------:R-:W-:Y:S01]  /*2980*/  @P5 VIADD R41, R39.reuse, 0xffffffe0 ;  /* 0xffffffe027295836 */ /* 0x040fe20000000000 */
[----:B------:R-:W-:-:S03]  /*2990*/  LEA R39, R39, R118, 0x1 ;  /* 0x0000007627277211 */ /* 0x000fc600078e08ff */
[----:B------:R-:W-:Y:S01]  /*29a0*/  IMAD R96, R41, 0x2, R118 ;  /* 0x0000000229607824 */ /* 0x000fe200078e0276 */
[----:B--2---:R-:W-:-:S04]  /*29b0*/  LOP3.LUT R43, R43, 0xfffffffd, RZ, 0xc0, !PT ;  /* 0xfffffffd2b2b7812 */ /* 0x004fc800078ec0ff */
[----:B------:R-:W-:-:S05]  /*29c0*/  @P3 LOP3.LUT R43, R43, 0x2, RZ, 0xfc, !PT ;  /* 0x000000022b2b3812 */ /* 0x000fca00078efcff */
[----:B------:R0:W-:Y:S01]  /*29d0*/  STL [R1], R43 ;  /* 0x0000002b01007387 */ /* 0x0001e20000100800 */
[----:B------:R-:W-:Y:S05]  /*29e0*/  @!P2 BRA `(.L_x_2207) ;  /* 0x000000700020a947 */ /* 0x000fea0003800000 */
[----:B------:R-:W-:Y:S01]  /*29f0*/  ULDC.U8 UR4, c[0x0][0x3f0] ;  /* 0x0000fc0000047ab9 */ /* 0x000fe20000000000 */
[-C--:B0-----:R-:W-:Y:S01]  /*2a00*/  IMAD R43, R134, R49.reuse, RZ ;  /* 0x00000031862b7224 */ /* 0x081fe200078e02ff */
        /* <DEDUP_REMOVED lines=72> */
.L_x_2210:
[----:B------:R-:W-:Y:S05]  /*2e90*/  BSYNC B1 ;  /* 0x0000000000017941 */ /* 0x000fea0003800000 */
.L_x_2209:
        /* <DEDUP_REMOVED lines=12> */
[----:B-----5:R-:W-:Y:S01]  /*2f60*/  MOV R128, R72 ;  /* 0x0000004800807202 */ /* 0x020fe20000000f00 */
[----:B------:R-:W-:Y:S01]  /*2f70*/  IMAD.MOV.U32 R129, RZ, RZ, R73 ;  /* 0x000000ffff817224 */ /* 0x000fe200078e0049 */
        /* <DEDUP_REMOVED lines=47> */
.L_x_2212:
[----:B------:R-:W-:Y:S05]  /*3270*/  BSYNC B1 ;  /* 0x0000000000017941 */ /* 0x000fea0003800000 */
.L_x_2211:
[----:B01----:R-:W2:Y:S01]  /*3280*/  LDL R40, [R1+0x4c] ;  /* 0x00004c0001287983 */ /* 0x003ea20000100800 */
[----:B------:R-:W-:Y:S01]  /*3290*/  MOV R41, R77 ;  /* 0x0000004d00297202 */ /* 0x000fe20000000f00 */
[----:B------:R-:W-:Y:S01]  /*32a0*/  IMAD.MOV.U32 R42, RZ, RZ, R84 ;  /* 0x000000ffff2a7224 */ /* 0x000fe200078e0054 */
[----:B------:R-:W-:Y:S02]  /*32b0*/  MOV R43, R85 ;  /* 0x00000055002b7202 */ /* 0x000fe40000000f00 */
[----:B------:R-:W-:Y:S01]  /*32c0*/  PRMT R160, R41, 0x7610, R160 ;  /* 0x0000761029a07816 */ /* 0x000fe200000000a0 */
[----:B------:R-:W-:Y:S01]  /*32d0*/  IMAD.MOV.U32 R41, RZ, RZ, R81 ;  /* 0x000000ffff297224 */ /* 0x000fe200078e0051 */
[----:B------:R-:W-:Y:S01]  /*32e0*/  PRMT R163, R42, 0x5410, R43 ;  /* 0x000054102aa37816 */ /* 0x000fe2000000002b */
[----:B------:R-:W-:Y:S01]  /*32f0*/  IMAD.MOV.U32 R42, RZ, RZ, R122 ;  /* 0x000000ffff2a7224 */ /* 0x000fe200078e007a */
[----:B------:R-:W-:Y:S02]  /*3300*/  MOV R43, R123 ;  /* 0x0000007b002b7202 */ /* 0x000fe40000000f00 */
[----:B------:R-:W-:-:S02]  /*3310*/  PRMT R152, R128, 0x5410, R129 ;  /* 0x0000541080987816 */ /* 0x000fc40000000081 */
[----:B------:R-:W-:Y:S01]  /*3320*/  PRMT R157, R42, 0x7610, R157 ;  /* 0x000076102a9d7816 */ /* 0x000fe2000000009d */
[----:B------:R-:W-:Y:S01]  /*3330*/  IMAD.MOV.U32 R42, RZ, RZ, R78 ;  /* 0x000000ffff2a7224 */ /* 0x000fe200078e004e */
[----:B------:R-:W-:Y:S02]  /*3340*/  PRMT R159, R43, 0x7610, R159 ;  /* 0x000076102b9f7816 */ /* 0x000fe4000000009f */
[----:B------:R-:W-:-:S04]  /*3350*/  MOV R43, R79 ;  /* 0x0000004f002b7202 */ /* 0x000fc80000000f00 */
[----:B------:R-:W-:Y:S02]  /*3360*/  PRMT R160, R160, 0x5410, R43 ;  /* 0x00005410a0a07816 */ /* 0x000fe4000000002b */
[----:B------:R-:W-:Y:S02]  /*3370*/  MOV R43, R87 ;  /* 0x00000057002b7202 */ /* 0x000fe40000000f00 */
[----:B--2---:R-:W-:Y:S01]  /*3380*/  R2UR UR4, R40 ;  /* 0x00000000280472ca */ /* 0x004fe200000e0000 */
[----:B------:R-:W-:-:S05]  /*3390*/  IMAD.MOV.U32 R40, RZ, RZ, R76 ;  /* 0x000000ffff287224 */ /* 0x000fca00078e004c */
[----:B------:R-:W-:Y:S01]  /*33a0*/  PRMT R161, R161, 0x5410, R40 ;  /* 0x00005410a1a17816 */ /* 0x000fe20000000028 */
[----:B------:R-:W-:-:S03]  /*33b0*/  IMAD.MOV.U32 R40, RZ, RZ, R80 ;  /* 0x000000ffff287224 */ /* 0x000fc600078e0050 */
        /* <DEDUP_REMOVED lines=8> */
[----:B------:R-:W-:Y:S02]  /*3440*/  MOV R43, R127 ;  /* 0x0000007f002b7202 */ /* 0x000fe40000000f00 */
[----:B------:R-:W-:Y:S01]  /*3450*/  PRMT R164, R40, 0x5410, R41 ;  /* 0x0000541028a47816 */ /* 0x000fe20000000029 */
[----:B------:R-:W-:Y:S01]  /*3460*/  IMAD.MOV.U32 R40, RZ, RZ, R74 ;  /* 0x000000ffff287224 */ /* 0x000fe200078e004a */
[----:B------:R-:W-:Y:S01]  /*3470*/  PRMT R157, R157, 0x5410, R42 ;  /* 0x000054109d9d7816 */ /* 0x000fe2000000002a */
[----:B------:R-:W-:Y:S01]  /*3480*/  IMAD.MOV.U32 R41, RZ, RZ, R75 ;  /* 0x000000ffff297224 */ /* 0x000fe200078e004b */
[----:B------:R-:W-:Y:S01]  /*3490*/  PRMT R159, R159, 0x5410, R43 ;  /* 0x000054109f9f7816 */ /* 0x000fe2000000002b */
[----:B-----5:R-:W-:Y:S01]  /*34a0*/  IMAD.MOV.U32 R42, RZ, RZ, R52 ;  /* 0x000000ffff2a7224 */ /* 0x020fe200078e0034 */
[----:B------:R-:W-:-:S02]  /*34b0*/  MOV R43, R53 ;  /* 0x00000035002b7202 */ /* 0x000fc40000000f00 */
[----:B------:R-:W-:Y:S01]  /*34c0*/  PRMT R153, R40, 0x5410, R41 ;  /* 0x0000541028997816 */ /* 0x000fe20000000029 */
[----:B------:R-:W-:Y:S01]  /*34d0*/  IMAD.MOV.U32 R40, RZ, RZ, R82 ;  /* 0x000000ffff287224 */ /* 0x000fe200078e0052 */
[----:B------:R-:W-:Y:S01]  /*34e0*/  PRMT R90, R42, 0x5410, R43 ;  /* 0x000054102a5a7816 */ /* 0x000fe2000000002b */
[----:B------:R-:W-:Y:S01]  /*34f0*/  IMAD.MOV.U32 R41, RZ, RZ, R83 ;  /* 0x000000ffff297224 */ /* 0x000fe200078e0053 */
[----:B------:R-:W-:Y:S01]  /*3500*/  MOV R43, R61 ;  /* 0x0000003d002b7202 */ /* 0x000fe20000000f00 */
[----:B------:R-:W-:Y:S01]  /*3510*/  IMAD.MOV.U32 R42, RZ, RZ, R60 ;  /* 0x000000ffff2a7224 */ /* 0x000fe200078e003c */
[----:B------:R-:W-:Y:S02]  /*3520*/  PLOP3.LUT P2, PT, PT, PT, UP0, 0x80, 0x0 ;  /* 0x000000000000781c */ /* 0x000fe40003f4f008 */
        /* <DEDUP_REMOVED lines=16> */
[----:B------:R-:W-:-:S02]  /*3630*/  IMAD.MOV.U32 R43, RZ, RZ, R58 ;  /* 0x000000ffff2b7224 */ /* 0x000fc400078e003a */
[----:B------:R-:W-:Y:S01]  /*3640*/  IMAD.MOV.U32 R42, RZ, RZ, R59 ;  /* 0x000000ffff2a7224 */ /* 0x000fe200078e003b */
[----:B------:R-:W-:Y:S01]  /*3650*/  PRMT R128, R40, 0x5410, R41 ;  /* 0x0000541028807816 */ /* 0x000fe20000000029 */
[----:B------:R-:W-:Y:S02]  /*3660*/  IMAD.MOV.U32 R40, RZ, RZ, R64 ;  /* 0x000000ffff287224 */ /* 0x000fe400078e0040 */
[----:B------:R-:W-:Y:S01]  /*3670*/  IMAD.MOV.U32 R41, RZ, RZ, R65 ;  /* 0x000000ffff297224 */ /* 0x000fe200078e0041 */
[----:B------:R-:W-:Y:S01]  /*3680*/  PRMT R129, R43, 0x5410, R42 ;  /* 0x000054102b817816 */ /* 0x000fe2000000002a */
[----:B------:R-:W-:Y:S02]  /*3690*/  IMAD.MOV.U32 R43, RZ, RZ, R66 ;  /* 0x000000ffff2b7224 */ /* 0x000fe400078e0042 */
[----:B------:R-:W-:Y:S01]  /*36a0*/  IMAD.MOV.U32 R42, RZ, RZ, R67 ;  /* 0x000000ffff2a7224 */ /* 0x000fe200078e0043 */
[----:B------:R-:W-:Y:S01]  /*36b0*/  PRMT R145, R40, 0x5410, R41 ;  /* 0x0000541028917816 */ /* 0x000fe20000000029 */
[----:B------:R-:W-:Y:S01]  /*36c0*/  IMAD.MOV.U32 R41, RZ, RZ, R54 ;  /* 0x000000ffff297224 */ /* 0x000fe200078e0036 */
[----:B------:R-:W-:-:S02]  /*36d0*/  MOV R40, R55 ;  /* 0x0000003700287202 */ /* 0x000fc40000000f00 */
[----:B------:R-:W-:Y:S02]  /*36e0*/  PRMT R147, R43, 0x5410, R42 ;  /* 0x000054102b937816 */ /* 0x000fe4000000002a */
[----:B------:R-:W-:Y:S01]  /*36f0*/  PRMT R91, R41, 0x5410, R40 ;  /* 0x00005410295b7816 */ /* 0x000fe20000000028 */
[----:B------:R-:W-:Y:S01]  /*3700*/  IMAD.MOV.U32 R41, RZ, RZ, R62 ;  /* 0x000000ffff297224 */ /* 0x000fe200078e003e */
[----:B------:R-:W-:-:S04]  /*3710*/  MOV R40, R63 ;  /* 0x0000003f00287202 */ /* 0x000fc80000000f00 */
[----:B------:R-:W-:Y:S01]  /*3720*/  PRMT R131, R41, 0x5410, R40 ;  /* 0x0000541029837816 */ /* 0x000fe20000000028 */
[----:B------:R-:W-:Y:S01]  /*3730*/  IMAD.MOV.U32 R41, RZ, RZ, R70 ;  /* 0x000000ffff297224 */ /* 0x000fe200078e0046 */
[----:B------:R-:W-:-:S04]  /*3740*/  MOV R40, R71 ;  /* 0x0000004700287202 */ /* 0x000fc80000000f00 */
[----:B------:R-:W-:Y:S01]  /*3750*/  PRMT R151, R41, 0x5410, R40 ;  /* 0x0000541029977816 */ /* 0x000fe20000000028 */
[----:B------:R-:W-:Y:S06]  /*3760*/  @!P2 BRA `(.L_x_2213) ;  /* 0x000000000004a947 */ /* 0x000fec0003800000 */
[----:B------:R-:W-:Y:S01]  /*3770*/  BPT.TRAP 0x1 ;  /* 0x000000040000795c */ /* 0x000fe20000300000 */
.L_x_2213:
[----:B------:R-:W-:Y:S01]  /*3780*/  IMAD R98, R19, 0x8, R18 ;  /* 0x0000000813627824 */ /* 0x000fe200078e0212 */
[----:B------:R-:W-:Y:S01]  /*3790*/  SHF.L.U32 R99, R209, 0x1f, RZ ;  /* 0x0000001fd1637819 */ /* 0x000fe200000006ff */
[----:B------:R-:W-:Y:S03]  /*37a0*/  BSSY B1, `(.L_x_2214) ;  /* 0x0000003000017945 */ /* 0x000fe60003800000 */
[----:B------:R-:W0:Y:S02]  /*37b0*/  SYNCS.PHASECHK.TRANS64.TRYWAIT P5, [R98+URZ+0x36890], R99 ;  /* 0x03689063620075a7 */ /* 0x000e2400080a017f */
[----:B0-----:R-:W-:Y:S05]  /*37c0*/  @!P5 BRA `(.L_x_2215) ;  /* 0x000002700070d947 */ /* 0x001fea0003800000 */
.L_x_2538:
[----:B------:R-:W-:Y:S05]  /*37d0*/  BSYNC B1 ;  /* 0x0000000000017941 */ /* 0x000fea0003800000 */
.L_x_2214:
        /* <DEDUP_REMOVED lines=50> */
.L_x_2221:
[----:B------:R-:W-:Y:S05]  /*3b00*/  BSYNC B3 ;  /* 0x0000000000037941 */ /* 0x000fea0003800000 */
.L_x_2220:
[----:B--2---:R1:W-:Y:S02]  /*3b10*/  STG.E.128 desc[UR60][R46.64], R40 ;  /* 0x000000282e007986 */ /* 0x0043e4000c101d3c */
.L_x_2219:
[----:B------:R-:W-:Y:S05]  /*3b20*/  BSYNC B2 ;  /* 0x0000000000027941 */ /* 0x000fea0003800000 */
.L_x_2218:
        /* <DEDUP_REMOVED lines=9> */
[--C-:B--2---:R-:W-:Y:S01]  /*3bc0*/  HADD2.F32 R126, -RZ, R43.reuse.H0_H0 ;  /* 0x2000002bff7e7230 */ /* 0x104fe20000004100 */
[----:B------:R-:W-:Y:S01]  /*3bd0*/  SHF.R.U32.HI R92, RZ, 0x10, R93 ;  /* 0x00000010ff5c7819 */ /* 0x000fe2000001165d */
[----:B------:R-:W-:Y:S01]  /*3be0*/  HADD2.F32 R155, -RZ, R164.H1_H1 ;  /* 0x300000a4ff9b7230 */ /* 0x000fe20000004100 */
[--C-:B------:R-:W-:Y:S01]  /*3bf0*/  SHF.R.U32.HI R123, RZ, 0x10, R95.reuse ;  /* 0x00000010ff7b7819 */ /* 0x100fe2000001165f */
[----:B------:R-:W-:Y:S01]  /*3c00*/  HADD2.F32 R122, -RZ, R122.H0_H0 ;  /* 0x2000007aff7a7230 */ /* 0x000fe20000004100 */
[----:B------:R-:W-:Y:S01]  /*3c10*/  SHF.R.U64 R93, R94, 0x10, R95 ;  /* 0x000000105e5d7819 */ /* 0x000fe2000000125f */
[----:B------:R-:W-:Y:S02]  /*3c20*/  HADD2.F32 R94, -RZ, R43.H1_H1 ;  /* 0x3000002bff5e7230 */ /* 0x000fe40000004100 */
[----:B------:R-:W-:Y:S02]  /*3c30*/  HADD2.F32 R123, -RZ, R123.H0_H0 ;  /* 0x2000007bff7b7230 */ /* 0x000fe40000004100 */
[----:B------:R-:W-:-:S02]  /*3c40*/  HADD2.F32 R154, -RZ, R93.H0_H0 ;  /* 0x2000005dff9a7230 */ /* 0x000fc40000004100 */
[--C-:B------:R-:W-:Y:S02]  /*3c50*/  HADD2.F32 R93, -RZ, R41.reuse.H1_H1 ;  /* 0x30000029ff5d7230 */ /* 0x100fe40000004100 */
[-C--:B------:R-:W-:Y:S01]  /*3c60*/  FMUL.FTZ R43, R94, R123.reuse ;  /* 0x0000007b5e2b7220 */ /* 0x080fe20000410000 */
[----:B------:R-:W-:Y:S02]  /*3c70*/  HADD2.F32 R41, -RZ, R41.H0_H0 ;  /* 0x20000029ff297230 */ /* 0x000fe40000004100 */
[C---:B------:R-:W-:Y:S01]  /*3c80*/  FMUL.FTZ R123, R126.reuse, R123 ;  /* 0x0000007b7e7b7220 */ /* 0x040fe20000410000 */
[----:B------:R-:W-:Y:S02]  /*3c90*/  HADD2.F32 R95, -RZ, R92.H0_H0 ;  /* 0x2000005cff5f7230 */ /* 0x000fe40000004100 */
[-C--:B------:R-:W-:Y:S01]  /*3ca0*/  FMUL.FTZ R92, R93, R154.reuse ;  /* 0x0000009a5d5c7220 */ /* 0x080fe20000410000 */
[C---:B------:R-:W-:Y:S02]  /*3cb0*/  FMUL.FTZ R154, R41.reuse, R154 ;  /* 0x0000009a299a7220 */ /* 0x040fe40000410000 */
[-C--:B------:R-:W-:Y:S01]  /*3cc0*/  FFMA.FTZ R43, R126, R95.reuse, -R43 ;  /* 0x0000005f7e2b7223 */ /* 0x080fe2000001082b */
[----:B------:R-:W-:Y:S01]  /*3cd0*/  FFMA.FTZ R94, R94, R95, R123 ;  /* 0x0000005f5e5e7223 */ /* 0x000fe2000001007b */
[----:B------:R-:W-:Y:S01]  /*3ce0*/  FFMA.FTZ R41, R41, R122, -R92 ;  /* 0x0000007a29297223 */ /* 0x000fe2000001085c */
[----:B------:R-:W-:-:S02]  /*3cf0*/  HADD2.F32 R95, -RZ, R167.H0_H0 ;  /* 0x200000a7ff5f7230 */ /* 0x000fc40000004100 */
[----:B------:R-:W-:Y:S01]  /*3d00*/  FFMA.FTZ R92, R93, R122, R154 ;  /* 0x0000007a5d5c7223 */ /* 0x000fe2000001009a */
[--C-:B------:R-:W-:Y:S01]  /*3d10*/  HADD2.F32 R123, -RZ, R40.reuse.H1_H1 ;  /* 0x30000028ff7b7230 */ /* 0x100fe20000004100 */
[----:B------:R-:W-:Y:S01]  /*3d20*/  F2FP.F16.F32.PACK_AB R43, R94, R43 ;  /* 0x0000002b5e2b723e */ /* 0x000fe200000000ff */
        /* <DEDUP_REMOVED lines=9> */
[----:B------:R-:W-:Y:S02]  /*3dc0*/  FMUL.FTZ R93, R42, R93 ;  /* 0x0000005d2a5d7220 */ /* 0x000fe40000410000 */
[-C--:B------:R-:W-:Y:S01]  /*3dd0*/  FFMA.FTZ R127, R126, R122.reuse, -R127 ;  /* 0x0000007a7e7f7223 */ /* 0x080fe2000001087f */
[----:B------:R-:W-:Y:S01]  /*3de0*/  FFMA.FTZ R154, R123, R122, R154 ;  /* 0x0000007a7b9a7223 */ /* 0x000fe2000001009a */
[-C--:B------:R-:W-:Y:S01]  /*3df0*/  FFMA.FTZ R95, R42, R155.reuse, -R95 ;  /* 0x0000009b2a5f7223 */ /* 0x080fe2000001085f */
[----:B------:R-:W-:-:S03]  /*3e00*/  FFMA.FTZ R40, R40, R155, R93 ;  /* 0x0000009b28287223 */ /* 0x000fc6000001005d */
[----:B------:R-:W-:Y:S02]  /*3e10*/  F2FP.F16.F32.PACK_AB R154, R154, R127 ;  /* 0x0000007f9a9a723e */ /* 0x000fe400000000ff */
[----:B------:R-:W-:Y:S02]  /*3e20*/  F2FP.F16.F32.PACK_AB R42, R40, R95 ;  /* 0x0000005f282a723e */ /* 0x000fe400000000ff */
[----:B------:R-:W-:-:S07]  /*3e30*/  MOV R40, R154 ;  /* 0x0000009a00287202 */ /* 0x000fce0000000f00 */
.L_x_2225:
[----:B------:R-:W-:Y:S05]  /*3e40*/  BSYNC B3 ;  /* 0x0000000000037941 */ /* 0x000fea0003800000 */
.L_x_2224:
[----:B--2---:R2:W-:Y:S02]  /*3e50*/  STG.E.128 desc[UR60][R46.64+0x40], R40 ;  /* 0x000040282e007986 */ /* 0x0045e4000c101d3c */
.L_x_2223:
[----:B------:R-:W-:Y:S05]  /*3e60*/  BSYNC B2 ;  /* 0x0000000000027941 */ /* 0x000fea0003800000 */
.L_x_2222:
        /* <DEDUP_REMOVED lines=9> */
[----:B--2---:R-:W-:Y:S01]  /*3f00*/  HADD2.F32 R92, -RZ, R43.H1_H1 ;  /* 0x3000002bff5c7230 */ /* 0x004fe20000004100 */
[----:B------:R-:W-:Y:S01]  /*3f10*/  SHF.R.U32.HI R87, RZ, 0x10, R87 ;  /* 0x00000010ff577819 */ /* 0x000fe20000011657 */
[----:B------:R-:W-:Y:S01]  /*3f20*/  HADD2.F32 R93, -RZ, R41.H1_H1 ;  /* 0x30000029ff5d7230 */ /* 0x000fe20000004100 */
[--C-:B------:R-:W-:Y:S01]  /*3f30*/  SHF.R.U64 R84, R84, 0x10, R85.reuse ;  /* 0x0000001054547819 */ /* 0x100fe20000001255 */
[----:B------:R-:W-:Y:S01]  /*3f40*/  HADD2.F32 R86, -RZ, R86.H0_H0 ;  /* 0x20000056ff567230 */ /* 0x000fe20000004100 */
[----:B------:R-:W-:Y:S01]  /*3f50*/  SHF.R.U32.HI R85, RZ, 0x10, R85 ;  /* 0x00000010ff557819 */ /* 0x000fe20000011655 */
[----:B------:R-:W-:Y:S02]  /*3f60*/  HADD2.F32 R87, -RZ, R87.H0_H0 ;  /* 0x20000057ff577230 */ /* 0x000fe40000004100 */
[----:B------:R-:W-:Y:S02]  /*3f70*/  HADD2.F32 R94, -RZ, R43.H0_H0 ;  /* 0x2000002bff5e7230 */ /* 0x000fe40000004100 */
[----:B------:R-:W-:Y:S01]  /*3f80*/  FMUL.FTZ R122, R93, R86 ;  /* 0x000000565d7a7220 */ /* 0x000fe20000410000 */
[----:B------:R-:W-:-:S02]  /*3f90*/  HADD2.F32 R41, -RZ, R41.H0_H0 ;  /* 0x20000029ff297230 */ /* 0x000fc40000004100 */
[-C--:B------:R-:W-:Y:S01]  /*3fa0*/  FMUL.FTZ R43, R92, R87.reuse ;  /* 0x000000575c2b7220 */ /* 0x080fe20000410000 */
[----:B------:R-:W-:Y:S02]  /*3fb0*/  HADD2.F32 R85, -RZ, R85.H0_H0 ;  /* 0x20000055ff557230 */ /* 0x000fe40000004100 */
[C---:B------:R-:W-:Y:S01]  /*3fc0*/  FMUL.FTZ R87, R94.reuse, R87 ;  /* 0x000000575e577220 */ /* 0x040fe20000410000 */
[----:B------:R-:W-:Y:S02]  /*3fd0*/  HADD2.F32 R84, -RZ, R84.H0_H0 ;  /* 0x20000054ff547230 */ /* 0x000fe40000004100 */
[C---:B------:R-:W-:Y:S01]  /*3fe0*/  FMUL.FTZ R86, R41.reuse, R86 ;  /* 0x0000005629567220 */ /* 0x040fe20000410000 */
[----:B------:R-:W-:Y:S02]  /*3ff0*/  HADD2.F32 R95, -RZ, R42.H0_H0 ;  /* 0x2000002aff5f7230 */ /* 0x000fe40000004100 */
[-C--:B------:R-:W-:Y:S01]  /*4000*/  FFMA.FTZ R43, R94, R85.reuse, -R43 ;  /* 0x000000555e2b7223 */ /* 0x080fe2000001082b */
[----:B------:R-:W-:Y:S01]  /*4010*/  FFMA.FTZ R92, R92, R85, R87 ;  /* 0x000000555c5c7223 */ /* 0x000fe20000010057 */
[-C--:B------:R-:W-:Y:S01]  /*4020*/  FFMA.FTZ R122, R41, R84.reuse, -R122 ;  /* 0x00000054297a7223 */ /* 0x080fe2000001087a */
[----:B------:R-:W-:Y:S01]  /*4030*/  FFMA.FTZ R93, R93, R84, R86 ;  /* 0x000000545d5d7223 */ /* 0x000fe20000010056 */
[----:B------:R-:W-:-:S02]  /*4040*/  HADD2.F32 R85, -RZ, R40.H1_H1 ;  /* 0x30000028ff557230 */ /* 0x000fc40000004100 */
[----:B------:R-:W-:Y:S01]  /*4050*/  HADD2.F32 R84, -RZ, R166.H0_H0 ;  /* 0x200000a6ff547230 */ /* 0x000fe20000004100 */
[----:B------:R-:W-:Y:S01]  /*4060*/  F2FP.F16.F32.PACK_AB R43, R92, R43 ;  /* 0x0000002b5c2b723e */ /* 0x000fe200000000ff */
[----:B------:R-:W-:Y:S02]  /*4070*/  HADD2.F32 R40, -RZ, R40.H0_H0 ;  /* 0x20000028ff287230 */ /* 0x000fe40000004100 */
[----:B------:R-:W-:Y:S02]  /*4080*/  HADD2.F32 R166, -RZ, R166.H1_H1 ;  /* 0x300000a6ffa67230 */ /* 0x000fe40000004100 */
[-C--:B------:R-:W-:Y:S01]  /*4090*/  FMUL.FTZ R123, R85, R84.reuse ;  /* 0x00000054557b7220 */ /* 0x080fe20000410000 */
[----:B------:R-:W-:Y:S02]  /*40a0*/  HADD2.F32 R87, -RZ, R42.H1_H1 ;  /* 0x3000002aff577230 */ /* 0x000fe40000004100 */
[----:B------:R-:W-:Y:S01]  /*40b0*/  FMUL.FTZ R86, R40, R84 ;  /* 0x0000005428567220 */ /* 0x000fe20000410000 */
[----:B------:R-:W-:-:S02]  /*40c0*/  HADD2.F32 R41, -RZ, R163.H0_H0 ;  /* 0x200000a3ff297230 */ /* 0x000fc40000004100 */
[----:B------:R-:W-:Y:S02]  /*40d0*/  HADD2.F32 R42, -RZ, R163.H1_H1 ;  /* 0x300000a3ff2a7230 */ /* 0x000fe40000004100 */
[-C--:B------:R-:W-:Y:S01]  /*40e0*/  FMUL.FTZ R84, R87, R166.reuse ;  /* 0x000000a657547220 */ /* 0x080fe20000410000 */
        /* <DEDUP_REMOVED lines=8> */
.L_x_2229:
[----:B------:R-:W-:Y:S05]  /*4170*/  BSYNC B3 ;  /* 0x0000000000037941 */ /* 0x000fea0003800000 */
.L_x_2228:
[----:B--2---:R3:W-:Y:S02]  /*4180*/  STG.E.128 desc[UR60][R46.64+0x80], R40 ;  /* 0x000080282e007986 */ /* 0x0047e4000c101d3c */
.L_x_2227:
[----:B------:R-:W-:Y:S05]  /*4190*/  BSYNC B2 ;  /* 0x0000000000027941 */ /* 0x000fea0003800000 */
.L_x_2226:
        /* <DEDUP_REMOVED lines=8> */
[----:B------:R-:W-:Y:S01]  /*4220*/  SHF.R.U64 R84, R80, 0x10, R81 ;  /* 0x0000001050547819 */ /* 0x000fe20000001251 */
[----:B--2---:R-:W-:Y:S01]  /*4230*/  HADD2.F32 R86, -RZ, R41.H1_H1 ;  /* 0x30000029ff567230 */ /* 0x004fe20000004100 */
[----:B------:R-:W-:Y:S02]  /*4240*/  SHF.R.U64 R85, R82, 0x10, R83 ;  /* 0x0000001052557819 */ /* 0x000fe40000001253 */
[----:B------:R-:W-:Y:S01]  /*4250*/  SHF.R.U32.HI R80, RZ, 0x10, R81 ;  /* 0x00000010ff507819 */ /* 0x000fe20000011651 */
[----:B------:R-:W-:Y:S01]  /*4260*/  IMAD.MOV.U32 R81, RZ, RZ, R43 ;  /* 0x000000ffff517224 */ /* 0x000fe200078e002b */
[----:B------:R-:W-:Y:S01]  /*4270*/  SHF.R.U32.HI R87, RZ, 0x10, R83 ;  /* 0x00000010ff577819 */ /* 0x000fe20000011653 */
[----:B------:R-:W-:Y:S02]  /*4280*/  HADD2.F32 R43, -RZ, R84.H0_H0 ;  /* 0x20000054ff2b7230 */ /* 0x000fe40000004100 */
[----:B------:R-:W-:Y:S02]  /*4290*/  HADD2.F32 R85, -RZ, R85.H0_H0 ;  /* 0x20000055ff557230 */ /* 0x000fe40000004100 */
[----:B------:R-:W-:-:S02]  /*42a0*/  HADD2.F32 R84, -RZ, R41.H0_H0 ;  /* 0x20000029ff547230 */ /* 0x000fc40000004100 */
[----:B------:R-:W-:Y:S02]  /*42b0*/  HADD2.F32 R87, -RZ, R87.H0_H0 ;  /* 0x20000057ff577230 */ /* 0x000fe40000004100 */
[-C--:B------:R-:W-:Y:S01]  /*42c0*/  FMUL.FTZ R41, R86, R85.reuse ;  /* 0x0000005556297220 */ /* 0x080fe20000410000 */
[--C-:B------:R-:W-:Y:S02]  /*42d0*/  HADD2.F32 R82, -RZ, R81.reuse.H1_H1 ;  /* 0x30000051ff527230 */ /* 0x100fe40000004100 */
[C---:B------:R-:W-:Y:S01]  /*42e0*/  FMUL.FTZ R85, R84.reuse, R85 ;  /* 0x0000005554557220 */ /* 0x040fe20000410000 */
[----:B------:R-:W-:Y:S02]  /*42f0*/  HADD2.F32 R81, -RZ, R81.H0_H0 ;  /* 0x20000051ff517230 */ /* 0x000fe40000004100 */
[----:B------:R-:W-:Y:S01]  /*4300*/  FFMA.FTZ R41, R84, R43, -R41 ;  /* 0x0000002b54297223 */ /* 0x000fe20000010829 */
[----:B------:R-:W-:Y:S02]  /*4310*/  HADD2.F32 R83, -RZ, R80.H0_H0 ;  /* 0x20000050ff537230 */ /* 0x000fe40000004100 */
[----:B------:R-:W-:Y:S01]  /*4320*/  FMUL.FTZ R92, R82, R87 ;  /* 0x00000057525c7220 */ /* 0x000fe20000410000 */
[----:B------:R-:W-:Y:S01]  /*4330*/  FFMA.FTZ R80, R86, R43, R85 ;  /* 0x0000002b56507223 */ /* 0x000fe20000010055 */
[----:B------:R-:W-:Y:S01]  /*4340*/  FMUL.FTZ R87, R81, R87 ;  /* 0x0000005751577220 */ /* 0x000fe20000410000 */
[----:B------:R-:W-:-:S02]  /*4350*/  HADD2.F32 R85, -RZ, R165.H0_H0 ;  /* 0x200000a5ff557230 */ /* 0x000fc40000004100 */
[-C--:B------:R-:W-:Y:S01]  /*4360*/  FFMA.FTZ R43, R81, R83.reuse, -R92 ;  /* 0x00000053512b7223 */ /* 0x080fe2000001085c */
[--C-:B------:R-:W-:Y:S02]  /*4370*/  HADD2.F32 R81, -RZ, R40.reuse.H1_H1 ;  /* 0x30000028ff517230 */ /* 0x100fe40000004100 */
[----:B------:R-:W-:Y:S01]  /*4380*/  FFMA.FTZ R82, R82, R83, R87 ;  /* 0x0000005352527223 */ /* 0x000fe20000010057 */
[----:B------:R-:W-:Y:S01]  /*4390*/  HADD2.F32 R40, -RZ, R40.H0_H0 ;  /* 0x20000028ff287230 */ /* 0x000fe20000004100 */
[----:B------:R-:W-:Y:S01]  /*43a0*/  F2FP.F16.F32.PACK_AB R41, R80, R41 ;  /* 0x000000295029723e */ /* 0x000fe200000000ff */
[--C-:B------:R-:W-:Y:S02]  /*43b0*/  HADD2.F32 R83, -RZ, R42.reuse.H1_H1 ;  /* 0x3000002aff537230 */ /* 0x100fe40000004100 */
[-C--:B------:R-:W-:Y:S01]  /*43c0*/  FMUL.FTZ R87, R81, R85.reuse ;  /* 0x0000005551577220 */ /* 0x080fe20000410000 */
[----:B------:R-:W-:Y:S02]  /*43d0*/  HADD2.F32 R165, -RZ, R165.H1_H1 ;  /* 0x300000a5ffa57230 */ /* 0x000fe40000004100 */
        /* <DEDUP_REMOVED lines=13> */
.L_x_2233:
[----:B------:R-:W-:Y:S05]  /*44b0*/  BSYNC B3 ;  /* 0x0000000000037941 */ /* 0x000fea0003800000 */
.L_x_2232:
[----:B--2---:R4:W-:Y:S02]  /*44c0*/  STG.E.128 desc[UR60][R46.64+0xc0], R40 ;  /* 0x0000c0282e007986 */ /* 0x0049e4000c101d3c */
.L_x_2231:
[----:B------:R-:W-:Y:S05]  /*44d0*/  BSYNC B2 ;  /* 0x0000000000027941 */ /* 0x000fea0003800000 */
.L_x_2230:
        /* <DEDUP_REMOVED lines=30> */
[----:B------:R-:W-:-:S02]  /*46c0*/  HADD2.F32 R78, -RZ, R161.H1_H1 ;  /* 0x300000a1ff4e7230 */ /* 0x000fc40000004100 */
[----:B------:R-:W-:Y:S01]  /*46d0*/  HADD2.F32 R43, -RZ, R76.H1_H1 ;  /* 0x3000004cff2b7230 */ /* 0x000fe20000004100 */
[----:B------:R-:W-:Y:S01]  /*46e0*/  F2FP.F16.F32.PACK_AB R41, R41, R40 ;  /* 0x000000282929723e */ /* 0x000fe200000000ff */
[----:B------:R-:W-:Y:S02]  /*46f0*/  HADD2.F32 R77, -RZ, R42.H1_H1 ;  /* 0x3000002aff4d7230 */ /* 0x000fe40000004100 */
[----:B------:R-:W-:Y:S02]  /*4700*/  HADD2.F32 R161, -RZ, R161.H0_H0 ;  /* 0x200000a1ffa17230 */ /* 0x000fe40000004100 */
[----:B------:R-:W-:Y:S02]  /*4710*/  HADD2.F32 R79, -RZ, R160.H1_H1 ;  /* 0x300000a0ff4f7230 */ /* 0x000fe40000004100 */
[----:B------:R-:W-:Y:S02]  /*4720*/  HADD2.F32 R76, -RZ, R76.H0_H0 ;  /* 0x2000004cff4c7230 */ /* 0x000fe40000004100 */
[----:B------:R-:W-:Y:S01]  /*4730*/  FMUL.FTZ R81, R43, R161 ;  /* 0x000000a12b517220 */ /* 0x000fe20000410000 */
[----:B------:R-:W-:-:S02]  /*4740*/  HADD2.F32 R42, -RZ, R42.H0_H0 ;  /* 0x2000002aff2a7230 */ /* 0x000fc40000004100 */
[----:B------:R-:W-:Y:S01]  /*4750*/  FMUL.FTZ R83, R77, R79 ;  /* 0x0000004f4d537220 */ /* 0x000fe20000410000 */
[----:B------:R-:W-:Y:S02]  /*4760*/  HADD2.F32 R160, -RZ, R160.H0_H0 ;  /* 0x200000a0ffa07230 */ /* 0x000fe40000004100 */
[C---:B------:R-:W-:Y:S01]  /*4770*/  FMUL.FTZ R80, R76.reuse, R161 ;  /* 0x000000a14c507220 */ /* 0x040fe20000410000 */
[-C--:B------:R-:W-:Y:S01]  /*4780*/  FFMA.FTZ R81, R76, R78.reuse, -R81 ;  /* 0x0000004e4c517223 */ /* 0x080fe20000010851 */
[C---:B------:R-:W-:Y:S02]  /*4790*/  FMUL.FTZ R82, R42.reuse, R79 ;  /* 0x0000004f2a527220 */ /* 0x040fe40000410000 */
[----:B------:R-:W-:Y:S01]  /*47a0*/  FFMA.FTZ R80, R43, R78, R80 ;  /* 0x0000004e2b507223 */ /* 0x000fe20000010050 */
[-C--:B------:R-:W-:Y:S01]  /*47b0*/  FFMA.FTZ R83, R42, R160.reuse, -R83 ;  /* 0x000000a02a537223 */ /* 0x080fe20000010853 */
[----:B------:R-:W-:Y:S01]  /*47c0*/  FFMA.FTZ R82, R77, R160, R82 ;  /* 0x000000a04d527223 */ /* 0x000fe20000010052 */
[----:B------:R-:W-:-:S02]  /*47d0*/  F2FP.F16.F32.PACK_AB R43, R85, R86 ;  /* 0x00000056552b723e */ /* 0x000fc400000000ff */
[----:B------:R-:W-:Y:S02]  /*47e0*/  F2FP.F16.F32.PACK_AB R40, R80, R81 ;  /* 0x000000515028723e */ /* 0x000fe400000000ff */
[----:B------:R-:W-:-:S07]  /*47f0*/  F2FP.F16.F32.PACK_AB R42, R82, R83 ;  /* 0x00000053522a723e */ /* 0x000fce00000000ff */
.L_x_2237:
[----:B------:R-:W-:Y:S05]  /*4800*/  BSYNC B3 ;  /* 0x0000000000037941 */ /* 0x000fea0003800000 */
.L_x_2236:
[----:B--2---:R1:W-:Y:S02]  /*4810*/  STG.E.128 desc[UR60][R46.64+0x100], R40 ;  /* 0x000100282e007986 */ /* 0x0043e4000c101d3c */
.L_x_2235:
[----:B------:R-:W-:Y:S05]  /*4820*/  BSYNC B2 ;  /* 0x0000000000027941 */ /* 0x000fea0003800000 */
.L_x_2234:
        /* <DEDUP_REMOVED lines=15> */
[----:B------:R-:W-:-:S02]  /*4920*/  HADD2.F32 R42, -RZ, R41.H1_H1 ;  /* 0x30000029ff2a7230 */ /* 0x000fc40000004100 */
[----:B------:R-:W-:Y:S02]  /*4930*/  HADD2.F32 R41, -RZ, R41.H0_H0 ;  /* 0x20000029ff297230 */ /* 0x000fe40000004100 */
[----:B------:R-:W-:Y:S02]  /*4940*/  HADD2.F32 R78, -RZ, R78.H0_H0 ;  /* 0x2000004eff4e7230 */ /* 0x000fe40000004100 */
[-C--:B------:R-:W-:Y:S01]  /*4950*/  FMUL.FTZ R80, R42, R75.reuse ;  /* 0x0000004b2a507220 */ /* 0x080fe20000410000 */
[--C-:B------:R-:W-:Y:S02]  /*4960*/  HADD2.F32 R73, -RZ, R43.reuse.H1_H1 ;  /* 0x3000002bff497230 */ /* 0x100fe40000004100 */
[C---:B------:R-:W-:Y:S01]  /*4970*/  FMUL.FTZ R75, R41.reuse, R75 ;  /* 0x0000004b294b7220 */ /* 0x040fe20000410000 */
[----:B------:R-:W-:Y:S02]  /*4980*/  HADD2.F32 R43, -RZ, R43.H0_H0 ;  /* 0x2000002bff2b7230 */ /* 0x000fe40000004100 */
[----:B------:R-:W-:Y:S01]  /*4990*/  FFMA.FTZ R80, R41, R74, -R80 ;  /* 0x0000004a29507223 */ /* 0x000fe20000010850 */
[----:B------:R-:W-:-:S02]  /*49a0*/  HADD2.F32 R41, -RZ, R40.H1_H1 ;  /* 0x30000028ff297230 */ /* 0x000fc40000004100 */
[----:B------:R-:W-:Y:S01]  /*49b0*/  FFMA.FTZ R77, R42, R74, R75 ;  /* 0x0000004a2a4d7223 */ /* 0x000fe2000001004b */
[-C--:B------:R-:W-:Y:S01]  /*49c0*/  FMUL.FTZ R82, R73, R78.reuse ;  /* 0x0000004e49527220 */ /* 0x080fe20000410000 */
[--C-:B------:R-:W-:Y:S02]  /*49d0*/  HADD2.F32 R74, -RZ, R153.reuse.H0_H0 ;  /* 0x20000099ff4a7230 */ /* 0x100fe40000004100 */
[C---:B------:R-:W-:Y:S01]  /*49e0*/  FMUL.FTZ R78, R43.reuse, R78 ;  /* 0x0000004e2b4e7220 */ /* 0x040fe20000410000 */
[----:B------:R-:W-:Y:S02]  /*49f0*/  HADD2.F32 R153, -RZ, R153.H1_H1 ;  /* 0x30000099ff997230 */ /* 0x000fe40000004100 */
[-C--:B------:R-:W-:Y:S01]  /*4a00*/  FFMA.FTZ R82, R43, R76.reuse, -R82 ;  /* 0x0000004c2b527223 */ /* 0x080fe20000010852 */
[----:B------:R-:W-:Y:S02]  /*4a10*/  HADD2.F32 R42, -RZ, R72.H1_H1 ;  /* 0x30000048ff2a7230 */ /* 0x000fe40000004100 */
[----:B------:R-:W-:Y:S01]  /*4a20*/  FFMA.FTZ R81, R73, R76, R78 ;  /* 0x0000004c49517223 */ /* 0x000fe2000001004e */
        /* <DEDUP_REMOVED lines=16> */
.L_x_2239:
[----:B------:R-:W-:Y:S05]  /*4b30*/  BSYNC B2 ;  /* 0x0000000000027941 */ /* 0x000fea0003800000 */
.L_x_2238:
[----:B--2---:R1:W-:Y:S02]  /*4b40*/  STG.E.128 desc[UR60][R46.64+0x140], R40 ;  /* 0x000140282e007986 */ /* 0x0043e4000c101d3c */
.L_x_2217:
[----:B------:R-:W-:Y:S05]  /*4b50*/  BSYNC B1 ;  /* 0x0000000000017941 */ /* 0x000fea0003800000 */
.L_x_2216:
        /* <DEDUP_REMOVED lines=49> */
.L_x_2244:
[----:B------:R-:W-:Y:S05]  /*4e70*/  BSYNC B2 ;  /* 0x0000000000027941 */ /* 0x000fea0003800000 */
.L_x_2243:
[----:B--2---:R1:W-:Y:S02]  /*4e80*/  STG.E.128 desc[UR60][R44.64], R40 ;  /* 0x000000282c007986 */ /* 0x0043e4000c101d3c */
.L_x_2242:
[----:B------:R-:W-:Y:S05]  /*4e90*/  BSYNC B1 ;  /* 0x0000000000017941 */ /* 0x000fea0003800000 */
.L_x_2241:
        /* <DEDUP_REMOVED lines=49> */
.L_x_2248:
[----:B------:R-:W-:Y:S05]  /*51b0*/  BSYNC B2 ;  /* 0x0000000000027941 */ /* 0x000fea0003800000 */
.L_x_2247:
[----:B--2---:R1:W-:Y:S02]  /*51c0*/  STG.E.128 desc[UR60][R44.64+0x40], R40 ;  /* 0x000040282c007986 */ /* 0x0043e4000c101d3c */
.L_x_2246:
[----:B------:R-:W-:Y:S05]  /*51d0*/  BSYNC B1 ;  /* 0x0000000000017941 */ /* 0x000fea0003800000 */
.L_x_2245:
        /* <DEDUP_REMOVED lines=49> */
.L_x_2252:
[----:B------:R-:W-:Y:S05]  /*54f0*/  BSYNC B2 ;  /* 0x0000000000027941 */ /* 0x000fea0003800000 */
.L_x_2251:
[----:B--2---:R1:W-:Y:S02]  /*5500*/  STG.E.128 desc[UR60][R44.64+0x80], R40 ;  /* 0x000080282c007986 */ /* 0x0043e4000c101d3c */
.L_x_2250:
[----:B------:R-:W-:Y:S05]  /*5510*/  BSYNC B1 ;  /* 0x0000000000017941 */ /* 0x000fea0003800000 */
.L_x_2249:
        /* <DEDUP_REMOVED lines=49> */
.L_x_2256:
[----:B------:R-:W-:Y:S05]  /*5830*/  BSYNC B2 ;  /* 0x0000000000027941 */ /* 0x000fea0003800000 */
.L_x_2255:
[----:B--2---:R1:W-:Y:S02]  /*5840*/  STG.E.128 desc[UR60][R44.64+0xc0], R40 ;  /* 0x0000c0282c007986 */ /* 0x0043e4000c101d3c */
.L_x_2254:
[----:B------:R-:W-:Y:S05]  /*5850*/  BSYNC B1 ;  /* 0x0000000000017941 */ /* 0x000fea0003800000 */
.L_x_2253:
        /* <DEDUP_REMOVED lines=49> */
.L_x_2260:
[----:B------:R-:W-:Y:S05]  /*5b70*/  BSYNC B2 ;  /* 0x0000000000027941 */ /* 0x000fea0003800000 */
.L_x_2259:
[----:B--2---:R1:W-:Y:S02]  /*5b80*/  STG.E.128 desc[UR60][R44.64+0x100], R40 ;  /* 0x000100282c007986 */ /* 0x0043e4000c101d3c */
.L_x_2258:
[----:B------:R-:W-:Y:S05]  /*5b90*/  BSYNC B1 ;  /* 0x0000000000017941 */ /* 0x000fea0003800000 */
.L_x_2257:
        /* <DEDUP_REMOVED lines=48> */
.L_x_2262:
[----:B------:R-:W-:Y:S05]  /*5ea0*/  BSYNC B1 ;  /* 0x0000000000017941 */ /* 0x000fea0003800000 */
.L_x_2261:
[----:B--2---:R1:W-:Y:S01]  /*5eb0*/  STG.E.128 desc[UR60][R44.64+0x140], R40 ;  /* 0x000140282c007986 */ /* 0x0043e2000c101d3c */
[----:B------:R-:W-:Y:S05]  /*5ec0*/  BRA `(.L_x_2240) ;  /* 0x0000003c00c87947 */ /* 0x000fea0003800000 */
.L_x_2208:
        /* <DEDUP_REMOVED lines=47> */
.L_x_2264:
[----:B------:R-:W-:Y:S05]  /*61c0*/  BSYNC B1 ;  /* 0x0000000000017941 */ /* 0x000fea0003800000 */
.L_x_2263:
        /* <DEDUP_REMOVED lines=47> */
.L_x_2266:
[----:B------:R-:W-:Y:S05]  /*64c0*/  BSYNC B1 ;  /* 0x0000000000017941 */ /* 0x000fea0003800000 */
.L_x_2265:
[----:B0-----:R-:W2:Y:S01]  /*64d0*/  LDL R88, [R1+0x4c] ;  /* 0x00004c0001587983 */ /* 0x001ea20000100800 */
[----:B------:R-:W-:Y:S01]  /*64e0*/  IMAD.MOV.U32 R89, RZ, RZ, R41 ;  /* 0x000000ffff597224 */ /* 0x000fe200078e0029 */
[----:B------:R-:W-:Y:S01]  /*64f0*/  MOV R90, R44 ;  /* 0x0000002c005a7202 */ /* 0x000fe20000000f00 */
[----:B------:R-:W-:Y:S01]  /*6500*/  IMAD.MOV.U32 R91, RZ, RZ, R45 ;  /* 0x000000ffff5b7224 */ /* 0x000fe200078e002d */
[----:B------:R-:W-:Y:S02]  /*6510*/  PRMT R172, R93, 0x5410, R94 ;  /* 0x000054105dac7816 */ /* 0x000fe4000000005e */
[----:B------:R-:W-:Y:S02]  /*6520*/  PRMT R177, R90, 0x7610, R177 ;  /* 0x000076105ab17816 */ /* 0x000fe400000000b1 */
[----:B------:R-:W-:Y:S02]  /*6530*/  MOV R90, R48 ;  /* 0x00000030005a7202 */ /* 0x000fe40000000f00 */
[----:B--2---:R-:W-:-:S02]  /*6540*/  R2UR UR4, R88 ;  /* 0x00000000580472ca */ /* 0x004fc400000e0000 */
[----:B------:R-:W-:-:S04]  /*6550*/  MOV R88, R40 ;  /* 0x0000002800587202 */ /* 0x000fc80000000f00 */
[----:B------:R-:W-:Y:S01]  /*6560*/  PRMT R173, R88, 0x5410, R89 ;  /* 0x0000541058ad7816 */ /* 0x000fe20000000059 */
[----:B------:R-:W-:Y:S02]  /*6570*/  IMAD.MOV.U32 R88, RZ, RZ, R46 ;  /* 0x000000ffff587224 */ /* 0x000fe400078e002e */
        /* <DEDUP_REMOVED lines=18> */
[----:B------:R-:W-:Y:S01]  /*66a0*/  MOV R90, R56 ;  /* 0x00000038005a7202 */ /* 0x000fe20000000f00 */
[----:B------:R-:W-:Y:S01]  /*66b0*/  IMAD.MOV.U32 R91, RZ, RZ, R57 ;  /* 0x000000ffff5b7224 */ /* 0x000fe200078e0039 */
        /* <DEDUP_REMOVED lines=50> */
.L_x_2267:
[----:B------:R-:W-:Y:S01]  /*69e0*/  IMAD R98, R19, 0x8, R18 ;  /* 0x0000000813627824 */ /* 0x000fe200078e0212 */
[----:B------:R-:W-:Y:S01]  /*69f0*/  SHF.L.U32 R99, R209, 0x1f, RZ ;  /* 0x0000001fd1637819 */ /* 0x000fe200000006ff */
[----:B------:R-:W0:Y:S01]  /*6a00*/  LDC R145, c[0x0][0x2e4] ;  /* 0x0000b900ff917b82 */ /* 0x000e220000000800 */
[----:B------:R-:W-:Y:S02]  /*6a10*/  BSSY B1, `(.L_x_2268) ;  /* 0x0000004000017945 */ /* 0x000fe40003800000 */
[----:B------:R-:W1:Y:S05]  /*6a20*/  SYNCS.PHASECHK.TRANS64.TRYWAIT P5, [R98+URZ+0x36890], R99 ;  /* 0x03689063620075a7 */ /* 0x000e6a00080a017f */
[----:B------:R-:W2:Y:S01]  /*6a30*/  LDC.64 R126, c[0x0][0x2f0] ;  /* 0x0000bc00ff7e7b82 */ /* 0x000ea20000000a00 */
[----:B-1----:R-:W-:Y:S05]  /*6a40*/  @!P5 BRA `(.L_x_2269) ;  /* 0x0000023c00e4d947 */ /* 0x002fea0003800000 */
.L_x_2539:
[----:B------:R-:W-:Y:S05]  /*6a50*/  BSYNC B1 ;  /* 0x0000000000017941 */ /* 0x000fea0003800000 */
.L_x_2268:
[----:B------:R-:W-:Y:S01]  /*6a60*/  BSSY B1, `(.L_x_2270) ;  /* 0x0000182000017945 */ /* 0x000fe20003800000 */
[----:B0-----:R-:W-:Y:S01]  /*6a70*/  IMAD.IADD R147, R145, 0x1, -R124 ;  /* 0x0000000191937824 */ /* 0x001fe200078e0a7c */
[----:B------:R-:W-:Y:S02]  /*6a80*/  MOV R129, R92 ;  /* 0x0000005c00817202 */ /* 0x000fe40000000f00 */
        /* <DEDUP_REMOVED lines=110> */
[----:B------:R-:W-:Y:S01]  /*7170*/  FFMA.FTZ R50, R91, R88, -R50 ;  /* 0x000000585b327223 */ /* 0x000fe20000010832 */
[----:B------:R-:W-:Y:S01]  /*7180*/  FFMA.FTZ R49, R92, R164, -R49 ;  /* 0x000000a45c317223 */ /* 0x000fe20000010831 */
[----:B------:R-:W-:Y:S01]  /*7190*/  FFMA.FTZ R166, R163, R88, R166 ;  /* 0x00000058a3a67223 */ /* 0x000fe200000100a6 */
[----:B------:R-:W-:Y:S01]  /*71a0*/  FFMA.FTZ R51, R95, R164, R51 ;  /* 0x000000a45f337223 */ /* 0x000fe20000010033 */
[----:B------:R-:W-:Y:S01]  /*71b0*/  MOV R89, R90 ;  /* 0x0000005a00597202 */ /* 0x000fe20000000f00 */
[----:B------:R-:W-:Y:S01]  /*71c0*/  IMAD.MOV.U32 R88, RZ, RZ, R48 ;  /* 0x000000ffff587224 */ /* 0x000fe200078e0030 */
[----:B------:R-:W-:Y:S01]  /*71d0*/  F2FP.F16.F32.PACK_AB R49, R49, R50 ;  /* 0x000000323131723e */ /* 0x000fe200000000ff */
[----:B------:R-:W-:Y:S01]  /*71e0*/  IMAD.MOV.U32 R92, RZ, RZ, R167 ;  /* 0x000000ffff5c7224 */ /* 0x000fe200078e00a7 */
[----:B------:R-:W-:Y:S01]  /*71f0*/  F2FP.F16.F32.PACK_AB R51, R51, R166 ;  /* 0x000000a63333723e */ /* 0x000fe200000000ff */
[----:B------:R-:W-:-:S02]  /*7200*/  IMAD.MOV.U32 R91, RZ, RZ, R63 ;  /* 0x000000ffff5b7224 */ /* 0x000fc400078e003f */
[----:B------:R-:W-:Y:S01]  /*7210*/  IMAD.MOV.U32 R90, RZ, RZ, R49 ;  /* 0x000000ffff5a7224 */ /* 0x000fe200078e0031 */
[----:B------:R-:W-:Y:S01]  /*7220*/  MOV R94, R51 ;  /* 0x00000033005e7202 */ /* 0x000fe20000000f00 */
[----:B------:R-:W-:-:S07]  /*7230*/  IMAD.MOV.U32 R95, RZ, RZ, R62 ;  /* 0x000000ffff5f7224 */ /* 0x000fce00078e003e */
.L_x_2275:
[----:B------:R-:W-:Y:S05]  /*7240*/  BSYNC B3 ;  /* 0x0000000000037941 */ /* 0x000fea0003800000 */
.L_x_2274:
        /* <DEDUP_REMOVED lines=10> */
.L_x_2273:
[----:B------:R-:W-:Y:S05]  /*72f0*/  BSYNC B2 ;  /* 0x0000000000027941 */ /* 0x000fea0003800000 */
.L_x_2272:
        /* <DEDUP_REMOVED lines=20> */
[----:B------:R-:W-:Y:S01]  /*7440*/  IMAD R49, R19, 0x5400, R48 ;  /* 0x0000540013317824 */ /* 0x000fe200078e0230 */
[----:B------:R-:W-:-:S03]  /*7450*/  LEA R48, R51, R18, 0x1 ;  /* 0x0000001233307211 */ /* 0x000fc600078e08ff */
[----:B------:R-:W-:-:S03]  /*7460*/  IMAD R60, R49, 0x2, R18 ;  /* 0x00000002313c7824 */ /* 0x000fc600078e0212 */
[----:B------:R-:W0:Y:S04]  /*7470*/  LDS.128 R48, [R48+0x21400] ;  /* 0x0214000030307984 */ /* 0x000e280000000c00 */
[----:B------:R-:W2:Y:S01]  /*7480*/  LDS.128 R60, [R60+0x21400] ;  /* 0x021400003c3c7984 */ /* 0x000ea20000000c00 */
[----:B------:R-:W-:Y:S05]  /*7490*/  @P4 BRA `(.L_x_2279) ;  /* 0x0000000400684947 */ /* 0x000fea0003800000 */
[--C-:B------:R-:W-:Y:S01]  /*74a0*/  SHF.R.U64 R44, R44, 0x10, R45.reuse ;  /* 0x000000102c2c7819 */ /* 0x100fe2000000122d */
[----:B------:R-:W-:Y:S01]  /*74b0*/  HADD2.F32 R92, -RZ, R178.H1_H1 ;  /* 0x300000b2ff5c7230 */ /* 0x000fe20000004100 */
[----:B------:R-:W-:Y:S02]  /*74c0*/  SHF.R.U32.HI R91, RZ, 0x10, R45 ;  /* 0x00000010ff5b7819 */ /* 0x000fe4000001162d */
[--C-:B------:R-:W-:Y:S02]  /*74d0*/  SHF.R.U64 R45, R56, 0x10, R57.reuse ;  /* 0x00000010382d7819 */ /* 0x100fe40000001239 */
[----:B------:R-:W-:Y:S01]  /*74e0*/  SHF.R.U32.HI R56, RZ, 0x10, R57 ;  /* 0x00000010ff387819 */ /* 0x000fe20000011639 */
[----:B------:R-:W-:Y:S01]  /*74f0*/  HADD2.F32 R95, -RZ, R91.H0_H0 ;  /* 0x2000005bff5f7230 */ /* 0x000fe20000004100 */
[--C-:B------:R-:W-:Y:S01]  /*7500*/  SHF.R.U64 R57, R58, 0x10, R59.reuse ;  /* 0x000000103a397819 */ /* 0x100fe2000000123b */
[----:B------:R-:W-:Y:S01]  /*7510*/  HADD2.F32 R45, -RZ, R45.H0_H0 ;  /* 0x2000002dff2d7230 */ /* 0x000fe20000004100 */
[----:B------:R-:W-:Y:S01]  /*7520*/  SHF.R.U32.HI R58, RZ, 0x10, R59 ;  /* 0x00000010ff3a7819 */ /* 0x000fe2000001163b */
[----:B--2---:R-:W-:Y:S01]  /*7530*/  IMAD.MOV.U32 R59, RZ, RZ, R61 ;  /* 0x000000ffff3b7224 */ /* 0x004fe200078e003d */
[----:B------:R-:W-:Y:S01]  /*7540*/  SHF.R.U64 R46, R46, 0x10, R47 ;  /* 0x000000102e2e7819 */ /* 0x000fe2000000122f */
[----:B------:R-:W-:Y:S01]  /*7550*/  IMAD.MOV.U32 R61, RZ, RZ, R63 ;  /* 0x000000ffff3d7224 */ /* 0x000fe200078e003f */
[----:B------:R-:W-:Y:S01]  /*7560*/  MOV R63, R62 ;  /* 0x0000003e003f7202 */ /* 0x000fe20000000f00 */
[----:B------:R-:W-:Y:S01]  /*7570*/  HADD2.F32 R62, -RZ, R180.H0_H0 ;  /* 0x200000b4ff3e7230 */ /* 0x000fe20000004100 */
[----:B------:R-:W-:Y:S01]  /*7580*/  SHF.R.U32.HI R47, RZ, 0x10, R47 ;  /* 0x00000010ff2f7819 */ /* 0x000fe2000001162f */
[----:B------:R-:W-:-:S02]  /*7590*/  HADD2.F32 R93, -RZ, R59.H0_H0 ;  /* 0x2000003bff5d7230 */ /* 0x000fc40000004100 */
[----:B------:R-:W-:Y:S02]  /*75a0*/  HADD2.F32 R94, -RZ, R59.H1_H1 ;  /* 0x3000003bff5e7230 */ /* 0x000fe40000004100 */
[--C-:B0-----:R-:W-:Y:S02]  /*75b0*/  HADD2.F32 R59, -RZ, R49.reuse.H0_H0 ;  /* 0x20000031ff3b7230 */ /* 0x101fe40000004100 */
[-C--:B------:R-:W-:Y:S01]  /*75c0*/  FMUL.FTZ R91, R93, R62.reuse ;  /* 0x0000003e5d5b7220 */ /* 0x080fe20000410000 */
[----:B------:R-:W-:Y:S02]  /*75d0*/  HADD2.F32 R56, -RZ, R56.H0_H0 ;  /* 0x20000038ff387230 */ /* 0x000fe40000004100 */
[----:B------:R-:W-:Y:S02]  /*75e0*/  HADD2.F32 R49, -RZ, R49.H1_H1 ;  /* 0x30000031ff317230 */ /* 0x000fe40000004100 */
[C---:B------:R-:W-:Y:S01]  /*75f0*/  FMUL.FTZ R159, R59.reuse, R62 ;  /* 0x0000003e3b9f7220 */ /* 0x040fe20000410000 */
[----:B------:R-:W-:Y:S01]  /*7600*/  FFMA.FTZ R91, R59, R92, -R91 ;  /* 0x0000005c3b5b7223 */ /* 0x000fe2000001085b */
[----:B------:R-:W-:Y:S01]  /*7610*/  FMUL.FTZ R62, R94, R56 ;  /* 0x000000385e3e7220 */ /* 0x000fe20000410000 */
[----:B------:R-:W-:-:S02]  /*7620*/  HADD2.F32 R58, -RZ, R58.H0_H0 ;  /* 0x2000003aff3a7230 */ /* 0x000fc40000004100 */
[----:B------:R-:W-:Y:S01]  /*7630*/  FFMA.FTZ R159, R93, R92, R159 ;  /* 0x0000005c5d9f7223 */ /* 0x000fe2000001009f */
[C---:B------:R-:W-:Y:S01]  /*7640*/  FMUL.FTZ R56, R49.reuse, R56 ;  /* 0x0000003831387220 */ /* 0x040fe20000410000 */
[-C--:B------:R-:W-:Y:S01]  /*7650*/  FFMA.FTZ R62, R49, R95.reuse, -R62 ;  /* 0x0000005f313e7223 */ /* 0x080fe2000001083e */
[--C-:B------:R-:W-:Y:S02]  /*7660*/  HADD2.F32 R92, -RZ, R61.reuse.H0_H0 ;  /* 0x2000003dff5c7230 */ /* 0x100fe40000004100 */
[----:B------:R-:W-:Y:S02]  /*7670*/  HADD2.F32 R93, -RZ, R61.H1_H1 ;  /* 0x3000003dff5d7230 */ /* 0x000fe40000004100 */
[----:B------:R-:W-:Y:S01]  /*7680*/  FFMA.FTZ R56, R94, R95, R56 ;  /* 0x0000005f5e387223 */ /* 0x000fe20000010038 */
[----:B------:R-:W-:Y:S01]  /*7690*/  HADD2.F32 R49, -RZ, R179.H1_H1 ;  /* 0x300000b3ff317230 */ /* 0x000fe20000004100 */
[----:B------:R-:W-:Y:S01]  /*76a0*/  F2FP.F16.F32.PACK_AB R62, R62, R91 ;  /* 0x0000005b3e3e723e */ /* 0x000fe200000000ff */
[----:B------:R-:W-:-:S02]  /*76b0*/  HADD2.F32 R61, -RZ, R51.H0_H0 ;  /* 0x20000033ff3d7230 */ /* 0x000fc40000004100 */
[----:B------:R-:W-:Y:S02]  /*76c0*/  HADD2.F32 R94, -RZ, R47.H0_H0 ;  /* 0x2000002fff5e7230 */ /* 0x000fe40000004100 */
[CC--:B------:R-:W-:Y:S01]  /*76d0*/  FMUL.FTZ R47, R92.reuse, R49.reuse ;  /* 0x000000315c2f7220 */ /* 0x0c0fe20000410000 */
[----:B------:R-:W-:Y:S02]  /*76e0*/  HADD2.F32 R59, -RZ, R178.H0_H0 ;  /* 0x200000b2ff3b7230 */ /* 0x000fe40000004100 */
        /* <DEDUP_REMOVED lines=21> */
[----:B------:R-:W-:Y:S01]  /*7840*/  FMUL.FTZ R45, R48, R45 ;  /* 0x0000002d302d7220 */ /* 0x000fe20000410000 */
[----:B------:R-:W-:Y:S01]  /*7850*/  F2FP.F16.F32.PACK_AB R58, R58, R95 ;  /* 0x0000005f3a3a723e */ /* 0x000fe200000000ff */
[----:B------:R-:W-:Y:S02]  /*7860*/  IMAD.MOV.U32 R49, RZ, RZ, R62 ;  /* 0x000000ffff317224 */ /* 0x000fe400078e003e */
[-C--:B------:R-:W-:Y:S01]  /*7870*/  FFMA.FTZ R44, R61, R59.reuse, -R44 ;  /* 0x0000003b3d2c7223 */ /* 0x080fe2000001082c */
[----:B------:R-:W-:Y:S01]  /*7880*/  FFMA.FTZ R94, R92, R59, R94 ;  /* 0x0000003b5c5e7223 */ /* 0x000fe2000001005e */
[-C--:B------:R-:W-:Y:S01]  /*7890*/  FFMA.FTZ R60, R60, R93.reuse, R45 ;  /* 0x0000005d3c3c7223 */ /* 0x080fe2000001002d */
[----:B------:R-:W-:Y:S02]  /*78a0*/  HADD2.F32 R45, -RZ, R176.H0_H0 ;  /* 0x200000b0ff2d7230 */ /* 0x000fe40000004100 */
[----:B------:R-:W-:Y:S01]  /*78b0*/  FFMA.FTZ R51, R48, R93, -R51 ;  /* 0x0000005d30337223 */ /* 0x000fe20000010833 */
[----:B------:R-:W-:-:S02]  /*78c0*/  HADD2.F32 R61, -RZ, R63.H0_H0 ;  /* 0x2000003fff3d7230 */ /* 0x000fc40000004100 */
[--C-:B------:R-:W-:Y:S01]  /*78d0*/  HADD2.F32 R59, -RZ, R50.reuse.H0_H0 ;  /* 0x20000032ff3b7230 */ /* 0x100fe20000004100 */
[----:B------:R-:W-:Y:S01]  /*78e0*/  F2FP.F16.F32.PACK_AB R60, R60, R94 ;  /* 0x0000005e3c3c723e */ /* 0x000fe200000000ff */
[----:B------:R-:W-:Y:S01]  /*78f0*/  HADD2.F32 R63, -RZ, R63.H1_H1 ;  /* 0x3000003fff3f7230 */ /* 0x000fe20000004100 */
[----:B------:R-:W-:Y:S01]  /*7900*/  F2FP.F16.F32.PACK_AB R44, R51, R44 ;  /* 0x0000002c332c723e */ /* 0x000fe200000000ff */
[----:B------:R-:W-:Y:S02]  /*7910*/  HADD2.F32 R50, -RZ, R50.H1_H1 ;  /* 0x30000032ff327230 */ /* 0x000fe40000004100 */
[-C--:B------:R-:W-:Y:S01]  /*7920*/  FMUL.FTZ R93, R59, R45.reuse ;  /* 0x0000002d3b5d7220 */ /* 0x080fe20000410000 */
[----:B------:R-:W-:Y:S02]  /*7930*/  HADD2.F32 R92, -RZ, R46.H0_H0 ;  /* 0x2000002eff5c7230 */ /* 0x000fe40000004100 */
[----:B------:R-:W-:Y:S01]  /*7940*/  FMUL.FTZ R46, R61, R45 ;  /* 0x0000002d3d2e7220 */ /* 0x000fe20000410000 */
[----:B------:R-:W-:-:S02]  /*7950*/  HADD2.F32 R48, -RZ, R176.H1_H1 ;  /* 0x300000b0ff307230 */ /* 0x000fc40000004100 */
[-C--:B------:R-:W-:Y:S01]  /*7960*/  FMUL.FTZ R45, R63, R57.reuse ;  /* 0x000000393f2d7220 */ /* 0x080fe20000410000 */
[C---:B------:R-:W-:Y:S01]  /*7970*/  FMUL.FTZ R57, R50.reuse, R57 ;  /* 0x0000003932397220 */ /* 0x040fe20000410000 */
[----:B------:R-:W-:Y:S02]  /*7980*/  IMAD.MOV.U32 R51, RZ, RZ, R47 ;  /* 0x000000ffff337224 */ /* 0x000fe400078e002f */
[----:B------:R-:W-:Y:S01]  /*7990*/  FFMA.FTZ R93, R61, R48, R93 ;  /* 0x000000303d5d7223 */ /* 0x000fe2000001005d */
[----:B------:R-:W-:Y:S01]  /*79a0*/  FFMA.FTZ R57, R63, R92, R57 ;  /* 0x0000005c3f397223 */ /* 0x000fe20000010039 */
[----:B------:R-:W-:Y:S01]  /*79b0*/  FFMA.FTZ R46, R59, R48, -R46 ;  /* 0x000000303b2e7223 */ /* 0x000fe2000001082e */
[----:B------:R-:W-:Y:S01]  /*79c0*/  FFMA.FTZ R45, R50, R92, -R45 ;  /* 0x0000005c322d7223 */ /* 0x000fe2000001082d */
[----:B------:R-:W-:Y:S02]  /*79d0*/  IMAD.MOV.U32 R48, RZ, RZ, R44 ;  /* 0x000000ffff307224 */ /* 0x000fe400078e002c */
[----:B------:R-:W-:Y:S01]  /*79e0*/  F2FP.F16.F32.PACK_AB R57, R57, R93 ;  /* 0x0000005d3939723e */ /* 0x000fe200000000ff */
[----:B------:R-:W-:Y:S01]  /*79f0*/  IMAD.MOV.U32 R61, RZ, RZ, R56 ;  /* 0x000000ffff3d7224 */ /* 0x000fe200078e0038 */
[----:B------:R-:W-:Y:S01]  /*7a00*/  F2FP.F16.F32.PACK_AB R45, R45, R46 ;  /* 0x0000002e2d2d723e */ /* 0x000fe200000000ff */
[----:B------:R-:W-:-:S02]  /*7a10*/  IMAD.MOV.U32 R63, RZ, RZ, R58 ;  /* 0x000000ffff3f7224 */ /* 0x000fc400078e003a */
[----:B------:R-:W-:Y:S01]  /*7a20*/  IMAD.MOV.U32 R62, RZ, RZ, R57 ;  /* 0x000000ffff3e7224 */ /* 0x000fe200078e0039 */
[----:B------:R-:W-:-:S07]  /*7a30*/  MOV R50, R45 ;  /* 0x0000002d00327202 */ /* 0x000fce0000000f00 */
.L_x_2279:
[----:B------:R-:W-:Y:S05]  /*7a40*/  BSYNC B3 ;  /* 0x0000000000037941 */ /* 0x000fea0003800000 */
.L_x_2278:
        /* <DEDUP_REMOVED lines=10> */
.L_x_2277:
[----:B------:R-:W-:Y:S05]  /*7af0*/  BSYNC B2 ;  /* 0x0000000000027941 */ /* 0x000fea0003800000 */
.L_x_2276:
[----:B------:R-:W-:-:S13]  /*7b00*/  ISETP.NE.AND P4, PT, R34, RZ, PT ;  /* 0x000000ff2200720c */ /* 0x000fda0003f85270 */
[----:B------:R-:W-:Y:S05]  /*7b10*/  @!P4 BRA `(.L_x_2271) ;  /* 0x0000000400d8c947 */ /* 0x000fea0003800000 */
[----:B---3--:R-:W2:Y:S01]  /*7b20*/  LDL R44, [R1] ;  /* 0x00000000012c7983 */ /* 0x008ea20000100800 */
[----:B------:R-:W-:Y:S01]  /*7b30*/  IADD3 R56, P4, P5, R116, R130, R28 ;  /* 0x0000008274387210 */ /* 0x000fe20007d9e01c */
[----:B------:R-:W-:Y:S03]  /*7b40*/  BSSY B2, `(.L_x_2280) ;  /* 0x0000069000027945 */ /* 0x000fe60003800000 */
[----:B------:R-:W-:Y:S02]  /*7b50*/  IADD3.X R57, R4, R150, R32, P4, P5 ;  /* 0x0000009604397210 */ /* 0x000fe400027ea420 */
[----:B------:R-:W-:Y:S02]  /*7b60*/  ISETP.GE.AND P4, PT, R207, R119, PT ;  /* 0x00000077cf00720c */ /* 0x000fe40003f86270 */
[----:B--2---:R-:W-:-:S04]  /*7b70*/  LOP3.LUT P6, RZ, R44, 0x1, RZ, 0xc0, !PT ;  /* 0x000000012cff7812 */ /* 0x004fc800078cc0ff */
[----:B------:R-:W-:-:S04]  /*7b80*/  SEL R44, R124, R147, !P6 ;  /* 0x000000937c2c7207 */ /* 0x000fc80007000000 */
[----:B------:R-:W-:-:S04]  /*7b90*/  SHF.R.S32.HI R45, RZ, 0x1f, R44 ;  /* 0x0000001fff2d7819 */ /* 0x000fc8000001142c */
[----:B------:R-:W-:-:S04]  /*7ba0*/  LEA.HI R44, R45, R44, RZ, 0x4 ;  /* 0x0000002c2d2c7211 */ /* 0x000fc800078f20ff */
[----:B------:R-:W-:-:S04]  /*7bb0*/  LEA.HI.SX32 R44, R44, R27, 0x1c ;  /* 0x0000001b2c2c7211 */ /* 0x000fc800078fe2ff */
[----:B------:R-:W-:Y:S02]  /*7bc0*/  SHF.R.S32.HI R45, RZ, 0x1f, R44 ;  /* 0x0000001fff2d7819 */ /* 0x000fe4000001142c */
[----:B------:R-:W-:Y:S02]  /*7bd0*/  SHF.L.U32 R58, R44, 0x3, RZ ;  /* 0x000000032c3a7819 */ /* 0x000fe400000006ff */
        /* <DEDUP_REMOVED lines=14> */
[----:B--2---:R-:W-:Y:S01]  /*7cc0*/  HADD2.F32 R62, -RZ, R49.H1_H1 ;  /* 0x30000031ff3e7230 */ /* 0x004fe20000004100 */
[----:B------:R-:W-:Y:S01]  /*7cd0*/  SHF.R.U32.HI R59, RZ, 0x10, R41 ;  /* 0x00000010ff3b7819 */ /* 0x000fe20000011629 */
[----:B------:R-:W-:Y:S01]  /*7ce0*/  HADD2.F32 R60, -RZ, R175.H1_H1 ;  /* 0x300000afff3c7230 */ /* 0x000fe20000004100 */
[--C-:B------:R-:W-:Y:S01]  /*7cf0*/  SHF.R.U64 R41, R52, 0x10, R53.reuse ;  /* 0x0000001034297819 */ /* 0x100fe20000001235 */
[----:B------:R-:W-:Y:S01]  /*7d00*/  HADD2.F32 R61, -RZ, R49.H0_H0 ;  /* 0x20000031ff3d7230 */ /* 0x000fe20000004100 */
[----:B------:R-:W-:Y:S01]  /*7d10*/  SHF.R.U32.HI R52, RZ, 0x10, R53 ;  /* 0x00000010ff347819 */ /* 0x000fe20000011635 */
[----:B0-----:R-:W-:Y:S01]  /*7d20*/  HADD2.F32 R49, -RZ, R45.H0_H0 ;  /* 0x2000002dff317230 */ /* 0x001fe20000004100 */
[--C-:B------:R-:W-:Y:S01]  /*7d30*/  SHF.R.U64 R53, R54, 0x10, R55.reuse ;  /* 0x0000001036357819 */ /* 0x100fe20000001237 */
[----:B------:R-:W-:Y:S01]  /*7d40*/  HADD2.F32 R59, -RZ, R59.H0_H0 ;  /* 0x2000003bff3b7230 */ /* 0x000fe20000004100 */
[----:B------:R-:W-:Y:S01]  /*7d50*/  SHF.R.U32.HI R54, RZ, 0x10, R55 ;  /* 0x00000010ff367819 */ /* 0x000fe20000011637 */
[----:B------:R-:W-:-:S02]  /*7d60*/  HADD2.F32 R63, -RZ, R52.H0_H0 ;  /* 0x20000034ff3f7230 */ /* 0x000fc40000004100 */
[-C--:B------:R-:W-:Y:S01]  /*7d70*/  FMUL.FTZ R88, R61, R60.reuse ;  /* 0x0000003c3d587220 */ /* 0x080fe20000410000 */
[----:B------:R-:W-:Y:S02]  /*7d80*/  HADD2.F32 R52, -RZ, R45.H1_H1 ;  /* 0x3000002dff347230 */ /* 0x000fe40000004100 */
[----:B------:R-:W-:Y:S01]  /*7d90*/  FMUL.FTZ R60, R49, R60 ;  /* 0x0000003c313c7220 */ /* 0x000fe20000410000 */
[----:B------:R-:W-:Y:S02]  /*7da0*/  HADD2.F32 R55, -RZ, R173.H1_H1 ;  /* 0x300000adff377230 */ /* 0x000fe40000004100 */
[-C--:B------:R-:W-:Y:S01]  /*7db0*/  FMUL.FTZ R45, R62, R63.reuse ;  /* 0x0000003f3e2d7220 */ /* 0x080fe20000410000 */
[--C-:B------:R-:W-:Y:S01]  /*7dc0*/  SHF.R.U64 R42, R42, 0x10, R43.reuse ;  /* 0x000000102a2a7819 */ /* 0x100fe2000000122b */
[C---:B------:R-:W-:Y:S01]  /*7dd0*/  FMUL.FTZ R63, R52.reuse, R63 ;  /* 0x0000003f343f7220 */ /* 0x040fe20000410000 */
[----:B------:R-:W-:Y:S01]  /*7de0*/  SHF.R.U32.HI R43, RZ, 0x10, R43 ;  /* 0x00000010ff2b7819 */ /* 0x000fe2000001162b */
[----:B------:R-:W-:Y:S01]  /*7df0*/  FFMA.FTZ R45, R52, R59, -R45 ;  /* 0x0000003b342d7223 */ /* 0x000fe2000001082d */
[----:B------:R-:W-:-:S02]  /*7e00*/  HADD2.F32 R52, -RZ, R51.H0_H0 ;  /* 0x20000033ff347230 */ /* 0x000fc40000004100 */
[----:B------:R-:W-:Y:S01]  /*7e10*/  FFMA.FTZ R63, R62, R59, R63 ;  /* 0x0000003b3e3f7223 */ /* 0x000fe2000001003f */
[----:B------:R-:W-:Y:S02]  /*7e20*/  HADD2.F32 R59, -RZ, R174.H1_H1 ;  /* 0x300000aeff3b7230 */ /* 0x000fe40000004100 */
[-C--:B------:R-:W-:Y:S01]  /*7e30*/  FFMA.FTZ R88, R49, R55.reuse, -R88 ;  /* 0x0000003731587223 */ /* 0x080fe20000010858 */
[----:B------:R-:W-:Y:S02]  /*7e40*/  HADD2.F32 R62, -RZ, R47.H0_H0 ;  /* 0x2000002fff3e7230 */ /* 0x000fe40000004100 */
[----:B------:R-:W-:Y:S01]  /*7e50*/  FFMA.FTZ R60, R61, R55, R60 ;  /* 0x000000373d3c7223 */ /* 0x000fe2000001003c */
[----:B------:R-:W-:Y:S02]  /*7e60*/  HADD2.F32 R51, -RZ, R51.H1_H1 ;  /* 0x30000033ff337230 */ /* 0x000fe40000004100 */
[----:B------:R-:W-:Y:S01]  /*7e70*/  HADD2.F32 R90, -RZ, R54.H0_H0 ;  /* 0x20000036ff5a7230 */ /* 0x000fe20000004100 */
[----:B------:R-:W-:Y:S01]  /*7e80*/  F2FP.F16.F32.PACK_AB R45, R45, R88 ;  /* 0x000000582d2d723e */ /* 0x000fe200000000ff */
[----:B------:R-:W-:-:S02]  /*7e90*/  HADD2.F32 R55, -RZ, R47.H1_H1 ;  /* 0x3000002fff377230 */ /* 0x000fc40000004100 */
[-C--:B------:R-:W-:Y:S01]  /*7ea0*/  FMUL.FTZ R47, R62, R59.reuse ;  /* 0x0000003b3e2f7220 */ /* 0x080fe20000410000 */
[----:B------:R-:W-:Y:S02]  /*7eb0*/  HADD2.F32 R49, -RZ, R172.H1_H1 ;  /* 0x300000acff317230 */ /* 0x000fe40000004100 */
[-C--:B------:R-:W-:Y:S01]  /*7ec0*/  FMUL.FTZ R92, R51, R90.reuse ;  /* 0x0000005a335c7220 */ /* 0x080fe20000410000 */
[----:B------:R-:W-:Y:S02]  /*7ed0*/  HADD2.F32 R54, -RZ, R43.H0_H0 ;  /* 0x2000002bff367230 */ /* 0x000fe40000004100 */
[C---:B------:R-:W-:Y:S01]  /*7ee0*/  FMUL.FTZ R90, R55.reuse, R90 ;  /* 0x0000005a375a7220 */ /* 0x040fe20000410000 */
[C---:B------:R-:W-:Y:S01]  /*7ef0*/  FMUL.FTZ R43, R52.reuse, R59 ;  /* 0x0000003b342b7220 */ /* 0x040fe20000410000 */
[----:B------:R-:W-:Y:S01]  /*7f00*/  FFMA.FTZ R47, R52, R49, R47 ;  /* 0x00000031342f7223 */ /* 0x000fe2000001002f */
[----:B------:R-:W-:Y:S02]  /*7f10*/  HADD2.F32 R41, -RZ, R41.H0_H0 ;  /* 0x20000029ff297230 */ /* 0x000fe40000004100 */
[-C--:B------:R-:W-:Y:S01]  /*7f20*/  FFMA.FTZ R52, R55, R54.reuse, -R92 ;  /* 0x0000003637347223 */ /* 0x080fe2000001085c */
[----:B------:R-:W-:Y:S01]  /*7f30*/  FFMA.FTZ R54, R51, R54, R90 ;  /* 0x0000003633367223 */ /* 0x000fe2000001005a */
[----:B------:R-:W-:-:S02]  /*7f40*/  HADD2.F32 R90, -RZ, R44.H0_H0 ;  /* 0x2000002cff5a7230 */ /* 0x000fc40000004100 */
[----:B------:R-:W-:Y:S01]  /*7f50*/  FFMA.FTZ R43, R62, R49, -R43 ;  /* 0x000000313e2b7223 */ /* 0x000fe2000001082b */
[----:B------:R-:W-:Y:S01]  /*7f60*/  HADD2.F32 R44, -RZ, R44.H1_H1 ;  /* 0x3000002cff2c7230 */ /* 0x000fe20000004100 */
[----:B------:R-:W-:Y:S01]  /*7f70*/  F2FP.F16.F32.PACK_AB R60, R63, R60 ;  /* 0x0000003c3f3c723e */ /* 0x000fe200000000ff */
[----:B------:R-:W-:Y:S02]  /*7f80*/  HADD2.F32 R175, -RZ, R175.H0_H0 ;  /* 0x200000afffaf7230 */ /* 0x000fe40000004100 */
[--C-:B------:R-:W-:Y:S02]  /*7f90*/  HADD2.F32 R62, -RZ, R48.reuse.H0_H0 ;  /* 0x20000030ff3e7230 */ /* 0x100fe40000004100 */
[----:B------:R-:W-:Y:S01]  /*7fa0*/  FMUL.FTZ R59, R44, R41 ;  /* 0x000000292c3b7220 */ /* 0x000fe20000410000 */
[----:B------:R-:W-:Y:S01]  /*7fb0*/  HADD2.F32 R48, -RZ, R48.H1_H1 ;  /* 0x30000030ff307230 */ /* 0x000fe20000004100 */
[----:B------:R-:W-:Y:S01]  /*7fc0*/  F2FP.F16.F32.PACK_AB R43, R52, R43 ;  /* 0x0000002b342b723e */ /* 0x000fe200000000ff */
[----:B------:R-:W-:-:S02]  /*7fd0*/  HADD2.F32 R51, -RZ, R40.H0_H0 ;  /* 0x20000028ff337230 */ /* 0x000fc40000004100 */
[----:B------:R-:W-:Y:S01]  /*7fe0*/  FMUL.FTZ R49, R62, R175 ;  /* 0x000000af3e317220 */ /* 0x000fe20000410000 */
[----:B------:R-:W-:Y:S02]  /*7ff0*/  HADD2.F32 R173, -RZ, R173.H0_H0 ;  /* 0x200000adffad7230 */ /* 0x000fe40000004100 */
[C---:B------:R-:W-:Y:S01]  /*8000*/  FMUL.FTZ R55, R48.reuse, R41 ;  /* 0x0000002930377220 */ /* 0x040fe20000410000 */
[----:B------:R-:W-:Y:S02]  /*8010*/  HADD2.F32 R174, -RZ, R174.H0_H0 ;  /* 0x200000aeffae7230 */ /* 0x000fe40000004100 */
[----:B------:R-:W-:Y:S01]  /*8020*/  FFMA.FTZ R48, R48, R51, R59 ;  /* 0x0000003330307223 */ /* 0x000fe2000001003b */
[----:B------:R-:W-:Y:S02]  /*8030*/  HADD2.F32 R59, -RZ, R53.H0_H0 ;  /* 0x20000035ff3b7230 */ /* 0x000fe40000004100 */
[----:B------:R-:W-:Y:S01]  /*8040*/  FFMA.FTZ R40, R90, R173, -R49 ;  /* 0x000000ad5a287223 */ /* 0x000fe20000010831 */
[----:B------:R-:W-:Y:S01]  /*8050*/  FFMA.FTZ R49, R44, R51, -R55 ;  /* 0x000000332c317223 */ /* 0x000fe20000010837 */
[----:B------:R-:W-:-:S02]  /*8060*/  HADD2.F32 R53, -RZ, R50.H0_H0 ;  /* 0x20000032ff357230 */ /* 0x000fc40000004100 */
[----:B------:R-:W-:Y:S01]  /*8070*/  FMUL.FTZ R175, R90, R175 ;  /* 0x000000af5aaf7220 */ /* 0x000fe20000410000 */
[----:B------:R-:W-:Y:S02]  /*8080*/  HADD2.F32 R51, -RZ, R46.H0_H0 ;  /* 0x2000002eff337230 */ /* 0x000fe40000004100 */
[----:B------:R-:W-:Y:S02]  /*8090*/  HADD2.F32 R50, -RZ, R50.H1_H1 ;  /* 0x30000032ff327230 */ /* 0x000fe40000004100 */
[----:B------:R-:W-:Y:S01]  /*80a0*/  FFMA.FTZ R41, R62, R173, R175 ;  /* 0x000000ad3e297223 */ /* 0x000fe200000100af */
[----:B------:R-:W-:Y:S01]  /*80b0*/  HADD2.F32 R46, -RZ, R46.H1_H1 ;  /* 0x3000002eff2e7230 */ /* 0x000fe20000004100 */
[----:B------:R-:W-:Y:S01]  /*80c0*/  F2FP.F16.F32.PACK_AB R44, R49, R40 ;  /* 0x00000028312c723e */ /* 0x000fe200000000ff */
[----:B------:R-:W-:Y:S02]  /*80d0*/  HADD2.F32 R55, -RZ, R42.H0_H0 ;  /* 0x2000002aff377230 */ /* 0x000fe40000004100 */
[----:B------:R-:W-:Y:S01]  /*80e0*/  FMUL.FTZ R42, R53, R174 ;  /* 0x000000ae352a7220 */ /* 0x000fe20000410000 */
[----:B------:R-:W-:-:S02]  /*80f0*/  HADD2.F32 R172, -RZ, R172.H0_H0 ;  /* 0x200000acffac7230 */ /* 0x000fc40000004100 */
[-C--:B------:R-:W-:Y:S01]  /*8100*/  FMUL.FTZ R61, R50, R59.reuse ;  /* 0x0000003b323d7220 */ /* 0x080fe20000410000 */
[C---:B------:R-:W-:Y:S01]  /*8110*/  FMUL.FTZ R174, R51.reuse, R174 ;  /* 0x000000ae33ae7220 */ /* 0x040fe20000410000 */
        /* <DEDUP_REMOVED lines=8> */
[----:B------:R-:W-:-:S02]  /*81a0*/  MOV R49, R60 ;  /* 0x0000003c00317202 */ /* 0x000fc40000000f00 */
[----:B------:R-:W-:Y:S02]  /*81b0*/  F2FP.F16.F32.PACK_AB R46, R61, R42 ;  /* 0x0000002a3d2e723e */ /* 0x000fe400000000ff */
[----:B------:R-:W-:-:S07]  /*81c0*/  F2FP.F16.F32.PACK_AB R50, R59, R174 ;  /* 0x000000ae3b32723e */ /* 0x000fce00000000ff */
.L_x_2281:
[----:B------:R-:W-:Y:S05]  /*81d0*/  BSYNC B2 ;  /* 0x0000000000027941 */ /* 0x000fea0003800000 */
.L_x_2280:
        /* <DEDUP_REMOVED lines=10> */
.L_x_2271:
[----:B------:R-:W-:Y:S05]  /*8280*/  BSYNC B1 ;  /* 0x0000000000017941 */ /* 0x000fea0003800000 */
.L_x_2270:
        /* <DEDUP_REMOVED lines=13> */
[----:B------:R-:W-:Y:S02]  /*8360*/  LEA.HI R41, R41, R40, RZ, 0x4 ;  /* 0x0000002829297211 */ /* 0x000fe400078f20ff */
[----:B---3--:R-:W-:-:S02]  /*8370*/  SHF.R.U32.HI R46, RZ, 0x3, R210 ;  /* 0x00000003ff2e7819 */ /* 0x008fc400000116d2 */
[----:B------:R-:W-:-:S05]  /*8380*/  LEA.HI.SX32 R44, R41, R20, 0x1c ;  /* 0x00000014292c7211 */ /* 0x000fca00078fe2ff */
        /* <DEDUP_REMOVED lines=27> */
[----:B0-----:R-:W-:Y:S01]  /*8540*/  MOV R45, R43 ;  /* 0x0000002b002d7202 */ /* 0x001fe20000000f00 */
        /* <DEDUP_REMOVED lines=80> */
.L_x_2285:
[----:B------:R-:W-:Y:S05]  /*8a50*/  BSYNC B2 ;  /* 0x0000000000027941 */ /* 0x000fea0003800000 */
.L_x_2284:
[----:B0-----:R4:W-:Y:S04]  /*8a60*/  STG.E.128 desc[UR60][R48.64], R40 ;  /* 0x0000002830007986 */ /* 0x0019e8000c101d3c */
[----:B--2---:R4:W-:Y:S02]  /*8a70*/  @!P3 STG.E.128 desc[UR60][R50.64], R44 ;  /* 0x0000002c3200b986 */ /* 0x0049e4000c101d3c */
.L_x_2283:
[----:B------:R-:W-:Y:S05]  /*8a80*/  BSYNC B1 ;  /* 0x0000000000017941 */ /* 0x000fea0003800000 */
.L_x_2282:
        /* <DEDUP_REMOVED lines=116> */
[----:B------:R-:W-:Y:S01]  /*91d0*/  MOV R41, R43 ;  /* 0x0000002b00297202 */ /* 0x000fe20000000f00 */
[----:B------:R-:W-:Y:S01]  /*91e0*/  IMAD.MOV.U32 R43, RZ, RZ, R69 ;  /* 0x000000ffff2b7224 */ /* 0x000fe200078e0045 */
[----:B------:R-:W-:Y:S02]  /*91f0*/  F2FP.F16.F32.PACK_AB R47, R71, R68 ;  /* 0x00000044472f723e */ /* 0x000fe400000000ff */
[----:B------:R-:W-:Y:S02]  /*9200*/  F2FP.F16.F32.PACK_AB R44, R61, R158 ;  /* 0x0000009e3d2c723e */ /* 0x000fe400000000ff */
[----:B------:R-:W-:Y:S02]  /*9210*/  F2FP.F16.F32.PACK_AB R42, R63, R52 ;  /* 0x000000343f2a723e */ /* 0x000fe400000000ff */
[----:B------:R-:W-:-:S07]  /*9220*/  F2FP.F16.F32.PACK_AB R46, R57, R58 ;  /* 0x0000003a392e723e */ /* 0x000fce00000000ff */
.L_x_2289:
[----:B------:R-:W-:Y:S05]  /*9230*/  BSYNC B2 ;  /* 0x0000000000027941 */ /* 0x000fea0003800000 */
.L_x_2288:
[----:B0-----:R0:W-:Y:S04]  /*9240*/  STG.E.128 desc[UR60][R48.64], R40 ;  /* 0x0000002830007986 */ /* 0x0011e8000c101d3c */
[----:B--2---:R0:W-:Y:S02]  /*9250*/  @!P3 STG.E.128 desc[UR60][R50.64], R44 ;  /* 0x0000002c3200b986 */ /* 0x0041e4000c101d3c */
.L_x_2287:
[----:B------:R-:W-:Y:S05]  /*9260*/  BSYNC B1 ;  /* 0x0000000000017941 */ /* 0x000fea0003800000 */
.L_x_2286:
[----:B------:R-:W-:-:S13]  /*9270*/  ISETP.NE.AND P3, PT, R34, RZ, PT ;  /* 0x000000ff2200720c */ /* 0x000fda0003f65270 */
[----:B------:R-:W-:Y:S05]  /*9280*/  @!P3 BRA `(.L_x_2240) ;  /* 0x0000000800d8b947 */ /* 0x000fea0003800000 */
[----:B0---4-:R-:W2:Y:S01]  /*9290*/  LDL R40, [R1] ;  /* 0x0000000001287983 */ /* 0x011ea20000100800 */
[----:B------:R-:W-:Y:S01]  /*92a0*/  SHF.R.U32.HI R43, RZ, 0x3, R210 ;  /* 0x00000003ff2b7819 */ /* 0x000fe200000116d2 */
[----:B------:R-:W-:Y:S01]  /*92b0*/  BSSY B1, `(.L_x_2290) ;  /* 0x0000071000017945 */ /* 0x000fe20003800000 */
[----:B------:R-:W-:-:S04]  /*92c0*/  IADD3 R42, P3, P4, R116, R128, R28 ;  /* 0x00000080742a7210 */ /* 0x000fc80007c7e01c */
[----:B---3--:R-:W-:Y:S02]  /*92d0*/  IADD3.X R45, R4, R53, R32, P3, P4 ;  /* 0x00000035042d7210 */ /* 0x008fe40001fe8420 */
[----:B------:R-:W-:-:S04]  /*92e0*/  LEA R48, P3, R42, R122, 0x1 ;  /* 0x0000007a2a307211 */ /* 0x000fc800078608ff */
[----:B------:R-:W-:Y:S02]  /*92f0*/  LEA.HI.X R49, R42, R123, R45, 0x1, P3 ;  /* 0x0000007b2a317211 */ /* 0x000fe400018f0c2d */
[----:B------:R-:W-:Y:S02]  /*9300*/  ISETP.GE.AND P3, PT, R207, R119, PT ;  /* 0x00000077cf00720c */ /* 0x000fe40003f66270 */
[----:B--2---:R-:W-:-:S04]  /*9310*/  LOP3.LUT P5, RZ, R40, 0x1, RZ, 0xc0, !PT ;  /* 0x0000000128ff7812 */ /* 0x004fc800078ac0ff */
[----:B------:R-:W-:-:S04]  /*9320*/  SEL R147, R124, R147, !P5 ;  /* 0x000000937c937207 */ /* 0x000fc80006800000 */
[----:B------:R-:W-:-:S04]  /*9330*/  SHF.R.S32.HI R40, RZ, 0x1f, R147 ;  /* 0x0000001fff287819 */ /* 0x000fc80000011493 */
        /* <DEDUP_REMOVED lines=95> */
[----:B------:R-:W-:Y:S02]  /*9930*/  F2FP.F16.F32.PACK_AB R45, R62, R59 ;  /* 0x0000003b3e2d723e */ /* 0x000fe400000000ff */
[----:B------:R-:W-:Y:S02]  /*9940*/  F2FP.F16.F32.PACK_AB R40, R57, R46 ;  /* 0x0000002e3928723e */ /* 0x000fe400000000ff */
[----:B------:R-:W-:Y:S01]  /*9950*/  F2FP.F16.F32.PACK_AB R62, R44, R43 ;  /* 0x0000002b2c3e723e */ /* 0x000fe200000000ff */
[----:B------:R-:W-:Y:S01]  /*9960*/  IMAD.MOV.U32 R44, RZ, RZ, R54 ;  /* 0x000000ffff2c7224 */ /* 0x000fe200078e0036 */
[----:B------:R-:W-:Y:S01]  /*9970*/  F2FP.F16.F32.PACK_AB R46, R55, R42 ;  /* 0x0000002a372e723e */ /* 0x000fe200000000ff */
[----:B------:R-:W-:Y:S01]  /*9980*/  IMAD.MOV.U32 R43, RZ, RZ, R63 ;  /* 0x000000ffff2b7224 */ /* 0x000fe200078e003f */
[----:B------:R-:W-:Y:S01]  /*9990*/  F2FP.F16.F32.PACK_AB R41, R60, R61 ;  /* 0x0000003d3c29723e */ /* 0x000fe200000000ff */
[----:B------:R-:W-:Y:S01]  /*99a0*/  IMAD.MOV.U32 R42, RZ, RZ, R62 ;  /* 0x000000ffff2a7224 */ /* 0x000fe200078e003e */
[----:B------:R-:W-:-:S07]  /*99b0*/  MOV R47, R56 ;  /* 0x00000038002f7202 */ /* 0x000fce0000000f00 */
.L_x_2291:
[----:B------:R-:W-:Y:S05]  /*99c0*/  BSYNC B1 ;  /* 0x0000000000017941 */ /* 0x000fea0003800000 */
.L_x_2290:
        /* <DEDUP_REMOVED lines=10> */
.L_x_2207:
[----:B------:R-:W2:Y:S02]  /*9a70*/  LDL R40, [R1+0x4c] ;  /* 0x00004c0001287983 */ /* 0x000ea40000100800 */
[----:B--2---:R-:W-:-:S13]  /*9a80*/  R2UR UR4, R40 ;  /* 0x00000000280472ca */ /* 0x004fda00000e0000 */
[----:B------:R-:W-:-:S06]  /*9a90*/  UISETP.NE.AND UP0, UPT, UR4, 0x3, UPT ;  /* 0x000000030400788c */ /* 0x000fcc000bf05270 */
[----:B------:R-:W-:-:S13]  /*9aa0*/  PLOP3.LUT P2, PT, PT, PT, UP0, 0x80, 0x0 ;  /* 0x000000000000781c */ /* 0x000fda0003f4f008 */
[----:B------:R-:W-:Y:S05]  /*9ab0*/  @!P2 BRA `(.L_x_2292) ;  /* 0x000000000004a947 */ /* 0x000fea0003800000 */
[----:B------:R-:W-:Y:S01]  /*9ac0*/  BPT.TRAP 0x1 ;  /* 0x000000040000795c */ /* 0x000fe20000300000 */
.L_x_2292:
[----:B------:R-:W-:Y:S01]  /*9ad0*/  IMAD R98, R19, 0x8, R18 ;  /* 0x0000000813627824 */ /* 0x000fe200078e0212 */
[----:B------:R-:W-:Y:S01]  /*9ae0*/  SHF.L.U32 R99, R209, 0x1f, RZ ;  /* 0x0000001fd1637819 */ /* 0x000fe200000006ff */
[----:B------:R-:W-:Y:S01]  /*9af0*/  IMAD R97, R24, -0x70, R2 ;  /* 0xffffff9018617824 */ /* 0x000fe200078e0202 */
[----:B------:R-:W-:Y:S02]  /*9b00*/  BSSY B1, `(.L_x_2293) ;  /* 0x0000004000017945 */ /* 0x000fe40003800000 */
[----:B------:R-:W1:Y:S02]  /*9b10*/  SYNCS.PHASECHK.TRANS64.TRYWAIT P3, [R98+URZ+0x36890], R99 ;  /* 0x03689063620075a7 */ /* 0x000e64000806017f */
[----:B------:R-:W-:Y:S01]  /*9b20*/  VIMNMX R97, R97, 0x70, PT ;  /* 0x0000007061617848 */ /* 0x000fe20003fe0100 */
[----:B-1----:R-:W-:Y:S06]  /*9b30*/  @!P3 BRA `(.L_x_2294) ;  /* 0x0000020c00bcb947 */ /* 0x002fec0003800000 */
.L_x_2540:
[----:B------:R-:W-:Y:S05]  /*9b40*/  BSYNC B1 ;  /* 0x0000000000017941 */ /* 0x000fea0003800000 */
.L_x_2293:
[----:B------:R-:W-:Y:S01]  /*9b50*/  ISETP.GE.AND P3, PT, R204, R97, PT ;  /* 0x00000061cc00720c */ /* 0x000fe20003f66270 */
[----:B------:R-:W-:-:S12]  /*9b60*/  BSSY B1, `(.L_x_2295) ;  /* 0x0000014000017945 */ /* 0x000fd80003800000 */
[----:B------:R-:W-:Y:S05]  /*9b70*/  @P3 BRA `(.L_x_2296) ;  /* 0x0000000000483947 */ /* 0x000fea0003800000 */
[----:B------:R-:W-:-:S13]  /*9b80*/  ISETP.NE.AND P3, PT, R29, RZ, PT ;  /* 0x000000ff1d00720c */ /* 0x000fda0003f65270 */
[----:B0-----:R-:W0:Y:S04]  /*9b90*/  @P3 LDS.128 R40, [R39+0x21000] ;  /* 0x0210000027283984 */ /* 0x001e280000000c00 */
[----:B0-----:R-:W-:Y:S01]  /*9ba0*/  @P3 STG.E.128 desc[UR60][R46.64], R40 ;  /* 0x000000282e003986 */ /* 0x001fe2000c101d3c */
[----:B------:R-:W-:-:S13]  /*9bb0*/  ISETP.NE.AND P3, PT, R33, RZ, PT ;  /* 0x000000ff2100720c */ /* 0x000fda0003f65270 */
[----:B------:R-:W0:Y:S04]  /*9bc0*/  @P3 LDS.128 R40, [R96+0x21000] ;  /* 0x0210000060283984 */ /* 0x000e280000000c00 */
        /* <DEDUP_REMOVED lines=12> */
[----:B0-----:R2:W-:Y:S02]  /*9c90*/  @P3 STG.E.128 desc[UR60][R46.64+0x140], R40 ;  /* 0x000140282e003986 */ /* 0x0015e4000c101d3c */
.L_x_2296:
[----:B------:R-:W-:Y:S05]  /*9ca0*/  BSYNC B1 ;  /* 0x0000000000017941 */ /* 0x000fea0003800000 */
.L_x_2295:
[----:B------:R-:W-:-:S13]  /*9cb0*/  ISETP.GE.AND P3, PT, R231, R97, PT ;  /* 0x00000061e700720c */ /* 0x000fda0003f66270 */
[----:B------:R-:W-:Y:S05]  /*9cc0*/  @P3 BRA `(.L_x_2240) ;  /* 0x0000000000483947 */ /* 0x000fea0003800000 */
[----:B------:R-:W-:-:S13]  /*9cd0*/  ISETP.NE.AND P3, PT, R29, RZ, PT ;  /* 0x000000ff1d00720c */ /* 0x000fda0003f65270 */
[----:B0-2---:R-:W0:Y:S04]  /*9ce0*/  @P3 LDS.128 R40, [R39+0x23000] ;  /* 0x0230000027283984 */ /* 0x005e280000000c00 */
        /* <DEDUP_REMOVED lines=16> */
.L_x_2240:
[----:B------:R-:W-:Y:S05]  /*9df0*/  BSYNC B0 ;  /* 0x0000000000007941 */ /* 0x000fea0003800000 */
.L_x_2206:
        /* <DEDUP_REMOVED lines=17> */
.L_x_2298:
[----:B------:R-:W-:Y:S05]  /*9f10*/  BSYNC B0 ;  /* 0x0000000000007941 */ /* 0x000fea0003800000 */
.L_x_2297:
        /* <DEDUP_REMOVED lines=13> */
.L_x_2541:
[----:B------:R-:W-:Y:S05]  /*9ff0*/  BSYNC B0 ;  /* 0x0000000000007941 */ /* 0x000fea0003800000 */
.L_x_2299:
        /* <DEDUP_REMOVED lines=39> */
.L_x_2302:
[----:B------:R-:W-:Y:S05]  /*a270*/  BSYNC B0 ;  /* 0x0000000000007941 */ /* 0x000fea0003800000 */
.L_x_2301:
[----:B------:R-:W-:Y:S01]  /*a280*/  ISETP.GE.AND P2, PT, R231, R97, PT ;  /* 0x00000061e700720c */ /* 0x000fe20003f46270 */
[----:B------:R-:W-:-:S12]  /*a290*/  BSSY B0, `(.L_x_2303) ;  /* 0x0000023000007945 */ /* 0x000fd80003800000 */
[----:B------:R-:W-:Y:S05]  /*a2a0*/  @P2 BRA `(.L_x_2304) ;  /* 0x0000000000842947 */ /* 0x000fea0003800000 */
[----:B-----5:R-:W-:Y:S01]  /*a2b0*/  R2UR UR7, R51 ;  /* 0x00000000330772ca */ /* 0x020fe200000e0000 */
[----:B-1----:R-:W-:Y:S01]  /*a2c0*/  IMAD.MOV.U32 R40, RZ, RZ, R114 ;  /* 0x000000ffff287224 */ /* 0x002fe200078e0072 */
[----:B------:R-:W-:Y:S02]  /*a2d0*/  R2UR UR4, R50 ;  /* 0x00000000320472ca */ /* 0x000fe400000e0000 */
[----:B------:R-:W-:Y:S02]  /*a2e0*/  IADD3 R43, P2, R44, 0x40, RZ ;  /* 0x000000402c2b7810 */ /* 0x000fe40007f5e0ff */
[----:B------:R-:W-:Y:S02]  /*a2f0*/  R2UR UR6, R49 ;  /* 0x00000000310672ca */ /* 0x000fe400000e0000 */
[----:B------:R-:W-:Y:S01]  /*a300*/  MOV R41, R38 ;  /* 0x0000002600297202 */ /* 0x000fe20000000f00 */
[----:B------:R-:W-:Y:S01]  /*a310*/  IMAD.X R44, RZ, RZ, R45, P2 ;  /* 0x000000ffff2c7224 */ /* 0x000fe200010e062d */
[----:B------:R-:W-:-:S03]  /*a320*/  R2UR UR5, R48 ;  /* 0x00000000300572ca */ /* 0x000fc600000e0000 */
        /* <DEDUP_REMOVED lines=25> */
.L_x_2304:
[----:B------:R-:W-:Y:S05]  /*a4c0*/  BSYNC B0 ;  /* 0x0000000000007941 */ /* 0x000fea0003800000 */
.L_x_2303:
[----:B------:R-:W3:Y:S01]  /*a4d0*/  LDL R39, [R1] ;  /* 0x0000000001277983 */ /* 0x000ee20000100800 */
[----:B0-----:R-:W-:Y:S01]  /*a4e0*/  @!P3 VIADD R98, R98, 0x368c0 ;  /* 0x000368c06262b836 */ /* 0x001fe20000000000 */
[----:B------:R-:W-:Y:S01]  /*a4f0*/  PLOP3.LUT P2, PT, PT, PT, PT, 0x8, 0x0 ;  /* 0x000000000000781c */ /* 0x000fe20003f4e170 */
[----:B------:R-:W-:Y:S01]  /*a500*/  VIADD R19, R19, 0x1 ;  /* 0x0000000113137836 */ /* 0x000fe20000000000 */
[----:B------:R-:W-:Y:S01]  /*a510*/  @!PT LDS RZ, [RZ] ;  /* 0x00000000fffff984 */ /* 0x000fe20000000800 */
[----:B------:R-:W-:Y:S01]  /*a520*/  @!PT LDS RZ, [RZ] ;  /* 0x00000000fffff984 */ /* 0x000fe20000000800 */
[----:B------:R-:W-:Y:S01]  /*a530*/  @!PT LDS RZ, [RZ] ;  /* 0x00000000fffff984 */ /* 0x000fe20000000800 */
[----:B------:R-:W-:Y:S01]  /*a540*/  @!PT LDS RZ, [RZ] ;  /* 0x00000000fffff984 */ /* 0x000fe20000000800 */
[----:B------:R0:W-:Y:S06]  /*a550*/  MEMBAR.ALL.CTA ;  /* 0x0000000000007992 */ /* 0x0001ec0000008000 */
[----:B0-----:R-:W0:Y:S01]  /*a560*/  FENCE.VIEW.ASYNC.S ;  /* 0x00000000000073c6 */ /* 0x001e220000000000 */
[----:B------:R-:W-:Y:S01]  /*a570*/  @!P3 PRMT R98, RZ, 0x654, R98 ;  /* 0x00000654ff62b816 */ /* 0x000fe20000000062 */
[----:B0-----:R0:W-:Y:S06]  /*a580*/  BAR.SYNC.DEFER_BLOCKING R149, 0x80 ;  /* 0x000200950000751d */ /* 0x0011ec0000010000 */
[----:B------:R0:W-:Y:S01]  /*a590*/  @!P3 SYNCS.ARRIVE.TRANS64.RED.A1T0 RZ, [R98+URZ], RZ ;  /* 0x000000ff62ffb9a7 */ /* 0x0001e2000810043f */
[----:B------:R-:W-:-:S04]  /*a5a0*/  ISETP.NE.AND P3, PT, R19, 0x2, PT ;  /* 0x000000021300780c */ /* 0x000fc80003f65270 */
[----:B-12---:R-:W-:Y:S02]  /*a5b0*/  SEL R40, RZ, 0x1, P3 ;  /* 0x00000001ff287807 */ /* 0x006fe40001800000 */
[----:B------:R-:W-:Y:S02]  /*a5c0*/  SEL R19, R19, RZ, P3 ;  /* 0x000000ff13137207 */ /* 0x000fe40001800000 */
[----:B------:R-:W-:Y:S02]  /*a5d0*/  LOP3.LUT R209, R209, R40, RZ, 0x3c, !PT ;  /* 0x00000028d1d17212 */ /* 0x000fe400078e3cff */
[----:B---3--:R-:W-:-:S13]  /*a5e0*/  LOP3.LUT P4, RZ, R39, 0x2, RZ, 0xc0, !PT ;  /* 0x0000000227ff7812 */ /* 0x008fda000788c0ff */
[----:B0-----:R-:W-:Y:S05]  /*a5f0*/  @P4 BRA `(.L_x_2305) ;  /* 0xffffff80007c4947 */ /* 0x001fea000383ffff */
.L_x_2201:
        /* <DEDUP_REMOVED lines=11> */
[----:B------:R-:W-:Y:S02]  /*a6b0*/  CS2R R54, SRZ ;  /* 0x0000000000367805 */ /* 0x000fe4000001ff00 */
        /* <DEDUP_REMOVED lines=14> */
[----:B------:R-:W-:Y:S02]  /*a7a0*/  MOV R79, RZ ;  /* 0x000000ff004f7202 */ /* 0x000fe40000000f00 */
        /* <DEDUP_REMOVED lines=13> */
[----:B-----5:R-:W-:Y:S02]  /*a880*/  CS2R R50, SRZ ;  /* 0x0000000000327805 */ /* 0x020fe4000001ff00 */
        /* <DEDUP_REMOVED lines=16> */
.L_x_2307:
[----:B------:R-:W-:Y:S05]  /*a990*/  BSYNC B0 ;  /* 0x0000000000007941 */ /* 0x000fea0003800000 */
.L_x_2306:
[----:B------:R-:W-:Y:S01]  /*a9a0*/  CS2R R24, SRZ ;  /* 0x0000000000187805 */ /* 0x000fe2000001ff00 */
[----:B------:R-:W-:Y:S06]  /*a9b0*/  @!P1 BRA `(.L_x_2308) ;  /* 0x0000017800609947 */ /* 0x000fec0003800000 */
[----:B------:R-:W2:Y:S04]  /*a9c0*/  LDL R4, [R1+0x6c] ;  /* 0x00006c0001047983 */ /* 0x000ea80000100800 */
[----:B------:R-:W3:Y:S04]  /*a9d0*/  LDL R5, [R1+0x68] ;  /* 0x0000680001057983 */ /* 0x000ee80000100800 */
[----:B--2---:R-:W0:Y:S01]  /*a9e0*/  SHFL.IDX PT, R0, R4, RZ, 0x1f ;  /* 0x00001fff04007589 */ /* 0x004e2200000e0000 */
[----:B---3--:R-:W-:-:S13]  /*a9f0*/  R2UR UR4, R5 ;  /* 0x00000000050472ca */ /* 0x008fda00000e0000 */
[----:B------:R-:W-:Y:S01]  /*aa00*/  ULOP3.LUT UP0, URZ, UR4, 0x9f, URZ, 0xc0, !UPT ;  /* 0x0000009f043f7892 */ /* 0x000fe2000f80c03f */
[----:B0-----:R-:W-:-:S04]  /*aa10*/  LEA.HI R2, R0, R0, RZ, 0x1 ;  /* 0x0000000000027211 */ /* 0x001fc800078f08ff */
[----:B------:R-:W-:Y:S02]  /*aa20*/  LOP3.LUT R3, R2, 0x1e, RZ, 0xc0, !PT ;  /* 0x0000001e02037812 */ /* 0x000fe400078ec0ff */
[----:B------:R-:W-:-:S03]  /*aa30*/  PLOP3.LUT P0, PT, PT, PT, UP0, 0x80, 0x0 ;  /* 0x000000000000781c */ /* 0x000fc60003f0f008 */
[----:B------:R-:W-:-:S05]  /*aa40*/  IMAD.IADD R3, R0, 0x1, -R3 ;  /* 0x0000000100037824 */ /* 0x000fca00078e0a03 */
        /* <DEDUP_REMOVED lines=19> */
[----:B-1----:R-:W-:Y:S05]  /*ab80*/  CALL.ABS.NOINC R14 ;  /* 0x000000000e007343 */ /* 0x002fea0003c00000 */
.L_x_2309:
[----:B------:R-:W-:Y:S02]  /*ab90*/  ULDC UR4, c[0x0][0x3d4] ;  /* 0x0000f50000047ab9 */ /* 0x000fe40000000800 */
[----:B------:R-:W-:-:S13]  /*aba0*/  ISETP.LT.AND P0, PT, RZ, UR4, PT ;  /* 0x00000004ff007c0c */ /* 0x000fda000bf01270 */
[----:B------:R-:W-:Y:S05]  /*abb0*/  @P0 BRA `(.L_x_2310) ;  /* 0x00000000003c0947 */ /* 0x000fea0003800000 */
[----:B------:R-:W-:-:S04]  /*abc0*/  LEA.HI R0, R230, R230, RZ, 0x1 ;  /* 0x000000e6e6007211 */ /* 0x000fc800078f08ff */
[----:B------:R-:W-:-:S04]  /*abd0*/  LOP3.LUT R3, R0, 0xfffffffe, RZ, 0xc0, !PT ;  /* 0xfffffffe00037812 */ /* 0x000fc800078ec0ff */
[----:B------:R-:W-:-:S04]  /*abe0*/  IADD3 R3, R230, -R3, RZ ;  /* 0x80000003e6037210 */ /* 0x000fc80007ffe0ff */
[----:B------:R-:W-:-:S04]  /*abf0*/  SHF.L.U32 R3, R3, 0x1f, RZ ;  /* 0x0000001f03037819 */ /* 0x000fc800000006ff */
[----:B------:R0:W1:Y:S03]  /*ac00*/  SYNCS.PHASECHK.TRANS64.TRYWAIT P0, [R18+URZ+0x36800], R3 ;  /* 0x03680003120075a7 */ /* 0x000066000800017f */
[----:B-1----:R-:W-:Y:S05]  /*ac10*/  @!P0 NANOSLEEP.SYNCS 0x989680 ;  /* 0x009896800000895d */ /* 0x002fea0003900000 */
[----:B------:R-:W1:Y:S01]  /*ac20*/  @!P0 SYNCS.PHASECHK.TRANS64 P0, [R18+URZ+0x36800], R3 ;  /* 0x03680003120085a7 */ /* 0x000e62000800007f */
[----:B------:R-:W-:Y:S04]  /*ac30*/  BSSY B0, `(.L_x_2311) ;  /* 0x0000006000007945 */ /* 0x000fe80003800000 */
[----:B-1----:R-:W-:Y:S05]  /*ac40*/  @P0 BRA `(.L_x_2312) ;  /* 0x0000000000100947 */ /* 0x002fea0003800000 */
.L_x_2313:
[----:B-1----:R1:W2:Y:S02]  /*ac50*/  SYNCS.PHASECHK.TRANS64.TRYWAIT P0, [R18+URZ+0x36800], R3 ;  /* 0x03680003120075a7 */ /* 0x0022a4000800017f */
[----:B--2---:R-:W-:Y:S05]  /*ac60*/  @!P0 NANOSLEEP.SYNCS 0x989680 ;  /* 0x009896800000895d */ /* 0x004fea0003900000 */
[----:B------:R-:W2:Y:S02]  /*ac70*/  @!P0 SYNCS.PHASECHK.TRANS64 P0, [R18+URZ+0x36800], R3 ;  /* 0x03680003120085a7 */ /* 0x000ea4000800007f */
[----:B--2---:R-:W-:Y:S05]  /*ac80*/  @!P0 BRA `(.L_x_2313) ;  /* 0xfffffffc00f08947 */ /* 0x004fea000383ffff */
.L_x_2312:
[----:B------:R-:W-:Y:S05]  /*ac90*/  BSYNC B0 ;  /* 0x0000000000007941 */ /* 0x000fea0003800000 */
.L_x_2311:
[----:B------:R-:W-:Y:S05]  /*aca0*/  BRA `(.L_x_2314) ;  /* 0x0000006c00307947 */ /* 0x000fea0003800000 */
.L_x_2310:
[----:B------:R-:W2:Y:S01]  /*acb0*/  LDL R0, [R1+0x68] ;  /* 0x0000680001007983 */ /* 0x000ea20000100800 */
[----:B------:R-:W0:Y:S01]  /*acc0*/  LDC.64 R74, c[0x0][0x3d8] ;  /* 0x0000f600ff4a7b82 */ /* 0x000e220000000a00 */
[----:B------:R-:W-:Y:S01]  /*acd0*/  SHF.R.S32.HI R3, RZ, 0x1f, R144 ;  /* 0x0000001fff037819 */ /* 0x000fe20000011490 */
[--C-:B------:R-:W-:Y:S01]  /*ace0*/  IMAD.MOV.U32 R4, RZ, RZ, R16.reuse ;  /* 0x000000ffff047224 */ /* 0x100fe200078e0010 */
[----:B------:R-:W-:Y:S02]  /*acf0*/  SHF.R.S32.HI R5, RZ, 0x1f, R16 ;  /* 0x0000001fff057819 */ /* 0x000fe40000011410 */
[----:B------:R-:W-:-:S03]  /*ad00*/  SHF.R.S32.HI R9, RZ, 0x1f, R22 ;  /* 0x0000001fff097819 */ /* 0x000fc60000011416 */
[----:B------:R-:W1:Y:S01]  /*ad10*/  LDC.64 R10, c[0x0][0x3e8] ;  /* 0x0000fa00ff0a7b82 */ /* 0x000e620000000a00 */
[-C--:B0-----:R-:W-:Y:S02]  /*ad20*/  IMAD R8, R232, R74.reuse, RZ ;  /* 0x0000004ae8087224 */ /* 0x081fe400078e02ff */
[----:B------:R-:W-:-:S04]  /*ad30*/  IMAD.WIDE.U32 R72, R144, R74, RZ ;  /* 0x0000004a90487225 */ /* 0x000fc800078e00ff */
[----:B------:R-:W-:-:S04]  /*ad40*/  IMAD.WIDE.U32 R6, R204, R74, R4 ;  /* 0x0000004acc067225 */ /* 0x000fc800078e0004 */
[----:B------:R-:W-:Y:S01]  /*ad50*/  IMAD R82, R204, R75, R8 ;  /* 0x0000004bcc527224 */ /* 0x000fe200078e0208 */
[----:B------:R-:W-:Y:S01]  /*ad60*/  IADD3 R56, P0, R6, R72, RZ ;  /* 0x0000004806387210 */ /* 0x000fe20007f1e0ff */
[----:B------:R-:W-:Y:S02]  /*ad70*/  IMAD.MOV.U32 R8, RZ, RZ, R22 ;  /* 0x000000ffff087224 */ /* 0x000fe400078e0016 */
[----:B-1----:R-:W-:-:S04]  /*ad80*/  IMAD.WIDE.U32 R70, R144, R10, RZ ;  /* 0x0000000a90467225 */ /* 0x002fc800078e00ff */
[----:B------:R-:W-:-:S04]  /*ad90*/  IMAD.WIDE.U32 R4, R204, R10, R4 ;  /* 0x0000000acc047225 */ /* 0x000fc800078e0004 */
[----:B------:R-:W-:Y:S02]  /*ada0*/  IMAD.SHL.U32 R77, R74, 0x40, RZ ;  /* 0x000000404a4d7824 */ /* 0x000fe400078e00ff */
[----:B------:R-:W-:Y:S01]  /*adb0*/  IMAD.SHL.U32 R76, R10, 0x40, RZ ;  /* 0x000000400a4c7824 */ /* 0x000fe200078e00ff */
[----:B--2---:R-:W-:Y:S01]  /*adc0*/  R2UR UR4, R0 ;  /* 0x00000000000472ca */ /* 0x004fe200000e0000 */
[C---:B------:R-:W-:Y:S02]  /*add0*/  IMAD R0, R3.reuse, R74, RZ ;  /* 0x0000004a03007224 */ /* 0x040fe400078e02ff */
[-C--:B------:R-:W-:Y:S02]  /*ade0*/  IMAD R3, R3, R10.reuse, RZ ;  /* 0x0000000a03037224 */ /* 0x080fe400078e02ff */
[----:B------:R-:W-:Y:S01]  /*adf0*/  IMAD R57, R144, R75, R0 ;  /* 0x0000004b90397224 */ /* 0x000fe200078e0200 */
[----:B------:R-:W-:Y:S01]  /*ae00*/  SHF.L.U64.HI R75, R74, 0x6, R75 ;  /* 0x000000064a4b7819 */ /* 0x000fe2000001024b */
[----:B------:R-:W-:-:S02]  /*ae10*/  IMAD R0, R232, R10, RZ ;  /* 0x0000000ae8007224 */ /* 0x000fc400078e02ff */
[----:B------:R-:W-:Y:S02]  /*ae20*/  IMAD.IADD R57, R57, 0x1, R73 ;  /* 0x0000000139397824 */ /* 0x000fe400078e0249 */
[----:B------:R-:W-:Y:S02]  /*ae30*/  IMAD R3, R144, R11, R3 ;  /* 0x0000000b90037224 */ /* 0x000fe400078e0203 */
[----:B------:R-:W-:Y:S01]  /*ae40*/  ULOP3.LUT UP0, URZ, UR4, 0x3ff, URZ, 0xc0, !UPT ;  /* 0x000003ff043f7892 */ /* 0x000fe2000f80c03f */
[----:B------:R-:W-:Y:S01]  /*ae50*/  IADD3.X R78, R57, R7, R82, P0, !PT ;  /* 0x00000007394e7210 */ /* 0x000fe200007fe452 */
[--C-:B------:R-:W-:Y:S01]  /*ae60*/  IMAD.WIDE.U32 R6, R204, R74, R8.reuse ;  /* 0x0000004acc067225 */ /* 0x100fe200078e0008 */
[----:B------:R-:W-:Y:S02]  /*ae70*/  IADD3 R79, R3, R71, RZ ;  /* 0x00000047034f7210 */ /* 0x000fe40007ffe0ff */
[----:B------:R-:W-:Y:S01]  /*ae80*/  IADD3 R81, P0, R4, R70, RZ ;  /* 0x0000004604517210 */ /* 0x000fe20007f1e0ff */
[----:B------:R-:W-:Y:S01]  /*ae90*/  IMAD.WIDE.U32 R8, R204, R10, R8 ;  /* 0x0000000acc087225 */ /* 0x000fe200078e0008 */
[----:B------:R-:W-:-:S02]  /*aea0*/  IADD3 R68, P1, R6, R72, RZ ;  /* 0x0000004806447210 */ /* 0x000fc40007f3e0ff */
[----:B------:R-:W-:Y:S01]  /*aeb0*/  SHF.L.U64.HI R74, R10, 0x6, R11 ;  /* 0x000000060a4a7819 */ /* 0x000fe2000001020b */
[----:B------:R-:W-:Y:S01]  /*aec0*/  IMAD R0, R204, R11, R0 ;  /* 0x0000000bcc007224 */ /* 0x000fe200078e0200 */
[----:B------:R-:W-:Y:S02]  /*aed0*/  IADD3.X R82, R57, R82, R7, P1, !PT ;  /* 0x0000005239527210 */ /* 0x000fe40000ffe407 */
[----:B------:R-:W-:Y:S02]  /*aee0*/  PLOP3.LUT P1, PT, PT, PT, UP0, 0x80, 0x0 ;  /* 0x000000000000781c */ /* 0x000fe40003f2f008 */
[----:B------:R-:W-:Y:S02]  /*aef0*/  IADD3 R69, P2, R8, R70, RZ ;  /* 0x0000004608457210 */ /* 0x000fe40007f5e0ff */
[C---:B------:R-:W-:Y:S02]  /*af00*/  IADD3.X R80, R79.reuse, R5, R0, P0, !PT ;  /* 0x000000054f507210 */ /* 0x040fe400007fe400 */
[----:B------:R-:W-:-:S07]  /*af10*/  IADD3.X R84, R79, R0, R9, P2, !PT ;  /* 0x000000004f547210 */ /* 0x000fce00017fe409 */
        /* <DEDUP_REMOVED lines=17> */
.L_x_2315:
[----:B------:R-:W0:Y:S01]  /*b030*/  LDC.64 R14, c[0x0][0x3d8] ;  /* 0x0000f600ff0e7b82 */ /* 0x000e220000000a00 */
[----:B------:R-:W-:Y:S01]  /*b040*/  SHF.R.S32.HI R3, RZ, 0x1f, R213 ;  /* 0x0000001fff037819 */ /* 0x000fe200000114d5 */
[----:B------:R-:W-:Y:S01]  /*b050*/  ULDC.U8 UR4, c[0x0][0x3f0] ;  /* 0x0000fc0000047ab9 */ /* 0x000fe20000000000 */
[----:B------:R-:W-:Y:S01]  /*b060*/  BSSY B0, `(.L_x_2316) ;  /* 0x0000688000007945 */ /* 0x000fe20003800000 */
[----:B------:R-:W-:-:S04]  /*b070*/  ISETP.NE.AND P0, PT, RZ, UR4, PT ;  /* 0x00000004ff007c0c */ /* 0x000fc8000bf05270 */
[----:B------:R-:W1:Y:S01]  /*b080*/  LDC.64 R12, c[0x0][0x3e8] ;  /* 0x0000fa00ff0c7b82 */ /* 0x000e620000000a00 */
[-C--:B0-----:R-:W-:Y:S02]  /*b090*/  IMAD R0, R3, R14.reuse, RZ ;  /* 0x0000000e03007224 */ /* 0x081fe400078e02ff */
[----:B------:R-:W-:-:S04]  /*b0a0*/  IMAD.WIDE.U32 R4, R213, R14, RZ ;  /* 0x0000000ed5047225 */ /* 0x000fc800078e00ff */
[----:B------:R-:W-:Y:S02]  /*b0b0*/  IMAD.SHL.U32 R85, R4, 0x80, RZ ;  /* 0x0000008004557824 */ /* 0x000fe400078e00ff */
[-C--:B-1----:R-:W-:Y:S02]  /*b0c0*/  IMAD R8, R3, R12.reuse, RZ ;  /* 0x0000000c03087224 */ /* 0x082fe400078e02ff */
[C---:B------:R-:W-:Y:S02]  /*b0d0*/  IMAD R3, R213.reuse, R15, R0 ;  /* 0x0000000fd5037224 */ /* 0x040fe400078e0200 */
[----:B------:R-:W-:-:S03]  /*b0e0*/  IMAD.WIDE.U32 R6, R213, R12, RZ ;  /* 0x0000000cd5067225 */ /* 0x000fc600078e00ff */
[----:B------:R-:W-:Y:S01]  /*b0f0*/  IADD3 R5, R5, R3, RZ ;  /* 0x0000000305057210 */ /* 0x000fe20007ffe0ff */
[C---:B------:R-:W-:Y:S02]  /*b100*/  IMAD R9, R213.reuse, R13, R8 ;  /* 0x0000000dd5097224 */ /* 0x040fe400078e0208 */
[----:B------:R-:W-:Y:S01]  /*b110*/  IMAD R0, R213, -0x80, R215 ;  /* 0xffffff80d5007824 */ /* 0x000fe200078e02d7 */
[----:B------:R-:W-:Y:S01]  /*b120*/  SHF.L.U64.HI R83, R4, 0x7, R5 ;  /* 0x0000000704537819 */ /* 0x000fe20000010205 */
[----:B------:R-:W-:Y:S02]  /*b130*/  IMAD.IADD R3, R7, 0x1, R9 ;  /* 0x0000000107037824 */ /* 0x000fe400078e0209 */
[----:B------:R-:W-:Y:S01]  /*b140*/  IMAD.SHL.U32 R86, R6, 0x80, RZ ;  /* 0x0000008006567824 */ /* 0x000fe200078e00ff */
[----:B------:R-:W-:Y:S02]  /*b150*/  VIMNMX R8, R0, 0x80, PT ;  /* 0x0000008000087848 */ /* 0x000fe40003fe0100 */
        /* <DEDUP_REMOVED lines=21> */
[C---:B------:R-:W-:Y:S01]  /*b2b0*/  VIADD R7, R16.reuse, 0x20 ;  /* 0x0000002010077836 */ /* 0x040fe20000000000 */
[----:B------:R-:W-:Y:S01]  /*b2c0*/  IADD3 R6, R16, 0x10, RZ ;  /* 0x0000001010067810 */ /* 0x000fe20007ffe0ff */
[----:B------:R-:W-:Y:S01]  /*b2d0*/  ULDC UR4, c[0x0][0x3d4] ;  /* 0x0000f50000047ab9 */ /* 0x000fe20000000800 */
[----:B------:R-:W-:Y:S01]  /*b2e0*/  IMAD.X R5, R83, 0x1, R78, P1 ;  /* 0x0000000153057824 */ /* 0x000fe200008e064e */
[----:B------:R-:W-:Y:S01]  /*b2f0*/  LEA R4, P3, R0, UR6, 0x1 ;  /* 0x0000000600047c11 */ /* 0x000fe2000f8608ff */
[C---:B------:R-:W-:Y:S01]  /*b300*/  VIADD R9, R16.reuse, 0x30 ;  /* 0x0000003010097836 */ /* 0x040fe20000000000 */
[----:B------:R-:W-:Y:S01]  /*b310*/  ISETP.GE.AND P1, PT, R7, UR4, PT ;  /* 0x0000000407007c0c */ /* 0x000fe2000bf26270 */
[----:B------:R-:W-:Y:S01]  /*b320*/  VIADD R11, R16, 0x50 ;  /* 0x00000050100b7836 */ /* 0x000fe20000000000 */
[----:B------:R-:W-:Y:S01]  /*b330*/  LEA.HI.X R5, R0, UR7, R5, 0x1, P3 ;  /* 0x0000000700057c11 */ /* 0x000fe200098f0c05 */
[----:B------:R-:W-:Y:S01]  /*b340*/  ULDC.64 UR6, c[0x0][0x3e0] ;  /* 0x0000f80000067ab9 */ /* 0x000fe20000000a00 */
[----:B------:R-:W-:-:S02]  /*b350*/  IADD3 R0, P4, R86, R81, RZ ;  /* 0x0000005156007210 */ /* 0x000fc40007f9e0ff */
[----:B------:R-:W-:Y:S02]  /*b360*/  CS2R R66, SRZ ;  /* 0x0000000000427805 */ /* 0x000fe4000001ff00 */
[----:B------:R-:W-:Y:S02]  /*b370*/  ISETP.GE.AND P2, PT, R6, UR4, PT ;  /* 0x0000000406007c0c */ /* 0x000fe4000bf46270 */
[----:B------:R-:W-:Y:S02]  /*b380*/  CS2R R62, SRZ ;  /* 0x00000000003e7805 */ /* 0x000fe4000001ff00 */
[----:B------:R-:W-:Y:S01]  /*b390*/  LEA R6, P6, R0, UR6, 0x1 ;  /* 0x0000000600067c11 */ /* 0x000fe2000f8c08ff */
[----:B------:R-:W-:Y:S01]  /*b3a0*/  IMAD.X R7, R3, 0x1, R80, P4 ;  /* 0x0000000103077824 */ /* 0x000fe200020e0650 */
[----:B------:R-:W-:Y:S02]  /*b3b0*/  IADD3 R10, R16, 0x40, RZ ;  /* 0x00000040100a7810 */ /* 0x000fe40007ffe0ff */
[----:B------:R-:W-:-:S02]  /*b3c0*/  CS2R R58, SRZ ;  /* 0x00000000003a7805 */ /* 0x000fc4000001ff00 */
[----:B------:R-:W-:Y:S02]  /*b3d0*/  ISETP.GE.AND P3, PT, R16, UR4, PT ;  /* 0x0000000410007c0c */ /* 0x000fe4000bf66270 */
[----:B------:R-:W-:Y:S02]  /*b3e0*/  CS2R R54, SRZ ;  /* 0x0000000000367805 */ /* 0x000fe4000001ff00 */
[----:B------:R-:W-:Y:S02]  /*b3f0*/  LEA.HI.X R7, R0, UR7, R7, 0x1, P6 ;  /* 0x0000000700077c11 */ /* 0x000fe4000b0f0c07 */
        /* <DEDUP_REMOVED lines=23> */
.L_x_2319:
[----:B------:R-:W-:Y:S05]  /*b570*/  BSYNC B1 ;  /* 0x0000000000017941 */ /* 0x000fea0003800000 */
.L_x_2318:
[----:B------:R-:W-:Y:S01]  /*b580*/  ISETP.GE.AND P1, PT, R231, R8, PT ;  /* 0x00000008e700720c */ /* 0x000fe20003f26270 */
[----:B------:R-:W-:Y:S01]  /*b590*/  BSSY B1, `(.L_x_2320) ;  /* 0x000003d000017945 */ /* 0x000fe20003800000 */
[----:B-1----:R-:W-:Y:S02]  /*b5a0*/  LOP3.LUT R5, R211, 0x18, R22, 0xf8, !PT ;  /* 0x00000018d3057812 */ /* 0x002fe400078ef816 */
        /* <DEDUP_REMOVED lines=14> */
[----:B------:R-:W-:Y:S01]  /*b690*/  VIADD R4, R16, 0x10 ;  /* 0x0000001010047836 */ /* 0x000fe20000000000 */
[----:B------:R-:W-:Y:S01]  /*b6a0*/  IADD3 R77, P2, P3, R56, R77, R85 ;  /* 0x0000004d384d7210 */ /* 0x000fe20007b5e055 */
[----:B------:R-:W-:Y:S01]  /*b6b0*/  ULDC UR4, c[0x0][0x3d4] ;  /* 0x0000f50000047ab9 */ /* 0x000fe20000000800 */
[----:B------:R-:W-:Y:S01]  /*b6c0*/  IADD3.X R3, R80, R74, R3, P4, P5 ;  /* 0x0000004a50037210 */ /* 0x000fe200027ea403 */
[----:B------:R-:W-:Y:S01]  /*b6d0*/  ULDC.64 UR6, c[0x0][0x3c8] ;  /* 0x0000f20000067ab9 */ /* 0x000fe20000000a00 */
[----:B------:R-:W-:Y:S01]  /*b6e0*/  IADD3.X R0, R78, R75, R83, P2, P3 ;  /* 0x0000004b4e007210 */ /* 0x000fe200017e6453 */
[----:B------:R-:W-:Y:S01]  /*b6f0*/  ULDC.64 UR8, c[0x0][0x3e0] ;  /* 0x0000f80000087ab9 */ /* 0x000fe20000000a00 */
[C---:B------:R-:W-:Y:S01]  /*b700*/  ISETP.GE.AND P5, PT, R16.reuse, UR4, PT ;  /* 0x0000000410007c0c */ /* 0x040fe2000bfa6270 */
[C---:B------:R-:W-:Y:S01]  /*b710*/  VIADD R7, R16.reuse, 0x30 ;  /* 0x0000003010077836 */ /* 0x040fe20000000000 */
[----:B------:R-:W-:-:S02]  /*b720*/  IADD3 R5, R16, 0x20, RZ ;  /* 0x0000002010057810 */ /* 0x000fc40007ffe0ff */
[----:B------:R-:W-:Y:S02]  /*b730*/  CS2R R40, SRZ ;  /* 0x0000000000287805 */ /* 0x000fe4000001ff00 */
[----:B------:R-:W-:Y:S02]  /*b740*/  ISETP.GE.AND P2, PT, R4, UR4, PT ;  /* 0x0000000404007c0c */ /* 0x000fe4000bf46270 */
[----:B------:R-:W-:Y:S02]  /*b750*/  CS2R R42, SRZ ;  /* 0x00000000002a7805 */ /* 0x000fe4000001ff00 */
[----:B------:R-:W-:Y:S01]  /*b760*/  LEA R4, P3, R77, UR6, 0x1 ;  /* 0x000000064d047c11 */ /* 0x000fe2000f8608ff */
[----:B------:R-:W-:Y:S01]  /*b770*/  VIADD R8, R16, 0x40 ;  /* 0x0000004010087836 */ /* 0x000fe20000000000 */
[----:B------:R-:W-:Y:S02]  /*b780*/  LEA R6, P6, R76, UR8, 0x1 ;  /* 0x000000084c067c11 */ /* 0x000fe4000f8c08ff */
[----:B------:R-:W-:-:S02]  /*b790*/  ISETP.GE.AND P4, PT, R5, UR4, PT ;  /* 0x0000000405007c0c */ /* 0x000fc4000bf86270 */
[----:B------:R-:W-:Y:S01]  /*b7a0*/  LEA.HI.X R5, R77, UR7, R0, 0x1, P3 ;  /* 0x000000074d057c11 */ /* 0x000fe200098f0c00 */
[----:B------:R-:W-:Y:S01]  /*b7b0*/  VIADD R0, R16, 0x50 ;  /* 0x0000005010007836 */ /* 0x000fe20000000000 */
[----:B------:R-:W-:Y:S02]  /*b7c0*/  ISETP.GE.AND P3, PT, R7, UR4, PT ;  /* 0x0000000407007c0c */ /* 0x000fe4000bf66270 */
[----:B------:R-:W-:Y:S01]  /*b7d0*/  LEA.HI.X R7, R76, UR9, R3, 0x1, P6 ;  /* 0x000000094c077c11 */ /* 0x000fe2000b0f0c03 */
        /* <DEDUP_REMOVED lines=24> */
.L_x_2321:
[----:B------:R-:W-:Y:S05]  /*b960*/  BSYNC B1 ;  /* 0x0000000000017941 */ /* 0x000fea0003800000 */
.L_x_2320:
[----:B------:R-:W-:Y:S01]  /*b970*/  LOP3.LUT P2, RZ, R221, 0x4, RZ, 0xc0, !PT ;  /* 0x00000004ddff7812 */ /* 0x000fe2000784c0ff */
[----:B-----5:R-:W-:Y:S01]  /*b980*/  IMAD.MOV.U32 R0, RZ, RZ, R64 ;  /* 0x000000ffff007224 */ /* 0x020fe200078e0040 */
[----:B------:R-:W-:Y:S01]  /*b990*/  IADD3 R3, R217, R10, RZ ;  /* 0x0000000ad9037210 */ /* 0x000fe20007ffe0ff */
[----:B-1----:R-:W-:Y:S01]  /*b9a0*/  IMAD.MOV.U32 R4, RZ, RZ, R68 ;  /* 0x000000ffff047224 */ /* 0x002fe200078e0044 */
[----:B------:R-:W-:Y:S01]  /*b9b0*/  MOV R71, R79 ;  /* 0x0000004f00477202 */ /* 0x000fe20000000f00 */
[----:B------:R-:W-:Y:S01]  /*b9c0*/  IMAD.MOV.U32 R11, RZ, RZ, R67 ;  /* 0x000000ffff0b7224 */ /* 0x000fe200078e0043 */
[----:B------:R-:W-:Y:S01]  /*b9d0*/  PRMT R83, R0, 0x7610, R83 ;  /* 0x0000761000537816 */ /* 0x000fe20000000053 */
[----:B------:R-:W-:Y:S01]  /*b9e0*/  IMAD R56, R3, 0x2, R18 ;  /* 0x0000000203387824 */ /* 0x000fe200078e0212 */
[----:B------:R-:W-:Y:S01]  /*b9f0*/  MOV R3, R65 ;  /* 0x0000004100037202 */ /* 0x000fe20000000f00 */
[----:B------:R-:W-:Y:S01]  /*ba00*/  IMAD.MOV.U32 R0, RZ, RZ, R69 ;  /* 0x000000ffff007224 */ /* 0x000fe200078e0045 */
[----:B------:R-:W-:Y:S01]  /*ba10*/  PRMT R87, R4, 0x7610, R87 ;  /* 0x0000761004577816 */ /* 0x000fe20000000057 */
[----:B------:R-:W-:Y:S01]  /*ba20*/  VIADD R5, R56, 0x15400 ;  /* 0x0001540038057836 */ /* 0x000fe20000000000 */
[----:B------:R-:W-:Y:S01]  /*ba30*/  PRMT R82, R82, 0x5410, R3 ;  /* 0x0000541052527816 */ /* 0x000fe20000000003 */
[----:B------:R-:W-:Y:S01]  /*ba40*/  IMAD.MOV.U32 R4, RZ, RZ, R61 ;  /* 0x000000ffff047224 */ /* 0x000fe200078e003d */
[----:B------:R-:W-:Y:S01]  /*ba50*/  MOV R3, R60 ;  /* 0x0000003c00037202 */ /* 0x000fe20000000f00 */
[----:B------:R-:W-:Y:S01]  /*ba60*/  VIADD R10, R56, 0x15440 ;  /* 0x00015440380a7836 */ /* 0x000fe20000000000 */
[----:B------:R-:W-:Y:S01]  /*ba70*/  ULDC.64 UR4, c[0x0][0x3c8] ;  /* 0x0000f20000047ab9 */ /* 0x000fe20000000a00 */
[----:B------:R-:W-:Y:S01]  /*ba80*/  @P2 VIADD R10, R5, 0xffffffc0 ;  /* 0xffffffc0050a2836 */ /* 0x000fe20000000000 */
[----:B0-----:R-:W-:Y:S01]  /*ba90*/  ISETP.NE.AND P2, PT, R84, 0x1, PT ;  /* 0x000000015400780c */ /* 0x001fe20003f45270 */
[----:B------:R-:W-:Y:S01]  /*baa0*/  IMAD.MOV.U32 R7, RZ, RZ, R57 ;  /* 0x000000ffff077224 */ /* 0x000fe200078e0039 */
[----:B------:R-:W-:Y:S01]  /*bab0*/  PRMT R84, R0, 0x7610, R84 ;  /* 0x0000761000547816 */ /* 0x000fe20000000054 */
        /* <DEDUP_REMOVED lines=9> */
[----:B------:R-:W-:Y:S01]  /*bb50*/  MOV R0, R48 ;  /* 0x0000003000007202 */ /* 0x000fe20000000f00 */
[----:B------:R-:W0:Y:S01]  /*bb60*/  @P2 LDC R5, c[0x0][0x430] ;  /* 0x00010c00ff052b82 */ /* 0x000e220000000800 */
[----:B------:R-:W-:Y:S01]  /*bb70*/  PRMT R81, R11, 0x7610, R81 ;  /* 0x000076100b517816 */ /* 0x000fe20000000051 */
[----:B------:R-:W-:Y:S01]  /*bb80*/  IMAD.MOV.U32 R6, RZ, RZ, R72 ;  /* 0x000000ffff067224 */ /* 0x000fe200078e0048 */
[----:B------:R-:W-:Y:S01]  /*bb90*/  PRMT R75, R0, 0x5410, R4 ;  /* 0x00005410004b7816 */ /* 0x000fe20000000004 */
[----:B------:R-:W-:Y:S01]  /*bba0*/  IMAD.MOV.U32 R78, RZ, RZ, R37 ;  /* 0x000000ffff4e7224 */ /* 0x000fe200078e0025 */
[----:B------:R-:W-:Y:S01]  /*bbb0*/  PRMT R73, R3, 0x7610, R73 ;  /* 0x0000761003497816 */ /* 0x000fe20000000049 */
[----:B------:R-:W-:Y:S01]  /*bbc0*/  IMAD.MOV.U32 R3, RZ, RZ, R45 ;  /* 0x000000ffff037224 */ /* 0x000fe200078e002d */
[----:B------:R-:W-:Y:S01]  /*bbd0*/  MOV R4, R66 ;  /* 0x0000004200047202 */ /* 0x000fe20000000f00 */
[----:B------:R-:W1:Y:S01]  /*bbe0*/  @P2 LDC R0, c[0x0][0x42c] ;  /* 0x00010b00ff002b82 */ /* 0x000e620000000800 */
[----:B------:R-:W-:Y:S01]  /*bbf0*/  MOV R11, R54 ;  /* 0x00000036000b7202 */ /* 0x000fe20000000f00 */
[----:B------:R-:W-:Y:S01]  /*bc00*/  ULDC.64 UR6, c[0x0][0x3e0] ;  /* 0x0000f80000067ab9 */ /* 0x000fe20000000a00 */
        /* <DEDUP_REMOVED lines=9> */
[----:B------:R-:W-:Y:S01]  /*bca0*/  IMAD R3, R213, 0x80, R204 ;  /* 0x00000080d5037824 */ /* 0x000fe200078e02cc */
[----:B------:R-:W-:-:S02]  /*bcb0*/  MOV R11, R46 ;  /* 0x0000002e000b7202 */ /* 0x000fc40000000f00 */
[----:B------:R-:W-:Y:S01]  /*bcc0*/  PRMT R81, R81, 0x5410, R4 ;  /* 0x0000541051517816 */ /* 0x000fe20000000004 */
[----:B------:R-:W-:Y:S01]  /*bcd0*/  IMAD R3, R234, 0x40, R3 ;  /* 0x00000040ea037824 */ /* 0x000fe200078e0203 */
[----:B------:R-:W-:Y:S01]  /*bce0*/  PRMT R74, R11, 0x5410, R57 ;  /* 0x000054100b4a7816 */ /* 0x000fe20000000039 */
[----:B------:R-:W-:Y:S01]  /*bcf0*/  IMAD.MOV.U32 R4, RZ, RZ, R50 ;  /* 0x000000ffff047224 */ /* 0x000fe200078e0032 */
[----:B------:R-:W-:-:S04]  /*bd00*/  MOV R11, R36 ;  /* 0x00000024000b7202 */ /* 0x000fc80000000f00 */
[----:B------:R-:W-:Y:S01]  /*bd10*/  PRMT R76, R4, 0x7610, R76 ;  /* 0x00007610044c7816 */ /* 0x000fe2000000004c */
[----:B-1----:R-:W-:Y:S01]  /*bd20*/  @P2 IMAD.HI.U32 R0, R3, R0, RZ ;  /* 0x0000000003002227 */ /* 0x002fe200078e00ff */
[----:B------:R-:W-:-:S03]  /*bd30*/  PRMT R57, R11, 0x5410, R78 ;  /* 0x000054100b397816 */ /* 0x000fc6000000004e */
[----:B------:R-:W-:Y:S01]  /*bd40*/  IMAD.MOV.U32 R4, RZ, RZ, R51 ;  /* 0x000000ffff047224 */ /* 0x000fe200078e0033 */
[----:B0-----:R-:W-:Y:S01]  /*bd50*/  @P2 SHF.R.U32.HI R3, RZ, R5, R0 ;  /* 0x00000005ff032219 */ /* 0x001fe20000011600 */
[----:B------:R-:W-:Y:S02]  /*bd60*/  IMAD.MOV.U32 R0, RZ, RZ, R42 ;  /* 0x000000ffff007224 */ /* 0x000fe400078e002a */
[----:B------:R-:W-:Y:S01]  /*bd70*/  IMAD.MOV.U32 R11, RZ, RZ, R32 ;  /* 0x000000ffff0b7224 */ /* 0x000fe200078e0020 */
[----:B------:R-:W-:Y:S01]  /*bd80*/  PRMT R76, R76, 0x5410, R4 ;  /* 0x000054104c4c7816 */ /* 0x000fe20000000004 */
[----:B------:R-:W-:Y:S01]  /*bd90*/  IMAD.MOV.U32 R4, RZ, RZ, R43 ;  /* 0x000000ffff047224 */ /* 0x000fe200078e002b */
[----:B------:R-:W-:Y:S01]  /*bda0*/  SHF.R.S32.HI R5, RZ, 0x1f, R3 ;  /* 0x0000001fff057819 */ /* 0x000fe20000011403 */
[----:B------:R-:W-:-:S03]  /*bdb0*/  IMAD.WIDE.U32 R6, R3, R14, R6 ;  /* 0x0000000e03067225 */ /* 0x000fc600078e0006 */
[----:B------:R-:W-:Y:S01]  /*bdc0*/  PRMT R72, R0, 0x5410, R4 ;  /* 0x0000541000487816 */ /* 0x000fe20000000004 */
[C---:B------:R-:W-:Y:S02]  /*bdd0*/  IMAD R0, R5.reuse, R14, RZ ;  /* 0x0000000e05007224 */ /* 0x040fe400078e02ff */
[-C--:B------:R-:W-:Y:S02]  /*bde0*/  IMAD R4, R5, R12.reuse, RZ ;  /* 0x0000000c05047224 */ /* 0x080fe400078e02ff */
[----:B------:R-:W-:-:S04]  /*bdf0*/  IMAD.WIDE.U32 R70, R3, R12, R70 ;  /* 0x0000000c03467225 */ /* 0x000fc800078e0046 */
[C---:B------:R-:W-:Y:S01]  /*be00*/  IMAD R5, R3.reuse, R15, R0 ;  /* 0x0000000f03057224 */ /* 0x040fe200078e0200 */
[----:B------:R-:W-:Y:S01]  /*be10*/  LEA R0, P3, R70, UR6, 0x1 ;  /* 0x0000000646007c11 */ /* 0x000fe2000f8608ff */
[----:B------:R-:W-:Y:S01]  /*be20*/  IMAD R3, R3, R13, R4 ;  /* 0x0000000d03037224 */ /* 0x000fe200078e0204 */
[C---:B------:R-:W-:Y:S01]  /*be30*/  LEA R4, P2, R6.reuse, UR4, 0x1 ;  /* 0x0000000406047c11 */ /* 0x040fe2000f8408ff */
[----:B------:R-:W-:Y:S01]  /*be40*/  IMAD.MOV.U32 R12, RZ, RZ, R33 ;  /* 0x000000ffff0c7224 */ /* 0x000fe200078e0021 */
[----:B------:R-:W-:Y:S01]  /*be50*/  IADD3 R5, R7, R5, RZ ;  /* 0x0000000507057210 */ /* 0x000fe20007ffe0ff */
[----:B------:R-:W-:Y:S01]  /*be60*/  IMAD.IADD R3, R71, 0x1, R3 ;  /* 0x0000000147037824 */ /* 0x000fe200078e0203 */
[----:B------:R-:W-:Y:S02]  /*be70*/  UMOV UR4, 0xffffffff ;  /* 0xffffffff00047882 */ /* 0x000fe40000000000 */
[----:B------:R-:W-:Y:S02]  /*be80*/  LEA.HI.X R5, R6, UR5, R5, 0x1, P2 ;  /* 0x0000000506057c11 */ /* 0x000fe400090f0c05 */
[----:B------:R-:W-:-:S02]  /*be90*/  LEA.HI.X R3, R70, UR7, R3, 0x1, P3 ;  /* 0x0000000746037c11 */ /* 0x000fc400098f0c03 */
[----:B------:R-:W-:Y:S02]  /*bea0*/  PRMT R71, R11, 0x5410, R12 ;  /* 0x000054100b477816 */ /* 0x000fe4000000000c */
[----:B------:R-:W-:Y:S01]  /*beb0*/  LEA.HI R6, R230, R230, RZ, 0x1 ;  /* 0x000000e6e6067211 */ /* 0x000fe200078f08ff */
[----:B------:R-:W-:Y:S06]  /*bec0*/  BRA.DIV UR4, `(.L_x_2322) ;  /* 0x000001ee04007947 */ /* 0x000fec000b800000 */
.L_x_2544:
[----:B------:R-:W-:-:S03]  /*bed0*/  UMOV UR4, 0xffffffff ;  /* 0xffffffff00047882 */ /* 0x000fc60000000000 */
[----:B------:R-:W-:Y:S05]  /*bee0*/  BRA.DIV UR4, `(.L_x_2323) ;  /* 0x000001ee04207947 */ /* 0x000fea000b800000 */
.L_x_2547:
[----:B------:R-:W-:-:S03]  /*bef0*/  UMOV UR4, 0xffffffff ;  /* 0xffffffff00047882 */ /* 0x000fc60000000000 */
[----:B------:R-:W-:Y:S05]  /*bf00*/  BRA.DIV UR4, `(.L_x_2324) ;  /* 0x000001ee04407947 */ /* 0x000fea000b800000 */
.L_x_2550:
[----:B------:R-:W-:-:S03]  /*bf10*/  UMOV UR4, 0xffffffff ;  /* 0xffffffff00047882 */ /* 0x000fc60000000000 */
[----:B------:R-:W-:Y:S05]  /*bf20*/  BRA.DIV UR4, `(.L_x_2325) ;  /* 0x000001ee04607947 */ /* 0x000fea000b800000 */
.L_x_2553:
[----:B------:R-:W-:-:S03]  /*bf30*/  UMOV UR4, 0xffffffff ;  /* 0xffffffff00047882 */ /* 0x000fc60000000000 */
[----:B------:R-:W-:Y:S05]  /*bf40*/  BRA.DIV UR4, `(.L_x_2326) ;  /* 0x000001ee04807947 */ /* 0x000fea000b800000 */
.L_x_2556:
[----:B------:R-:W-:Y:S01]  /*bf50*/  UMOV UR4, 0xffffffff ;  /* 0xffffffff00047882 */ /* 0x000fe20000000000 */
[----:B------:R-:W-:Y:S02]  /*bf60*/  LOP3.LUT R5, R6, 0xfffffffe, RZ, 0xc0, !PT ;  /* 0xfffffffe06057812 */ /* 0x000fe400078ec0ff */
[----:B------:R-:W-:Y:S05]  /*bf70*/  BRA.DIV UR4, `(.L_x_2327) ;  /* 0x000001ee049c7947 */ /* 0x000fea000b800000 */
.L_x_2559:
[----:B------:R-:W-:Y:S01]  /*bf80*/  UMOV UR4, 0xffffffff ;  /* 0xffffffff00047882 */ /* 0x000fe20000000000 */
[----:B------:R-:W-:Y:S02]  /*bf90*/  IMAD.IADD R5, R230, 0x1, -R5 ;  /* 0x00000001e6057824 */ /* 0x000fe400078e0a05 */
[----:B------:R-:W-:Y:S05]  /*bfa0*/  BRA.DIV UR4, `(.L_x_2328) ;  /* 0x000001ee04b87947 */ /* 0x000fea000b800000 */
.L_x_2562:
[----:B------:R-:W-:Y:S01]  /*bfb0*/  UMOV UR4, 0xffffffff ;  /* 0xffffffff00047882 */ /* 0x000fe20000000000 */
[----:B------:R-:W-:Y:S02]  /*bfc0*/  SHF.L.U32 R3, R5, 0x1f, RZ ;  /* 0x0000001f05037819 */ /* 0x000fe400000006ff */
[----:B------:R-:W-:Y:S05]  /*bfd0*/  BRA.DIV UR4, `(.L_x_2329) ;  /* 0x000001ee04d47947 */ /* 0x000fea000b800000 */
.L_x_2565:
[----:B------:R-:W0:Y:S01]  /*bfe0*/  SYNCS.PHASECHK.TRANS64.TRYWAIT P2, [R18+URZ+0x36800], R3 ;  /* 0x03680003120075a7 */ /* 0x000e22000804017f */
[----:B------:R-:W-:Y:S01]  /*bff0*/  IMAD.MOV.U32 R0, RZ, RZ, R28 ;  /* 0x000000ffff007224 */ /* 0x000fe200078e001c */
[----:B------:R-:W-:Y:S01]  /*c000*/  MOV R4, R29 ;  /* 0x0000001d00047202 */ /* 0x000fe20000000f00 */
[----:B------:R-:W-:Y:S01]  /*c010*/  IMAD.MOV.U32 R5, RZ, RZ, R24 ;  /* 0x000000ffff057224 */ /* 0x000fe200078e0018 */
[----:B------:R-:W-:Y:S01]  /*c020*/  BSSY B1, `(.L_x_2330) ;  /* 0x0000019000017945 */ /* 0x000fe20003800000 */
        /* <DEDUP_REMOVED lines=8> */
[----:B------:R-:W-:-:S02]  /*c0b0*/  IMAD.MOV.U32 R6, RZ, RZ, R41 ;  /* 0x000000ffff067224 */ /* 0x000fc400078e0029 */
[----:B------:R-:W-:-:S03]  /*c0c0*/  IMAD.MOV.U32 R4, RZ, RZ, R38 ;  /* 0x000000ffff047224 */ /* 0x000fc600078e0026 */
        /* <DEDUP_REMOVED lines=11> */
[----:B------:R-:W-:Y:S02]  /*c180*/  PRMT R12, R6, 0x5410, R7 ;  /* 0x00005410060c7816 */ /* 0x000fe40000000007 */
[----:B------:R-:W-:Y:S01]  /*c190*/  MOV R5, R9 ;  /* 0x0000000900057202 */ /* 0x000fe20000000f00 */
[----:B0-----:R-:W-:Y:S06]  /*c1a0*/  @!P2 BRA `(.L_x_2331) ;  /* 0x000001ec0088a947 */ /* 0x001fec0003800000 */
.L_x_2566:
[----:B------:R-:W-:Y:S05]  /*c1b0*/  BSYNC B1 ;  /* 0x0000000000017941 */ /* 0x000fea0003800000 */
.L_x_2330:
[----:B------:R-:W-:Y:S01]  /*c1c0*/  BSSY B1, `(.L_x_2332) ;  /* 0x000011b000017945 */ /* 0x000fe20003800000 */
[----:B0-----:R-:W-:-:S03]  /*c1d0*/  PRMT R3, R4, 0x5410, R5 ;  /* 0x0000541004037816 */ /* 0x001fc60000000005 */
[----:B------:R-:W-:Y:S05]  /*c1e0*/  @P0 BRA `(.L_x_2333) ;  /* 0x0000001000600947 */ /* 0x000fea0003800000 */
[----:B------:R-:W0:Y:S01]  /*c1f0*/  LDC R5, c[0x0][0x3d4] ;  /* 0x0000f500ff057b82 */ /* 0x000e220000000800 */
[C---:B------:R-:W-:Y:S01]  /*c200*/  VIADD R6, R16.reuse, 0x20 ;  /* 0x0000002010067836 */ /* 0x040fe20000000000 */
[----:B------:R-:W-:Y:S01]  /*c210*/  BSSY B2, `(.L_x_2334) ;  /* 0x0000036000027945 */ /* 0x000fe20003800000 */
[C---:B------:R-:W-:Y:S02]  /*c220*/  VIADD R4, R16.reuse, 0x10 ;  /* 0x0000001010047836 */ /* 0x040fe40000000000 */
[C---:B------:R-:W-:Y:S01]  /*c230*/  VIADD R86, R16.reuse, 0x30 ;  /* 0x0000003010567836 */ /* 0x040fe20000000000 */
[-C--:B0-----:R-:W-:Y:S02]  /*c240*/  ISETP.GE.AND P0, PT, R16, R5.reuse, PT ;  /* 0x000000051000720c */ /* 0x081fe40003f06270 */
[-C--:B------:R-:W-:Y:S01]  /*c250*/  ISETP.GE.AND P3, PT, R6, R5.reuse, PT ;  /* 0x000000050600720c */ /* 0x080fe20003f66270 */
[----:B------:R-:W-:Y:S01]  /*c260*/  VIADD R6, R16, 0x50 ;  /* 0x0000005010067836 */ /* 0x000fe20000000000 */
[----:B------:R-:W-:-:S02]  /*c270*/  ISETP.GE.AND P2, PT, R4, R5, PT ;  /* 0x000000050400720c */ /* 0x000fc40003f46270 */
[----:B------:R-:W-:Y:S02]  /*c280*/  IADD3 R4, R16, 0x40, RZ ;  /* 0x0000004010047810 */ /* 0x000fe40007ffe0ff */
[-C--:B------:R-:W-:Y:S02]  /*c290*/  ISETP.GE.AND P4, PT, R86, R5.reuse, PT ;  /* 0x000000055600720c */ /* 0x080fe40003f86270 */
[-C--:B------:R-:W-:Y:S02]  /*c2a0*/  ISETP.GE.AND P5, PT, R4, R5.reuse, PT ;  /* 0x000000050400720c */ /* 0x080fe40003fa6270 */
[----:B------:R-:W-:Y:S01]  /*c2b0*/  ISETP.GE.AND P6, PT, R6, R5, PT ;  /* 0x000000050600720c */ /* 0x000fe20003fc6270 */
[----:B------:R-:W-:-:S12]  /*c2c0*/  @P0 BRA `(.L_x_2335) ;  /* 0x0000000000a80947 */ /* 0x000fd80003800000 */
[----:B------:R-:W0:Y:S01]  /*c2d0*/  LDS.128 R4, [R56+0x15400] ;  /* 0x0154000038047984 */ /* 0x000e220000000c00 */
        /* <DEDUP_REMOVED lines=11> */
[C---:B------:R-:W-:Y:S01]  /*c390*/  FMUL.FTZ R89, R69.reuse, R88 ;  /* 0x0000005845597220 */ /* 0x040fe20000410000 */
[----:B------:R-:W-:Y:S01]  /*c3a0*/  FMUL.FTZ R69, R69, R86 ;  /* 0x0000005645457220 */ /* 0x000fe20000410000 */
[----:B------:R-:W-:Y:S02]  /*c3b0*/  HADD2.F32 R4, -RZ, R4.H1_H1 ;  /* 0x30000004ff047230 */ /* 0x000fe40000004100 */
[--C-:B------:R-:W-:Y:S02]  /*c3c0*/  HADD2.F32 R66, -RZ, R6.reuse.H0_H0 ;  /* 0x20000006ff427230 */ /* 0x100fe40000004100 */
[----:B------:R-:W-:Y:S01]  /*c3d0*/  FFMA.FTZ R88, R68, R88, R69 ;  /* 0x0000005844587223 */ /* 0x000fe20000010045 */
[----:B------:R-:W-:-:S02]  /*c3e0*/  HADD2.F32 R67, -RZ, R6.H1_H1 ;  /* 0x30000006ff437230 */ /* 0x000fc40000004100 */
[----:B------:R-:W-:Y:S01]  /*c3f0*/  FFMA.FTZ R89, R68, R86, -R89 ;  /* 0x0000005644597223 */ /* 0x000fe20000010859 */
[--C-:B------:R-:W-:Y:S02]  /*c400*/  HADD2.F32 R69, -RZ, R84.reuse.H0_H0 ;  /* 0x20000054ff457230 */ /* 0x100fe40000004100 */
[C---:B------:R-:W-:Y:S01]  /*c410*/  FMUL.FTZ R90, R4.reuse, R87 ;  /* 0x00000057045a7220 */ /* 0x040fe20000410000 */
[--C-:B------:R-:W-:Y:S02]  /*c420*/  HADD2.F32 R6, -RZ, R5.reuse.H0_H0 ;  /* 0x20000005ff067230 */ /* 0x100fe40000004100 */
[-C--:B------:R-:W-:Y:S01]  /*c430*/  FMUL.FTZ R86, R4, R85.reuse ;  /* 0x0000005504567220 */ /* 0x080fe20000410000 */
[----:B------:R-:W-:Y:S02]  /*c440*/  HADD2.F32 R84, -RZ, R84.H1_H1 ;  /* 0x30000054ff547230 */ /* 0x000fe40000004100 */
        /* <DEDUP_REMOVED lines=18> */
.L_x_2335:
[----:B------:R-:W-:Y:S05]  /*c570*/  BSYNC B2 ;  /* 0x0000000000027941 */ /* 0x000fea0003800000 */
.L_x_2334:
        /* <DEDUP_REMOVED lines=44> */
.L_x_2337:
[----:B------:R-:W-:Y:S05]  /*c840*/  BSYNC B2 ;  /* 0x0000000000027941 */ /* 0x000fea0003800000 */
.L_x_2336:
        /* <DEDUP_REMOVED lines=44> */
.L_x_2339:
[----:B------:R-:W-:Y:S05]  /*cb10*/  BSYNC B2 ;  /* 0x0000000000027941 */ /* 0x000fea0003800000 */
.L_x_2338:
[----:B------:R-:W-:Y:S04]  /*cb20*/  BSSY B2, `(.L_x_2340) ;  /* 0x000002c000027945 */ /* 0x000fe80003800000 */
[----:B------:R-:W-:Y:S05]  /*cb30*/  @P4 BRA `(.L_x_2341) ;  /* 0x0000000000a84947 */ /* 0x000fea0003800000 */
[----:B012---:R-:W0:Y:S01]  /*cb40*/  LDS.128 R4, [R10+0x4000] ;  /* 0x004000000a047984 */ /* 0x007e220000000c00 */
        /* <DEDUP_REMOVED lines=41> */
.L_x_2341:
[----:B------:R-:W-:Y:S05]  /*cde0*/  BSYNC B2 ;  /* 0x0000000000027941 */ /* 0x000fea0003800000 */
.L_x_2340:
[----:B------:R-:W-:Y:S04]  /*cdf0*/  BSSY B2, `(.L_x_2342) ;  /* 0x000002c000027945 */ /* 0x000fe80003800000 */
[----:B------:R-:W-:Y:S05]  /*ce00*/  @P5 BRA `(.L_x_2343) ;  /* 0x0000000000a85947 */ /* 0x000fea0003800000 */
[----:B0123--:R-:W0:Y:S01]  /*ce10*/  LDS.128 R4, [R56+0x1d400] ;  /* 0x01d4000038047984 */ /* 0x00fe220000000c00 */
        /* <DEDUP_REMOVED lines=41> */
.L_x_2343:
[----:B------:R-:W-:Y:S05]  /*d0b0*/  BSYNC B2 ;  /* 0x0000000000027941 */ /* 0x000fea0003800000 */
.L_x_2342:
        /* <DEDUP_REMOVED lines=43> */
.L_x_2333:
[----:B------:R-:W-:Y:S05]  /*d370*/  BSYNC B1 ;  /* 0x0000000000017941 */ /* 0x000fea0003800000 */
.L_x_2332:
        /* <DEDUP_REMOVED lines=57> */
.L_x_2346:
[----:B------:R-:W-:Y:S05]  /*d710*/  BSYNC B1 ;  /* 0x0000000000017941 */ /* 0x000fea0003800000 */
.L_x_2345:
        /* <DEDUP_REMOVED lines=44> */
.L_x_2348:
[----:B------:R-:W-:Y:S05]  /*d9e0*/  BSYNC B1 ;  /* 0x0000000000017941 */ /* 0x000fea0003800000 */
.L_x_2347:
[----:B------:R-:W-:Y:S04]  /*d9f0*/  BSSY B1, `(.L_x_2349) ;  /* 0x000002c000017945 */ /* 0x000fe80003800000 */
[----:B------:R-:W-:Y:S05]  /*da00*/  @P2 BRA `(.L_x_2350) ;  /* 0x0000000000a82947 */ /* 0x000fea0003800000 */
[----:B01----:R-:W0:Y:S01]  /*da10*/  LDS.128 R4, [R56+0x1b400] ;  /* 0x01b4000038047984 */ /* 0x003e220000000c00 */
        /* <DEDUP_REMOVED lines=41> */
.L_x_2350:
[----:B------:R-:W-:Y:S05]  /*dcb0*/  BSYNC B1 ;  /* 0x0000000000017941 */ /* 0x000fea0003800000 */
.L_x_2349:
[----:B------:R-:W-:Y:S04]  /*dcc0*/  BSSY B1, `(.L_x_2351) ;  /* 0x000002c000017945 */ /* 0x000fe80003800000 */
[----:B------:R-:W-:Y:S05]  /*dcd0*/  @P3 BRA `(.L_x_2352) ;  /* 0x0000000000a83947 */ /* 0x000fea0003800000 */
[----:B012---:R-:W0:Y:S01]  /*dce0*/  LDS.128 R4, [R10+0x6000] ;  /* 0x006000000a047984 */ /* 0x007e220000000c00 */
[----:B------:R-:W-:Y:S01]  /*dcf0*/  SHF.R.U32.HI R32, RZ, 0x10, R31 ;  /* 0x00000010ff207819 */ /* 0x000fe2000001161f */
[----:B------:R-:W-:Y:S01]  /*dd00*/  HADD2.F32 R33, -RZ, R13.H0_H0 ;  /* 0x2000000dff217230 */ /* 0x000fe20000004100 */
[----:B------:R-:W-:Y:S02]  /*dd10*/  SHF.R.U32.HI R34, RZ, 0x10, R29 ;  /* 0x00000010ff227819 */ /* 0x000fe4000001161d */
        /* <DEDUP_REMOVED lines=16> */
[----:B------:R-:W-:Y:S02]  /*de20*/  HADD2.F32 R6, -RZ, R5.H0_H0 ;  /* 0x20000005ff067230 */ /* 0x000fe40000004100 */
[C---:B------:R-:W-:Y:S01]  /*de30*/  FMUL.FTZ R30, R4.reuse, R33 ;  /* 0x00000021041e7220 */ /* 0x040fe20000410000 */
[----:B------:R-:W-:Y:S01]  /*de40*/  FMUL.FTZ R32, R4, R31 ;  /* 0x0000001f04207220 */ /* 0x000fe20000410000 */
[----:B------:R-:W-:Y:S02]  /*de50*/  HADD2.F32 R29, -RZ, R13.H1_H1 ;  /* 0x3000000dff1d7230 */ /* 0x000fe40000004100 */
[----:B------:R-:W-:Y:S01]  /*de60*/  FMUL.FTZ R34, R28, R14 ;  /* 0x0000000e1c227220 */ /* 0x000fe20000410000 */
[----:B------:R-:W-:-:S02]  /*de70*/  HADD2.F32 R5, -RZ, R5.H1_H1 ;  /* 0x30000005ff057230 */ /* 0x000fc40000004100 */
[C---:B------:R-:W-:Y:S01]  /*de80*/  FFMA.FTZ R33, R7.reuse, R33, R32 ;  /* 0x0000002107217223 */ /* 0x040fe20000010020 */
[----:B------:R-:W-:Y:S02]  /*de90*/  HADD2.F32 R13, -RZ, R37.H0_H0 ;  /* 0x20000025ff0d7230 */ /* 0x000fe40000004100 */
[----:B------:R-:W-:Y:S01]  /*dea0*/  FFMA.FTZ R30, R7, R31, -R30 ;  /* 0x0000001f071e7223 */ /* 0x000fe2000001081e */
        /* <DEDUP_REMOVED lines=13> */
.L_x_2352:
[----:B------:R-:W-:Y:S05]  /*df80*/  BSYNC B1 ;  /* 0x0000000000017941 */ /* 0x000fea0003800000 */
.L_x_2351:
[----:B------:R-:W-:Y:S04]  /*df90*/  BSSY B1, `(.L_x_2353) ;  /* 0x000002c000017945 */ /* 0x000fe80003800000 */
[----:B------:R-:W-:Y:S05]  /*dfa0*/  @P4 BRA `(.L_x_2354) ;  /* 0x0000000000a84947 */ /* 0x000fea0003800000 */
[----:B0123--:R-:W0:Y:S01]  /*dfb0*/  LDS.128 R4, [R56+0x1f400] ;  /* 0x01f4000038047984 */ /* 0x00fe220000000c00 */
[--C-:B------:R-:W-:Y:S02]  /*dfc0*/  SHF.R.U64 R32, R26, 0x10, R27.reuse ;  /* 0x000000101a207819 */ /* 0x100fe4000000121b */
[----:B------:R-:W-:Y:S01]  /*dfd0*/  SHF.R.U32.HI R26, RZ, 0x10, R27 ;  /* 0x00000010ff1a7819 */ /* 0x000fe2000001161b */
[----:B------:R-:W-:Y:S01]  /*dfe0*/  HADD2.F32 R27, -RZ, R11.H0_H0 ;  /* 0x2000000bff1b7230 */ /* 0x000fe20000004100 */
        /* <DEDUP_REMOVED lines=20> */
[C---:B------:R-:W-:Y:S01]  /*e130*/  FMUL.FTZ R28, R14.reuse, R12 ;  /* 0x0000000c0e1c7220 */ /* 0x040fe20000410000 */
[----:B------:R-:W-:Y:S02]  /*e140*/  HADD2.F32 R5, -RZ, R5.H1_H1 ;  /* 0x30000005ff057230 */ /* 0x000fe40000004100 */
[C---:B------:R-:W-:Y:S01]  /*e150*/  FFMA.FTZ R27, R7.reuse, R27, R26 ;  /* 0x0000001b071b7223 */ /* 0x040fe2000001001a */
[----:B------:R-:W-:Y:S02]  /*e160*/  HADD2.F32 R11, -RZ, R31.H0_H0 ;  /* 0x2000001fff0b7230 */ /* 0x000fe40000004100 */
[----:B------:R-:W-:Y:S01]  /*e170*/  FFMA.FTZ R24, R7, R25, -R24 ;  /* 0x0000001907187223 */ /* 0x000fe20000010818 */
[----:B------:R-:W-:Y:S02]  /*e180*/  HADD2.F32 R4, -RZ, R32.H0_H0 ;  /* 0x20000020ff047230 */ /* 0x000fe40000004100 */
[----:B------:R-:W-:Y:S01]  /*e190*/  FMUL.FTZ R26, R14, R15 ;  /* 0x0000000f0e1a7220 */ /* 0x000fe20000410000 */
[----:B------:R-:W-:-:S02]  /*e1a0*/  FMUL.FTZ R7, R5, R11 ;  /* 0x0000000b05077220 */ /* 0x000fc40000410000 */
        /* <DEDUP_REMOVED lines=8> */
[----:B------:R-:W-:-:S05]  /*e230*/  F2FP.F16.F32.PACK_AB R5, R14, R5 ;  /* 0x000000050e05723e */ /* 0x000fca00000000ff */
[----:B------:R4:W-:Y:S02]  /*e240*/  STS.128 [R56+0x1f400], R4 ;  /* 0x01f4000438007388 */ /* 0x0009e40000000c00 */
.L_x_2354:
[----:B------:R-:W-:Y:S05]  /*e250*/  BSYNC B1 ;  /* 0x0000000000017941 */ /* 0x000fea0003800000 */
.L_x_2353:
[----:B------:R-:W-:Y:S05]  /*e260*/  @P5 BRA `(.L_x_2344) ;  /* 0x00000034009c5947 */ /* 0x000fea0003800000 */
[----:B01234-:R-:W0:Y:S01]  /*e270*/  LDS.128 R4, [R10+0xa000] ;  /* 0x00a000000a047984 */ /* 0x01fe220000000c00 */
        /* <DEDUP_REMOVED lines=27> */
[C---:B------:R-:W-:Y:S01]  /*e430*/  FMUL.FTZ R14, R9.reuse, R3 ;  /* 0x00000003090e7220 */ /* 0x040fe20000410000 */
[----:B------:R-:W-:Y:S02]  /*e440*/  HADD2.F32 R0, -RZ, R26.H0_H0 ;  /* 0x2000001aff007230 */ /* 0x000fe40000004100 */
[-C--:B------:R-:W-:Y:S01]  /*e450*/  FMUL.FTZ R13, R9, R11.reuse ;  /* 0x0000000b090d7220 */ /* 0x080fe20000410000 */
[C---:B------:R-:W-:Y:S01]  /*e460*/  FMUL.FTZ R7, R5.reuse, R4 ;  /* 0x0000000405077220 */ /* 0x040fe20000410000 */
[C---:B------:R-:W-:Y:S01]  /*e470*/  FFMA.FTZ R14, R8.reuse, R11, R14 ;  /* 0x0000000b080e7223 */ /* 0x040fe2000001000e */
[-C--:B------:R-:W-:Y:S01]  /*e480*/  FMUL.FTZ R9, R5, R0.reuse ;  /* 0x0000000005097220 */ /* 0x080fe20000410000 */
[----:B------:R-:W-:Y:S01]  /*e490*/  FFMA.FTZ R13, R8, R3, -R13 ;  /* 0x00000003080d7223 */ /* 0x000fe2000001080d */
[C---:B------:R-:W-:Y:S01]  /*e4a0*/  FFMA.FTZ R5, R6.reuse, R0, -R7 ;  /* 0x0000000006057223 */ /* 0x040fe20000010807 */
[----:B------:R-:W-:Y:S01]  /*e4b0*/  F2FP.F16.F32.PACK_AB R7, R21, R24 ;  /* 0x000000181507723e */ /* 0x000fe200000000ff */
[----:B------:R-:W-:Y:S01]  /*e4c0*/  FFMA.FTZ R0, R6, R4, R9 ;  /* 0x0000000406007223 */ /* 0x000fe20000010009 */
[----:B------:R-:W-:-:S02]  /*e4d0*/  F2FP.F16.F32.PACK_AB R4, R15, R12 ;  /* 0x0000000c0f04723e */ /* 0x000fc400000000ff */
[----:B------:R-:W-:Y:S02]  /*e4e0*/  F2FP.F16.F32.PACK_AB R6, R14, R13 ;  /* 0x0000000d0e06723e */ /* 0x000fe400000000ff */
[----:B------:R-:W-:-:S05]  /*e4f0*/  F2FP.F16.F32.PACK_AB R5, R0, R5 ;  /* 0x000000050005723e */ /* 0x000fca00000000ff */
[----:B------:R0:W-:Y:S01]  /*e500*/  STS.128 [R10+0xa000], R4 ;  /* 0x00a000040a007388 */ /* 0x0001e20000000c00 */
[----:B------:R-:W-:Y:S05]  /*e510*/  BRA `(.L_x_2344) ;  /* 0x0000003000f07947 */ /* 0x000fea0003800000 */
.L_x_2317:
        /* <DEDUP_REMOVED lines=64> */
.L_x_2356:
[----:B------:R-:W-:Y:S05]  /*e920*/  BSYNC B1 ;  /* 0x0000000000017941 */ /* 0x000fea0003800000 */
.L_x_2355:
[----:B------:R-:W-:Y:S01]  /*e930*/  BSSY B1, `(.L_x_2357) ;  /* 0x0000026000017945 */ /* 0x000fe20003800000 */
[----:B-----5:R-:W-:Y:S01]  /*e940*/  IMAD.MOV.U32 R70, RZ, RZ, R4 ;  /* 0x000000ffff467224 */ /* 0x020fe200078e0004 */
[----:B0-----:R-:W-:Y:S01]  /*e950*/  CS2R R66, SRZ ;  /* 0x0000000000427805 */ /* 0x001fe2000001ff00 */
[----:B------:R-:W-:Y:S02]  /*e960*/  IMAD.MOV.U32 R71, RZ, RZ, R5 ;  /* 0x000000ffff477224 */ /* 0x000fe400078e0005 */
[----:B------:R-:W-:Y:S01]  /*e970*/  IMAD.MOV.U32 R72, RZ, RZ, R6 ;  /* 0x000000ffff487224 */ /* 0x000fe200078e0006 */
[----:B------:R-:W-:Y:S06]  /*e980*/  @P1 BRA `(.L_x_2358) ;  /* 0x0000000000801947 */ /* 0x000fec0003800000 */
[----:B------:R-:W-:Y:S01]  /*e990*/  IADD3 R77, P2, P3, R68, R77, R85 ;  /* 0x0000004d444d7210 */ /* 0x000fe20007b5e055 */
[----:B------:R-:W-:Y:S01]  /*e9a0*/  ULDC.64 UR4, c[0x0][0x3c8] ;  /* 0x0000f20000047ab9 */ /* 0x000fe20000000a00 */
[----:B------:R-:W-:Y:S01]  /*e9b0*/  IADD3 R76, P4, P5, R69, R76, R86 ;  /* 0x0000004c454c7210 */ /* 0x000fe20007d9e056 */
[----:B------:R-:W-:Y:S01]  /*e9c0*/  ULDC.64 UR6, c[0x0][0x3e0] ;  /* 0x0000f80000067ab9 */ /* 0x000fe20000000a00 */
[----:B------:R-:W-:Y:S02]  /*e9d0*/  IADD3.X R0, R82, R75, R83, P2, P3 ;  /* 0x0000004b52007210 */ /* 0x000fe400017e6453 */
        /* <DEDUP_REMOVED lines=27> */
.L_x_2358:
[----:B------:R-:W-:Y:S05]  /*eb90*/  BSYNC B1 ;  /* 0x0000000000017941 */ /* 0x000fea0003800000 */
.L_x_2357:
[----:B------:R-:W-:Y:S01]  /*eba0*/  MOV R0, R7 ;  /* 0x0000000700007202 */ /* 0x000fe20000000f00 */
[----:B------:R-:W-:Y:S01]  /*ebb0*/  IMAD.MOV.U32 R3, RZ, RZ, R24 ;  /* 0x000000ffff037224 */ /* 0x000fe200078e0018 */
[----:B------:R-:W-:Y:S01]  /*ebc0*/  ISETP.NE.AND P2, PT, R73, 0x1, PT ;  /* 0x000000014900780c */ /* 0x000fe20003f45270 */
[----:B0-----:R-:W-:Y:S01]  /*ebd0*/  IMAD.MOV.U32 R20, RZ, RZ, R25 ;  /* 0x000000ffff147224 */ /* 0x001fe200078e0019 */
        /* <DEDUP_REMOVED lines=9> */
[----:B-----5:R-:W-:Y:S01]  /*ec70*/  IMAD.MOV.U32 R71, RZ, RZ, R43 ;  /* 0x000000ffff477224 */ /* 0x020fe200078e002b */
[----:B------:R-:W-:Y:S01]  /*ec80*/  PRMT R82, R0, 0x5410, R3 ;  /* 0x0000541000527816 */ /* 0x000fe20000000003 */
[----:B------:R-:W-:Y:S01]  /*ec90*/  IMAD.MOV.U32 R0, RZ, RZ, R28 ;  /* 0x000000ffff007224 */ /* 0x000fe200078e001c */
[----:B------:R-:W0:Y:S01]  /*eca0*/  @P2 LDC R21, c[0x0][0x430] ;  /* 0x00010c00ff152b82 */ /* 0x000e220000000800 */
[----:B------:R-:W-:Y:S01]  /*ecb0*/  IMAD.MOV.U32 R3, RZ, RZ, R30 ;  /* 0x000000ffff037224 */ /* 0x000fe200078e001e */
[----:B------:R-:W-:Y:S01]  /*ecc0*/  PRMT R88, R88, 0x5410, R72 ;  /* 0x0000541058587816 */ /* 0x000fe20000000048 */
[----:B------:R-:W-:Y:S01]  /*ecd0*/  ULDC.64 UR4, c[0x0][0x3c8] ;  /* 0x0000f20000047ab9 */ /* 0x000fe20000000a00 */
[----:B------:R-:W-:Y:S01]  /*ece0*/  PRMT R74, R0, 0x5410, R20 ;  /* 0x00005410004a7816 */ /* 0x000fe20000000014 */
[----:B------:R-:W-:Y:S01]  /*ecf0*/  IMAD.MOV.U32 R20, RZ, RZ, R32 ;  /* 0x000000ffff147224 */ /* 0x000fe200078e0020 */
[----:B------:R-:W-:Y:S01]  /*ed00*/  PRMT R75, R3, 0x7610, R75 ;  /* 0x00007610034b7816 */ /* 0x000fe2000000004b */
[----:B------:R-:W-:Y:S01]  /*ed10*/  ULDC.64 UR6, c[0x0][0x3e0] ;  /* 0x0000f80000067ab9 */ /* 0x000fe20000000a00 */
[----:B------:R-:W1:Y:S01]  /*ed20*/  @P2 LDC R0, c[0x0][0x42c] ;  /* 0x00010b00ff002b82 */ /* 0x000e620000000800 */
[----:B------:R-:W-:-:S02]  /*ed30*/  MOV R3, R31 ;  /* 0x0000001f00037202 */ /* 0x000fc40000000f00 */
[----:B------:R-:W-:Y:S02]  /*ed40*/  PRMT R89, R89, 0x5410, R20 ;  /* 0x0000541059597816 */ /* 0x000fe40000000014 */
[----:B------:R-:W-:Y:S01]  /*ed50*/  PRMT R75, R75, 0x5410, R3 ;  /* 0x000054104b4b7816 */ /* 0x000fe20000000003 */
[----:B------:R-:W-:Y:S01]  /*ed60*/  IMAD.MOV.U32 R3, RZ, RZ, R34 ;  /* 0x000000ffff037224 */ /* 0x000fe200078e0022 */
[----:B------:R-:W-:Y:S01]  /*ed70*/  PRMT R90, R90, 0x5410, R68 ;  /* 0x000054105a5a7816 */ /* 0x000fe20000000044 */
[----:B------:R-:W-:Y:S01]  /*ed80*/  IMAD.MOV.U32 R68, RZ, RZ, R36 ;  /* 0x000000ffff447224 */ /* 0x000fe200078e0024 */
[----:B------:R-:W-:Y:S02]  /*ed90*/  MOV R20, R35 ;  /* 0x0000002300147202 */ /* 0x000fe40000000f00 */
[----:B------:R-:W-:Y:S01]  /*eda0*/  PRMT R88, R3, 0x7610, R88 ;  /* 0x0000761003587816 */ /* 0x000fe20000000058 */
[----:B------:R-:W-:Y:S01]  /*edb0*/  IMAD R3, R213, 0x80, R204 ;  /* 0x00000080d5037824 */ /* 0x000fe200078e02cc */
[----:B------:R-:W-:Y:S01]  /*edc0*/  PRMT R87, R87, 0x5410, R20 ;  /* 0x0000541057577816 */ /* 0x000fe20000000014 */
[----:B------:R-:W-:Y:S01]  /*edd0*/  IMAD.MOV.U32 R20, RZ, RZ, R37 ;  /* 0x000000ffff147224 */ /* 0x000fe200078e0025 */
[----:B------:R-:W-:Y:S01]  /*ede0*/  PRMT R83, R68, 0x7610, R83 ;  /* 0x0000761044537816 */ /* 0x000fe20000000053 */
[----:B------:R-:W-:Y:S01]  /*edf0*/  IMAD.MOV.U32 R68, RZ, RZ, R38 ;  /* 0x000000ffff447224 */ /* 0x000fe200078e0026 */
[----:B------:R-:W-:-:S02]  /*ee00*/  LEA R3, R234, R3, 0x6 ;  /* 0x00000003ea037211 */ /* 0x000fc400078e30ff */
[----:B------:R-:W-:Y:S01]  /*ee10*/  PRMT R83, R83, 0x5410, R20 ;  /* 0x0000541053537816 */ /* 0x000fe20000000014 */
[----:B------:R-:W-:Y:S01]  /*ee20*/  IMAD.MOV.U32 R20, RZ, RZ, R60 ;  /* 0x000000ffff147224 */ /* 0x000fe200078e003c */
[----:B------:R-:W-:Y:S01]  /*ee30*/  PRMT R84, R68, 0x5410, R69 ;  /* 0x0000541044547816 */ /* 0x000fe20000000045 */
[----:B------:R-:W-:Y:S02]  /*ee40*/  IMAD.MOV.U32 R68, RZ, RZ, R62 ;  /* 0x000000ffff447224 */ /* 0x000fe400078e003e */
[----:B-1----:R-:W-:Y:S01]  /*ee50*/  @P2 IMAD.HI.U32 R0, R3, R0, RZ ;  /* 0x0000000003002227 */ /* 0x002fe200078e00ff */
[----:B------:R-:W-:Y:S02]  /*ee60*/  PRMT R76, R20, 0x7610, R76 ;  /* 0x00007610144c7816 */ /* 0x000fe4000000004c */
[----:B------:R-:W-:Y:S01]  /*ee70*/  MOV R20, R61 ;  /* 0x0000003d00147202 */ /* 0x000fe20000000f00 */
[----:B------:R-:W-:Y:S01]  /*ee80*/  IMAD.MOV.U32 R69, RZ, RZ, R63 ;  /* 0x000000ffff457224 */ /* 0x000fe200078e003f */
[----:B0-----:R-:W-:Y:S01]  /*ee90*/  @P2 SHF.R.U32.HI R3, RZ, R21, R0 ;  /* 0x00000015ff032219 */ /* 0x001fe20000011600 */
[----:B------:R-:W-:Y:S01]  /*eea0*/  IMAD.MOV.U32 R0, RZ, RZ, R40 ;  /* 0x000000ffff007224 */ /* 0x000fe200078e0028 */
[----:B------:R-:W-:-:S02]  /*eeb0*/  PRMT R76, R76, 0x5410, R20 ;  /* 0x000054104c4c7816 */ /* 0x000fc40000000014 */
[----:B------:R-:W-:Y:S01]  /*eec0*/  PRMT R78, R68, 0x5410, R69 ;  /* 0x00005410444e7816 */ /* 0x000fe20000000045 */
[----:B------:R-:W-:Y:S01]  /*eed0*/  IMAD.MOV.U32 R68, RZ, RZ, R42 ;  /* 0x000000ffff447224 */ /* 0x000fe200078e002a */
[----:B------:R-:W-:Y:S01]  /*eee0*/  SHF.R.S32.HI R21, RZ, 0x1f, R3 ;  /* 0x0000001fff157819 */ /* 0x000fe20000011403 */
[----:B------:R-:W-:Y:S01]  /*eef0*/  IMAD.WIDE.U32 R10, R3, R14, R10 ;  /* 0x0000000e030a7225 */ /* 0x000fe200078e000a */
[----:B------:R-:W-:Y:S02]  /*ef00*/  MOV R20, R41 ;  /* 0x0000002900147202 */ /* 0x000fe40000000f00 */
[----:B------:R-:W-:Y:S01]  /*ef10*/  PRMT R70, R68, 0x5410, R71 ;  /* 0x0000541044467816 */ /* 0x000fe20000000047 */
[C---:B------:R-:W-:Y:S01]  /*ef20*/  IMAD R68, R21.reuse, R12, RZ ;  /* 0x0000000c15447224 */ /* 0x040fe200078e02ff */
[----:B------:R-:W-:Y:S01]  /*ef30*/  PRMT R69, R0, 0x5410, R20 ;  /* 0x0000541000457816 */ /* 0x000fe20000000014 */
[----:B------:R-:W-:Y:S02]  /*ef40*/  IMAD R0, R21, R14, RZ ;  /* 0x0000000e15007224 */ /* 0x000fe400078e02ff */
[----:B------:R-:W-:Y:S01]  /*ef50*/  IMAD.WIDE.U32 R20, R3, R12, R8 ;  /* 0x0000000c03147225 */ /* 0x000fe200078e0008 */
[----:B------:R-:W-:Y:S01]  /*ef60*/  LEA R8, P2, R10, UR4, 0x1 ;  /* 0x000000040a087c11 */ /* 0x000fe2000f8408ff */
[----:B------:R-:W-:-:S02]  /*ef70*/  UMOV UR4, 0xffffffff ;  /* 0xffffffff00047882 */ /* 0x000fc40000000000 */
[C---:B------:R-:W-:Y:S01]  /*ef80*/  IMAD R9, R3.reuse, R15, R0 ;  /* 0x0000000f03097224 */ /* 0x040fe200078e0200 */
[----:B------:R-:W-:Y:S01]  /*ef90*/  LEA R0, P3, R20, UR6, 0x1 ;  /* 0x0000000614007c11 */ /* 0x000fe2000f8608ff */
[----:B------:R-:W-:Y:S01]  /*efa0*/  IMAD R3, R3, R13, R68 ;  /* 0x0000000d03037224 */ /* 0x000fe200078e0244 */
[----:B------:R-:W-:Y:S01]  /*efb0*/  MOV R13, R45 ;  /* 0x0000002d000d7202 */ /* 0x000fe20000000f00 */
[----:B------:R-:W-:Y:S02]  /*efc0*/  IMAD.IADD R9, R11, 0x1, R9 ;  /* 0x000000010b097824 */ /* 0x000fe400078e0209 */
[----:B------:R-:W-:Y:S02]  /*efd0*/  IMAD.IADD R3, R21, 0x1, R3 ;  /* 0x0000000115037824 */ /* 0x000fe400078e0203 */
[----:B------:R-:W-:Y:S01]  /*efe0*/  IMAD.MOV.U32 R12, RZ, RZ, R44 ;  /* 0x000000ffff0c7224 */ /* 0x000fe200078e002c */
[----:B------:R-:W-:Y:S02]  /*eff0*/  LEA.HI.X R9, R10, UR5, R9, 0x1, P2 ;  /* 0x000000050a097c11 */ /* 0x000fe400090f0c09 */
[----:B------:R-:W-:-:S02]  /*f000*/  LEA.HI.X R3, R20, UR7, R3, 0x1, P3 ;  /* 0x0000000714037c11 */ /* 0x000fc400098f0c03 */
[----:B------:R-:W-:Y:S02]  /*f010*/  PRMT R68, R12, 0x5410, R13 ;  /* 0x000054100c447816 */ /* 0x000fe4000000000d */
[----:B------:R-:W-:Y:S01]  /*f020*/  LEA.HI R10, R230, R230, RZ, 0x1 ;  /* 0x000000e6e60a7211 */ /* 0x000fe200078f08ff */
[----:B------:R-:W-:Y:S06]  /*f030*/  BRA.DIV UR4, `(.L_x_2359) ;  /* 0x000001be04f87947 */ /* 0x000fec000b800000 */
.L_x_2569:
[----:B------:R-:W-:-:S03]  /*f040*/  UMOV UR4, 0xffffffff ;  /* 0xffffffff00047882 */ /* 0x000fc60000000000 */
[----:B------:R-:W-:Y:S05]  /*f050*/  BRA.DIV UR4, `(.L_x_2360) ;  /* 0x000001c204187947 */ /* 0x000fea000b800000 */
.L_x_2572:
[----:B------:R-:W-:-:S03]  /*f060*/  UMOV UR4, 0xffffffff ;  /* 0xffffffff00047882 */ /* 0x000fc60000000000 */
[----:B------:R-:W-:Y:S05]  /*f070*/  BRA.DIV UR4, `(.L_x_2361) ;  /* 0x000001c204387947 */ /* 0x000fea000b800000 */
.L_x_2575:
[----:B------:R-:W-:-:S03]  /*f080*/  UMOV UR4, 0xffffffff ;  /* 0xffffffff00047882 */ /* 0x000fc60000000000 */
[----:B------:R-:W-:Y:S05]  /*f090*/  BRA.DIV UR4, `(.L_x_2362) ;  /* 0x000001c204587947 */ /* 0x000fea000b800000 */
.L_x_2578:
[----:B------:R-:W-:-:S03]  /*f0a0*/  UMOV UR4, 0xffffffff ;  /* 0xffffffff00047882 */ /* 0x000fc60000000000 */
[----:B------:R-:W-:Y:S05]  /*f0b0*/  BRA.DIV UR4, `(.L_x_2363) ;  /* 0x000001c204787947 */ /* 0x000fea000b800000 */
.L_x_2581:
[----:B------:R-:W-:Y:S01]  /*f0c0*/  UMOV UR4, 0xffffffff ;  /* 0xffffffff00047882 */ /* 0x000fe20000000000 */
[----:B------:R-:W-:Y:S02]  /*f0d0*/  LOP3.LUT R9, R10, 0xfffffffe, RZ, 0xc0, !PT ;  /* 0xfffffffe0a097812 */ /* 0x000fe400078ec0ff */
[----:B------:R-:W-:Y:S05]  /*f0e0*/  BRA.DIV UR4, `(.L_x_2364) ;  /* 0x000001c204947947 */ /* 0x000fea000b800000 */
.L_x_2584:
[----:B------:R-:W-:Y:S01]  /*f0f0*/  UMOV UR4, 0xffffffff ;  /* 0xffffffff00047882 */ /* 0x000fe20000000000 */
[----:B------:R-:W-:Y:S02]  /*f100*/  IMAD.IADD R9, R230, 0x1, -R9 ;  /* 0x00000001e6097824 */ /* 0x000fe400078e0a09 */
[----:B------:R-:W-:Y:S05]  /*f110*/  BRA.DIV UR4, `(.L_x_2365) ;  /* 0x000001c204b07947 */ /* 0x000fea000b800000 */
.L_x_2587:
[----:B------:R-:W-:Y:S01]  /*f120*/  UMOV UR4, 0xffffffff ;  /* 0xffffffff00047882 */ /* 0x000fe20000000000 */
[----:B------:R-:W-:Y:S02]  /*f130*/  SHF.L.U32 R9, R9, 0x1f, RZ ;  /* 0x0000001f09097819 */ /* 0x000fe400000006ff */
[----:B------:R-:W-:Y:S05]  /*f140*/  BRA.DIV UR4, `(.L_x_2366) ;  /* 0x000001c204cc7947 */ /* 0x000fea000b800000 */
.L_x_2590:
        /* <DEDUP_REMOVED lines=29> */
.L_x_2591:
[----:B------:R-:W-:Y:S05]  /*f320*/  BSYNC B1 ;  /* 0x0000000000017941 */ /* 0x000fea0003800000 */
.L_x_2367:
        /* <DEDUP_REMOVED lines=17> */
[----:B------:R-:W-:Y:S01]  /*f440*/  LOP3.LUT R9, R211, 0x38, R12, 0xf8, !PT ;  /* 0x00000038d3097812 */ /* 0x000fe200078ef80c */
[----:B------:R-:W-:Y:S01]  /*f450*/  IMAD.IADD R85, R217, 0x1, R8 ;  /* 0x00000001d9557824 */ /* 0x000fe200078e0208 */
[----:B------:R-:W-:-:S02]  /*f460*/  SHF.L.U32 R11, R11, 0xa, RZ ;  /* 0x0000000a0b0b7819 */ /* 0x000fc400000006ff */
[----:B------:R-:W-:Y:S01]  /*f470*/  LOP3.LUT R13, R9, R216, RZ, 0x3c, !PT ;  /* 0x000000d8090d7212 */ /* 0x000fe200078e3cff */
[--C-:B------:R-:W-:Y:S01]  /*f480*/  IMAD R85, R85, 0x2, R18.reuse ;  /* 0x0000000255557824 */ /* 0x100fe200078e0212 */
[----:B------:R-:W-:Y:S02]  /*f490*/  LOP3.LUT R12, R11, 0x7fffe000, RZ, 0xc0, !PT ;  /* 0x7fffe0000b0c7812 */ /* 0x000fe400078ec0ff */
[----:B------:R-:W-:Y:S02]  /*f4a0*/  SHF.R.U64 R32, R32, 0x10, R33 ;  /* 0x0000001020207819 */ /* 0x000fe40000001221 */
[----:B------:R-:W-:Y:S01]  /*f4b0*/  IADD3 R13, R13, R12, R217 ;  /* 0x0000000c0d0d7210 */ /* 0x000fe20007ffe0d9 */
[----:B------:R-:W0:Y:S01]  /*f4c0*/  LDS.128 R8, [R85+0x15400] ;  /* 0x0154000055087984 */ /* 0x000e220000000c00 */
[----:B------:R-:W-:Y:S02]  /*f4d0*/  SHF.R.U32.HI R91, RZ, 0x10, R33 ;  /* 0x00000010ff5b7819 */ /* 0x000fe40000011621 */
[--C-:B------:R-:W-:Y:S01]  /*f4e0*/  SHF.R.U32.HI R93, RZ, 0x10, R5.reuse ;  /* 0x00000010ff5d7819 */ /* 0x100fe20000011605 */
[----:B------:R-:W-:Y:S01]  /*f4f0*/  IMAD R86, R13, 0x2, R18 ;  /* 0x000000020d567824 */ /* 0x000fe200078e0212 */
[----:B------:R-:W-:-:S02]  /*f500*/  SHF.R.U64 R100, R4, 0x10, R5 ;  /* 0x0000001004647819 */ /* 0x000fc40000001205 */
[--C-:B------:R-:W-:Y:S01]  /*f510*/  SHF.R.U64 R102, R34, 0x10, R35.reuse ;  /* 0x0000001022667819 */ /* 0x100fe20000001223 */
[----:B------:R-:W-:Y:S01]  /*f520*/  HADD2.F32 R93, -RZ, R93.H0_H0 ;  /* 0x2000005dff5d7230 */ /* 0x000fe20000004100 */
[----:B------:R-:W1:Y:S01]  /*f530*/  LDS.128 R12, [R86+0x15400] ;  /* 0x01540000560c7984 */ /* 0x000e620000000c00 */
[----:B------:R-:W-:Y:S02]  /*f540*/  SHF.R.U32.HI R101, RZ, 0x10, R35 ;  /* 0x00000010ff657819 */ /* 0x000fe40000011623 */
[--C-:B------:R-:W-:Y:S02]  /*f550*/  SHF.R.U64 R99, R6, 0x10, R7.reuse ;  /* 0x0000001006637819 */ /* 0x100fe40000001207 */
[----:B------:R-:W-:Y:S01]  /*f560*/  SHF.R.U32.HI R97, RZ, 0x10, R7 ;  /* 0x00000010ff617819 */ /* 0x000fe20000011607 */
[--C-:B0-----:R-:W-:Y:S02]  /*f570*/  HADD2.F32 R5, -RZ, R9.reuse.H0_H0 ;  /* 0x20000009ff057230 */ /* 0x101fe40000004100 */
[----:B------:R-:W-:-:S02]  /*f580*/  HADD2.F32 R9, -RZ, R9.H1_H1 ;  /* 0x30000009ff097230 */ /* 0x000fc40000004100 */
[----:B------:R-:W-:Y:S02]  /*f590*/  HADD2.F32 R4, -RZ, R8.H0_H0 ;  /* 0x20000008ff047230 */ /* 0x000fe40000004100 */
[----:B------:R-:W-:Y:S02]  /*f5a0*/  HADD2.F32 R6, -RZ, R10.H0_H0 ;  /* 0x2000000aff067230 */ /* 0x000fe40000004100 */
[----:B------:R-:W-:Y:S02]  /*f5b0*/  HADD2.F32 R7, -RZ, R11.H0_H0 ;  /* 0x2000000bff077230 */ /* 0x000fe40000004100 */
[--C-:B-1----:R-:W-:Y:S02]  /*f5c0*/  HADD2.F32 R33, -RZ, R13.reuse.H0_H0 ;  /* 0x2000000dff217230 */ /* 0x102fe40000004100 */
[----:B------:R-:W-:Y:S02]  /*f5d0*/  HADD2.F32 R34, -RZ, R13.H1_H1 ;  /* 0x3000000dff227230 */ /* 0x000fe40000004100 */
[----:B------:R-:W-:-:S02]  /*f5e0*/  HADD2.F32 R13, -RZ, R12.H0_H0 ;  /* 0x2000000cff0d7230 */ /* 0x000fc40000004100 */
[C---:B------:R-:W-:Y:S01]  /*f5f0*/  FMUL.FTZ R96, R33.reuse, R94 ;  /* 0x0000005e21607220 */ /* 0x040fe20000410000 */
[-C--:B------:R-:W-:Y:S01]  /*f600*/  FMUL.FTZ R98, R33, R92.reuse ;  /* 0x0000005c21627220 */ /* 0x080fe20000410000 */
[----:B------:R-:W-:Y:S02]  /*f610*/  HADD2.F32 R33, -RZ, R91.H0_H0 ;  /* 0x2000005bff217230 */ /* 0x000fe40000004100 */
[C---:B------:R-:W-:Y:S01]  /*f620*/  FFMA.FTZ R96, R5.reuse, R92, -R96 ;  /* 0x0000005c05607223 */ /* 0x040fe20000010860 */
[--C-:B------:R-:W-:Y:S02]  /*f630*/  HADD2.F32 R91, -RZ, R89.reuse.H0_H0 ;  /* 0x20000059ff5b7230 */ /* 0x100fe40000004100 */
[C---:B------:R-:W-:Y:S01]  /*f640*/  FMUL.FTZ R92, R34.reuse, R93 ;  /* 0x0000005d225c7220 */ /* 0x040fe20000410000 */
[----:B------:R-:W-:Y:S02]  /*f650*/  HADD2.F32 R89, -RZ, R89.H1_H1 ;  /* 0x30000059ff597230 */ /* 0x000fe40000004100 */
[----:B------:R-:W-:Y:S01]  /*f660*/  FFMA.FTZ R98, R5, R94, R98 ;  /* 0x0000005e05627223 */ /* 0x000fe20000010062 */
[-C--:B------:R-:W-:Y:S01]  /*f670*/  FMUL.FTZ R94, R34, R33.reuse ;  /* 0x00000021225e7220 */ /* 0x080fe20000410000 */
[----:B------:R-:W-:Y:S01]  /*f680*/  FFMA.FTZ R95, R9, R33, -R92 ;  /* 0x00000021095f7223 */ /* 0x000fe2000001085c */
[C---:B------:R-:W-:Y:S01]  /*f690*/  FMUL.FTZ R33, R13.reuse, R91 ;  /* 0x0000005b0d217220 */ /* 0x040fe20000410000 */
[----:B------:R-:W-:Y:S01]  /*f6a0*/  FMUL.FTZ R34, R13, R89 ;  /* 0x000000590d227220 */ /* 0x000fe20000410000 */
[----:B------:R-:W-:-:S02]  /*f6b0*/  HADD2.F32 R35, -RZ, R14.H0_H0 ;  /* 0x2000000eff237230 */ /* 0x000fc40000004100 */
[----:B------:R-:W-:Y:S01]  /*f6c0*/  FFMA.FTZ R93, R9, R93, R94 ;  /* 0x0000005d095d7223 */ /* 0x000fe2000001005e */
[--C-:B------:R-:W-:Y:S02]  /*f6d0*/  HADD2.F32 R5, -RZ, R88.reuse.H1_H1 ;  /* 0x30000058ff057230 */ /* 0x100fe40000004100 */
[C---:B------:R-:W-:Y:S01]  /*f6e0*/  FFMA.FTZ R33, R4.reuse, R89, -R33 ;  /* 0x0000005904217223 */ /* 0x040fe20000010821 */
[----:B------:R-:W-:Y:S02]  /*f6f0*/  HADD2.F32 R88, -RZ, R88.H0_H0 ;  /* 0x20000058ff587230 */ /* 0x000fe40000004100 */
[----:B------:R-:W-:Y:S01]  /*f700*/  FFMA.FTZ R91, R4, R91, R34 ;  /* 0x0000005b045b7223 */ /* 0x000fe20000010022 */
        /* <DEDUP_REMOVED lines=8> */
[----:B------:R-:W-:Y:S02]  /*f790*/  HADD2.F32 R88, -RZ, R97.H0_H0 ;  /* 0x20000061ff587230 */ /* 0x000fe40000004100 */
[----:B------:R-:W-:Y:S01]  /*f7a0*/  FMUL.FTZ R92, R90, R87 ;  /* 0x000000575a5c7220 */ /* 0x000fe20000410000 */
[----:B------:R-:W-:-:S02]  /*f7b0*/  HADD2.F32 R34, -RZ, R101.H0_H0 ;  /* 0x20000065ff227230 */ /* 0x000fc40000004100 */
[-C--:B------:R-:W-:Y:S01]  /*f7c0*/  FMUL.FTZ R90, R90, R4.reuse ;  /* 0x000000045a5a7220 */ /* 0x080fe20000410000 */
[----:B------:R-:W-:Y:S02]  /*f7d0*/  HADD2.F32 R11, -RZ, R11.H1_H1 ;  /* 0x3000000bff0b7230 */ /* 0x000fe40000004100 */
[----:B------:R-:W-:Y:S01]  /*f7e0*/  FFMA.FTZ R92, R7, R4, -R92 ;  /* 0x00000004075c7223 */ /* 0x000fe2000001085c */
[----:B------:R-:W-:Y:S02]  /*f7f0*/  HADD2.F32 R12, -RZ, R12.H1_H1 ;  /* 0x3000000cff0c7230 */ /* 0x000fe40000004100 */
[----:B------:R-:W-:Y:S01]  /*f800*/  FMUL.FTZ R6, R15, R88 ;  /* 0x000000580f067220 */ /* 0x000fe20000410000 */
[----:B------:R-:W-:Y:S02]  /*f810*/  HADD2.F32 R14, -RZ, R14.H1_H1 ;  /* 0x3000000eff0e7230 */ /* 0x000fe40000004100 */
[----:B------:R-:W-:Y:S01]  /*f820*/  FFMA.FTZ R90, R7, R87, R90 ;  /* 0x00000057075a7223 */ /* 0x000fe2000001005a */
[----:B------:R-:W-:Y:S01]  /*f830*/  FMUL.FTZ R4, R15, R34 ;  /* 0x000000220f047220 */ /* 0x000fe20000410000 */
[----:B------:R-:W-:-:S02]  /*f840*/  HADD2.F32 R9, -RZ, R100.H0_H0 ;  /* 0x20000064ff097230 */ /* 0x000fc40000004100 */
[C---:B------:R-:W-:Y:S01]  /*f850*/  FFMA.FTZ R87, R11.reuse, R34, -R6 ;  /* 0x000000220b577223 */ /* 0x040fe20000010806 */
[----:B------:R-:W-:Y:S02]  /*f860*/  HADD2.F32 R13, -RZ, R99.H0_H0 ;  /* 0x20000063ff0d7230 */ /* 0x000fe40000004100 */
[----:B------:R-:W-:Y:S01]  /*f870*/  FFMA.FTZ R97, R11, R88, R4 ;  /* 0x000000580b617223 */ /* 0x000fe20000010004 */
        /* <DEDUP_REMOVED lines=19> */
[----:B------:R-:W-:Y:S02]  /*f9b0*/  F2FP.F16.F32.PACK_AB R8, R8, R91 ;  /* 0x0000005b0808723e */ /* 0x000fe400000000ff */
[----:B------:R-:W-:-:S05]  /*f9c0*/  F2FP.F16.F32.PACK_AB R10, R10, R89 ;  /* 0x000000590a0a723e */ /* 0x000fca00000000ff */
[----:B------:R1:W-:Y:S02]  /*f9d0*/  STS.128 [R86+0x15400], R8 ;  /* 0x0154000856007388 */ /* 0x0003e40000000c00 */
.L_x_2372:
[----:B------:R-:W-:Y:S05]  /*f9e0*/  BSYNC B2 ;  /* 0x0000000000027941 */ /* 0x000fea0003800000 */
.L_x_2371:
[----:B------:R-:W-:Y:S04]  /*f9f0*/  BSSY B2, `(.L_x_2373) ;  /* 0x0000061000027945 */ /* 0x000fe80003800000 */
[----:B------:R-:W-:Y:S05]  /*fa00*/  @P2 BRA `(.L_x_2374) ;  /* 0x00000004007c2947 */ /* 0x000fea0003800000 */
[----:B------:R-:W2:Y:S01]  /*fa10*/  LDL R92, [R1+0x64] ;  /* 0x00006400015c7983 */ /* 0x000ea20000100800 */
[----:B-1----:R-:W-:Y:S01]  /*fa20*/  LEA.HI R4, R77, R236, RZ, 0x1d ;  /* 0x000000ec4d047211 */ /* 0x002fe200078fe8ff */
[----:B------:R-:W-:Y:S01]  /*fa30*/  HADD2.F32 R34, -RZ, R83.H1_H1 ;  /* 0x30000053ff227230 */ /* 0x000fe20000004100 */
[--C-:B------:R-:W-:Y:S02]  /*fa40*/  SHF.R.U64 R87, R24, 0x10, R25.reuse ;  /* 0x0000001018577819 */ /* 0x100fe40000001219 */
[----:B------:R-:W-:Y:S01]  /*fa50*/  SHF.R.S32.HI R5, RZ, 0x1f, R4 ;  /* 0x0000001fff057819 */ /* 0x000fe20000011404 */
[----:B------:R-:W-:Y:S01]  /*fa60*/  IMAD.SHL.U32 R6, R4, 0x8, RZ ;  /* 0x0000000804067824 */ /* 0x000fe200078e00ff */
[----:B------:R-:W-:Y:S02]  /*fa70*/  SHF.R.U32.HI R33, RZ, 0x10, R25 ;  /* 0x00000010ff217819 */ /* 0x000fe40000011619 */
[----:B------:R-:W-:Y:S02]  /*fa80*/  LEA.HI R4, R5, R4, RZ, 0x3 ;  /* 0x0000000405047211 */ /* 0x000fe400078f18ff */
[----:B------:R-:W-:Y:S01]  /*fa90*/  LOP3.LUT R5, R211, 0x38, R6, 0xf8, !PT ;  /* 0x00000038d3057812 */ /* 0x000fe200078ef806 */
[----:B------:R-:W-:Y:S01]  /*faa0*/  HADD2.F32 R33, -RZ, R33.H0_H0 ;  /* 0x20000021ff217230 */ /* 0x000fe20000004100 */
[----:B------:R-:W-:-:S02]  /*fab0*/  SHF.L.U32 R4, R4, 0xa, RZ ;  /* 0x0000000a04047819 */ /* 0x000fc400000006ff */
[----:B0-----:R-:W-:Y:S02]  /*fac0*/  LOP3.LUT R9, R5, R216, RZ, 0x3c, !PT ;  /* 0x000000d805097212 */ /* 0x001fe400078e3cff */
[----:B------:R-:W-:Y:S02]  /*fad0*/  LOP3.LUT R8, R4, 0x7fffe000, RZ, 0xc0, !PT ;  /* 0x7fffe00004087812 */ /* 0x000fe400078ec0ff */
[----:B------:R-:W-:Y:S01]  /*fae0*/  SHF.R.U64 R90, R38, 0x10, R39 ;  /* 0x00000010265a7819 */ /* 0x000fe20000001227 */
[----:B------:R-:W-:Y:S01]  /*faf0*/  HADD2.F32 R38, -RZ, R81.H1_H1 ;  /* 0x30000051ff267230 */ /* 0x000fe20000004100 */
[----:B------:R-:W-:Y:S02]  /*fb00*/  IADD3 R9, R9, R8, R217 ;  /* 0x0000000809097210 */ /* 0x000fe40007ffe0d9 */
[--C-:B------:R-:W-:Y:S02]  /*fb10*/  SHF.R.U64 R91, R36, 0x10, R37.reuse ;  /* 0x00000010245b7819 */ /* 0x100fe40000001225 */
[----:B------:R-:W-:Y:S01]  /*fb20*/  SHF.R.U32.HI R37, RZ, 0x10, R37 ;  /* 0x00000010ff257819 */ /* 0x000fe20000011625 */
[----:B------:R-:W-:Y:S01]  /*fb30*/  IMAD R12, R9, 0x2, R18 ;  /* 0x00000002090c7824 */ /* 0x000fe200078e0212 */
[----:B------:R-:W-:-:S02]  /*fb40*/  SHF.R.U64 R85, R26, 0x10, R27 ;  /* 0x000000101a557819 */ /* 0x000fc4000000121b */
[----:B------:R-:W-:Y:S02]  /*fb50*/  SHF.R.U32.HI R89, RZ, 0x10, R39 ;  /* 0x00000010ff597819 */ /* 0x000fe40000011627 */
[----:B------:R-:W0:Y:S01]  /*fb60*/  LDS.128 R8, [R12+0x15400] ;  /* 0x015400000c087984 */ /* 0x000e220000000c00 */
[----:B------:R-:W-:Y:S01]  /*fb70*/  SHF.R.U32.HI R39, RZ, 0x10, R27 ;  /* 0x00000010ff277819 */ /* 0x000fe2000001161b */
[--C-:B0-----:R-:W-:Y:S02]  /*fb80*/  HADD2.F32 R25, -RZ, R9.reuse.H0_H0 ;  /* 0x20000009ff197230 */ /* 0x101fe40000004100 */
[----:B------:R-:W-:Y:S02]  /*fb90*/  HADD2.F32 R26, -RZ, R9.H1_H1 ;  /* 0x30000009ff1a7230 */ /* 0x000fe40000004100 */
[----:B------:R-:W-:Y:S02]  /*fba0*/  HADD2.F32 R9, -RZ, R8.H0_H0 ;  /* 0x20000008ff097230 */ /* 0x000fe40000004100 */
[C---:B------:R-:W-:Y:S01]  /*fbb0*/  FMUL.FTZ R36, R25.reuse, R38 ;  /* 0x0000002619247220 */ /* 0x040fe20000410000 */
[----:B------:R-:W-:Y:S01]  /*fbc0*/  FMUL.FTZ R86, R25, R34 ;  /* 0x0000002219567220 */ /* 0x000fe20000410000 */
[----:B------:R-:W-:-:S02]  /*fbd0*/  HADD2.F32 R25, -RZ, R37.H0_H0 ;  /* 0x20000025ff197230 */ /* 0x000fc40000004100 */
[----:B------:R-:W-:Y:S01]  /*fbe0*/  FMUL.FTZ R37, R26, R33 ;  /* 0x000000211a257220 */ /* 0x000fe20000410000 */
[----:B------:R-:W-:Y:S02]  /*fbf0*/  HADD2.F32 R27, -RZ, R10.H0_H0 ;  /* 0x2000000aff1b7230 */ /* 0x000fe40000004100 */
[--C-:B------:R-:W-:Y:S02]  /*fc00*/  HADD2.F32 R32, -RZ, R11.reuse.H0_H0 ;  /* 0x2000000bff207230 */ /* 0x100fe40000004100 */
[----:B------:R-:W-:Y:S02]  /*fc10*/  HADD2.F32 R11, -RZ, R11.H1_H1 ;  /* 0x3000000bff0b7230 */ /* 0x000fe40000004100 */
[----:B------:R-:W-:Y:S02]  /*fc20*/  HADD2.F32 R8, -RZ, R8.H1_H1 ;  /* 0x30000008ff087230 */ /* 0x000fe40000004100 */
[----:B------:R-:W-:Y:S01]  /*fc30*/  HADD2.F32 R10, -RZ, R10.H1_H1 ;  /* 0x3000000aff0a7230 */ /* 0x000fe20000004100 */
[----:B--2---:R-:W0:Y:S02]  /*fc40*/  LDS.128 R4, [R92] ;  /* 0x000000005c047984 */ /* 0x004e240000000c00 */
[----:B0-----:R-:W-:-:S02]  /*fc50*/  HADD2.F32 R13, -RZ, R5.H0_H0 ;  /* 0x20000005ff0d7230 */ /* 0x001fc40000004100 */
[----:B------:R-:W-:Y:S02]  /*fc60*/  HADD2.F32 R14, -RZ, R5.H1_H1 ;  /* 0x30000005ff0e7230 */ /* 0x000fe40000004100 */
[----:B------:R-:W-:Y:S02]  /*fc70*/  HADD2.F32 R5, -RZ, R4.H0_H0 ;  /* 0x20000004ff057230 */ /* 0x000fe40000004100 */
[C---:B------:R-:W-:Y:S01]  /*fc80*/  FFMA.FTZ R35, R13.reuse, R34, -R36 ;  /* 0x000000220d237223 */ /* 0x040fe20000010824 */
[----:B------:R-:W-:Y:S02]  /*fc90*/  HADD2.F32 R36, -RZ, R81.H0_H0 ;  /* 0x20000051ff247230 */ /* 0x000fe40000004100 */
[----:B------:R-:W-:Y:S01]  /*fca0*/  FFMA.FTZ R86, R13, R38, R86 ;  /* 0x000000260d567223 */ /* 0x000fe20000010056 */
[----:B------:R-:W-:Y:S02]  /*fcb0*/  HADD2.F32 R34, -RZ, R83.H0_H0 ;  /* 0x20000053ff227230 */ /* 0x000fe40000004100 */
[----:B------:R-:W-:Y:S01]  /*fcc0*/  FMUL.FTZ R13, R26, R25 ;  /* 0x000000191a0d7220 */ /* 0x000fe20000410000 */
[----:B------:R-:W-:-:S02]  /*fcd0*/  HADD2.F32 R26, -RZ, R82.H0_H0 ;  /* 0x20000052ff1a7230 */ /* 0x000fc40000004100 */
[C---:B------:R-:W-:Y:S01]  /*fce0*/  FMUL.FTZ R38, R9.reuse, R36 ;  /* 0x0000002409267220 */ /* 0x040fe20000410000 */
[C---:B------:R-:W-:Y:S01]  /*fcf0*/  FFMA.FTZ R88, R14.reuse, R25, -R37 ;  /* 0x000000190e587223 */ /* 0x040fe20000010825 */
[-C--:B------:R-:W-:Y:S01]  /*fd00*/  FMUL.FTZ R9, R9, R34.reuse ;  /* 0x0000002209097220 */ /* 0x080fe20000410000 */
[----:B------:R-:W-:Y:S01]  /*fd10*/  FFMA.FTZ R33, R14, R33, R13 ;  /* 0x000000210e217223 */ /* 0x000fe2000001000d */
[----:B------:R-:W-:Y:S02]  /*fd20*/  HADD2.F32 R14, -RZ, R84.H0_H0 ;  /* 0x20000054ff0e7230 */ /* 0x000fe40000004100 */
[C---:B------:R-:W-:Y:S01]  /*fd30*/  FFMA.FTZ R38, R5.reuse, R34, -R38 ;  /* 0x0000002205267223 */ /* 0x040fe20000010826 */
[----:B------:R-:W-:Y:S01]  /*fd40*/  FFMA.FTZ R36, R5, R36, R9 ;  /* 0x0000002405247223 */ /* 0x000fe20000010009 */
[----:B------:R-:W-:Y:S02]  /*fd50*/  HADD2.F32 R15, -RZ, R6.H0_H0 ;  /* 0x20000006ff0f7230 */ /* 0x000fe40000004100 */
[----:B------:R-:W-:Y:S01]  /*fd60*/  FMUL.FTZ R34, R27, R26 ;  /* 0x0000001a1b227220 */ /* 0x000fe20000410000 */
[----:B------:R-:W-:-:S02]  /*fd70*/  HADD2.F32 R9, -RZ, R82.H1_H1 ;  /* 0x30000052ff097230 */ /* 0x000fc40000004100 */
[-C--:B------:R-:W-:Y:S01]  /*fd80*/  FMUL.FTZ R82, R27, R14.reuse ;  /* 0x0000000e1b527220 */ /* 0x080fe20000410000 */
[----:B------:R-:W-:Y:S02]  /*fd90*/  HADD2.F32 R5, -RZ, R84.H1_H1 ;  /* 0x30000054ff057230 */ /* 0x000fe40000004100 */
[----:B------:R-:W-:Y:S01]  /*fda0*/  FFMA.FTZ R27, R15, R14, -R34 ;  /* 0x0000000e0f1b7223 */ /* 0x000fe20000010822 */
[----:B------:R-:W-:Y:S02]  /*fdb0*/  HADD2.F32 R24, -RZ, R7.H0_H0 ;  /* 0x20000007ff187230 */ /* 0x000fe40000004100 */
[C---:B------:R-:W-:Y:S01]  /*fdc0*/  FMUL.FTZ R13, R32.reuse, R9 ;  /* 0x00000009200d7220 */ /* 0x040fe20000410000 */
[----:B------:R-:W-:Y:S02]  /*fdd0*/  HADD2.F32 R34, -RZ, R39.H0_H0 ;  /* 0x20000027ff227230 */ /* 0x000fe40000004100 */
[----:B------:R-:W-:Y:S01]  /*fde0*/  FMUL.FTZ R32, R32, R5 ;  /* 0x0000000520207220 */ /* 0x000fe20000410000 */
[----:B------:R-:W-:-:S02]  /*fdf0*/  HADD2.F32 R14, -RZ, R89.H0_H0 ;  /* 0x20000059ff0e7230 */ /* 0x000fc40000004100 */
[----:B------:R-:W-:Y:S01]  /*fe00*/  FFMA.FTZ R82, R15, R26, R82 ;  /* 0x0000001a0f527223 */ /* 0x000fe20000010052 */
[C---:B------:R-:W-:Y:S01]  /*fe10*/  FFMA.FTZ R26, R24.reuse, R5, -R13 ;  /* 0x00000005181a7223 */ /* 0x040fe2000001080d */
[----:B------:R-:W-:Y:S01]  /*fe20*/  FFMA.FTZ R32, R24, R9, R32 ;  /* 0x0000000918207223 */ /* 0x000fe20000010020 */
[----:B------:R-:W-:Y:S02]  /*fe30*/  HADD2.F32 R7, -RZ, R7.H1_H1 ;  /* 0x30000007ff077230 */ /* 0x000fe40000004100 */
[C---:B------:R-:W-:Y:S01]  /*fe40*/  FMUL.FTZ R84, R11.reuse, R34 ;  /* 0x000000220b547220 */ /* 0x040fe20000410000 */
[-C--:B------:R-:W-:Y:S01]  /*fe50*/  FMUL.FTZ R24, R11, R14.reuse ;  /* 0x0000000e0b187220 */ /* 0x080fe20000410000 */
[----:B------:R-:W-:Y:S02]  /*fe60*/  HADD2.F32 R11, -RZ, R87.H0_H0 ;  /* 0x20000057ff0b7230 */ /* 0x000fe40000004100 */
[----:B------:R-:W-:Y:S02]  /*fe70*/  HADD2.F32 R13, -RZ, R85.H0_H0 ;  /* 0x20000055ff0d7230 */ /* 0x000fe40000004100 */
[----:B------:R-:W-:Y:S01]  /*fe80*/  FFMA.FTZ R39, R7, R14, -R84 ;  /* 0x0000000e07277223 */ /* 0x000fe20000010854 */
[----:B------:R-:W-:-:S02]  /*fe90*/  HADD2.F32 R5, -RZ, R91.H0_H0 ;  /* 0x2000005bff057230 */ /* 0x000fc40000004100 */
[----:B------:R-:W-:Y:S01]  /*fea0*/  FFMA.FTZ R81, R7, R34, R24 ;  /* 0x0000002207517223 */ /* 0x000fe20000010018 */
[----:B------:R-:W-:Y:S02]  /*feb0*/  HADD2.F32 R9, -RZ, R90.H0_H0 ;  /* 0x2000005aff097230 */ /* 0x000fe40000004100 */
[----:B------:R-:W-:Y:S01]  /*fec0*/  FMUL.FTZ R7, R8, R11 ;  /* 0x0000000b08077220 */ /* 0x000fe20000410000 */
[----:B------:R-:W-:Y:S02]  /*fed0*/  HADD2.F32 R4, -RZ, R4.H1_H1 ;  /* 0x30000004ff047230 */ /* 0x000fe40000004100 */
[----:B------:R-:W-:Y:S01]  /*fee0*/  FMUL.FTZ R37, R10, R13 ;  /* 0x0000000d0a257220 */ /* 0x000fe20000410000 */
[----:B------:R-:W-:Y:S02]  /*fef0*/  HADD2.F32 R6, -RZ, R6.H1_H1 ;  /* 0x30000006ff067230 */ /* 0x000fe40000004100 */
[----:B------:R-:W-:Y:S01]  /*ff00*/  FMUL.FTZ R8, R8, R5 ;  /* 0x0000000508087220 */ /* 0x000fe20000410000 */
[----:B------:R-:W-:Y:S01]  /*ff10*/  FMUL.FTZ R14, R10, R9 ;  /* 0x000000090a0e7220 */ /* 0x000fe20000410000 */
[----:B------:R-:W-:Y:S01]  /*ff20*/  FFMA.FTZ R15, R4, R5, -R7 ;  /* 0x00000005040f7223 */ /* 0x000fe20000010807 */
        /* <DEDUP_REMOVED lines=13> */
.L_x_2374:
[----:B------:R-:W-:Y:S05]  /*10000*/  BSYNC B2 ;  /* 0x0000000000027941 */ /* 0x000fea0003800000 */
.L_x_2373:
[----:B------:R-:W-:Y:S05]  /*10010*/  @P3 BRA `(.L_x_2370) ;  /* 0x0000000400803947 */ /* 0x000fea0003800000 */
[----:B-12---:R-:W2:Y:S04]  /*10020*/  LDL R4, [R1+0x5c] ;  /* 0x00005c0001047983 */ /* 0x006ea80000100800 */
[----:B------:R-:W3:Y:S01]  /*10030*/  LDL R81, [R1+0x58] ;  /* 0x0000580001517983 */ /* 0x000ee20000100800 */
[----:B------:R-:W-:Y:S01]  /*10040*/  SHF.R.U64 R37, R30, 0x10, R31 ;  /* 0x000000101e257819 */ /* 0x000fe2000000121f */
[----:B------:R-:W-:Y:S01]  /*10050*/  HADD2.F32 R30, -RZ, R76.H1_H1 ;  /* 0x3000004cff1e7230 */ /* 0x000fe20000004100 */
[--C-:B------:R-:W-:Y:S01]  /*10060*/  SHF.R.U64 R39, R28, 0x10, R29.reuse ;  /* 0x000000101c277819 */ /* 0x100fe2000000121d */
[--C-:B------:R-:W-:Y:S01]  /*10070*/  HADD2.F32 R32, -RZ, R74.reuse.H1_H1 ;  /* 0x3000004aff207230 */ /* 0x100fe20000004100 */
[----:B------:R-:W-:Y:S01]  /*10080*/  SHF.R.U32.HI R29, RZ, 0x10, R29 ;  /* 0x00000010ff1d7819 */ /* 0x000fe2000001161d */
[----:B------:R-:W-:Y:S01]  /*10090*/  HADD2.F32 R74, -RZ, R74.H0_H0 ;  /* 0x2000004aff4a7230 */ /* 0x000fe20000004100 */
[----:B------:R-:W-:Y:S01]  /*100a0*/  SHF.R.U32.HI R33, RZ, 0x10, R31 ;  /* 0x00000010ff217819 */ /* 0x000fe2000001161f */
[----:B------:R-:W-:-:S02]  /*100b0*/  HADD2.F32 R76, -RZ, R76.H0_H0 ;  /* 0x2000004cff4c7230 */ /* 0x000fc40000004100 */
[----:B------:R-:W-:Y:S01]  /*100c0*/  HADD2.F32 R29, -RZ, R29.H0_H0 ;  /* 0x2000001dff1d7230 */ /* 0x000fe20000004100 */
[----:B--2---:R-:W-:-:S04]  /*100d0*/  LEA.HI R77, R77, R4, RZ, 0x1d ;  /* 0x000000044d4d7211 */ /* 0x004fc800078fe8ff */
[----:B------:R-:W-:Y:S01]  /*100e0*/  SHF.R.S32.HI R6, RZ, 0x1f, R77 ;  /* 0x0000001fff067819 */ /* 0x000fe2000001144d */
[----:B------:R-:W-:-:S03]  /*100f0*/  IMAD.SHL.U32 R4, R77, 0x8, RZ ;  /* 0x000000084d047824 */ /* 0x000fc600078e00ff */
[----:B------:R-:W-:Y:S02]  /*10100*/  LEA.HI R6, R6, R77, RZ, 0x3 ;  /* 0x0000004d06067211 */ /* 0x000fe400078f18ff */
[----:B------:R-:W-:Y:S02]  /*10110*/  LOP3.LUT R5, R211, 0x38, R4, 0xf8, !PT ;  /* 0x00000038d3057812 */ /* 0x000fe400078ef804 */
[--C-:B------:R-:W-:Y:S01]  /*10120*/  SHF.R.U64 R77, R60, 0x10, R61.reuse ;  /* 0x000000103c4d7819 */ /* 0x100fe2000000123d */
[----:B------:R-:W-:Y:S01]  /*10130*/  IMAD.SHL.U32 R6, R6, 0x400, RZ ;  /* 0x0000040006067824 */ /* 0x000fe200078e00ff */
[----:B0-----:R-:W-:Y:S02]  /*10140*/  LOP3.LUT R9, R5, R216, RZ, 0x3c, !PT ;  /* 0x000000d805097212 */ /* 0x001fe400078e3cff */
[----:B------:R-:W-:Y:S02]  /*10150*/  SHF.R.U32.HI R61, RZ, 0x10, R61 ;  /* 0x00000010ff3d7819 */ /* 0x000fe4000001163d */
[----:B------:R-:W-:-:S02]  /*10160*/  LOP3.LUT R8, R6, 0x7fffe000, RZ, 0xc0, !PT ;  /* 0x7fffe00006087812 */ /* 0x000fc400078ec0ff */
[----:B---3--:R-:W0:Y:S01]  /*10170*/  LDS.128 R4, [R81] ;  /* 0x0000000051047984 */ /* 0x008e220000000c00 */
[----:B------:R-:W-:Y:S02]  /*10180*/  SHF.R.U64 R60, R62, 0x10, R63 ;  /* 0x000000103e3c7819 */ /* 0x000fe4000000123f */
[----:B------:R-:W-:Y:S02]  /*10190*/  IADD3 R9, R9, R8, R217 ;  /* 0x0000000809097210 */ /* 0x000fe40007ffe0d9 */
[----:B------:R-:W-:Y:S02]  /*101a0*/  SHF.R.U32.HI R62, RZ, 0x10, R63 ;  /* 0x00000010ff3e7819 */ /* 0x000fe4000001163f */
[----:B------:R-:W-:-:S05]  /*101b0*/  LEA R12, R9, R18, 0x1 ;  /* 0x00000012090c7211 */ /* 0x000fca00078e08ff */
[----:B------:R-:W1:Y:S01]  /*101c0*/  LDS.128 R8, [R12+0x15400] ;  /* 0x015400000c087984 */ /* 0x000e620000000c00 */
[--C-:B0-----:R-:W-:Y:S02]  /*101d0*/  HADD2.F32 R13, -RZ, R5.reuse.H0_H0 ;  /* 0x20000005ff0d7230 */ /* 0x101fe40000004100 */
[----:B------:R-:W-:Y:S02]  /*101e0*/  HADD2.F32 R14, -RZ, R5.H1_H1 ;  /* 0x30000005ff0e7230 */ /* 0x000fe40000004100 */
[----:B------:R-:W-:Y:S02]  /*101f0*/  HADD2.F32 R5, -RZ, R4.H0_H0 ;  /* 0x20000004ff057230 */ /* 0x000fe40000004100 */
[----:B------:R-:W-:Y:S02]  /*10200*/  HADD2.F32 R15, -RZ, R6.H0_H0 ;  /* 0x20000006ff0f7230 */ /* 0x000fe40000004100 */
        /* <DEDUP_REMOVED lines=8> */
[C---:B------:R-:W-:Y:S01]  /*10290*/  FMUL.FTZ R31, R26.reuse, R29 ;  /* 0x0000001d1a1f7220 */ /* 0x040fe20000410000 */
[C---:B------:R-:W-:Y:S01]  /*102a0*/  FFMA.FTZ R34, R13.reuse, R30, -R34 ;  /* 0x0000001e0d227223 */ /* 0x040fe20000010822 */
[----:B------:R-:W-:Y:S01]  /*102b0*/  FFMA.FTZ R36, R13, R32, R36 ;  /* 0x000000200d247223 */ /* 0x000fe20000010024 */
[----:B------:R-:W-:Y:S01]  /*102c0*/  FMUL.FTZ R30, R9, R74 ;  /* 0x0000004a091e7220 */ /* 0x000fe20000410000 */
[----:B------:R-:W-:Y:S01]  /*102d0*/  FMUL.FTZ R13, R26, R25 ;  /* 0x000000191a0d7220 */ /* 0x000fe20000410000 */
[----:B------:R-:W-:-:S02]  /*102e0*/  HADD2.F32 R27, -RZ, R10.H0_H0 ;  /* 0x2000000aff1b7230 */ /* 0x000fc40000004100 */
[-C--:B------:R-:W-:Y:S01]  /*102f0*/  FMUL.FTZ R9, R9, R76.reuse ;  /* 0x0000004c09097220 */ /* 0x080fe20000410000 */
[----:B------:R-:W-:Y:S02]  /*10300*/  HADD2.F32 R26, -RZ, R75.H0_H0 ;  /* 0x2000004bff1a7230 */ /* 0x000fe40000004100 */
[C---:B------:R-:W-:Y:S01]  /*10310*/  FFMA.FTZ R31, R14.reuse, R25, -R31 ;  /* 0x000000190e1f7223 */ /* 0x040fe2000001081f */
        /* <DEDUP_REMOVED lines=10> */
[----:B------:R-:W-:Y:S01]  /*103c0*/  FFMA.FTZ R27, R15, R14, -R30 ;  /* 0x0000000e0f1b7223 */ /* 0x000fe2000001081e */
[C---:B------:R-:W-:Y:S01]  /*103d0*/  FMUL.FTZ R9, R28.reuse, R75 ;  /* 0x0000004b1c097220 */ /* 0x040fe20000410000 */
[----:B------:R-:W-:Y:S02]  /*103e0*/  HADD2.F32 R30, -RZ, R33.H0_H0 ;  /* 0x20000021ff1e7230 */ /* 0x000fe40000004100 */
[----:B------:R-:W-:Y:S01]  /*103f0*/  FMUL.FTZ R28, R28, R5 ;  /* 0x000000051c1c7220 */ /* 0x000fe20000410000 */
[----:B------:R-:W-:-:S02]  /*10400*/  HADD2.F32 R14, -RZ, R62.H0_H0 ;  /* 0x2000003eff0e7230 */ /* 0x000fc40000004100 */
[----:B------:R-:W-:Y:S01]  /*10410*/  FFMA.FTZ R32, R15, R26, R32 ;  /* 0x0000001a0f207223 */ /* 0x000fe20000010020 */
[C---:B------:R-:W-:Y:S01]  /*10420*/  FFMA.FTZ R26, R24.reuse, R5, -R9 ;  /* 0x00000005181a7223 */ /* 0x040fe20000010809 */
[----:B------:R-:W-:Y:S01]  /*10430*/  FFMA.FTZ R28, R24, R75, R28 ;  /* 0x0000004b181c7223 */ /* 0x000fe2000001001c */
[C---:B------:R-:W-:Y:S01]  /*10440*/  FMUL.FTZ R38, R11.reuse, R30 ;  /* 0x0000001e0b267220 */ /* 0x040fe20000410000 */
[-C--:B------:R-:W-:Y:S01]  /*10450*/  FMUL.FTZ R24, R11, R14.reuse ;  /* 0x0000000e0b187220 */ /* 0x080fe20000410000 */
[----:B------:R-:W-:Y:S02]  /*10460*/  HADD2.F32 R8, -RZ, R8.H1_H1 ;  /* 0x30000008ff087230 */ /* 0x000fe40000004100 */
[----:B------:R-:W-:Y:S02]  /*10470*/  HADD2.F32 R10, -RZ, R10.H1_H1 ;  /* 0x3000000aff0a7230 */ /* 0x000fe40000004100 */
[----:B------:R-:W-:Y:S01]  /*10480*/  FFMA.FTZ R35, R7, R14, -R38 ;  /* 0x0000000e07237223 */ /* 0x000fe20000010826 */
[----:B------:R-:W-:-:S02]  /*10490*/  HADD2.F32 R11, -RZ, R39.H0_H0 ;  /* 0x20000027ff0b7230 */ /* 0x000fc40000004100 */
[----:B------:R-:W-:Y:S02]  /*104a0*/  HADD2.F32 R13, -RZ, R37.H0_H0 ;  /* 0x20000025ff0d7230 */ /* 0x000fe40000004100 */
[----:B------:R-:W-:Y:S01]  /*104b0*/  FFMA.FTZ R37, R7, R30, R24 ;  /* 0x0000001e07257223 */ /* 0x000fe20000010018 */
        /* <DEDUP_REMOVED lines=22> */
.L_x_2370:
[----:B------:R-:W-:Y:S05]  /*10620*/  BSYNC B1 ;  /* 0x0000000000017941 */ /* 0x000fea0003800000 */
.L_x_2369:
[----:B------:R-:W-:Y:S05]  /*10630*/  @P1 BRA `(.L_x_2344) ;  /* 0x0000001000a81947 */ /* 0x000fea0003800000 */
[----:B------:R-:W4:Y:S01]  /*10640*/  LDC R13, c[0x0][0x3d4] ;  /* 0x0000f500ff0d7b82 */ /* 0x000f220000000800 */
[----:B------:R-:W-:Y:S01]  /*10650*/  BSSY B1, `(.L_x_2375) ;  /* 0x0000065000017945 */ /* 0x000fe20003800000 */
[----:B------:R-:W-:Y:S02]  /*10660*/  SHF.R.U32.HI R61, RZ, 0x3, R210 ;  /* 0x00000003ff3d7819 */ /* 0x000fe400000116d2 */
[-C--:B----4-:R-:W-:Y:S02]  /*10670*/  ISETP.GE.AND P0, PT, R22, R13.reuse, PT ;  /* 0x0000000d1600720c */ /* 0x090fe40003f06270 */
[-C--:B------:R-:W-:Y:S02]  /*10680*/  ISETP.GE.AND P1, PT, R206, R13.reuse, PT ;  /* 0x0000000dce00720c */ /* 0x080fe40003f26270 */
[----:B------:R-:W-:-:S09]  /*10690*/  ISETP.GE.AND P2, PT, R207, R13, PT ;  /* 0x0000000dcf00720c */ /* 0x000fd20003f46270 */
[----:B------:R-:W-:Y:S05]  /*106a0*/  @P0 BRA `(.L_x_2376) ;  /* 0x00000004007c0947 */ /* 0x000fea0003800000 */
[----:B------:R-:W4:Y:S01]  /*106b0*/  LDL R62, [R1+0x60] ;  /* 0x00006000013e7983 */ /* 0x000f220000100800 */
[----:B-123--:R-:W-:Y:S01]  /*106c0*/  LEA.HI R4, R13, R234, RZ, 0x1d ;  /* 0x000000ea0d047211 */ /* 0x00efe200078fe8ff */
[----:B------:R-:W-:Y:S01]  /*106d0*/  HADD2.F32 R31, -RZ, R79.H1_H1 ;  /* 0x3000004fff1f7230 */ /* 0x000fe20000004100 */
[----:B------:R-:W-:Y:S01]  /*106e0*/  SHF.R.U32.HI R32, RZ, 0x10, R41 ;  /* 0x00000010ff207819 */ /* 0x000fe20000011629 */
        /* <DEDUP_REMOVED lines=8> */
[----:B------:R-:W-:Y:S01]  /*10770*/  SHF.R.U32.HI R52, RZ, 0x10, R53 ;  /* 0x00000010ff347819 */ /* 0x000fe20000011635 */
[----:B------:R-:W-:Y:S01]  /*10780*/  IMAD.SHL.U32 R7, R7, 0x400, RZ ;  /* 0x0000040007077824 */ /* 0x000fe200078e00ff */
[----:B0-----:R-:W-:Y:S02]  /*10790*/  LOP3.LUT R9, R4, R61, RZ, 0x3c, !PT ;  /* 0x0000003d04097212 */ /* 0x001fe400078e3cff */
[----:B------:R-:W-:Y:S02]  /*107a0*/  SHF.R.U64 R40, R40, 0x10, R41 ;  /* 0x0000001028287819 */ /* 0x000fe40000001229 */
[----:B------:R-:W-:Y:S02]  /*107b0*/  LOP3.LUT R8, R7, 0x7fffe000, RZ, 0xc0, !PT ;  /* 0x7fffe00007087812 */ /* 0x000fe400078ec0ff */
[----:B------:R-:W-:Y:S02]  /*107c0*/  SHF.R.U64 R41, R54, 0x10, R55 ;  /* 0x0000001036297819 */ /* 0x000fe40000001237 */
[----:B------:R-:W-:-:S02]  /*107d0*/  IADD3 R9, R9, R8, R218 ;  /* 0x0000000809097210 */ /* 0x000fc40007ffe0da */
[----:B------:R-:W-:Y:S02]  /*107e0*/  SHF.R.U64 R39, R42, 0x10, R43 ;  /* 0x000000102a277819 */ /* 0x000fe4000000122b */
[----:B------:R-:W-:Y:S01]  /*107f0*/  SHF.R.U32.HI R54, RZ, 0x10, R55 ;  /* 0x00000010ff367819 */ /* 0x000fe20000011637 */
[----:B------:R-:W-:Y:S01]  /*10800*/  IMAD R12, R9, 0x2, R18 ;  /* 0x00000002090c7824 */ /* 0x000fe200078e0212 */
[----:B------:R-:W-:-:S04]  /*10810*/  SHF.R.U32.HI R42, RZ, 0x10, R43 ;  /* 0x00000010ff2a7819 */ /* 0x000fc8000001162b */
[----:B------:R-:W0:Y:S02]  /*10820*/  LDS.128 R8, [R12+0x15400] ;  /* 0x015400000c087984 */ /* 0x000e240000000c00 */
[--C-:B0-----:R-:W-:Y:S02]  /*10830*/  HADD2.F32 R26, -RZ, R9.reuse.H0_H0 ;  /* 0x20000009ff1a7230 */ /* 0x101fe40000004100 */
[----:B------:R-:W-:Y:S02]  /*10840*/  HADD2.F32 R27, -RZ, R9.H1_H1 ;  /* 0x30000009ff1b7230 */ /* 0x000fe40000004100 */
[----:B------:R-:W-:Y:S02]  /*10850*/  HADD2.F32 R9, -RZ, R8.H0_H0 ;  /* 0x20000008ff097230 */ /* 0x000fe40000004100 */
[C---:B------:R-:W-:Y:S01]  /*10860*/  FMUL.FTZ R35, R26.reuse, R33 ;  /* 0x000000211a237220 */ /* 0x040fe20000410000 */
[----:B------:R-:W-:Y:S01]  /*10870*/  FMUL.FTZ R37, R26, R31 ;  /* 0x0000001f1a257220 */ /* 0x000fe20000410000 */
[----:B------:R-:W-:-:S02]  /*10880*/  HADD2.F32 R26, -RZ, R52.H0_H0 ;  /* 0x20000034ff1a7230 */ /* 0x000fc40000004100 */
[C---:B------:R-:W-:Y:S01]  /*10890*/  FMUL.FTZ R34, R27.reuse, R32 ;  /* 0x000000201b227220 */ /* 0x040fe20000410000 */
[----:B------:R-:W-:Y:S02]  /*108a0*/  HADD2.F32 R28, -RZ, R10.H0_H0 ;  /* 0x2000000aff1c7230 */ /* 0x000fe40000004100 */
[--C-:B------:R-:W-:Y:S02]  /*108b0*/  HADD2.F32 R29, -RZ, R11.reuse.H0_H0 ;  /* 0x2000000bff1d7230 */ /* 0x100fe40000004100 */
[----:B------:R-:W-:Y:S01]  /*108c0*/  FMUL.FTZ R36, R27, R26 ;  /* 0x0000001a1b247220 */ /* 0x000fe20000410000 */
[--C-:B------:R-:W-:Y:S02]  /*108d0*/  HADD2.F32 R27, -RZ, R70.reuse.H0_H0 ;  /* 0x20000046ff1b7230 */ /* 0x100fe40000004100 */
[----:B------:R-:W-:Y:S02]  /*108e0*/  HADD2.F32 R11, -RZ, R11.H1_H1 ;  /* 0x3000000bff0b7230 */ /* 0x000fe40000004100 */
[----:B------:R-:W-:-:S02]  /*108f0*/  HADD2.F32 R70, -RZ, R70.H1_H1 ;  /* 0x30000046ff467230 */ /* 0x000fc40000004100 */
[----:B------:R-:W-:Y:S02]  /*10900*/  HADD2.F32 R8, -RZ, R8.H1_H1 ;  /* 0x30000008ff087230 */ /* 0x000fe40000004100 */
[----:B------:R-:W-:Y:S01]  /*10910*/  HADD2.F32 R10, -RZ, R10.H1_H1 ;  /* 0x3000000aff0a7230 */ /* 0x000fe20000004100 */
[----:B----4-:R-:W0:Y:S02]  /*10920*/  LDS.128 R4, [R62] ;  /* 0x000000003e047984 */ /* 0x010e240000000c00 */
[--C-:B0-----:R-:W-:Y:S02]  /*10930*/  HADD2.F32 R14, -RZ, R5.reuse.H0_H0 ;  /* 0x20000005ff0e7230 */ /* 0x101fe40000004100 */
[----:B------:R-:W-:Y:S02]  /*10940*/  HADD2.F32 R15, -RZ, R5.H1_H1 ;  /* 0x30000005ff0f7230 */ /* 0x000fe40000004100 */
[----:B------:R-:W-:Y:S02]  /*10950*/  HADD2.F32 R5, -RZ, R4.H0_H0 ;  /* 0x20000004ff057230 */ /* 0x000fe40000004100 */
[C---:B------:R-:W-:Y:S01]  /*10960*/  FFMA.FTZ R35, R14.reuse, R31, -R35 ;  /* 0x0000001f0e237223 */ /* 0x040fe20000010823 */
[----:B------:R-:W-:Y:S01]  /*10970*/  FFMA.FTZ R37, R14, R33, R37 ;  /* 0x000000210e257223 */ /* 0x000fe20000010025 */
[----:B------:R-:W-:-:S02]  /*10980*/  HADD2.F32 R14, -RZ, R79.H0_H0 ;  /* 0x2000004fff0e7230 */ /* 0x000fc40000004100 */
[----:B------:R-:W-:Y:S01]  /*10990*/  FFMA.FTZ R34, R15, R26, -R34 ;  /* 0x0000001a0f227223 */ /* 0x000fe20000010822 */
[----:B------:R-:W-:Y:S01]  /*109a0*/  FMUL.FTZ R26, R9, R30 ;  /* 0x0000001e091a7220 */ /* 0x000fe20000410000 */
[----:B------:R-:W-:Y:S02]  /*109b0*/  HADD2.F32 R24, -RZ, R6.H0_H0 ;  /* 0x20000006ff187230 */ /* 0x000fe40000004100 */
[----:B------:R-:W-:Y:S01]  /*109c0*/  FFMA.FTZ R36, R15, R32, R36 ;  /* 0x000000200f247223 */ /* 0x000fe20000010024 */
[-C--:B------:R-:W-:Y:S01]  /*109d0*/  FMUL.FTZ R33, R9, R14.reuse ;  /* 0x0000000e09217220 */ /* 0x080fe20000410000 */
[----:B------:R-:W-:Y:S02]  /*109e0*/  HADD2.F32 R9, -RZ, R80.H0_H0 ;  /* 0x20000050ff097230 */ /* 0x000fe40000004100 */
[C---:B------:R-:W-:Y:S01]  /*109f0*/  FFMA.FTZ R31, R5.reuse, R14, -R26 ;  /* 0x0000000e051f7223 */ /* 0x040fe2000001081a */
[----:B------:R-:W-:Y:S02]  /*10a00*/  HADD2.F32 R26, -RZ, R42.H0_H0 ;  /* 0x2000002aff1a7230 */ /* 0x000fe40000004100 */
[----:B------:R-:W-:Y:S01]  /*10a10*/  FFMA.FTZ R33, R5, R30, R33 ;  /* 0x0000001e05217223 */ /* 0x000fe20000010021 */
[----:B------:R-:W-:Y:S01]  /*10a20*/  FMUL.FTZ R5, R28, R27 ;  /* 0x0000001b1c057220 */ /* 0x000fe20000410000 */
[----:B------:R-:W-:-:S02]  /*10a30*/  HADD2.F32 R14, -RZ, R54.H0_H0 ;  /* 0x20000036ff0e7230 */ /* 0x000fc40000004100 */
[-C--:B------:R-:W-:Y:S01]  /*10a40*/  FMUL.FTZ R15, R28, R9.reuse ;  /* 0x000000091c0f7220 */ /* 0x080fe20000410000 */
[----:B------:R-:W-:Y:S02]  /*10a50*/  HADD2.F32 R80, -RZ, R80.H1_H1 ;  /* 0x30000050ff507230 */ /* 0x000fe40000004100 */
[C---:B------:R-:W-:Y:S01]  /*10a60*/  FFMA.FTZ R28, R24.reuse, R9, -R5 ;  /* 0x00000009181c7223 */ /* 0x040fe20000010805 */
[--C-:B------:R-:W-:Y:S02]  /*10a70*/  HADD2.F32 R25, -RZ, R7.reuse.H0_H0 ;  /* 0x20000007ff197230 */ /* 0x100fe40000004100 */
[----:B------:R-:W-:Y:S01]  /*10a80*/  FMUL.FTZ R30, R29, R70 ;  /* 0x000000461d1e7220 */ /* 0x000fe20000410000 */
[----:B------:R-:W-:Y:S02]  /*10a90*/  HADD2.F32 R7, -RZ, R7.H1_H1 ;  /* 0x30000007ff077230 */ /* 0x000fe40000004100 */
[----:B------:R-:W-:Y:S01]  /*10aa0*/  FFMA.FTZ R24, R24, R27, R15 ;  /* 0x0000001b18187223 */ /* 0x000fe2000001000f */
[C---:B------:R-:W-:Y:S01]  /*10ab0*/  FMUL.FTZ R32, R11.reuse, R26 ;  /* 0x0000001a0b207220 */ /* 0x040fe20000410000 */
[----:B------:R-:W-:Y:S01]  /*10ac0*/  FMUL.FTZ R38, R11, R14 ;  /* 0x0000000e0b267220 */ /* 0x000fe20000410000 */
[----:B------:R-:W-:Y:S01]  /*10ad0*/  FMUL.FTZ R29, R29, R80 ;  /* 0x000000501d1d7220 */ /* 0x000fe20000410000 */
[----:B------:R-:W-:-:S02]  /*10ae0*/  HADD2.F32 R11, -RZ, R40.H0_H0 ;  /* 0x20000028ff0b7230 */ /* 0x000fc40000004100 */
[C---:B------:R-:W-:Y:S01]  /*10af0*/  FFMA.FTZ R30, R25.reuse, R80, -R30 ;  /* 0x00000050191e7223 */ /* 0x040fe2000001081e */
[----:B------:R-:W-:Y:S02]  /*10b00*/  HADD2.F32 R15, -RZ, R39.H0_H0 ;  /* 0x20000027ff0f7230 */ /* 0x000fe40000004100 */
[----:B------:R-:W-:Y:S01]  /*10b10*/  FFMA.FTZ R29, R25, R70, R29 ;  /* 0x00000046191d7223 */ /* 0x000fe2000001001d */
[----:B------:R-:W-:Y:S02]  /*10b20*/  HADD2.F32 R5, -RZ, R60.H0_H0 ;  /* 0x2000003cff057230 */ /* 0x000fe40000004100 */
[C---:B------:R-:W-:Y:S01]  /*10b30*/  FFMA.FTZ R27, R7.reuse, R14, -R32 ;  /* 0x0000000e071b7223 */ /* 0x040fe20000010820 */
[----:B------:R-:W-:Y:S02]  /*10b40*/  HADD2.F32 R9, -RZ, R41.H0_H0 ;  /* 0x20000029ff097230 */ /* 0x000fe40000004100 */
[----:B------:R-:W-:Y:S01]  /*10b50*/  FFMA.FTZ R38, R7, R26, R38 ;  /* 0x0000001a07267223 */ /* 0x000fe20000010026 */
[----:B------:R-:W-:-:S02]  /*10b60*/  HADD2.F32 R4, -RZ, R4.H1_H1 ;  /* 0x30000004ff047230 */ /* 0x000fc40000004100 */
[----:B------:R-:W-:Y:S01]  /*10b70*/  FMUL.FTZ R7, R8, R11 ;  /* 0x0000000b08077220 */ /* 0x000fe20000410000 */
[----:B------:R-:W-:Y:S02]  /*10b80*/  HADD2.F32 R6, -RZ, R6.H1_H1 ;  /* 0x30000006ff067230 */ /* 0x000fe40000004100 */
[----:B------:R-:W-:Y:S01]  /*10b90*/  FMUL.FTZ R25, R10, R15 ;  /* 0x0000000f0a197220 */ /* 0x000fe20000410000 */
[----:B------:R-:W-:Y:S01]  /*10ba0*/  FMUL.FTZ R14, R8, R5 ;  /* 0x00000005080e7220 */ /* 0x000fe20000410000 */
        /* <DEDUP_REMOVED lines=15> */
.L_x_2376:
[----:B------:R-:W-:Y:S05]  /*10ca0*/  BSYNC B1 ;  /* 0x0000000000017941 */ /* 0x000fea0003800000 */
.L_x_2375:
[----:B------:R-:W-:Y:S04]  /*10cb0*/  BSSY B1, `(.L_x_2377) ;  /* 0x0000061000017945 */ /* 0x000fe80003800000 */
[----:B------:R-:W-:Y:S05]  /*10cc0*/  @P1 BRA `(.L_x_2378) ;  /* 0x00000004007c1947 */ /* 0x000fea0003800000 */
[----:B------:R-:W5:Y:S01]  /*10cd0*/  LDL R52, [R1+0x54] ;  /* 0x0000540001347983 */ /* 0x000f620000100800 */
[----:B-1234-:R-:W-:Y:S01]  /*10ce0*/  LEA.HI R4, R13, R236, RZ, 0x1d ;  /* 0x000000ec0d047211 */ /* 0x01efe200078fe8ff */
[----:B------:R-:W-:Y:S01]  /*10cf0*/  HADD2.F32 R31, -RZ, R72.H1_H1 ;  /* 0x30000048ff1f7230 */ /* 0x000fe20000004100 */
        /* <DEDUP_REMOVED lines=13> */
[----:B------:R-:W-:Y:S01]  /*10dd0*/  SHF.R.U64 R42, R58, 0x10, R59 ;  /* 0x000000103a2a7819 */ /* 0x000fe2000000123b */
[----:B------:R-:W-:Y:S01]  /*10de0*/  HADD2.F32 R30, -RZ, R30.H0_H0 ;  /* 0x2000001eff1e7230 */ /* 0x000fe20000004100 */
[----:B------:R-:W-:-:S02]  /*10df0*/  IADD3 R9, R9, R8, R218 ;  /* 0x0000000809097210 */ /* 0x000fc40007ffe0da */
[----:B------:R-:W-:Y:S02]  /*10e00*/  SHF.R.U64 R40, R46, 0x10, R47 ;  /* 0x000000102e287819 */ /* 0x000fe4000000122f */
[----:B------:R-:W-:Y:S01]  /*10e10*/  SHF.R.U32.HI R58, RZ, 0x10, R59 ;  /* 0x00000010ff3a7819 */ /* 0x000fe2000001163b */
[----:B------:R-:W-:Y:S01]  /*10e20*/  IMAD R12, R9, 0x2, R18 ;  /* 0x00000002090c7824 */ /* 0x000fe200078e0212 */
[----:B------:R-:W-:Y:S02]  /*10e30*/  SHF.R.U32.HI R46, RZ, 0x10, R47 ;  /* 0x00000010ff2e7819 */ /* 0x000fe4000001162f */
[----:B------:R-:W-:Y:S02]  /*10e40*/  SHF.R.U64 R41, R44, 0x10, R45 ;  /* 0x000000102c297819 */ /* 0x000fe4000000122d */
[----:B------:R-:W0:Y:S02]  /*10e50*/  LDS.128 R8, [R12+0x15400] ;  /* 0x015400000c087984 */ /* 0x000e240000000c00 */
[----:B0-----:R-:W-:-:S02]  /*10e60*/  HADD2.F32 R26, -RZ, R9.H0_H0 ;  /* 0x20000009ff1a7230 */ /* 0x001fc40000004100 */
[----:B------:R-:W-:Y:S02]  /*10e70*/  HADD2.F32 R27, -RZ, R9.H1_H1 ;  /* 0x30000009ff1b7230 */ /* 0x000fe40000004100 */
[----:B------:R-:W-:Y:S02]  /*10e80*/  HADD2.F32 R9, -RZ, R8.H0_H0 ;  /* 0x20000008ff097230 */ /* 0x000fe40000004100 */
[C---:B------:R-:W-:Y:S01]  /*10e90*/  FMUL.FTZ R35, R26.reuse, R33 ;  /* 0x000000211a237220 */ /* 0x040fe20000410000 */
[----:B------:R-:W-:Y:S01]  /*10ea0*/  FMUL.FTZ R37, R26, R31 ;  /* 0x0000001f1a257220 */ /* 0x000fe20000410000 */
[----:B------:R-:W-:Y:S02]  /*10eb0*/  HADD2.F32 R26, -RZ, R56.H0_H0 ;  /* 0x20000038ff1a7230 */ /* 0x000fe40000004100 */
[----:B------:R-:W-:Y:S01]  /*10ec0*/  FMUL.FTZ R32, R27, R30 ;  /* 0x0000001e1b207220 */ /* 0x000fe20000410000 */
[----:B------:R-:W-:Y:S02]  /*10ed0*/  HADD2.F32 R28, -RZ, R10.H0_H0 ;  /* 0x2000000aff1c7230 */ /* 0x000fe40000004100 */
[----:B------:R-:W-:-:S02]  /*10ee0*/  HADD2.F32 R29, -RZ, R11.H0_H0 ;  /* 0x2000000bff1d7230 */ /* 0x000fc40000004100 */
[----:B------:R-:W-:Y:S01]  /*10ef0*/  FMUL.FTZ R34, R27, R26 ;  /* 0x0000001a1b227220 */ /* 0x000fe20000410000 */
[----:B------:R-:W-:Y:S02]  /*10f00*/  HADD2.F32 R27, -RZ, R71.H0_H0 ;  /* 0x20000047ff1b7230 */ /* 0x000fe40000004100 */
[----:B------:R-:W-:Y:S02]  /*10f10*/  HADD2.F32 R11, -RZ, R11.H1_H1 ;  /* 0x3000000bff0b7230 */ /* 0x000fe40000004100 */
[----:B------:R-:W-:Y:S02]  /*10f20*/  HADD2.F32 R8, -RZ, R8.H1_H1 ;  /* 0x30000008ff087230 */ /* 0x000fe40000004100 */
[----:B------:R-:W-:Y:S01]  /*10f30*/  HADD2.F32 R10, -RZ, R10.H1_H1 ;  /* 0x3000000aff0a7230 */ /* 0x000fe20000004100 */
[----:B-----5:R-:W0:Y:S02]  /*10f40*/  LDS.128 R4, [R52] ;  /* 0x0000000034047984 */ /* 0x020e240000000c00 */
[----:B0-----:R-:W-:-:S02]  /*10f50*/  HADD2.F32 R14, -RZ, R5.H0_H0 ;  /* 0x20000005ff0e7230 */ /* 0x001fc40000004100 */
[----:B------:R-:W-:Y:S02]  /*10f60*/  HADD2.F32 R15, -RZ, R5.H1_H1 ;  /* 0x30000005ff0f7230 */ /* 0x000fe40000004100 */
[----:B------:R-:W-:Y:S02]  /*10f70*/  HADD2.F32 R5, -RZ, R4.H0_H0 ;  /* 0x20000004ff057230 */ /* 0x000fe40000004100 */
[C---:B------:R-:W-:Y:S01]  /*10f80*/  FFMA.FTZ R35, R14.reuse, R31, -R35 ;  /* 0x0000001f0e237223 */ /* 0x040fe20000010823 */
[----:B------:R-:W-:Y:S01]  /*10f90*/  FFMA.FTZ R37, R14, R33, R37 ;  /* 0x000000210e257223 */ /* 0x000fe20000010025 */
[C---:B------:R-:W-:Y:S01]  /*10fa0*/  FMUL.FTZ R14, R9.reuse, R68 ;  /* 0x00000044090e7220 */ /* 0x040fe20000410000 */
[----:B------:R-:W-:Y:S01]  /*10fb0*/  FMUL.FTZ R31, R9, R72 ;  /* 0x00000048091f7220 */ /* 0x000fe20000410000 */
[C---:B------:R-:W-:Y:S01]  /*10fc0*/  FFMA.FTZ R34, R15.reuse, R30, R34 ;  /* 0x0000001e0f227223 */ /* 0x040fe20000010022 */
[----:B------:R-:W-:Y:S02]  /*10fd0*/  HADD2.F32 R9, -RZ, R73.H0_H0 ;  /* 0x20000049ff097230 */ /* 0x000fe40000004100 */
[----:B------:R-:W-:Y:S01]  /*10fe0*/  FFMA.FTZ R32, R15, R26, -R32 ;  /* 0x0000001a0f207223 */ /* 0x000fe20000010820 */
[----:B------:R-:W-:-:S02]  /*10ff0*/  HADD2.F32 R30, -RZ, R71.H1_H1 ;  /* 0x30000047ff1e7230 */ /* 0x000fc40000004100 */
[C---:B------:R-:W-:Y:S01]  /*11000*/  FFMA.FTZ R72, R5.reuse, R72, -R14 ;  /* 0x0000004805487223 */ /* 0x040fe2000001080e */
[----:B------:R-:W-:Y:S01]  /*11010*/  FFMA.FTZ R31, R5, R68, R31 ;  /* 0x00000044051f7223 */ /* 0x000fe2000001001f */
[----:B------:R-:W-:Y:S02]  /*11020*/  HADD2.F32 R24, -RZ, R6.H0_H0 ;  /* 0x20000006ff187230 */ /* 0x000fe40000004100 */
[C---:B------:R-:W-:Y:S01]  /*11030*/  FMUL.FTZ R5, R28.reuse, R27 ;  /* 0x0000001b1c057220 */ /* 0x040fe20000410000 */
[----:B------:R-:W-:Y:S02]  /*11040*/  HADD2.F32 R25, -RZ, R7.H0_H0 ;  /* 0x20000007ff197230 */ /* 0x000fe40000004100 */
        /* <DEDUP_REMOVED lines=8> */
[----:B------:R-:W-:Y:S02]  /*110d0*/  HADD2.F32 R7, -RZ, R7.H1_H1 ;  /* 0x30000007ff077230 */ /* 0x000fe40000004100 */
[----:B------:R-:W-:Y:S01]  /*110e0*/  FFMA.FTZ R24, R24, R27, R15 ;  /* 0x0000001b18187223 */ /* 0x000fe2000001000f */
[C---:B------:R-:W-:Y:S01]  /*110f0*/  FMUL.FTZ R38, R11.reuse, R28 ;  /* 0x0000001c0b267220 */ /* 0x040fe20000410000 */
[----:B------:R-:W-:Y:S01]  /*11100*/  FMUL.FTZ R14, R11, R26 ;  /* 0x0000001a0b0e7220 */ /* 0x000fe20000410000 */
[----:B------:R-:W-:-:S02]  /*11110*/  HADD2.F32 R11, -RZ, R41.H0_H0 ;  /* 0x20000029ff0b7230 */ /* 0x000fc40000004100 */
[----:B------:R-:W-:Y:S01]  /*11120*/  FFMA.FTZ R29, R25, R30, R29 ;  /* 0x0000001e191d7223 */ /* 0x000fe2000001001d */
[----:B------:R-:W-:Y:S02]  /*11130*/  HADD2.F32 R15, -RZ, R40.H0_H0 ;  /* 0x20000028ff0f7230 */ /* 0x000fe40000004100 */
[C---:B------:R-:W-:Y:S01]  /*11140*/  FFMA.FTZ R39, R7.reuse, R26, -R38 ;  /* 0x0000001a07277223 */ /* 0x040fe20000010826 */
[----:B------:R-:W-:Y:S02]  /*11150*/  HADD2.F32 R5, -RZ, R43.H0_H0 ;  /* 0x2000002bff057230 */ /* 0x000fe40000004100 */
[----:B------:R-:W-:Y:S01]  /*11160*/  FFMA.FTZ R28, R7, R28, R14 ;  /* 0x0000001c071c7223 */ /* 0x000fe2000001000e */
[----:B------:R-:W-:Y:S02]  /*11170*/  HADD2.F32 R9, -RZ, R42.H0_H0 ;  /* 0x2000002aff097230 */ /* 0x000fe40000004100 */
[----:B------:R-:W-:Y:S01]  /*11180*/  FMUL.FTZ R7, R8, R11 ;  /* 0x0000000b08077220 */ /* 0x000fe20000410000 */
[----:B------:R-:W-:-:S02]  /*11190*/  HADD2.F32 R4, -RZ, R4.H1_H1 ;  /* 0x30000004ff047230 */ /* 0x000fc40000004100 */
        /* <DEDUP_REMOVED lines=18> */
.L_x_2378:
[----:B------:R-:W-:Y:S05]  /*112c0*/  BSYNC B1 ;  /* 0x0000000000017941 */ /* 0x000fea0003800000 */
.L_x_2377:
[----:B------:R-:W-:Y:S05]  /*112d0*/  @P2 BRA `(.L_x_2344) ;  /* 0x0000000400802947 */ /* 0x000fea0003800000 */
[----:B01234-:R-:W2:Y:S04]  /*112e0*/  LDL R4, [R1+0x5c] ;  /* 0x00005c0001047983 */ /* 0x01fea80000100800 */
[----:B------:R-:W3:Y:S01]  /*112f0*/  LDL R39, [R1+0x50] ;  /* 0x0000500001277983 */ /* 0x000ee20000100800 */
[----:B------:R-:W-:Y:S01]  /*11300*/  HADD2.F32 R32, -RZ, R0.H1_H1 ;  /* 0x30000000ff207230 */ /* 0x000fe20000004100 */
[--C-:B------:R-:W-:Y:S01]  /*11310*/  SHF.R.U64 R38, R64, 0x10, R65.reuse ;  /* 0x0000001040267819 */ /* 0x100fe20000001241 */
[--C-:B------:R-:W-:Y:S01]  /*11320*/  HADD2.F32 R30, -RZ, R20.reuse.H1_H1 ;  /* 0x30000014ff1e7230 */ /* 0x100fe20000004100 */
[----:B------:R-:W-:Y:S01]  /*11330*/  SHF.R.U32.HI R64, RZ, 0x10, R65 ;  /* 0x00000010ff407819 */ /* 0x000fe20000011641 */
[----:B------:R-:W-:Y:S01]  /*11340*/  HADD2.F32 R20, -RZ, R20.H0_H0 ;  /* 0x20000014ff147230 */ /* 0x000fe20000004100 */
[----:B------:R-:W-:-:S02]  /*11350*/  SHF.R.U32.HI R29, RZ, 0x10, R49 ;  /* 0x00000010ff1d7819 */ /* 0x000fc40000011631 */
[----:B------:R-:W-:Y:S02]  /*11360*/  SHF.R.U64 R37, R66, 0x10, R67 ;  /* 0x0000001042257819 */ /* 0x000fe40000001243 */
[----:B------:R-:W-:Y:S01]  /*11370*/  SHF.R.U64 R33, R50, 0x10, R51 ;  /* 0x0000001032217819 */ /* 0x000fe20000001233 */
[----:B------:R-:W-:Y:S01]  /*11380*/  HADD2.F32 R29, -RZ, R29.H0_H0 ;  /* 0x2000001dff1d7230 */ /* 0x000fe20000004100 */
[----:B------:R-:W-:Y:S02]  /*11390*/  SHF.R.U32.HI R66, RZ, 0x10, R67 ;  /* 0x00000010ff427819 */ /* 0x000fe40000011643 */
[----:B------:R-:W-:Y:S02]  /*113a0*/  SHF.R.U32.HI R50, RZ, 0x10, R51 ;  /* 0x00000010ff327819 */ /* 0x000fe40000011633 */
[----:B------:R-:W-:Y:S02]  /*113b0*/  SHF.R.U64 R35, R48, 0x10, R49 ;  /* 0x0000001030237819 */ /* 0x000fe40000001231 */
[----:B--2---:R-:W-:-:S04]  /*113c0*/  LEA.HI R13, R13, R4, RZ, 0x1d ;  /* 0x000000040d0d7211 */ /* 0x004fc800078fe8ff */
[----:B------:R-:W-:Y:S01]  /*113d0*/  SHF.R.S32.HI R4, RZ, 0x1f, R13 ;  /* 0x0000001fff047819 */ /* 0x000fe2000001140d */
[----:B------:R-:W-:-:S03]  /*113e0*/  IMAD.SHL.U32 R5, R13, 0x8, RZ ;  /* 0x000000080d057824 */ /* 0x000fc600078e00ff */
[----:B------:R-:W-:Y:S02]  /*113f0*/  LEA.HI R13, R4, R13, RZ, 0x3 ;  /* 0x0000000d040d7211 */ /* 0x000fe400078f18ff */
[----:B------:R-:W-:Y:S02]  /*11400*/  LOP3.LUT R4, R210, 0x38, R5, 0xf8, !PT ;  /* 0x00000038d2047812 */ /* 0x000fe400078ef805 */
[----:B------:R-:W-:Y:S02]  /*11410*/  SHF.L.U32 R13, R13, 0xa, RZ ;  /* 0x0000000a0d0d7819 */ /* 0x000fe400000006ff */
[----:B------:R-:W-:Y:S02]  /*11420*/  LOP3.LUT R9, R4, R61, RZ, 0x3c, !PT ;  /* 0x0000003d04097212 */ /* 0x000fe400078e3cff */
[----:B------:R-:W-:Y:S01]  /*11430*/  LOP3.LUT R13, R13, 0x7fffe000, RZ, 0xc0, !PT ;  /* 0x7fffe0000d0d7812 */ /* 0x000fe200078ec0ff */
[----:B---3--:R-:W0:Y:S03]  /*11440*/  LDS.128 R4, [R39] ;  /* 0x0000000027047984 */ /* 0x008e260000000c00 */
[----:B------:R-:W-:-:S05]  /*11450*/  IADD3 R9, R9, R13, R218 ;  /* 0x0000000d09097210 */ /* 0x000fca0007ffe0da */
[----:B------:R-:W-:-:S05]  /*11460*/  IMAD R12, R9, 0x2, R18 ;  /* 0x00000002090c7824 */ /* 0x000fca00078e0212 */
        /* <DEDUP_REMOVED lines=16> */
[----:B------:R-:W-:Y:S02]  /*11570*/  HADD2.F32 R30, -RZ, R0.H0_H0 ;  /* 0x20000000ff1e7230 */ /* 0x000fe40000004100 */
[----:B------:R-:W-:Y:S01]  /*11580*/  FFMA.FTZ R36, R13, R32, R36 ;  /* 0x000000200d247223 */ /* 0x000fe20000010024 */
[-C--:B------:R-:W-:Y:S01]  /*11590*/  FMUL.FTZ R13, R26, R25.reuse ;  /* 0x000000191a0d7220 */ /* 0x080fe20000410000 */
[----:B------:R-:W-:Y:S02]  /*115a0*/  HADD2.F32 R27, -RZ, R10.H0_H0 ;  /* 0x2000000aff1b7230 */ /* 0x000fe40000004100 */
[----:B------:R-:W-:Y:S01]  /*115b0*/  FFMA.FTZ R31, R14, R25, -R31 ;  /* 0x000000190e1f7223 */ /* 0x000fe2000001081f */
[----:B------:R-:W-:Y:S01]  /*115c0*/  FMUL.FTZ R0, R9, R30 ;  /* 0x0000001e09007220 */ /* 0x000fe20000410000 */
[----:B------:R-:W-:-:S02]  /*115d0*/  HADD2.F32 R26, -RZ, R3.H0_H0 ;  /* 0x20000003ff1a7230 */ /* 0x000fc40000004100 */
[-C--:B------:R-:W-:Y:S01]  /*115e0*/  FMUL.FTZ R9, R9, R20.reuse ;  /* 0x0000001409097220 */ /* 0x080fe20000410000 */
[----:B------:R-:W-:Y:S02]  /*115f0*/  HADD2.F32 R28, -RZ, R11.H0_H0 ;  /* 0x2000000bff1c7230 */ /* 0x000fe40000004100 */
[----:B------:R-:W-:Y:S01]  /*11600*/  FFMA.FTZ R20, R5, R20, -R0 ;  /* 0x0000001405147223 */ /* 0x000fe20000010800 */
[----:B------:R-:W-:Y:S01]  /*11610*/  FFMA.FTZ R29, R14, R29, R13 ;  /* 0x0000001d0e1d7223 */ /* 0x000fe2000001000d */
        /* <DEDUP_REMOVED lines=21> */
[----:B------:R-:W-:Y:S01]  /*11770*/  FFMA.FTZ R27, R7, R14, R24 ;  /* 0x0000000e071b7223 */ /* 0x000fe20000010018 */
[----:B------:R-:W-:Y:S02]  /*11780*/  HADD2.F32 R11, -RZ, R33.H0_H0 ;  /* 0x20000021ff0b7230 */ /* 0x000fe40000004100 */
        /* <DEDUP_REMOVED lines=21> */
.L_x_2344:
[----:B------:R-:W-:Y:S05]  /*118e0*/  BSYNC B0 ;  /* 0x0000000000007941 */ /* 0x000fea0003800000 */
.L_x_2316:
        /* <DEDUP_REMOVED lines=8> */
.L_x_2314:
[----:B------:R-:W5:Y:S02]  /*11970*/  LDL R0, [R1+0x4c] ;  /* 0x00004c0001007983 */ /* 0x000f640000100800 */
[----:B-----5:R-:W-:-:S13]  /*11980*/  R2UR UR4, R0 ;  /* 0x00000000000472ca */ /* 0x020fda00000e0000 */
[----:B------:R-:W-:-:S05]  /*11990*/  IMAD.U32 R0, RZ, RZ, UR4 ;  /* 0x00000004ff007e24 */ /* 0x000fca000f8e00ff */
[----:B------:R-:W-:-:S13]  /*119a0*/  ISETP.NE.AND P0, PT, R0, 0x3, PT ;  /* 0x000000030000780c */ /* 0x000fda0003f05270 */
[----:B------:R-:W-:Y:S05]  /*119b0*/  @!P0 BRA `(.L_x_2379) ;  /* 0x0000000000048947 */ /* 0x000fea0003800000 */
[----:B------:R-:W-:Y:S01]  /*119c0*/  BPT.TRAP 0x1 ;  /* 0x000000040000795c */ /* 0x000fe20000300000 */
.L_x_2379:
[----:B01234-:R-:W-:Y:S01]  /*119d0*/  IMAD R6, R205, 0x8, R18 ;  /* 0x00000008cd067824 */ /* 0x01ffe200078e0212 */
[----:B------:R-:W-:-:S04]  /*119e0*/  SHF.L.U32 R3, R208, 0x1f, RZ ;  /* 0x0000001fd0037819 */ /* 0x000fc800000006ff */
[----:B------:R0:W1:Y:S01]  /*119f0*/  SYNCS.PHASECHK.TRANS64.TRYWAIT P2, [R6+URZ+0x36830], R3 ;  /* 0x03683003060075a7 */ /* 0x000062000804017f */
[----:B------:R-:W-:Y:S05]  /*11a00*/  @!P0 BRA `(.L_x_2380) ;  /* 0x0000000000048947 */ /* 0x000fea0003800000 */
[----:B------:R-:W-:Y:S01]  /*11a10*/  BPT.TRAP 0x1 ;  /* 0x000000040000795c */ /* 0x000fe20000300000 */
.L_x_2380:
[----:B------:R-:W2:Y:S01]  /*11a20*/  S2R R0, SR_TID.X ;  /* 0x0000000000007919 */ /* 0x000ea20000002100 */
[----:B------:R-:W-:Y:S02]  /*11a30*/  MOV R119, RZ ;  /* 0x000000ff00777202 */ /* 0x000fe40000000f00 */
[----:B--2---:R-:W-:-:S04]  /*11a40*/  LOP3.LUT R0, R0, 0x7f, RZ, 0xc0, !PT ;  /* 0x0000007f00007812 */ /* 0x004fc800078ec0ff */
[----:B------:R-:W-:Y:S01]  /*11a50*/  ISETP.NE.AND P1, PT, R0, RZ, PT ;  /* 0x000000ff0000720c */ /* 0x000fe20003f25270 */
[----:B-1----:R-:W-:-:S12]  /*11a60*/  @P2 BRA `(.L_x_2381) ;  /* 0x0000000000082947 */ /* 0x002fd80003800000 */
[----:B------:R-:W1:Y:S02]  /*11a70*/  SYNCS.PHASECHK.TRANS64.TRYWAIT P2, [R6+URZ+0x36830], R3 ;  /* 0x03683003060075a7 */ /* 0x000e64000804017f */
[----:B-1----:R-:W-:Y:S05]  /*11a80*/  @!P2 BRA `(.L_x_2382) ;  /* 0x0000019800b8a947 */ /* 0x002fea0003800000 */
.L_x_2381:
[----:B------:R-:W-:Y:S05]  /*11a90*/  WARPSYNC.ALL ;  /* 0x0000000000007948 */ /* 0x000fea0003800000 */
[----:B------:R-:W-:Y:S01]  /*11aa0*/  VIADD R0, R18, 0x21400 ;  /* 0x0002140012007836 */ /* 0x000fe20000000000 */
[----:B------:R-:W-:Y:S01]  /*11ab0*/  R2UR UR20, R2 ;  /* 0x00000000021472ca */ /* 0x000fe200000e0000 */
[----:B01----:R-:W-:Y:S01]  /*11ac0*/  IMAD.MOV.U32 R3, RZ, RZ, 0x40000040 ;  /* 0x40000040ff037424 */ /* 0x003fe200078e00ff */
[----:B------:R-:W-:Y:S01]  /*11ad0*/  WARPGROUP.ARRIVE ;  /* 0x00000000000079c5 */ /* 0x000fe20000000000 */
[----:B------:R-:W-:Y:S01]  /*11ae0*/  UMOV UR9, 0x40000040 ;  /* 0x4000004000097882 */ /* 0x000fe20000000000 */
[----:B------:R-:W-:Y:S01]  /*11af0*/  SHF.R.U32.HI R0, RZ, 0x4, R0 ;  /* 0x00000004ff007819 */ /* 0x000fe20000011600 */
[----:B------:R-:W-:Y:S01]  /*11b00*/  UMOV UR17, UR9 ;  /* 0x0000000900117c82 */ /* 0x000fe20008000000 */
[----:B------:R-:W-:Y:S01]  /*11b10*/  R2UR UR11, R3 ;  /* 0x00000000030b72ca */ /* 0x000fe200000e0000 */
[----:B------:R-:W-:Y:S01]  /*11b20*/  UMOV UR5, UR17 ;  /* 0x0000001100057c82 */ /* 0x000fe20008000000 */
[----:B------:R-:W-:Y:S01]  /*11b30*/  LOP3.LUT R0, R0, 0x3fff, RZ, 0xc0, !PT ;  /* 0x00003fff00007812 */ /* 0x000fe200078ec0ff */
[----:B------:R-:W-:Y:S01]  /*11b40*/  IMAD.U32 R11, RZ, RZ, UR9 ;  /* 0x00000009ff0b7e24 */ /* 0x000fe2000f8e00ff */
[----:B------:R-:W-:Y:S01]  /*11b50*/  MOV R5, 0x40000040 ;  /* 0x4000004000057802 */ /* 0x000fe20000000f00 */
[----:B------:R-:W-:Y:S01]  /*11b60*/  IMAD.MOV.U32 R9, RZ, RZ, 0x40000040 ;  /* 0x40000040ff097424 */ /* 0x000fe200078e00ff */
[----:B------:R-:W-:Y:S01]  /*11b70*/  LOP3.LUT R212, R0, 0x10000, RZ, 0xfc, !PT ;  /* 0x0001000000d47812 */ /* 0x000fe200078efcff */
[----:B------:R-:W-:Y:S01]  /*11b80*/  ULOP3.LUT UR20, UR20, 0x10000, URZ, 0xfc, !UPT ;  /* 0x0001000014147892 */ /* 0x000fe2000f8efc3f */
[----:B------:R-:W-:Y:S01]  /*11b90*/  R2UR UR7, R5 ;  /* 0x00000000050772ca */ /* 0x000fe200000e0000 */
[----:B------:R-:W-:Y:S01]  /*11ba0*/  UMOV UR13, UR17 ;  /* 0x00000011000d7c82 */ /* 0x000fe20008000000 */
[----:B------:R-:W-:Y:S01]  /*11bb0*/  MOV R5, 0x40000040 ;  /* 0x4000004000057802 */ /* 0x000fe20000000f00 */
[----:B------:R-:W-:Y:S01]  /*11bc0*/  IMAD R2, R205, 0xa80, R212 ;  /* 0x00000a80cd027824 */ /* 0x000fe200078e02d4 */
[----:B------:R-:W-:Y:S01]  /*11bd0*/  R2UR UR15, R9 ;  /* 0x00000000090f72ca */ /* 0x000fe200000e0000 */
[----:B------:R-:W-:Y:S01]  /*11be0*/  IMAD.MOV.U32 R9, RZ, RZ, 0x40000040 ;  /* 0x40000040ff097424 */ /* 0x000fe200078e00ff */
[----:B------:R-:W-:Y:S01]  /*11bf0*/  UMOV UR8, UR20 ;  /* 0x0000001400087c82 */ /* 0x000fe20008000000 */
[C---:B------:R-:W-:Y:S01]  /*11c00*/  VIADD R4, R2.reuse, 0x80 ;  /* 0x0000008002047836 */ /* 0x040fe20000000000 */
[----:B------:R-:W-:Y:S01]  /*11c10*/  R2UR UR10, R2 ;  /* 0x00000000020a72ca */ /* 0x000fe200000e0000 */
[----:B------:R-:W-:Y:S01]  /*11c20*/  UMOV UR16, UR8 ;  /* 0x0000000800107c82 */ /* 0x000fe20008000000 */
[----:B------:R-:W-:Y:S01]  /*11c30*/  IMAD.U32 R10, RZ, RZ, UR8 ;  /* 0x00000008ff0a7e24 */ /* 0x000fe2000f8e00ff */
[----:B------:R-:W-:Y:S01]  /*11c40*/  UMOV UR4, UR16 ;  /* 0x0000001000047c82 */ /* 0x000fe20008000000 */
[----:B------:R-:W-:Y:S01]  /*11c50*/  R2UR UR6, R4 ;  /* 0x00000000040672ca */ /* 0x000fe200000e0000 */
[C---:B------:R-:W-:Y:S01]  /*11c60*/  VIADD R4, R2.reuse, 0x100 ;  /* 0x0000010002047836 */ /* 0x040fe20000000000 */
[----:B------:R-:W-:Y:S01]  /*11c70*/  UMOV UR12, UR16 ;  /* 0x00000010000c7c82 */ /* 0x000fe20008000000 */
[----:B------:R-:W-:Y:S01]  /*11c80*/  VIADD R8, R2, 0x200 ;  /* 0x0000020002087836 */ /* 0x000fe20000000000 */
[----:B------:R-:W-:Y:S01]  /*11c90*/  R2UR UR19, R9 ;  /* 0x00000000091372ca */ /* 0x000fe200000e0000 */
[----:B------:R-:W-:Y:S01]  /*11ca0*/  UMOV UR25, 0x40000040 ;  /* 0x4000004000197882 */ /* 0x000fe20000000000 */
[----:B------:R-:W-:Y:S01]  /*11cb0*/  IMAD.MOV.U32 R9, RZ, RZ, 0x40000040 ;  /* 0x40000040ff097424 */ /* 0x000fe200078e00ff */
[----:B------:R-:W-:Y:S01]  /*11cc0*/  UMOV UR23, UR25 ;  /* 0x0000001900177c82 */ /* 0x000fe20008000000 */
[----:B------:R-:W-:Y:S01]  /*11cd0*/  R2UR UR14, R8 ;  /* 0x00000000080e72ca */ /* 0x000fe200000e0000 */
[----:B------:R-:W-:Y:S01]  /*11ce0*/  HGMMA.64x16x16.F32 R72, gdesc[UR8], RZ, !UPT, gsb0 ;  /* 0x00200000084879f0 */ /* 0x000fe2000c0008ff */
[----:B------:R-:W-:Y:S01]  /*11cf0*/  UMOV UR8, UR16 ;  /* 0x0000001000087c82 */ /* 0x000fe20008000000 */
[----:B------:R-:W-:Y:S01]  /*11d00*/  UMOV UR9, UR17 ;  /* 0x0000001100097c82 */ /* 0x000fe20008000000 */
[----:B------:R-:W-:Y:S01]  /*11d10*/  VIADD R8, R2, 0x300 ;  /* 0x0000030002087836 */ /* 0x000fe20000000000 */
[----:B------:R0:W-:Y:S01]  /*11d20*/  STL.64 [R1+0x38], R10 ;  /* 0x0000380a01007387 */ /* 0x0001e20000100a00 */
[----:B------:R-:W-:Y:S01]  /*11d30*/  UIADD3 UR52, UR20, 0x406, URZ ;  /* 0x0000040614347890 */ /* 0x000fe2000fffe03f */
[----:B------:R-:W-:Y:S01]  /*11d40*/  IMAD R0, R148, -0x70, R220 ;  /* 0xffffff9094007824 */ /* 0x000fe200078e02dc */
[----:B------:R-:W-:Y:S01]  /*11d50*/  UMOV UR53, 0x40000040 ;  /* 0x4000004000357882 */ /* 0x000fe20000000000 */
[----:B------:R-:W-:Y:S01]  /*11d60*/  R2UR UR18, R8 ;  /* 0x00000000081272ca */ /* 0x000fe200000e0000 */
[C---:B------:R-:W-:Y:S01]  /*11d70*/  VIADD R8, R2.reuse, 0x202 ;  /* 0x0000020202087836 */ /* 0x040fe20000000000 */
[----:B------:R-:W-:Y:S01]  /*11d80*/  UIADD3 UR48, UR20, 0x800, URZ ;  /* 0x0000080014307890 */ /* 0x000fe2000fffe03f */
[----:B------:R-:W-:Y:S01]  /*11d90*/  IMAD.MOV.U32 R13, RZ, RZ, 0x40000040 ;  /* 0x40000040ff0d7424 */ /* 0x000fe200078e00ff */
[----:B------:R-:W-:Y:S01]  /*11da0*/  UMOV UR49, 0x40000040 ;  /* 0x4000004000317882 */ /* 0x000fe20000000000 */
[----:B------:R-:W-:Y:S01]  /*11db0*/  UIADD3 UR44, UR20, 0x802, URZ ;  /* 0x00000802142c7890 */ /* 0x000fe2000fffe03f */
[----:B------:R-:W-:Y:S01]  /*11dc0*/  IADD3 R12, R2, 0x986, RZ ;  /* 0x00000986020c7810 */ /* 0x000fe20007ffe0ff */
[----:B------:R-:W-:Y:S01]  /*11dd0*/  UMOV UR45, 0x40000040 ;  /* 0x40000040002d7882 */ /* 0x000fe20000000000 */
[----:B0-----:R-:W-:Y:S01]  /*11de0*/  IMAD.U32 R11, RZ, RZ, UR25 ;  /* 0x00000019ff0b7e24 */ /* 0x001fe2000f8e00ff */
[----:B------:R-:W-:Y:S01]  /*11df0*/  UIADD3 UR40, UR20, 0x804, URZ ;  /* 0x0000080414287890 */ /* 0x000fe2000fffe03f */
[----:B------:R-:W-:Y:S01]  /*11e00*/  VIADD R3, R0, 0x70 ;  /* 0x0000007000037836 */ /* 0x000fe20000000000 */
[----:B------:R-:W-:Y:S01]  /*11e10*/  UMOV UR41, 0x40000040 ;  /* 0x4000004000297882 */ /* 0x000fe20000000000 */
[----:B------:R-:W-:Y:S01]  /*11e20*/  UIADD3 UR36, UR20, 0x806, URZ ;  /* 0x0000080614247890 */ /* 0x000fe2000fffe03f */
[----:B------:R-:W-:Y:S01]  /*11e30*/  @!P1 VIADD R6, R6, 0x36840 ;  /* 0x0003684006069836 */ /* 0x000fe20000000000 */
[----:B------:R-:W-:Y:S01]  /*11e40*/  UMOV UR37, 0x40000040 ;  /* 0x4000004000257882 */ /* 0x000fe20000000000 */
[----:B------:R-:W-:Y:S01]  /*11e50*/  BSSY B0, `(.L_x_2383) ;  /* 0x0000a50000007945 */ /* 0x000fe20003800000 */
[--C-:B------:R-:W-:Y:S01]  /*11e60*/  IMAD.MOV.U32 R118, RZ, RZ, R119.reuse ;  /* 0x000000ffff767224 */ /* 0x100fe200078e0077 */
[-C--:B------:R-:W-:Y:S01]  /*11e70*/  MOV R115, R119.reuse ;  /* 0x0000007700737202 */ /* 0x080fe20000000f00 */
[--C-:B------:R-:W-:Y:S01]  /*11e80*/  IMAD.MOV.U32 R117, RZ, RZ, R119.reuse ;  /* 0x000000ffff757224 */ /* 0x100fe200078e0077 */
[----:B------:R-:W-:Y:S01]  /*11e90*/  @!P1 PRMT R6, RZ, 0x654, R6 ;  /* 0x00000654ff069816 */ /* 0x000fe20000000006 */
        /* <DEDUP_REMOVED lines=15> */
[--C-:B------:R-:W-:Y:S01]  /*11f90*/  IMAD.MOV.U32 R101, RZ, RZ, R119.reuse ;  /* 0x000000ffff657224 */ /* 0x100fe200078e0077 */
[----:B------:R-:W-:Y:S02]  /*11fa0*/  WARPGROUP.DEPBAR.LE gsb0, 0x0 ;  /* 0x00008000000079c5 */ /* 0x000fe40000010000 */
[----:B------:R-:W-:Y:S01]  /*11fb0*/  WARPGROUP.ARRIVE ;  /* 0x00000000000079c5 */ /* 0x000fe20000000000 */
[--C-:B------:R-:W-:Y:S02]  /*11fc0*/  IMAD.MOV.U32 R100, RZ, RZ, R119.reuse ;  /* 0x000000ffff647224 */ /* 0x100fe400078e0077 */
[--C-:B------:R-:W-:Y:S02]  /*11fd0*/  IMAD.MOV.U32 R98, RZ, RZ, R119.reuse ;  /* 0x000000ffff627224 */ /* 0x100fe400078e0077 */
[----:B------:R-:W-:Y:S01]  /*11fe0*/  IMAD.MOV.U32 R96, RZ, RZ, R119 ;  /* 0x000000ffff607224 */ /* 0x000fe200078e0077 */
[----:B------:R-:W-:Y:S01]  /*11ff0*/  HGMMA.64x16x16.F32 R64, gdesc[UR4], RZ, !UPT, gsb0 ;  /* 0x00200000044079f0 */ /* 0x000fe2000c0008ff */
[----:B------:R-:W-:Y:S01]  /*12000*/  R2UR UR6, R4 ;  /* 0x00000000040672ca */ /* 0x000fe200000e0000 */
[----:B------:R-:W-:Y:S01]  /*12010*/  UMOV UR4, UR16 ;  /* 0x0000001000047c82 */ /* 0x000fe20008000000 */
[----:B------:R-:W-:Y:S01]  /*12020*/  R2UR UR7, R5 ;  /* 0x00000000050772ca */ /* 0x000fe200000e0000 */
[----:B------:R-:W-:Y:S01]  /*12030*/  UMOV UR5, UR17 ;  /* 0x0000001100057c82 */ /* 0x000fe20008000000 */
[----:B------:R-:W-:-:S02]  /*12040*/  VIADD R4, R2, 0x180 ;  /* 0x0000018002047836 */ /* 0x000fc40000000000 */
[----:B------:R-:W-:Y:S02]  /*12050*/  IMAD.MOV.U32 R5, RZ, RZ, 0x40000040 ;  /* 0x40000040ff057424 */ /* 0x000fe400078e00ff */
[--C-:B------:R-:W-:Y:S01]  /*12060*/  IMAD.MOV.U32 R94, RZ, RZ, R119.reuse ;  /* 0x000000ffff5e7224 */ /* 0x100fe200078e0077 */
[----:B------:R-:W-:Y:S01]  /*12070*/  R2UR UR10, R4 ;  /* 0x00000000040a72ca */ /* 0x000fe200000e0000 */
[--C-:B------:R-:W-:Y:S01]  /*12080*/  IMAD.MOV.U32 R92, RZ, RZ, R119.reuse ;  /* 0x000000ffff5c7224 */ /* 0x100fe200078e0077 */
[----:B------:R-:W-:Y:S01]  /*12090*/  R2UR UR11, R5 ;  /* 0x00000000050b72ca */ /* 0x000fe200000e0000 */
[----:B------:R-:W-:Y:S01]  /*120a0*/  IMAD.MOV.U32 R5, RZ, RZ, 0x40000040 ;  /* 0x40000040ff057424 */ /* 0x000fe200078e00ff */
[----:B------:R-:W-:Y:S01]  /*120b0*/  IADD3 R4, R2, 0x280, RZ ;  /* 0x0000028002047810 */ /* 0x000fe20007ffe0ff */
[--C-:B------:R-:W-:Y:S02]  /*120c0*/  IMAD.MOV.U32 R90, RZ, RZ, R119.reuse ;  /* 0x000000ffff5a7224 */ /* 0x100fe400078e0077 */
[----:B------:R-:W-:-:S02]  /*120d0*/  IMAD.MOV.U32 R88, RZ, RZ, R119 ;  /* 0x000000ffff587224 */ /* 0x000fc400078e0077 */
[--C-:B------:R-:W-:Y:S02]  /*120e0*/  IMAD.MOV.U32 R86, RZ, RZ, R119.reuse ;  /* 0x000000ffff567224 */ /* 0x100fe400078e0077 */
[--C-:B------:R-:W-:Y:S02]  /*120f0*/  IMAD.MOV.U32 R84, RZ, RZ, R119.reuse ;  /* 0x000000ffff547224 */ /* 0x100fe400078e0077 */
[--C-:B------:R-:W-:Y:S02]  /*12100*/  IMAD.MOV.U32 R82, RZ, RZ, R119.reuse ;  /* 0x000000ffff527224 */ /* 0x100fe400078e0077 */
[----:B------:R-:W-:Y:S01]  /*12110*/  IMAD.MOV.U32 R80, RZ, RZ, R119 ;  /* 0x000000ffff507224 */ /* 0x000fe200078e0077 */
        /* <DEDUP_REMOVED lines=9> */
[----:B------:R-:W-:Y:S01]  /*121b0*/  R2UR UR26, R4 ;  /* 0x00000000041a72ca */ /* 0x000fe200000e0000 */
[----:B------:R-:W-:Y:S01]  /*121c0*/  VIADD R4, R2, 0x82 ;  /* 0x0000008202047836 */ /* 0x000fe20000000000 */
[----:B------:R-:W-:Y:S02]  /*121d0*/  R2UR UR27, R5 ;  /* 0x00000000051b72ca */ /* 0x000fe400000e0000 */
[----:B------:R-:W-:Y:S01]  /*121e0*/  MOV R5, 0x40000040 ;  /* 0x4000004000057802 */ /* 0x000fe20000000f00 */
[----:B------:R-:W-:Y:S02]  /*121f0*/  WARPGROUP.DEPBAR.LE gsb0, 0x0 ;  /* 0x00008000000079c5 */ /* 0x000fe40000010000 */
[----:B------:R-:W-:-:S06]  /*12200*/  WARPGROUP.ARRIVE ;  /* 0x00000000000079c5 */ /* 0x000fcc0000000000 */
[----:B------:R-:W-:Y:S01]  /*12210*/  HGMMA.64x16x16.F32 R48, gdesc[UR8], RZ, !UPT, gsb0 ;  /* 0x00200000083079f0 */ /* 0x000fe2000c0008ff */
[----:B------:R-:W-:Y:S02]  /*12220*/  UMOV UR9, UR23 ;  /* 0x0000001700097c82 */ /* 0x000fe40008000000 */
[----:B------:R-:W-:Y:S02]  /*12230*/  WARPGROUP.DEPBAR.LE gsb0, 0x0 ;  /* 0x00008000000079c5 */ /* 0x000fe40000010000 */
[----:B------:R-:W-:-:S06]  /*12240*/  WARPGROUP.ARRIVE ;  /* 0x00000000000079c5 */ /* 0x000fcc0000000000 */
[----:B------:R-:W-:Y:S01]  /*12250*/  HGMMA.64x16x16.F32 R40, gdesc[UR12], RZ, !UPT, gsb0 ;  /* 0x002000000c2879f0 */ /* 0x000fe2000c0008ff */
[----:B------:R-:W-:Y:S02]  /*12260*/  UMOV UR13, UR23 ;  /* 0x00000017000d7c82 */ /* 0x000fe40008000000 */
[----:B------:R-:W-:Y:S02]  /*12270*/  WARPGROUP.DEPBAR.LE gsb0, 0x0 ;  /* 0x00008000000079c5 */ /* 0x000fe40000010000 */
[----:B------:R-:W-:-:S06]  /*12280*/  WARPGROUP.ARRIVE ;  /* 0x00000000000079c5 */ /* 0x000fcc0000000000 */
[----:B------:R-:W-:Y:S01]  /*12290*/  HGMMA.64x16x16.F32 R32, gdesc[UR4], RZ, !UPT, gsb0 ;  /* 0x00200000042079f0 */ /* 0x000fe2000c0008ff */
        /* <DEDUP_REMOVED lines=8> */
[----:B------:R-:W-:Y:S01]  /*12320*/  R2UR UR10, R4 ;  /* 0x00000000040a72ca */ /* 0x000fe200000e0000 */
[----:B------:R-:W-:Y:S01]  /*12330*/  UMOV UR4, UR22 ;  /* 0x0000001600047c82 */ /* 0x000fe20008000000 */
[----:B------:R-:W-:Y:S01]  /*12340*/  R2UR UR11, R5 ;  /* 0x00000000050b72ca */ /* 0x000fe200000e0000 */
[----:B------:R-:W-:Y:S01]  /*12350*/  UMOV UR8, UR22 ;  /* 0x0000001600087c82 */ /* 0x000fe20008000000 */
[----:B------:R-:W-:Y:S01]  /*12360*/  VIADD R4, R2, 0x182 ;  /* 0x0000018202047836 */ /* 0x000fe20000000000 */
[----:B------:R-:W-:Y:S01]  /*12370*/  UMOV UR12, UR22 ;  /* 0x00000016000c7c82 */ /* 0x000fe20008000000 */
[----:B------:R-:W-:-:S02]  /*12380*/  IMAD.MOV.U32 R5, RZ, RZ, 0x40000040 ;  /* 0x40000040ff057424 */ /* 0x000fc400078e00ff */
[----:B------:R-:W-:Y:S01]  /*12390*/  IMAD.U32 R10, RZ, RZ, UR24 ;  /* 0x00000018ff0a7e24 */ /* 0x000fe2000f8e00ff */
[----:B------:R-:W-:Y:S02]  /*123a0*/  R2UR UR14, R4 ;  /* 0x00000000040e72ca */ /* 0x000fe400000e0000 */
[----:B------:R-:W-:Y:S01]  /*123b0*/  R2UR UR15, R5 ;  /* 0x00000000050f72ca */ /* 0x000fe200000e0000 */
[----:B------:R-:W-:Y:S01]  /*123c0*/  IMAD.MOV.U32 R5, RZ, RZ, 0x40000040 ;  /* 0x40000040ff057424 */ /* 0x000fe200078e00ff */
[----:B------:R-:W-:Y:S01]  /*123d0*/  IADD3 R4, R2, 0x282, RZ ;  /* 0x0000028202047810 */ /* 0x000fe20007ffe0ff */
        /* <DEDUP_REMOVED lines=40> */
[----:B------:R-:W-:Y:S02]  /*12660*/  UMOV UR13, UR25 ;  /* 0x00000019000d7c82 */ /* 0x000fe40008000000 */
        /* <DEDUP_REMOVED lines=12> */
[----:B------:R-:W-:-:S04]  /*12730*/  UMOV UR4, UR12 ;  /* 0x0000000c00047c82 */ /* 0x000fc80008000000 */
[----:B------:R0:W-:Y:S01]  /*12740*/  STL.64 [R1+0x28], R10 ;  /* 0x0000280a01007387 */ /* 0x0001e20000100a00 */
[----:B------:R-:W-:Y:S02]  /*12750*/  WARPGROUP.DEPBAR.LE gsb0, 0x0 ;  /* 0x00008000000079c5 */ /* 0x000fe40000010000 */
[----:B------:R-:W-:-:S06]  /*12760*/  WARPGROUP.ARRIVE ;  /* 0x00000000000079c5 */ /* 0x000fcc0000000000 */
[----:B------:R-:W-:Y:S01]  /*12770*/  HGMMA.64x16x16.F32 R32, gdesc[UR16], R32, gsb0 ;  /* 0x00200000102079f0 */ /* 0x000fe20008000820 */
[----:B------:R-:W-:Y:S01]  /*12780*/  UMOV UR16, UR12 ;  /* 0x0000000c00107c82 */ /* 0x000fe20008000000 */
        /* <DEDUP_REMOVED lines=9> */
[----:B------:R-:W-:-:S03]  /*12820*/  IMAD.MOV.U32 R5, RZ, RZ, 0x40000040 ;  /* 0x40000040ff057424 */ /* 0x000fc600078e00ff */
[----:B------:R-:W-:Y:S02]  /*12830*/  R2UR UR18, R4 ;  /* 0x00000000041272ca */ /* 0x000fe400000e0000 */
[----:B------:R-:W-:Y:S01]  /*12840*/  R2UR UR19, R5 ;  /* 0x00000000051372ca */ /* 0x000fe200000e0000 */
[----:B------:R-:W-:Y:S01]  /*12850*/  IMAD.MOV.U32 R5, RZ, RZ, 0x40000040 ;  /* 0x40000040ff057424 */ /* 0x000fe200078e00ff */
[----:B------:R-:W-:Y:S01]  /*12860*/  IADD3 R4, R2, 0x284, RZ ;  /* 0x0000028402047810 */ /* 0x000fe20007ffe0ff */
[----:B------:R-:W-:Y:S02]  /*12870*/  WARPGROUP.DEPBAR.LE gsb0, 0x0 ;  /* 0x00008000000079c5 */ /* 0x000fe40000010000 */
[----:B------:R-:W-:-:S06]  /*12880*/  WARPGROUP.ARRIVE ;  /* 0x00000000000079c5 */ /* 0x000fcc0000000000 */
[----:B------:R-:W-:Y:S01]  /*12890*/  HGMMA.64x16x16.F32 R72, gdesc[UR24], R72, gsb0 ;  /* 0x00200000184879f0 */ /* 0x000fe20008000848 */
[----:B------:R-:W-:Y:S02]  /*128a0*/  UMOV UR25, 0x40000040 ;  /* 0x4000004000197882 */ /* 0x000fe40000000000 */
        /* <DEDUP_REMOVED lines=10> */
[----:B------:R-:W-:Y:S01]  /*12950*/  R2UR UR14, R8 ;  /* 0x00000000080e72ca */ /* 0x000fe200000e0000 */
[----:B------:R-:W-:Y:S01]  /*12960*/  VIADD R8, R2, 0x206 ;  /* 0x0000020602087836 */ /* 0x000fe20000000000 */
[----:B------:R-:W-:Y:S01]  /*12970*/  R2UR UR15, R9 ;  /* 0x00000000090f72ca */ /* 0x000fe200000e0000 */
        /* <DEDUP_REMOVED lines=16> */
[----:B------:R-:W-:Y:S03]  /*12a80*/  HGMMA.64x16x16.F32 R48, gdesc[UR16], R48, gsb0 ;  /* 0x00200000103079f0 */ /* 0x000fe60008000830 */
[----:B------:R-:W-:Y:S02]  /*12a90*/  WARPGROUP.DEPBAR.LE gsb0, 0x0 ;  /* 0x00008000000079c5 */ /* 0x000fe40000010000 */
[----:B------:R-:W-:-:S06]  /*12aa0*/  WARPGROUP.ARRIVE ;  /* 0x00000000000079c5 */ /* 0x000fcc0000000000 */
[----:B------:R-:W-:Y:S01]  /*12ab0*/  HGMMA.64x16x16.F32 R40, gdesc[UR4], R40, gsb0 ;  /* 0x00200000042879f0 */ /* 0x000fe20008000828 */
[----:B------:R-:W-:Y:S01]  /*12ac0*/  UIADD3 UR4, UR20, 0x6, URZ ;  /* 0x0000000614047890 */ /* 0x000fe2000fffe03f */
[----:B------:R-:W-:Y:S01]  /*12ad0*/  R2UR UR6, R4 ;  /* 0x00000000040672ca */ /* 0x000fe200000e0000 */
[----:B------:R-:W-:Y:S01]  /*12ae0*/  VIADD R4, R2, 0x106 ;  /* 0x0000010602047836 */ /* 0x000fe20000000000 */
[----:B------:R-:W-:Y:S02]  /*12af0*/  R2UR UR7, R5 ;  /* 0x00000000050772ca */ /* 0x000fe400000e0000 */
[----:B------:R-:W-:Y:S02]  /*12b00*/  MOV R5, 0x40000040 ;  /* 0x4000004000057802 */ /* 0x000fe40000000f00 */
[----:B------:R-:W-:Y:S02]  /*12b10*/  UMOV UR24, UR4 ;  /* 0x0000000400187c82 */ /* 0x000fe40008000000 */
[----:B------:R-:W-:-:S05]  /*12b20*/  IMAD.U32 R10, RZ, RZ, UR24 ;  /* 0x00000018ff0a7e24 */ /* 0x000fca000f8e00ff */
[----:B------:R0:W-:Y:S01]  /*12b30*/  STL.64 [R1+0x20], R10 ;  /* 0x0000200a01007387 */ /* 0x0001e20000100a00 */
[----:B------:R-:W-:Y:S02]  /*12b40*/  WARPGROUP.DEPBAR.LE gsb0, 0x0 ;  /* 0x00008000000079c5 */ /* 0x000fe40000010000 */
[----:B------:R-:W-:-:S06]  /*12b50*/  WARPGROUP.ARRIVE ;  /* 0x00000000000079c5 */ /* 0x000fcc0000000000 */
[----:B------:R-:W-:Y:S01]  /*12b60*/  HGMMA.64x16x16.F32 R32, gdesc[UR8], R32, gsb0 ;  /* 0x00200000082079f0 */ /* 0x000fe20008000820 */
[----:B------:R-:W-:Y:S01]  /*12b70*/  R2UR UR10, R4 ;  /* 0x00000000040a72ca */ /* 0x000fe200000e0000 */
[----:B------:R-:W-:Y:S01]  /*12b80*/  VIADD R4, R2, 0x186 ;  /* 0x0000018602047836 */ /* 0x000fe20000000000 */
[----:B------:R-:W-:Y:S01]  /*12b90*/  R2UR UR11, R5 ;  /* 0x00000000050b72ca */ /* 0x000fe200000e0000 */
        /* <DEDUP_REMOVED lines=8> */
[----:B------:R-:W-:Y:S01]  /*12c20*/  UMOV UR12, UR24 ;  /* 0x00000018000c7c82 */ /* 0x000fe20008000000 */
[----:B------:R-:W-:Y:S01]  /*12c30*/  UMOV UR13, UR25 ;  /* 0x00000019000d7c82 */ /* 0x000fe20008000000 */
[----:B------:R-:W-:Y:S01]  /*12c40*/  UMOV UR4, UR12 ;  /* 0x0000000c00047c82 */ /* 0x000fe20008000000 */
[----:B------:R-:W-:Y:S01]  /*12c50*/  UMOV UR5, UR13 ;  /* 0x0000000d00057c82 */ /* 0x000fe20008000000 */
[----:B------:R-:W-:Y:S01]  /*12c60*/  UMOV UR8, UR12 ;  /* 0x0000000c00087c82 */ /* 0x000fe20008000000 */
[----:B------:R-:W-:Y:S01]  /*12c70*/  UMOV UR9, UR13 ;  /* 0x0000000d00097c82 */ /* 0x000fe20008000000 */
[----:B------:R-:W-:Y:S01]  /*12c80*/  UMOV UR16, UR12 ;  /* 0x0000000c00107c82 */ /* 0x000fe20008000000 */
[----:B------:R-:W-:Y:S01]  /*12c90*/  UMOV UR17, UR13 ;  /* 0x0000000d00117c82 */ /* 0x000fe20008000000 */
        /* <DEDUP_REMOVED lines=178> */
[----:B------:R0:W-:Y:S02]  /*137c0*/  STL.64 [R1+0x8], R10 ;  /* 0x0000080a01007387 */ /* 0x0001e40000100a00 */
[----:B0-----:R-:W-:Y:S01]  /*137d0*/  IMAD R10, R213, 0x80, R225 ;  /* 0x00000080d50a7824 */ /* 0x001fe200078e02e1 */
        /* <DEDUP_REMOVED lines=24> */
[----:B------:R-:W-:Y:S03]  /*13960*/  HGMMA.64x16x16.F32 R72, gdesc[UR24], R72, gsb0 ;  /* 0x00200000184879f0 */ /* 0x000fe60008000848 */
        /* <DEDUP_REMOVED lines=82> */
[----:B------:R-:W-:-:S04]  /*13e90*/  MOV R5, 0x40000040 ;  /* 0x4000004000057802 */ /* 0x000fc80000000f00 */
        /* <DEDUP_REMOVED lines=108> */
[----:B------:R-:W-:-:S03]  /*14560*/  IMAD.MOV.U32 R5, RZ, RZ, 0x40000040 ;  /* 0x40000040ff057424 */ /* 0x000fc600078e00ff */
[----:B------:R-:W-:Y:S01]  /*14570*/  R2UR UR14, R4 ;  /* 0x00000000040e72ca */ /* 0x000fe200000e0000 */
[----:B------:R-:W-:Y:S01]  /*14580*/  VIADD R4, R2, 0x704 ;  /* 0x0000070402047836 */ /* 0x000fe20000000000 */
[----:B------:R-:W-:Y:S02]  /*14590*/  R2UR UR15, R5 ;  /* 0x00000000050f72ca */ /* 0x000fe400000e0000 */
[----:B------:R-:W-:Y:S02]  /*145a0*/  MOV R5, 0x40000040 ;  /* 0x4000004000057802 */ /* 0x000fe40000000f00 */
[----:B------:R-:W-:Y:S01]  /*145b0*/  R2UR UR42, R4 ;  /* 0x00000000042a72ca */ /* 0x000fe200000e0000 */
[----:B------:R-:W-:Y:S01]  /*145c0*/  VIADD R4, R2, 0x784 ;  /* 0x0000078402047836 */ /* 0x000fe20000000000 */
[----:B------:R-:W-:Y:S01]  /*145d0*/  R2UR UR43, R5 ;  /* 0x00000000052b72ca */ /* 0x000fe200000e0000 */
[----:B------:R-:W-:Y:S01]  /*145e0*/  IMAD.MOV.U32 R5, RZ, RZ, 0x40000040 ;  /* 0x40000040ff057424 */ /* 0x000fe200078e00ff */
[----:B------:R-:W-:-:S02]  /*145f0*/  WARPGROUP.DEPBAR.LE gsb0, 0x0 ;  /* 0x00008000000079c5 */ /* 0x000fc40000010000 */
        /* <DEDUP_REMOVED lines=51> */
[----:B------:R-:W-:-:S04]  /*14930*/  IADD3 R4, R2, 0x984, RZ ;  /* 0x0000098402047810 */ /* 0x000fc80007ffe0ff */
[----:B------:R-:W-:Y:S02]  /*14940*/  R2UR UR10, R4 ;  /* 0x00000000040a72ca */ /* 0x000fe400000e0000 */
[----:B------:R-:W-:Y:S01]  /*14950*/  R2UR UR11, R5 ;  /* 0x00000000050b72ca */ /* 0x000fe200000e0000 */
        /* <DEDUP_REMOVED lines=45> */
[----:B------:R-:W-:Y:S01]  /*14c30*/  IADD3 R5, -R215, 0x71, R0 ;  /* 0x00000071d7057810 */ /* 0x000fe20007ffe100 */
[C---:B------:R-:W-:Y:S02]  /*14c40*/  VIADD R4, R2.reuse, 0x906 ;  /* 0x0000090602047836 */ /* 0x040fe40000000000 */
[----:B------:R-:W-:Y:S02]  /*14c50*/  VIADD R2, R2, 0xa06 ;  /* 0x00000a0602027836 */ /* 0x000fe40000000000 */
[----:B------:R-:W-:Y:S01]  /*14c60*/  IMAD R81, R224, -0x2, R5 ;  /* 0xfffffffee0517824 */ /* 0x000fe200078e0205 */
[----:B------:R-:W-:Y:S01]  /*14c70*/  R2UR UR10, R4 ;  /* 0x00000000040a72ca */ /* 0x000fe200000e0000 */
[----:B------:R-:W-:-:S05]  /*14c80*/  IMAD.MOV.U32 R5, RZ, RZ, 0x40000040 ;  /* 0x40000040ff057424 */ /* 0x000fca00078e00ff */
[----:B------:R-:W-:Y:S01]  /*14c90*/  R2UR UR11, R5 ;  /* 0x00000000050b72ca */ /* 0x000fe200000e0000 */
[----:B------:R-:W-:Y:S02]  /*14ca0*/  WARPGROUP.DEPBAR.LE gsb0, 0x0 ;  /* 0x00008000000079c5 */ /* 0x000fe40000010000 */
[----:B------:R-:W-:-:S06]  /*14cb0*/  WARPGROUP.ARRIVE ;  /* 0x00000000000079c5 */ /* 0x000fcc0000000000 */
[----:B------:R-:W-:Y:S01]  /*14cc0*/  HGMMA.64x16x16.F32 R56, gdesc[UR4], R56, gsb0 ;  /* 0x00200000043879f0 */ /* 0x000fe20008000838 */
[----:B------:R-:W-:Y:S01]  /*14cd0*/  R2UR UR6, R8 ;  /* 0x00000000080672ca */ /* 0x000fe200000e0000 */
[----:B------:R-:W-:Y:S01]  /*14ce0*/  UMOV UR4, UR36 ;  /* 0x0000002400047c82 */ /* 0x000fe20008000000 */
[----:B------:R-:W-:Y:S01]  /*14cf0*/  R2UR UR7, R9 ;  /* 0x00000000090772ca */ /* 0x000fe200000e0000 */
[----:B------:R-:W-:Y:S01]  /*14d00*/  UMOV UR5, UR37 ;  /* 0x0000002500057c82 */ /* 0x000fe20008000000 */
[----:B------:R-:W-:Y:S01]  /*14d10*/  IMAD R8, R224, -0x2, R3 ;  /* 0xfffffffee0087824 */ /* 0x000fe200078e0203 */
[----:B------:R-:W-:-:S04]  /*14d20*/  IADD3 R3, R81, 0x8, R10 ;  /* 0x0000000851037810 */ /* 0x000fc80007ffe00a */
[----:B------:R-:W-:Y:S02]  /*14d30*/  VIMNMX R0, R8, R3, PT ;  /* 0x0000000308007248 */ /* 0x000fe40003fe0100 */
[----:B------:R-:W-:Y:S02]  /*14d40*/  MOV R3, 0x40000040 ;  /* 0x4000004000037802 */ /* 0x000fe40000000f00 */
[C---:B------:R-:W-:Y:S02]  /*14d50*/  ISETP.GT.AND P2, PT, R0.reuse, RZ, PT ;  /* 0x000000ff0000720c */ /* 0x040fe40003f44270 */
[C---:B------:R-:W-:Y:S02]  /*14d60*/  ISETP.GT.AND P3, PT, R0.reuse, 0x1, PT ;  /* 0x000000010000780c */ /* 0x040fe40003f64270 */
[----:B------:R-:W-:Y:S02]  /*14d70*/  ISETP.GT.AND P4, PT, R0, 0x8, PT ;  /* 0x000000080000780c */ /* 0x000fe40003f84270 */
[----:B------:R-:W-:Y:S01]  /*14d80*/  FSEL R83, R74, -INF , P2 ;  /* 0xff8000004a537808 */ /* 0x000fe20001000000 */
[----:B------:R-:W-:Y:S01]  /*14d90*/  IMAD.MOV.U32 R74, RZ, RZ, R119 ;  /* 0x000000ffff4a7224 */ /* 0x000fe200078e0077 */
[----:B------:R-:W-:-:S02]  /*14da0*/  FSEL R75, R75, -INF , P3 ;  /* 0xff8000004b4b7808 */ /* 0x000fc40001800000 */
[----:B------:R-:W-:Y:S02]  /*14db0*/  ISETP.GT.AND P2, PT, R0, 0x9, PT ;  /* 0x000000090000780c */ /* 0x000fe40003f44270 */
[----:B------:R-:W-:Y:S01]  /*14dc0*/  FSEL R85, R78, -INF , P4 ;  /* 0xff8000004e557808 */ /* 0x000fe20002000000 */
[----:B------:R-:W-:Y:S01]  /*14dd0*/  IMAD.MOV.U32 R78, RZ, RZ, R119 ;  /* 0x000000ffff4e7224 */ /* 0x000fe200078e0077 */
[----:B------:R-:W-:Y:S02]  /*14de0*/  FMNMX.FTZ R4, R83, R75, !PT ;  /* 0x0000004b53047209 */ /* 0x000fe40007810000 */
[----:B------:R-:W-:Y:S02]  /*14df0*/  ISETP.GT.AND P3, PT, R0, 0x10, PT ;  /* 0x000000100000780c */ /* 0x000fe40003f64270 */
[----:B------:R-:W-:Y:S02]  /*14e00*/  FSEL R79, R79, -INF , P2 ;  /* 0xff8000004f4f7808 */ /* 0x000fe40001000000 */
[----:B------:R-:W-:-:S02]  /*14e10*/  FMNMX.FTZ R4, R85, R4, !PT ;  /* 0x0000000455047209 */ /* 0x000fc40007810000 */
        /* <DEDUP_REMOVED lines=10> */
[----:B------:R-:W-:Y:S02]  /*14ec0*/  WARPGROUP.DEPBAR.LE gsb0, 0x0 ;  /* 0x00008000000079c5 */ /* 0x000fe40000010000 */
[----:B------:R-:W-:Y:S01]  /*14ed0*/  WARPGROUP.ARRIVE ;  /* 0x00000000000079c5 */ /* 0x000fe20000000000 */
[----:B------:R-:W-:Y:S02]  /*14ee0*/  FMNMX.FTZ R4, R89, R4, !PT ;  /* 0x0000000459047209 */ /* 0x000fe40007810000 */
[----:B------:R-:W-:Y:S02]  /*14ef0*/  ISETP.GT.AND P4, PT, R0, 0x20, PT ;  /* 0x000000200000780c */ /* 0x000fe40003f84270 */
[----:B------:R-:W-:Y:S01]  /*14f00*/  FSEL R93, R71, -INF , P2 ;  /* 0xff800000475d7808 */ /* 0x000fe20001000000 */
[----:B------:R-:W-:Y:S01]  /*14f10*/  HGMMA.64x16x16.F32 R48, gdesc[UR4], R48, gsb0 ;  /* 0x00200000043079f0 */ /* 0x000fe20008000830 */
[----:B------:R-:W-:Y:S01]  /*14f20*/  R2UR UR6, R12 ;  /* 0x000000000c0672ca */ /* 0x000fe200000e0000 */
[----:B------:R-:W-:Y:S01]  /*14f30*/  UMOV UR4, UR36 ;  /* 0x0000002400047c82 */ /* 0x000fe20008000000 */
[----:B------:R-:W-:Y:S01]  /*14f40*/  R2UR UR7, R13 ;  /* 0x000000000d0772ca */ /* 0x000fe200000e0000 */
[----:B------:R-:W-:Y:S01]  /*14f50*/  UMOV UR5, UR37 ;  /* 0x0000002500057c82 */ /* 0x000fe20008000000 */
        /* <DEDUP_REMOVED lines=16> */
[----:B------:R-:W-:Y:S01]  /*15060*/  FMNMX.FTZ R4, R63, R4, !PT ;  /* 0x000000043f047209 */ /* 0x000fe20007810000 */
[----:B------:R-:W-:Y:S02]  /*15070*/  WARPGROUP.DEPBAR.LE gsb0, 0x0 ;  /* 0x00008000000079c5 */ /* 0x000fe40000010000 */
[----:B------:R-:W-:Y:S01]  /*15080*/  WARPGROUP.ARRIVE ;  /* 0x00000000000079c5 */ /* 0x000fe20000000000 */
[----:B------:R-:W-:Y:S01]  /*15090*/  FSEL R13, R50, -INF , P3 ;  /* 0xff800000320d7808 */ /* 0x000fe20001800000 */
[----:B------:R-:W-:Y:S01]  /*150a0*/  IMAD.MOV.U32 R50, RZ, RZ, R119 ;  /* 0x000000ffff327224 */ /* 0x000fe200078e0077 */
[----:B------:R-:W-:Y:S02]  /*150b0*/  ISETP.GT.AND P3, PT, R0, 0x38, PT ;  /* 0x000000380000780c */ /* 0x000fe40003f64270 */
[----:B------:R-:W-:Y:S01]  /*150c0*/  FSEL R51, R51, -INF , P2 ;  /* 0xff80000033337808 */ /* 0x000fe20001000000 */
[----:B------:R-:W-:Y:S01]  /*150d0*/  HGMMA.64x16x16.F32 R40, gdesc[UR8], R40, gsb0 ;  /* 0x00200000082879f0 */ /* 0x000fe20008000828 */
[----:B------:R-:W-:-:S02]  /*150e0*/  FMNMX.FTZ R4, R13, R4, !PT ;  /* 0x000000040d047209 */ /* 0x000fc40007810000 */
[C---:B------:R-:W-:Y:S02]  /*150f0*/  ISETP.GT.AND P2, PT, R0.reuse, 0x39, PT ;  /* 0x000000390000780c */ /* 0x040fe40003f44270 */
[----:B------:R-:W-:Y:S02]  /*15100*/  FMNMX.FTZ R4, R51, R4, !PT ;  /* 0x0000000433047209 */ /* 0x000fe40007810000 */
[----:B------:R-:W-:Y:S02]  /*15110*/  FSEL R55, R55, -INF , P2 ;  /* 0xff80000037377808 */ /* 0x000fe40001000000 */
[----:B------:R-:W-:Y:S01]  /*15120*/  ISETP.GT.AND P2, PT, R0, 0x41, PT ;  /* 0x000000410000780c */ /* 0x000fe20003f44270 */
[----:B------:R-:W-:Y:S02]  /*15130*/  WARPGROUP.DEPBAR.LE gsb0, 0x0 ;  /* 0x00008000000079c5 */ /* 0x000fe40000010000 */
[----:B------:R-:W-:Y:S01]  /*15140*/  WARPGROUP.ARRIVE ;  /* 0x00000000000079c5 */ /* 0x000fe20000000000 */
[----:B------:R-:W-:-:S02]  /*15150*/  FSEL R43, R43, -INF , P2 ;  /* 0xff8000002b2b7808 */ /* 0x000fc40001000000 */
[----:B------:R-:W-:-:S03]  /*15160*/  ISETP.GT.AND P2, PT, R0, 0x49, PT ;  /* 0x000000490000780c */ /* 0x000fc60003f44270 */
[----:B------:R-:W-:Y:S01]  /*15170*/  HGMMA.64x16x16.F32 R32, gdesc[UR4], R32, gsb0 ;  /* 0x00200000042079f0 */ /* 0x000fe20008000820 */
[----:B------:R-:W-:Y:S01]  /*15180*/  R2UR UR6, R2 ;  /* 0x00000000020672ca */ /* 0x000fe200000e0000 */
[----:B------:R-:W-:Y:S01]  /*15190*/  UMOV UR4, UR36 ;  /* 0x0000002400047c82 */ /* 0x000fe20008000000 */
[----:B------:R-:W-:Y:S01]  /*151a0*/  R2UR UR7, R3 ;  /* 0x00000000030772ca */ /* 0x000fe200000e0000 */
[----:B------:R-:W-:Y:S01]  /*151b0*/  UMOV UR5, UR37 ;  /* 0x0000002500057c82 */ /* 0x000fe20008000000 */
[----:B------:R-:W-:Y:S01]  /*151c0*/  FSEL R3, R54, -INF , P3 ;  /* 0xff80000036037808 */ /* 0x000fe20001800000 */
[----:B------:R-:W-:Y:S01]  /*151d0*/  IMAD.MOV.U32 R54, RZ, RZ, R119 ;  /* 0x000000ffff367224 */ /* 0x000fe200078e0077 */
[----:B------:R-:W-:Y:S02]  /*151e0*/  ISETP.GT.AND P3, PT, R0, 0x40, PT ;  /* 0x000000400000780c */ /* 0x000fe40003f64270 */
[----:B------:R-:W-:Y:S02]  /*151f0*/  FMNMX.FTZ R4, R3, R4, !PT ;  /* 0x0000000403047209 */ /* 0x000fe40007810000 */
[----:B------:R-:W-:-:S02]  /*15200*/  FSEL R5, R42, -INF , P3 ;  /* 0xff8000002a057808 */ /* 0x000fc40001800000 */
[----:B------:R-:W-:Y:S02]  /*15210*/  FMNMX.FTZ R4, R55, R4, !PT ;  /* 0x0000000437047209 */ /* 0x000fe40007810000 */
[----:B------:R-:W-:Y:S02]  /*15220*/  ISETP.GT.AND P3, PT, R0, 0x48, PT ;  /* 0x000000480000780c */ /* 0x000fe40003f64270 */
[----:B------:R-:W-:Y:S02]  /*15230*/  FMNMX.FTZ R4, R5, R4, !PT ;  /* 0x0000000405047209 */ /* 0x000fe40007810000 */
[----:B------:R-:W-:Y:S02]  /*15240*/  FSEL R7, R46, -INF , P3 ;  /* 0xff8000002e077808 */ /* 0x000fe40001800000 */
[----:B------:R-:W-:Y:S02]  /*15250*/  FMNMX.FTZ R4, R43, R4, !PT ;  /* 0x000000042b047209 */ /* 0x000fe40007810000 */
[----:B------:R-:W-:-:S02]  /*15260*/  ISETP.GT.AND P3, PT, R0, 0x50, PT ;  /* 0x000000500000780c */ /* 0x000fc40003f64270 */
        /* <DEDUP_REMOVED lines=10> */
[----:B------:R-:W-:Y:S01]  /*15310*/  FMNMX.FTZ R4, R9, R4, !PT ;  /* 0x0000000409047209 */ /* 0x000fe20007810000 */
[----:B------:R-:W-:Y:S01]  /*15320*/  ULDC UR4, c[0x0][0x988] ;  /* 0x0002620000047ab9 */ /* 0x000fe20000000800 */
[----:B------:R-:W-:Y:S02]  /*15330*/  ISETP.GT.AND P2, PT, R0, 0x59, PT ;  /* 0x000000590000780c */ /* 0x000fe40003f44270 */
[----:B------:R-:W-:Y:S02]  /*15340*/  FSEL R11, R38, -INF , P3 ;  /* 0xff800000260b7808 */ /* 0x000fe40001800000 */
[----:B------:R-:W-:-:S02]  /*15350*/  FMNMX.FTZ R4, R35, R4, !PT ;  /* 0x0000000423047209 */ /* 0x000fc40007810000 */
[C---:B------:R-:W-:Y:S02]  /*15360*/  ISETP.GT.AND P3, PT, R0.reuse, 0x60, PT ;  /* 0x000000600000780c */ /* 0x040fe40003f64270 */
[----:B------:R-:W-:Y:S02]  /*15370*/  FSEL R39, R39, -INF , P2 ;  /* 0xff80000027277808 */ /* 0x000fe40001000000 */
[----:B------:R-:W-:Y:S02]  /*15380*/  FMNMX.FTZ R4, R11, R4, !PT ;  /* 0x000000040b047209 */ /* 0x000fe40007810000 */
[----:B------:R-:W-:Y:S02]  /*15390*/  ISETP.GT.AND P2, PT, R0, 0x61, PT ;  /* 0x000000610000780c */ /* 0x000fe40003f44270 */
[----:B------:R-:W-:Y:S02]  /*153a0*/  FMNMX.FTZ R4, R39, R4, !PT ;  /* 0x0000000427047209 */ /* 0x000fe40007810000 */
[----:B------:R-:W-:-:S04]  /*153b0*/  VIADDMNMX R34, R10, R81, R8, PT ;  /* 0x000000510a227246 */ /* 0x000fc80003800108 */
[----:B------:R-:W-:Y:S01]  /*153c0*/  ISETP.GT.AND P4, PT, R34, 0x8, PT ;  /* 0x000000082200780c */ /* 0x000fe20003f84270 */
[----:B------:R-:W-:Y:S02]  /*153d0*/  WARPGROUP.DEPBAR.LE gsb0, 0x0 ;  /* 0x00008000000079c5 */ /* 0x000fe40000010000 */
        /* <DEDUP_REMOVED lines=12> */
[----:B------:R-:W-:-:S05]  /*154a0*/  FMNMX.FTZ R2, R31, R4, !PT ;  /* 0x000000041f027209 */ /* 0x000fca0007810000 */
[----:B------:R-:W1:Y:S02]  /*154b0*/  SHFL.BFLY PT, R67, R2, 0x2, 0x1f ;  /* 0x0c401f0002437f89 */ /* 0x000e6400000e0000 */
[----:B-1----:R-:W-:Y:S02]  /*154c0*/  FMNMX.FTZ R67, R2, R67, !PT ;  /* 0x0000004302437209 */ /* 0x002fe40007810000 */
        /* <DEDUP_REMOVED lines=11> */
[----:B-1----:R-:W-:Y:S02]  /*15580*/  FMNMX.FTZ R4, R67, R4, !PT ;  /* 0x0000000443047209 */ /* 0x002fe40007810000 */
[----:B------:R-:W-:Y:S01]  /*15590*/  FSEL R67, R76, -INF , P4 ;  /* 0xff8000004c437808 */ /* 0x000fe20002000000 */
[----:B------:R-:W-:Y:S01]  /*155a0*/  IMAD.MOV.U32 R76, RZ, RZ, R119 ;  /* 0x000000ffff4c7224 */ /* 0x000fe200078e0077 */
[C---:B------:R-:W-:Y:S01]  /*155b0*/  FSETP.NEU.FTZ.AND P2, PT, R4.reuse, -INF , PT ;  /* 0xff8000000400780b */ /* 0x040fe20003f5d000 */
[----:B------:R-:W-:Y:S01]  /*155c0*/  FMUL.FTZ R26, R4, R0 ;  /* 0x00000000041a7220 */ /* 0x000fe20000410000 */
[----:B------:R-:W-:-:S02]  /*155d0*/  FSEL R49, R49, -INF , P3 ;  /* 0xff80000031317808 */ /* 0x000fc40001800000 */
[----:B------:R-:W-:Y:S02]  /*155e0*/  ISETP.GT.AND P3, PT, R34, 0x39, PT ;  /* 0x000000392200780c */ /* 0x000fe40003f64270 */
[----:B------:R-:W-:Y:S02]  /*155f0*/  FSEL R26, R26, RZ, P2 ;  /* 0x000000ff1a1a7208 */ /* 0x000fe40001000000 */
[----:B------:R-:W-:-:S03]  /*15600*/  ISETP.GT.AND P2, PT, R34, RZ, PT ;  /* 0x000000ff2200720c */ /* 0x000fc60003f44270 */
[-CC-:B------:R-:W-:Y:S01]  /*15610*/  FFMA.FTZ R8, R75, R0.reuse, -R26.reuse ;  /* 0x000000004b087223 */ /* 0x180fe2000001081a */
[----:B------:R-:W-:Y:S01]  /*15620*/  FSEL R71, R72, -INF , P2 ;  /* 0xff80000048477808 */ /* 0x000fe20001000000 */
[-CC-:B------:R-:W-:Y:S01]  /*15630*/  FFMA.FTZ R14, R79, R0.reuse, -R26.reuse ;  /* 0x000000004f0e7223 */ /* 0x180fe2000001081a */
[C---:B------:R-:W-:Y:S01]  /*15640*/  ISETP.GT.AND P2, PT, R34.reuse, 0x9, PT ;  /* 0x000000092200780c */ /* 0x040fe20003f44270 */
[--C-:B------:R-:W-:Y:S01]  /*15650*/  FFMA.FTZ R201, R83, R0, -R26.reuse ;  /* 0x0000000053c97223 */ /* 0x100fe2000001081a */
[----:B------:R-:W-:Y:S01]  /*15660*/  FMNMX.FTZ R10, R71, R2, !PT ;  /* 0x00000002470a7209 */ /* 0x000fe20007810000 */
[-CC-:B------:R-:W-:Y:S01]  /*15670*/  FFMA.FTZ R203, R85, R0.reuse, -R26.reuse ;  /* 0x0000000055cb7223 */ /* 0x180fe2000001081a */
[----:B------:R-:W-:Y:S01]  /*15680*/  FSEL R77, R77, -INF , P2 ;  /* 0xff8000004d4d7808 */ /* 0x000fe20001000000 */
[-CC-:B------:R-:W-:Y:S01]  /*15690*/  FFMA.FTZ R197, R87, R0.reuse, -R26.reuse ;  /* 0x0000000057c57223 */ /* 0x180fe2000001081a */
[----:B------:R-:W-:Y:S01]  /*156a0*/  ISETP.GT.AND P2, PT, R34, 0x10, PT ;  /* 0x000000102200780c */ /* 0x000fe20003f44270 */
[--C-:B------:R-:W-:Y:S01]  /*156b0*/  FFMA.FTZ R199, R91, R0, -R26.reuse ;  /* 0x000000005bc77223 */ /* 0x100fe2000001081a */
[----:B------:R-:W-:Y:S01]  /*156c0*/  FMNMX.FTZ R10, R67, R10, !PT ;  /* 0x0000000a430a7209 */ /* 0x000fe20007810000 */
[-CC-:B------:R-:W-:Y:S01]  /*156d0*/  FFMA.FTZ R89, R89, R0.reuse, -R26.reuse ;  /* 0x0000000059597223 */ /* 0x180fe2000001081a */
[----:B------:R-:W-:Y:S01]  /*156e0*/  FSEL R73, R64, -INF , P2 ;  /* 0xff80000040497808 */ /* 0x000fe20001000000 */
[--C-:B------:R-:W-:Y:S01]  /*156f0*/  FFMA.FTZ R195, R59, R0, -R26.reuse ;  /* 0x000000003bc37223 */ /* 0x100fe2000001081a */
[----:B------:R-:W-:Y:S01]  /*15700*/  FMNMX.FTZ R10, R77, R10, !PT ;  /* 0x0000000a4d0a7209 */ /* 0x000fe20007810000 */
        /* <DEDUP_REMOVED lines=20> */
[-CC-:B------:R-:W-:Y:S01]  /*15850*/  FFMA.FTZ R93, R93, R0.reuse, -R26.reuse ;  /* 0x000000005d5d7223 */ /* 0x180fe2000001081a */
[----:B------:R-:W-:Y:S01]  /*15860*/  FSEL R81, R60, -INF , P2 ;  /* 0xff8000003c517808 */ /* 0x000fe20001000000 */
[--C-:B------:R-:W-:Y:S01]  /*15870*/  FFMA.FTZ R193, R95, R0, -R26.reuse ;  /* 0x000000005fc17223 */ /* 0x100fe2000001081a */
[----:B------:R-:W-:Y:S01]  /*15880*/  ISETP.GT.AND P2, PT, R34, 0x30, PT ;  /* 0x000000302200780c */ /* 0x000fe20003f44270 */
[----:B------:R-:W2:Y:S01]  /*15890*/  MUFU.EX2 R8, R8 ;  /* 0x0000000800087308 */ /* 0x000ea20000000800 */
[----:B-1----:R-:W-:Y:S01]  /*158a0*/  FMNMX.FTZ R14, R57, R12, !PT ;  /* 0x0000000c390e7209 */ /* 0x002fe20007810000 */
[-CC-:B------:R-:W-:Y:S01]  /*158b0*/  FFMA.FTZ R179, R21, R0.reuse, -R26.reuse ;  /* 0x0000000015b37223 */ /* 0x180fe2000001081a */
[----:B------:R-:W-:Y:S01]  /*158c0*/  FSEL R83, R48, -INF , P2 ;  /* 0xff80000030537808 */ /* 0x000fe20001000000 */
[--C-:B------:R-:W-:Y:S01]  /*158d0*/  FFMA.FTZ R97, R97, R0, -R26.reuse ;  /* 0x0000000061617223 */ /* 0x100fe2000001081a */
[----:B------:R-:W-:Y:S01]  /*158e0*/  FMNMX.FTZ R14, R81, R14, !PT ;  /* 0x0000000e510e7209 */ /* 0x000fe20007810000 */
[----:B------:R-:W-:Y:S01]  /*158f0*/  FFMA.FTZ R27, R27, R0, -R26 ;  /* 0x000000001b1b7223 */ /* 0x000fe2000001081a */
[----:B------:R-:W-:Y:S01]  /*15900*/  ISETP.GT.AND P2, PT, R34, 0x38, PT ;  /* 0x000000382200780c */ /* 0x000fe20003f44270 */
[----:B------:R1:W-:Y:S01]  /*15910*/  MUFU.EX2 R12, R89 ;  /* 0x00000059000c7308 */ /* 0x0003e20000000800 */
[----:B------:R-:W-:Y:S01]  /*15920*/  FMNMX.FTZ R14, R61, R14, !PT ;  /* 0x0000000e3d0e7209 */ /* 0x000fe20007810000 */
[--C-:B------:R-:W-:Y:S01]  /*15930*/  IMAD.MOV.U32 R72, RZ, RZ, R119.reuse ;  /* 0x000000ffff487224 */ /* 0x100fe200078e0077 */
[----:B------:R-:W-:Y:S01]  /*15940*/  FSEL R85, R52, -INF , P2 ;  /* 0xff80000034557808 */ /* 0x000fe20001000000 */
[--C-:B------:R-:W-:Y:S01]  /*15950*/  IMAD.MOV.U32 R68, RZ, RZ, R119.reuse ;  /* 0x000000ffff447224 */ /* 0x100fe200078e0077 */
[----:B------:R-:W-:Y:S01]  /*15960*/  FMNMX.FTZ R14, R83, R14, !PT ;  /* 0x0000000e530e7209 */ /* 0x000fe20007810000 */
[--C-:B------:R-:W-:Y:S01]  /*15970*/  IMAD.MOV.U32 R64, RZ, RZ, R119.reuse ;  /* 0x000000ffff407224 */ /* 0x100fe200078e0077 */
[----:B------:R-:W-:Y:S01]  /*15980*/  FSEL R87, R53, -INF , P3 ;  /* 0xff80000035577808 */ /* 0x000fe20001800000 */
[----:B------:R-:W3:Y:S01]  /*15990*/  MUFU.EX2 R203, R203 ;  /* 0x000000cb00cb7308 */ /* 0x000ee20000000800 */
[----:B------:R-:W-:Y:S01]  /*159a0*/  FMNMX.FTZ R20, R49, R14, !PT ;  /* 0x0000000e31147209 */ /* 0x000fe20007810000 */
[--C-:B------:R-:W-:Y:S01]  /*159b0*/  IMAD.MOV.U32 R60, RZ, RZ, R119.reuse ;  /* 0x000000ffff3c7224 */ /* 0x100fe200078e0077 */
[C---:B------:R-:W-:Y:S01]  /*159c0*/  ISETP.GT.AND P2, PT, R34.reuse, 0x40, PT ;  /* 0x000000402200780c */ /* 0x040fe20003f44270 */
[--C-:B------:R-:W-:Y:S01]  /*159d0*/  IMAD.MOV.U32 R56, RZ, RZ, R119.reuse ;  /* 0x000000ffff387224 */ /* 0x100fe200078e0077 */
[----:B------:R-:W-:Y:S01]  /*159e0*/  FMNMX.FTZ R20, R85, R20, !PT ;  /* 0x0000001455147209 */ /* 0x000fe20007810000 */
[--C-:B------:R-:W-:Y:S01]  /*159f0*/  IMAD.MOV.U32 R52, RZ, RZ, R119.reuse ;  /* 0x000000ffff347224 */ /* 0x100fe200078e0077 */
[----:B------:R-:W-:Y:S01]  /*15a00*/  ISETP.GT.AND P3, PT, R34, 0x41, PT ;  /* 0x000000412200780c */ /* 0x000fe20003f64270 */
[----:B------:R-:W4:Y:S01]  /*15a10*/  MUFU.EX2 R197, R197 ;  /* 0x000000c500c57308 */ /* 0x000f220000000800 */
[----:B------:R-:W-:Y:S01]  /*15a20*/  FSEL R91, R40, -INF , P2 ;  /* 0xff800000285b7808 */ /* 0x000fe20001000000 */
[----:B------:R-:W-:Y:S01]  /*15a30*/  IMAD.MOV.U32 R48, RZ, RZ, R119 ;  /* 0x000000ffff307224 */ /* 0x000fe200078e0077 */
[----:B------:R-:W-:-:S02]  /*15a40*/  FMNMX.FTZ R20, R87, R20, !PT ;  /* 0x0000001457147209 */ /* 0x000fc40007810000 */
[C---:B------:R-:W-:Y:S02]  /*15a50*/  ISETP.GT.AND P2, PT, R34.reuse, 0x48, PT ;  /* 0x000000482200780c */ /* 0x040fe40003f44270 */
[----:B------:R-:W-:Y:S01]  /*15a60*/  FSEL R53, R41, -INF , P3 ;  /* 0xff80000029357808 */ /* 0x000fe20001800000 */
[----:B------:R-:W5:Y:S01]  /*15a70*/  MUFU.EX2 R199, R199 ;  /* 0x000000c700c77308 */ /* 0x000f620000000800 */
[----:B------:R-:W-:Y:S02]  /*15a80*/  FMNMX.FTZ R20, R91, R20, !PT ;  /* 0x000000145b147209 */ /* 0x000fe40007810000 */
[----:B------:R-:W-:Y:S02]  /*15a90*/  ISETP.GT.AND P3, PT, R34, 0x49, PT ;  /* 0x000000492200780c */ /* 0x000fe40003f64270 */
[----:B-1----:R-:W-:Y:S01]  /*15aa0*/  FSEL R89, R44, -INF , P2 ;  /* 0xff8000002c597808 */ /* 0x002fe20001000000 */
[----:B------:R-:W-:Y:S01]  /*15ab0*/  IMAD.IADD R44, R220, 0x1, -R215 ;  /* 0x00000001dc2c7824 */ /* 0x000fe200078e0ad7 */
[----:B------:R-:W-:Y:S01]  /*15ac0*/  FMNMX.FTZ R30, R53, R20, !PT ;  /* 0x00000014351e7209 */ /* 0x000fe20007810000 */
[----:B------:R1:W0:Y:S01]  /*15ad0*/  MUFU.EX2 R14, R93 ;  /* 0x0000005d000e7308 */ /* 0x0002220000000800 */
[----:B------:R-:W-:-:S02]  /*15ae0*/  FSEL R45, R45, -INF , P3 ;  /* 0xff8000002d2d7808 */ /* 0x000fc40001800000 */
[C---:B------:R-:W-:Y:S02]  /*15af0*/  ISETP.GT.AND P2, PT, R34.reuse, 0x50, PT ;  /* 0x000000502200780c */ /* 0x040fe40003f44270 */
[----:B------:R-:W-:Y:S02]  /*15b00*/  FMNMX.FTZ R30, R89, R30, !PT ;  /* 0x0000001e591e7209 */ /* 0x000fe40007810000 */
[----:B------:R-:W-:Y:S01]  /*15b10*/  ISETP.GT.AND P3, PT, R34, 0x51, PT ;  /* 0x000000512200780c */ /* 0x000fe20003f64270 */
[----:B------:R-:W-:Y:S01]  /*15b20*/  MUFU.EX2 R193, R193 ;  /* 0x000000c100c17308 */ /* 0x000fe20000000800 */
[----:B------:R-:W-:Y:S01]  /*15b30*/  FSEL R41, R32, -INF , P2 ;  /* 0xff80000020297808 */ /* 0x000fe20001000000 */
[----:B-1----:R-:W-:Y:S01]  /*15b40*/  IMAD.MOV.U32 R93, RZ, RZ, R119 ;  /* 0x000000ffff5d7224 */ /* 0x002fe200078e0077 */
[----:B------:R-:W-:Y:S02]  /*15b50*/  FMNMX.FTZ R30, R45, R30, !PT ;  /* 0x0000001e2d1e7209 */ /* 0x000fe40007810000 */
[----:B------:R-:W-:-:S02]  /*15b60*/  ISETP.GT.AND P2, PT, R34, 0x58, PT ;  /* 0x000000582200780c */ /* 0x000fc40003f44270 */
[----:B------:R-:W-:Y:S01]  /*15b70*/  FSEL R33, R33, -INF , P3 ;  /* 0xff80000021217808 */ /* 0x000fe20001800000 */
[----:B------:R1:W-:Y:S01]  /*15b80*/  MUFU.EX2 R20, R97 ;  /* 0x0000006100147308 */ /* 0x0003e20000000800 */
[----:B------:R-:W-:Y:S02]  /*15b90*/  FMNMX.FTZ R30, R41, R30, !PT ;  /* 0x0000001e291e7209 */ /* 0x000fe40007810000 */
[----:B------:R-:W-:Y:S02]  /*15ba0*/  ISETP.GT.AND P3, PT, R34, 0x59, PT ;  /* 0x000000592200780c */ /* 0x000fe40003f64270 */
[----:B------:R-:W-:Y:S01]  /*15bb0*/  FSEL R59, R36, -INF , P2 ;  /* 0xff800000243b7808 */ /* 0x000fe20001000000 */
[----:B------:R-:W-:Y:S01]  /*15bc0*/  FFMA.FTZ R36, R63, R0, -R26 ;  /* 0x000000003f247223 */ /* 0x000fe2000001081a */
[----:B------:R-:W-:Y:S01]  /*15bd0*/  FMNMX.FTZ R32, R33, R30, !PT ;  /* 0x0000001e21207209 */ /* 0x000fe20007810000 */
[----:B------:R-:W-:Y:S01]  /*15be0*/  MUFU.EX2 R195, R195 ;  /* 0x000000c300c37308 */ /* 0x000fe20000000800 */
[----:B------:R-:W-:Y:S01]  /*15bf0*/  FSEL R37, R37, -INF , P3 ;  /* 0xff80000025257808 */ /* 0x000fe20001800000 */
[----:B-1----:R-:W-:Y:S01]  /*15c00*/  IMAD.MOV.U32 R97, RZ, RZ, R119 ;  /* 0x000000ffff617224 */ /* 0x002fe200078e0077 */
[----:B------:R-:W-:-:S02]  /*15c10*/  ISETP.GT.AND P2, PT, R34, 0x60, PT ;  /* 0x000000602200780c */ /* 0x000fc40003f44270 */
[----:B------:R-:W-:Y:S02]  /*15c20*/  FMNMX.FTZ R32, R59, R32, !PT ;  /* 0x000000203b207209 */ /* 0x000fe40007810000 */
[----:B------:R-:W-:Y:S01]  /*15c30*/  ISETP.GT.AND P3, PT, R34, 0x61, PT ;  /* 0x000000612200780c */ /* 0x000fe20003f64270 */
[----:B------:R1:W-:Y:S01]  /*15c40*/  MUFU.EX2 R30, R36 ;  /* 0x00000024001e7308 */ /* 0x0003e20000000800 */
[----:B------:R-:W-:Y:S01]  /*15c50*/  FSEL R63, R24, -INF , P2 ;  /* 0xff800000183f7808 */ /* 0x000fe20001000000 */
[----:B------:R-:W-:Y:S01]  /*15c60*/  FFMA.FTZ R24, R51, R0, -R26 ;  /* 0x0000000033187223 */ /* 0x000fe2000001081a */
[----:B------:R-:W-:Y:S02]  /*15c70*/  FMNMX.FTZ R32, R37, R32, !PT ;  /* 0x0000002025207209 */ /* 0x000fe40007810000 */
[----:B------:R-:W-:Y:S02]  /*15c80*/  ISETP.GT.AND P2, PT, R34, 0x68, PT ;  /* 0x000000682200780c */ /* 0x000fe40003f44270 */
[----:B------:R-:W-:Y:S01]  /*15c90*/  FSEL R25, R25, -INF , P3 ;  /* 0xff80000019197808 */ /* 0x000fe20001800000 */
[----:B------:R-:W-:Y:S01]  /*15ca0*/  MUFU.EX2 R189, R189 ;  /* 0x000000bd00bd7308 */ /* 0x000fe20000000800 */
[----:B------:R-:W-:-:S02]  /*15cb0*/  FMNMX.FTZ R32, R63, R32, !PT ;  /* 0x000000203f207209 */ /* 0x000fc40007810000 */
[----:B------:R-:W-:Y:S01]  /*15cc0*/  ISETP.GT.AND P3, PT, R34, 0x69, PT ;  /* 0x000000692200780c */ /* 0x000fe20003f64270 */
[-CC-:B------:R-:W-:Y:S01]  /*15cd0*/  FFMA.FTZ R34, R47, R0.reuse, -R26.reuse ;  /* 0x000000002f227223 */ /* 0x180fe2000001081a */
[----:B------:R-:W-:Y:S01]  /*15ce0*/  FSEL R13, R28, -INF , P2 ;  /* 0xff8000001c0d7808 */ /* 0x000fe20001000000 */
[----:B------:R-:W-:Y:S01]  /*15cf0*/  FFMA.FTZ R28, R55, R0, -R26 ;  /* 0x00000000371c7223 */ /* 0x000fe2000001081a */
[----:B------:R-:W-:Y:S01]  /*15d00*/  FMNMX.FTZ R32, R25, R32, !PT ;  /* 0x0000002019207209 */ /* 0x000fe20007810000 */
[----:B------:R-:W-:Y:S01]  /*15d10*/  MUFU.EX2 R24, R24 ;  /* 0x0000001800187308 */ /* 0x000fe20000000800 */
[----:B------:R-:W-:Y:S02]  /*15d20*/  FSEL R29, R29, -INF , P3 ;  /* 0xff8000001d1d7808 */ /* 0x000fe40001800000 */
[----:B------:R-:W-:Y:S02]  /*15d30*/  FMNMX.FTZ R32, R13, R32, !PT ;  /* 0x000000200d207209 */ /* 0x000fe40007810000 */
[----:B------:R-:W-:-:S02]  /*15d40*/  MOV R95, R119 ;  /* 0x00000077005f7202 */ /* 0x000fc40000000f00 */
[----:B------:R-:W-:Y:S01]  /*15d50*/  FMNMX.FTZ R3, R29, R32, !PT ;  /* 0x000000201d037209 */ /* 0x000fe20007810000 */
[----:B------:R-:W-:Y:S01]  /*15d60*/  FFMA.FTZ R32, R43, R0, -R26 ;  /* 0x000000002b207223 */ /* 0x000fe2000001081a */
[----:B------:R-:W-:Y:S01]  /*15d70*/  MUFU.EX2 R191, R191 ;  /* 0x000000bf00bf7308 */ /* 0x000fe20000000800 */
[-C--:B------:R-:W-:Y:S02]  /*15d80*/  MOV R55, R119.reuse ;  /* 0x0000007700377202 */ /* 0x080fe40000000f00 */
[----:B-1----:R-:W1:Y:S01]  /*15d90*/  SHFL.BFLY PT, R36, R3, 0x2, 0x1f ;  /* 0x0c401f0003247f89 */ /* 0x002e6200000e0000 */
[-C--:B------:R-:W-:Y:S02]  /*15da0*/  MOV R51, R119.reuse ;  /* 0x0000007700337202 */ /* 0x080fe40000000f00 */
[-C--:B------:R-:W-:Y:S02]  /*15db0*/  MOV R47, R119.reuse ;  /* 0x00000077002f7202 */ /* 0x080fe40000000f00 */
[----:B------:R-:W-:Y:S01]  /*15dc0*/  MUFU.EX2 R28, R28 ;  /* 0x0000001c001c7308 */ /* 0x000fe20000000800 */
[----:B------:R-:W-:-:S07]  /*15dd0*/  MOV R43, R119 ;  /* 0x00000077002b7202 */ /* 0x000fce0000000f00 */
[----:B------:R-:W-:Y:S08]  /*15de0*/  MUFU.EX2 R185, R185 ;  /* 0x000000b900b97308 */ /* 0x000ff00000000800 */
[----:B------:R-:W-:Y:S01]  /*15df0*/  MUFU.EX2 R32, R32 ;  /* 0x0000002000207308 */ /* 0x000fe20000000800 */
[----:B-1----:R-:W-:Y:S01]  /*15e00*/  FMNMX.FTZ R7, R3, R36, !PT ;  /* 0x0000002403077209 */ /* 0x002fe20007810000 */
[-CC-:B------:R-:W-:Y:S01]  /*15e10*/  FFMA.FTZ R36, R35, R0.reuse, -R26.reuse ;  /* 0x0000000023247223 */ /* 0x180fe2000001081a */
[----:B------:R-:W-:-:S03]  /*15e20*/  FFMA.FTZ R26, R31, R0, -R26 ;  /* 0x000000001f1a7223 */ /* 0x000fc6000001081a */
[----:B------:R-:W1:Y:S02]  /*15e30*/  SHFL.BFLY PT, R40, R7, 0x1, 0x1f ;  /* 0x0c201f0007287f89 */ /* 0x000e6400000e0000 */
[----:B------:R-:W-:Y:S08]  /*15e40*/  MUFU.EX2 R187, R187 ;  /* 0x000000bb00bb7308 */ /* 0x000ff00000000800 */
[----:B------:R-:W-:Y:S08]  /*15e50*/  MUFU.EX2 R34, R34 ;  /* 0x0000002200227308 */ /* 0x000ff00000000800 */
[----:B------:R-:W-:Y:S01]  /*15e60*/  MUFU.EX2 R181, R181 ;  /* 0x000000b500b57308 */ /* 0x000fe20000000800 */
[----:B-1----:R-:W-:-:S07]  /*15e70*/  FMNMX.FTZ R5, R7, R40, !PT ;  /* 0x0000002807057209 */ /* 0x002fce0007810000 */
[----:B------:R-:W-:Y:S01]  /*15e80*/  MUFU.EX2 R36, R36 ;  /* 0x0000002400247308 */ /* 0x000fe20000000800 */
[C---:B------:R-:W-:Y:S01]  /*15e90*/  FSETP.NEU.FTZ.AND P2, PT, R5.reuse, -INF , PT ;  /* 0xff8000000500780b */ /* 0x040fe20003f5d000 */
[----:B------:R-:W-:-:S06]  /*15ea0*/  FMUL.FTZ R3, R5, R0 ;  /* 0x0000000005037220 */ /* 0x000fcc0000410000 */
[----:B------:R1:W-:Y:S01]  /*15eb0*/  MUFU.EX2 R40, R27 ;  /* 0x0000001b00287308 */ /* 0x0003e20000000800 */
[----:B------:R-:W-:-:S05]  /*15ec0*/  FSEL R42, R3, RZ, P2 ;  /* 0x000000ff032a7208 */ /* 0x000fca0001000000 */
[-CC-:B------:R-:W-:Y:S01]  /*15ed0*/  FFMA.FTZ R200, R71, R0.reuse, -R42.reuse ;  /* 0x0000000047c87223 */ /* 0x180fe2000001082a */
[-CC-:B------:R-:W-:Y:S01]  /*15ee0*/  FFMA.FTZ R7, R2, R0.reuse, -R42.reuse ;  /* 0x0000000002077223 */ /* 0x180fe2000001082a */
[-C--:B------:R-:W-:Y:S01]  /*15ef0*/  FFMA.FTZ R202, R67, R0.reuse, -R42 ;  /* 0x0000000043ca7223 */ /* 0x080fe2000001082a */
[----:B--2---:R-:W-:Y:S01]  /*15f00*/  FADD.FTZ R2, R201, R8 ;  /* 0x00000008c9027221 */ /* 0x004fe20000010000 */
[-CC-:B------:R-:W-:Y:S01]  /*15f10*/  FFMA.FTZ R9, R77, R0.reuse, -R42.reuse ;  /* 0x000000004d097223 */ /* 0x180fe2000001082a */
[-C--:B------:R-:W-:Y:S01]  /*15f20*/  FFMA.FTZ R196, R73, R0.reuse, -R42 ;  /* 0x0000000049c47223 */ /* 0x080fe2000001082a */
[----:B------:R-:W-:Y:S01]  /*15f30*/  MUFU.EX2 R200, R200 ;  /* 0x000000c800c87308 */ /* 0x000fe20000000800 */
[----:B---3--:R-:W-:Y:S01]  /*15f40*/  FADD.FTZ R3, R203, R2 ;  /* 0x00000002cb037221 */ /* 0x008fe20000010000 */
[-CC-:B------:R-:W-:Y:S01]  /*15f50*/  FFMA.FTZ R11, R65, R0.reuse, -R42.reuse ;  /* 0x00000000410b7223 */ /* 0x180fe2000001082a */
[-CC-:B------:R-:W-:Y:S01]  /*15f60*/  FFMA.FTZ R198, R75, R0.reuse, -R42.reuse ;  /* 0x000000004bc67223 */ /* 0x180fe2000001082a */
[----:B------:R-:W-:Y:S01]  /*15f70*/  FFMA.FTZ R15, R69, R0, -R42 ;  /* 0x00000000450f7223 */ /* 0x000fe2000001082a */
[----:B------:R-:W-:Y:S01]  /*15f80*/  FADD.FTZ R2, R10, R3 ;  /* 0x000000030a027221 */ /* 0x000fe20000010000 */
[----:B------:R-:W-:-:S02]  /*15f90*/  IMAD R3, R213, 0x80, R44 ;  /* 0x00000080d5037824 */ /* 0x000fc400078e022c */
[-C--:B------:R-:W-:Y:S01]  /*15fa0*/  FFMA.FTZ R192, R79, R0.reuse, -R42 ;  /* 0x000000004fc07223 */ /* 0x080fe2000001082a */
[----:B------:R-:W2:Y:S01]  /*15fb0*/  MUFU.EX2 R7, R7 ;  /* 0x0000000700077308 */ /* 0x000ea20000000800 */
[----:B----4-:R-:W-:Y:S01]  /*15fc0*/  FADD.FTZ R35, R197, R2 ;  /* 0x00000002c5237221 */ /* 0x010fe20000010000 */
[-CC-:B------:R-:W-:Y:S01]  /*15fd0*/  FFMA.FTZ R21, R57, R0.reuse, -R42.reuse ;  /* 0x0000000039157223 */ /* 0x180fe2000001082a */
[-CC-:B------:R-:W-:Y:S01]  /*15fe0*/  FFMA.FTZ R194, R81, R0.reuse, -R42.reuse ;  /* 0x0000000051c27223 */ /* 0x180fe2000001082a */
[-CC-:B-1----:R-:W-:Y:S01]  /*15ff0*/  FFMA.FTZ R27, R61, R0.reuse, -R42.reuse ;  /* 0x000000003d1b7223 */ /* 0x182fe2000001082a */
[----:B------:R-:W-:Y:S01]  /*16000*/  FADD.FTZ R2, R12, R35 ;  /* 0x000000230c027221 */ /* 0x000fe20000010000 */
[-CC-:B------:R-:W-:Y:S01]  /*16010*/  FFMA.FTZ R188, R83, R0.reuse, -R42.reuse ;  /* 0x0000000053bc7223 */ /* 0x180fe2000001082a */
[-C--:B------:R-:W-:Y:S01]  /*16020*/  FFMA.FTZ R31, R49, R0.reuse, -R42 ;  /* 0x00000000311f7223 */ /* 0x080fe2000001082a */
[----:B------:R-:W1:Y:S01]  /*16030*/  MUFU.EX2 R202, R202 ;  /* 0x000000ca00ca7308 */ /* 0x000e620000000800 */
[----:B-----5:R-:W-:Y:S01]  /*16040*/  FADD.FTZ R39, R199, R2 ;  /* 0x00000002c7277221 */ /* 0x020fe20000010000 */
[----:B------:R-:W-:Y:S01]  /*16050*/  MOV R2, RZ ;  /* 0x000000ff00027202 */ /* 0x000fe20000000f00 */
[-CC-:B------:R-:W-:Y:S01]  /*16060*/  FFMA.FTZ R190, R85, R0.reuse, -R42.reuse ;  /* 0x0000000055be7223 */ /* 0x180fe2000001082a */
[-CC-:B------:R-:W-:Y:S01]  /*16070*/  FFMA.FTZ R87, R87, R0.reuse, -R42.reuse ;  /* 0x0000000057577223 */ /* 0x180fe2000001082a */
[----:B0-----:R-:W-:Y:S01]  /*16080*/  FADD.FTZ R46, R14, R39 ;  /* 0x000000270e2e7221 */ /* 0x001fe20000010000 */
[-C--:B------:R-:W-:Y:S01]  /*16090*/  FFMA.FTZ R91, R91, R0.reuse, -R42 ;  /* 0x000000005b5b7223 */ /* 0x080fe2000001082a */
[----:B------:R-:W-:Y:S01]  /*160a0*/  IMAD.HI R214, R3, -0x6db6db6d, R2 ;  /* 0x9249249303d67827 */ /* 0x000fe200078e0202 */
[----:B------:R-:W0:Y:S03]  /*160b0*/  MUFU.EX2 R9, R9 ;  /* 0x0000000900097308 */ /* 0x000e260000000800 */
[----:B--2---:R-:W-:Y:S01]  /*160c0*/  FADD.FTZ R35, R200, R7 ;  /* 0x00000007c8237221 */ /* 0x004fe20000010000 */
[-CC-:B------:R-:W-:Y:S01]  /*160d0*/  FFMA.FTZ R53, R53, R0.reuse, -R42.reuse ;  /* 0x0000000035357223 */ /* 0x180fe2000001082a */
[-CC-:B------:R-:W-:Y:S01]  /*160e0*/  FFMA.FTZ R89, R89, R0.reuse, -R42.reuse ;  /* 0x0000000059597223 */ /* 0x180fe2000001082a */
[-CC-:B------:R-:W-:Y:S01]  /*160f0*/  FFMA.FTZ R45, R45, R0.reuse, -R42.reuse ;  /* 0x000000002d2d7223 */ /* 0x180fe2000001082a */
[-CC-:B------:R-:W-:Y:S01]  /*16100*/  FFMA.FTZ R41, R41, R0.reuse, -R42.reuse ;  /* 0x0000000029297223 */ /* 0x180fe2000001082a */
[-CC-:B------:R-:W-:Y:S01]  /*16110*/  FFMA.FTZ R33, R33, R0.reuse, -R42.reuse ;  /* 0x0000000021217223 */ /* 0x180fe2000001082a */
[-C--:B------:R-:W-:Y:S01]  /*16120*/  FFMA.FTZ R59, R59, R0.reuse, -R42 ;  /* 0x000000003b3b7223 */ /* 0x080fe2000001082a */
[----:B------:R-:W2:Y:S01]  /*16130*/  MUFU.EX2 R196, R196 ;  /* 0x000000c400c47308 */ /* 0x000ea20000000800 */
[----:B-1----:R-:W-:Y:S01]  /*16140*/  FADD.FTZ R44, R202, R35 ;  /* 0x00000023ca2c7221 */ /* 0x002fe20000010000 */
[----:B------:R-:W-:Y:S01]  /*16150*/  FADD.FTZ R35, R193, R46 ;  /* 0x0000002ec1237221 */ /* 0x000fe20000010000 */
[-CC-:B------:R-:W-:Y:S01]  /*16160*/  FFMA.FTZ R37, R37, R0.reuse, -R42.reuse ;  /* 0x0000000025257223 */ /* 0x180fe2000001082a */
[-CC-:B------:R-:W-:Y:S01]  /*16170*/  FFMA.FTZ R63, R63, R0.reuse, -R42.reuse ;  /* 0x000000003f3f7223 */ /* 0x180fe2000001082a */
[-CC-:B------:R-:W-:Y:S01]  /*16180*/  FFMA.FTZ R25, R25, R0.reuse, -R42.reuse ;  /* 0x0000000019197223 */ /* 0x180fe2000001082a */
[-C--:B------:R-:W-:Y:S01]  /*16190*/  FFMA.FTZ R13, R13, R0.reuse, -R42 ;  /* 0x000000000d0d7223 */ /* 0x080fe2000001082a */
[----:B------:R-:W-:Y:S01]  /*161a0*/  SHF.R.U32.HI R39, RZ, 0x1f, R214 ;  /* 0x0000001fff277819 */ /* 0x000fe200000116d6 */
[----:B------:R-:W1:Y:S01]  /*161b0*/  MUFU.EX2 R11, R11 ;  /* 0x0000000b000b7308 */ /* 0x000e620000000800 */
[----:B0-----:R-:W-:Y:S01]  /*161c0*/  FADD.FTZ R3, R9, R44 ;  /* 0x0000002c09037221 */ /* 0x001fe20000010000 */
[----:B------:R-:W-:Y:S01]  /*161d0*/  FADD.FTZ R44, R20, R35 ;  /* 0x00000023142c7221 */ /* 0x000fe20000010000 */
[----:B------:R-:W-:Y:S01]  /*161e0*/  LEA.HI.SX32 R214, R214, R39, 0x1a ;  /* 0x00000027d6d67211 */ /* 0x000fe200078fd2ff */
[----:B------:R-:W-:Y:S01]  /*161f0*/  FFMA.FTZ R29, R29, R0, -R42 ;  /* 0x000000001d1d7223 */ /* 0x000fe2000001082a */
[----:B------:R-:W-:Y:S01]  /*16200*/  F2FP.F16.F32.PACK_AB R203, R10, R203 ;  /* 0x000000cb0acb723e */ /* 0x000fe200000000ff */
[----:B------:R-:W-:Y:S01]  /*16210*/  FADD.FTZ R35, R195, R44 ;  /* 0x0000002cc3237221 */ /* 0x000fe20000010000 */
[----:B------:R-:W-:Y:S01]  /*16220*/  VIADD R10, R148, 0xfffffffe ;  /* 0xfffffffe940a7836 */ /* 0x000fe20000000000 */
[----:B------:R-:W0:Y:S01]  /*16230*/  MUFU.EX2 R198, R198 ;  /* 0x000000c600c67308 */ /* 0x000e220000000800 */
[----:B--2---:R-:W-:Y:S01]  /*16240*/  FADD.FTZ R2, R196, R3 ;  /* 0x00000003c4027221 */ /* 0x004fe20000010000 */
[----:B------:R-:W-:Y:S01]  /*16250*/  FADD.FTZ R44, R30, R35 ;  /* 0x000000231e2c7221 */ /* 0x000fe20000010000 */
[----:B------:R-:W-:Y:S01]  /*16260*/  VIMNMX R214, RZ, R214, !PT ;  /* 0x000000d6ffd67248 */ /* 0x000fe20007fe0100 */
[----:B------:R-:W-:Y:S01]  /*16270*/  IMAD.MOV.U32 R85, RZ, RZ, R119 ;  /* 0x000000ffff557224 */ /* 0x000fe200078e0077 */
[----:B------:R-:W-:Y:S01]  /*16280*/  F2FP.F16.F32.PACK_AB R200, R7, R200 ;  /* 0x000000c807c8723e */ /* 0x000fe200000000ff */
[----:B------:R-:W-:Y:S01]  /*16290*/  FADD.FTZ R35, R189, R44 ;  /* 0x0000002cbd237221 */ /* 0x000fe20000010000 */
[----:B------:R-:W-:Y:S01]  /*162a0*/  ISETP.GE.AND P2, PT, R10, R214, PT ;  /* 0x000000d60a00720c */ /* 0x000fe20003f46270 */
[----:B------:R-:W2:Y:S01]  /*162b0*/  MUFU.EX2 R15, R15 ;  /* 0x0000000f000f7308 */ /* 0x000ea20000000800 */
[----:B-1----:R-:W-:Y:S01]  /*162c0*/  FADD.FTZ R3, R11, R2 ;  /* 0x000000020b037221 */ /* 0x002fe20000010000 */
[----:B------:R-:W-:Y:S01]  /*162d0*/  FADD.FTZ R44, R24, R35 ;  /* 0x00000023182c7221 */ /* 0x000fe20000010000 */
[----:B------:R-:W-:Y:S01]  /*162e0*/  F2FP.F16.F32.PACK_AB R195, R30, R195 ;  /* 0x000000c31ec3723e */ /* 0x000fe200000000ff */
[----:B------:R-:W-:Y:S01]  /*162f0*/  IMAD.MOV.U32 R81, RZ, RZ, R119 ;  /* 0x000000ffff517224 */ /* 0x000fe200078e0077 */
[----:B------:R-:W-:Y:S01]  /*16300*/  F2FP.F16.F32.PACK_AB R189, R24, R189 ;  /* 0x000000bd18bd723e */ /* 0x000fe200000000ff */
[----:B------:R-:W-:Y:S01]  /*16310*/  FADD.FTZ R35, R191, R44 ;  /* 0x0000002cbf237221 */ /* 0x000fe20000010000 */
[----:B------:R-:W-:Y:S01]  /*16320*/  F2FP.F16.F32.PACK_AB R191, R28, R191 ;  /* 0x000000bf1cbf723e */ /* 0x000fe200000000ff */
[----:B------:R-:W1:Y:S01]  /*16330*/  MUFU.EX2 R192, R192 ;  /* 0x000000c000c07308 */ /* 0x000e620000000800 */
[----:B0-----:R-:W-:Y:S01]  /*16340*/  FADD.FTZ R2, R198, R3 ;  /* 0x00000003c6027221 */ /* 0x001fe20000010000 */
[----:B------:R-:W-:Y:S01]  /*16350*/  FADD.FTZ R6, R28, R35 ;  /* 0x000000231c067221 */ /* 0x000fe20000010000 */
[----:B------:R-:W-:Y:S01]  /*16360*/  F2FP.F16.F32.PACK_AB R201, R8, R201 ;  /* 0x000000c908c9723e */ /* 0x000fe200000000ff */
[----:B------:R-:W-:Y:S01]  /*16370*/  IMAD.MOV.U32 R77, RZ, RZ, R119 ;  /* 0x000000ffff4d7224 */ /* 0x000fe200078e0077 */
[----:B------:R-:W-:Y:S01]  /*16380*/  F2FP.F16.F32.PACK_AB R197, R12, R197 ;  /* 0x000000c50cc5723e */ /* 0x000fe200000000ff */
[----:B------:R-:W-:Y:S01]  /*16390*/  FADD.FTZ R35, R185, R6 ;  /* 0x00000006b9237221 */ /* 0x000fe20000010000 */
[C---:B------:R-:W-:Y:S01]  /*163a0*/  F2FP.F16.F32.PACK_AB R185, R32.reuse, R185 ;  /* 0x000000b920b9723e */ /* 0x040fe200000000ff */
[----:B------:R-:W0:Y:S01]  /*163b0*/  MUFU.EX2 R21, R21 ;  /* 0x0000001500157308 */ /* 0x000e220000000800 */
[----:B--2---:R-:W-:Y:S01]  /*163c0*/  FADD.FTZ R3, R15, R2 ;  /* 0x000000020f037221 */ /* 0x004fe20000010000 */
[----:B------:R-:W-:Y:S01]  /*163d0*/  FADD.FTZ R6, R32, R35 ;  /* 0x0000002320067221 */ /* 0x000fe20000010000 */
[----:B------:R-:W-:Y:S01]  /*163e0*/  F2FP.F16.F32.PACK_AB R199, R14, R199 ;  /* 0x000000c70ec7723e */ /* 0x000fe200000000ff */
[----:B------:R-:W-:Y:S01]  /*163f0*/  IMAD.MOV.U32 R73, RZ, RZ, R119 ;  /* 0x000000ffff497224 */ /* 0x000fe200078e0077 */
[----:B------:R-:W-:Y:S01]  /*16400*/  F2FP.F16.F32.PACK_AB R193, R20, R193 ;  /* 0x000000c114c1723e */ /* 0x000fe200000000ff */
[----:B------:R-:W-:Y:S01]  /*16410*/  FADD.FTZ R35, R187, R6 ;  /* 0x00000006bb237221 */ /* 0x000fe20000010000 */
[----:B------:R-:W-:Y:S01]  /*16420*/  F2FP.F16.F32.PACK_AB R187, R34, R187 ;  /* 0x000000bb22bb723e */ /* 0x000fe200000000ff */
[----:B------:R-:W2:Y:S01]  /*16430*/  MUFU.EX2 R194, R194 ;  /* 0x000000c200c27308 */ /* 0x000ea20000000800 */
[----:B-1----:R-:W-:Y:S01]  /*16440*/  FADD.FTZ R2, R192, R3 ;  /* 0x00000003c0027221 */ /* 0x002fe20000010000 */
[----:B------:R-:W-:Y:S01]  /*16450*/  FADD.FTZ R6, R34, R35 ;  /* 0x0000002322067221 */ /* 0x000fe20000010000 */
[----:B------:R-:W-:Y:S01]  /*16460*/  F2FP.F16.F32.PACK_AB R202, R9, R202 ;  /* 0x000000ca09ca723e */ /* 0x000fe200000000ff */
[--C-:B------:R-:W-:Y:S01]  /*16470*/  IMAD.MOV.U32 R69, RZ, RZ, R119.reuse ;  /* 0x000000ffff457224 */ /* 0x100fe200078e0077 */
[----:B------:R-:W-:Y:S01]  /*16480*/  F2FP.F16.F32.PACK_AB R196, R11, R196 ;  /* 0x000000c40bc4723e */ /* 0x000fe200000000ff */
[--C-:B------:R-:W-:Y:S01]  /*16490*/  IMAD.MOV.U32 R65, RZ, RZ, R119.reuse ;  /* 0x000000ffff417224 */ /* 0x100fe200078e0077 */
[----:B------:R-:W-:Y:S01]  /*164a0*/  F2FP.F16.F32.PACK_AB R198, R15, R198 ;  /* 0x000000c60fc6723e */ /* 0x000fe200000000ff */
[----:B------:R-:W1:Y:S01]  /*164b0*/  MUFU.EX2 R27, R27 ;  /* 0x0000001b001b7308 */ /* 0x000e620000000800 */
[C---:B0-----:R-:W-:Y:S01]  /*164c0*/  FADD.FTZ R3, R21.reuse, R2 ;  /* 0x0000000215037221 */ /* 0x041fe20000010000 */
[----:B------:R-:W-:Y:S01]  /*164d0*/  F2FP.F16.F32.PACK_AB R192, R21, R192 ;  /* 0x000000c015c0723e */ /* 0x000fe200000000ff */
[--C-:B------:R-:W-:Y:S01]  /*164e0*/  IMAD.MOV.U32 R61, RZ, RZ, R119.reuse ;  /* 0x000000ffff3d7224 */ /* 0x100fe200078e0077 */
[-C--:B------:R-:W-:Y:S01]  /*164f0*/  MOV R83, R119.reuse ;  /* 0x0000007700537202 */ /* 0x080fe20000000f00 */
[--C-:B------:R-:W-:Y:S01]  /*16500*/  IMAD.MOV.U32 R57, RZ, RZ, R119.reuse ;  /* 0x000000ffff397224 */ /* 0x100fe200078e0077 */
[-C--:B------:R-:W-:Y:S01]  /*16510*/  MOV R79, R119.reuse ;  /* 0x00000077004f7202 */ /* 0x080fe20000000f00 */
[----:B------:R-:W-:Y:S01]  /*16520*/  IMAD.MOV.U32 R49, RZ, RZ, R119 ;  /* 0x000000ffff317224 */ /* 0x000fe200078e0077 */
[----:B------:R-:W0:Y:S01]  /*16530*/  MUFU.EX2 R188, R188 ;  /* 0x000000bc00bc7308 */ /* 0x000e220000000800 */
[----:B--2---:R-:W-:Y:S01]  /*16540*/  FADD.FTZ R2, R194, R3 ;  /* 0x00000003c2027221 */ /* 0x004fe20000010000 */
[-C--:B------:R-:W-:Y:S01]  /*16550*/  MOV R75, R119.reuse ;  /* 0x00000077004b7202 */ /* 0x080fe20000000f00 */
[--C-:B------:R-:W-:Y:S01]  /*16560*/  IMAD.MOV.U32 R46, RZ, RZ, R119.reuse ;  /* 0x000000ffff2e7224 */ /* 0x100fe200078e0077 */
[-C--:B------:R-:W-:Y:S01]  /*16570*/  MOV R71, R119.reuse ;  /* 0x0000007700477202 */ /* 0x080fe20000000f00 */
[--C-:B------:R-:W-:Y:S01]  /*16580*/  IMAD.MOV.U32 R44, RZ, RZ, R119.reuse ;  /* 0x000000ffff2c7224 */ /* 0x100fe200078e0077 */
[-C--:B------:R-:W-:Y:S01]  /*16590*/  MOV R67, R119.reuse ;  /* 0x0000007700437202 */ /* 0x080fe20000000f00 */
[--C-:B------:R-:W-:Y:S01]  /*165a0*/  IMAD.MOV.U32 R42, RZ, RZ, R119.reuse ;  /* 0x000000ffff2a7224 */ /* 0x100fe200078e0077 */
[----:B------:R-:W2:Y:S01]  /*165b0*/  MUFU.EX2 R31, R31 ;  /* 0x0000001f001f7308 */ /* 0x000ea20000000800 */
[C---:B-1----:R-:W-:Y:S01]  /*165c0*/  FADD.FTZ R3, R27.reuse, R2 ;  /* 0x000000021b037221 */ /* 0x042fe20000010000 */
[----:B------:R-:W-:Y:S01]  /*165d0*/  F2FP.F16.F32.PACK_AB R194, R27, R194 ;  /* 0x000000c21bc2723e */ /* 0x000fe200000000ff */
[--C-:B------:R-:W-:Y:S01]  /*165e0*/  IMAD.MOV.U32 R34, RZ, RZ, R119.reuse ;  /* 0x000000ffff227224 */ /* 0x100fe200078e0077 */
[-C--:B------:R-:W-:Y:S01]  /*165f0*/  MOV R39, R119.reuse ;  /* 0x0000007700277202 */ /* 0x080fe20000000f00 */
[--C-:B------:R-:W-:Y:S01]  /*16600*/  IMAD.MOV.U32 R32, RZ, RZ, R119.reuse ;  /* 0x000000ffff207224 */ /* 0x100fe200078e0077 */
[-C--:B------:R-:W-:Y:S01]  /*16610*/  MOV R35, R119.reuse ;  /* 0x0000007700237202 */ /* 0x080fe20000000f00 */
[----:B------:R-:W-:Y:S01]  /*16620*/  IMAD.MOV.U32 R30, RZ, RZ, R119 ;  /* 0x000000ffff1e7224 */ /* 0x000fe200078e0077 */
[----:B------:R-:W1:Y:S01]  /*16630*/  MUFU.EX2 R190, R190 ;  /* 0x000000be00be7308 */ /* 0x000e620000000800 */
[----:B0-----:R-:W-:Y:S01]  /*16640*/  FADD.FTZ R2, R188, R3 ;  /* 0x00000003bc027221 */ /* 0x001fe20000010000 */
[--C-:B------:R-:W-:Y:S01]  /*16650*/  IMAD.MOV.U32 R28, RZ, RZ, R119.reuse ;  /* 0x000000ffff1c7224 */ /* 0x100fe200078e0077 */
[----:B------:R-:W-:Y:S01]  /*16660*/  MOV R27, R119 ;  /* 0x00000077001b7202 */ /* 0x000fe20000000f00 */
[----:B------:R-:W-:-:S04]  /*16670*/  IMAD.MOV.U32 R24, RZ, RZ, R119 ;  /* 0x000000ffff187224 */ /* 0x000fc800078e0077 */
[----:B------:R-:W0:Y:S01]  /*16680*/  MUFU.EX2 R87, R87 ;  /* 0x0000005700577308 */ /* 0x000e220000000800 */
[C---:B--2---:R-:W-:Y:S01]  /*16690*/  FADD.FTZ R3, R31.reuse, R2 ;  /* 0x000000021f037221 */ /* 0x044fe20000010000 */
[----:B------:R-:W-:Y:S02]  /*166a0*/  F2FP.F16.F32.PACK_AB R188, R31, R188 ;  /* 0x000000bc1fbc723e */ /* 0x000fe400000000ff */
[----:B------:R-:W-:-:S04]  /*166b0*/  MOV R31, R119 ;  /* 0x00000077001f7202 */ /* 0x000fc80000000f00 */
[----:B------:R-:W2:Y:S01]  /*166c0*/  MUFU.EX2 R91, R91 ;  /* 0x0000005b005b7308 */ /* 0x000ea20000000800 */
[----:B-1----:R-:W-:-:S07]  /*166d0*/  FADD.FTZ R2, R190, R3 ;  /* 0x00000003be027221 */ /* 0x002fce0000010000 */
[----:B------:R1:W3:Y:S01]  /*166e0*/  MUFU.EX2 R184, R53 ;  /* 0x0000003500b87308 */ /* 0x0002e20000000800 */
[C---:B0-----:R-:W-:Y:S01]  /*166f0*/  FADD.FTZ R2, R87.reuse, R2 ;  /* 0x0000000257027221 */ /* 0x041fe20000010000 */
[----:B------:R-:W-:Y:S02]  /*16700*/  F2FP.F16.F32.PACK_AB R190, R87, R190 ;  /* 0x000000be57be723e */ /* 0x000fe400000000ff */
[----:B------:R-:W-:-:S04]  /*16710*/  MOV R87, R119 ;  /* 0x0000007700577202 */ /* 0x000fc80000000f00 */
[----:B------:R-:W0:Y:S01]  /*16720*/  MUFU.EX2 R89, R89 ;  /* 0x0000005900597308 */ /* 0x000e220000000800 */
[----:B--2---:R-:W-:Y:S01]  /*16730*/  FADD.FTZ R3, R91, R2 ;  /* 0x000000025b037221 */ /* 0x004fe20000010000 */
[----:B-1----:R-:W-:-:S06]  /*16740*/  IMAD.MOV.U32 R53, RZ, RZ, R119 ;  /* 0x000000ffff357224 */ /* 0x002fcc00078e0077 */
[----:B------:R1:W2:Y:S01]  /*16750*/  MUFU.EX2 R186, R45 ;  /* 0x0000002d00ba7308 */ /* 0x0002a20000000800 */
[C---:B---3--:R-:W-:Y:S01]  /*16760*/  FADD.FTZ R2, R184.reuse, R3 ;  /* 0x00000003b8027221 */ /* 0x048fe20000010000 */
[----:B------:R-:W-:Y:S02]  /*16770*/  F2FP.F16.F32.PACK_AB R184, R184, R91 ;  /* 0x0000005bb8b8723e */ /* 0x000fe400000000ff */
[----:B------:R-:W-:-:S04]  /*16780*/  MOV R91, R119 ;  /* 0x00000077005b7202 */ /* 0x000fc80000000f00 */
        /* <DEDUP_REMOVED lines=8> */
[----:B0-----:R-:W-:Y:S01]  /*16810*/  FADD.FTZ R33, R181, R6 ;  /* 0x00000006b5217221 */ /* 0x001fe20000010000 */
[----:B---3--:R-:W-:Y:S01]  /*16820*/  FADD.FTZ R3, R41, R2 ;  /* 0x0000000229037221 */ /* 0x008fe20000010000 */
[C---:B------:R-:W-:Y:S02]  /*16830*/  F2FP.F16.F32.PACK_AB R181, R36.reuse, R181 ;  /* 0x000000b524b5723e */ /* 0x040fe400000000ff */
[----:B------:R-:W-:Y:S01]  /*16840*/  FADD.FTZ R6, R36, R33 ;  /* 0x0000002124067221 */ /* 0x000fe20000010000 */
[----:B------:R-:W-:Y:S02]  /*16850*/  IMAD.MOV.U32 R36, RZ, RZ, R119 ;  /* 0x000000ffff247224 */ /* 0x000fe400078e0077 */
[----:B------:R-:W0:Y:S01]  /*16860*/  MUFU.EX2 R59, R59 ;  /* 0x0000003b003b7308 */ /* 0x000e220000000800 */
[C---:B-1----:R-:W-:Y:S01]  /*16870*/  FADD.FTZ R2, R180.reuse, R3 ;  /* 0x00000003b4027221 */ /* 0x042fe20000010000 */
[----:B------:R-:W-:Y:S01]  /*16880*/  F2FP.F16.F32.PACK_AB R180, R180, R41 ;  /* 0x00000029b4b4723e */ /* 0x000fe200000000ff */
[----:B------:R-:W-:-:S05]  /*16890*/  IMAD.MOV.U32 R41, RZ, RZ, R119 ;  /* 0x000000ffff297224 */ /* 0x000fca00078e0077 */
[----:B------:R-:W1:Y:S01]  /*168a0*/  MUFU.EX2 R38, R38 ;  /* 0x0000002600267308 */ /* 0x000e620000000800 */
[----:B--2---:R-:W-:-:S07]  /*168b0*/  FADD.FTZ R33, R183, R6 ;  /* 0x00000006b7217221 */ /* 0x004fce0000010000 */
[----:B------:R2:W3:Y:S01]  /*168c0*/  MUFU.EX2 R182, R37 ;  /* 0x0000002500b67308 */ /* 0x0004e20000000800 */
[----:B0-----:R-:W-:-:S07]  /*168d0*/  FADD.FTZ R3, R59, R2 ;  /* 0x000000023b037221 */ /* 0x001fce0000010000 */
[----:B------:R-:W0:Y:S01]  /*168e0*/  MUFU.EX2 R177, R177 ;  /* 0x000000b100b17308 */ /* 0x000e220000000800 */
[C---:B-1----:R-:W-:Y:S01]  /*168f0*/  FADD.FTZ R6, R38.reuse, R33 ;  /* 0x0000002126067221 */ /* 0x042fe20000010000 */
[----:B------:R-:W-:Y:S01]  /*16900*/  F2FP.F16.F32.PACK_AB R183, R38, R183 ;  /* 0x000000b726b7723e */ /* 0x000fe200000000ff */
[--C-:B------:R-:W-:Y:S02]  /*16910*/  IMAD.MOV.U32 R38, RZ, RZ, R119.reuse ;  /* 0x000000ffff267224 */ /* 0x100fe400078e0077 */
[----:B--2---:R-:W-:-:S03]  /*16920*/  IMAD.MOV.U32 R37, RZ, RZ, R119 ;  /* 0x000000ffff257224 */ /* 0x004fc600078e0077 */
[----:B------:R-:W1:Y:S01]  /*16930*/  MUFU.EX2 R63, R63 ;  /* 0x0000003f003f7308 */ /* 0x000e620000000800 */
[C---:B---3--:R-:W-:Y:S01]  /*16940*/  FADD.FTZ R2, R182.reuse, R3 ;  /* 0x00000003b6027221 */ /* 0x048fe20000010000 */
[----:B------:R-:W-:Y:S02]  /*16950*/  F2FP.F16.F32.PACK_AB R182, R182, R59 ;  /* 0x0000003bb6b6723e */ /* 0x000fe400000000ff */
[----:B------:R-:W-:-:S04]  /*16960*/  MOV R59, R119 ;  /* 0x00000077003b7202 */ /* 0x000fc80000000f00 */
[----:B------:R2:W3:Y:S01]  /*16970*/  MUFU.EX2 R176, R25 ;  /* 0x0000001900b07308 */ /* 0x0004e20000000800 */
[----:B0-----:R-:W-:Y:S01]  /*16980*/  FADD.FTZ R33, R177, R6 ;  /* 0x00000006b1217221 */ /* 0x001fe20000010000 */
[----:B------:R-:W-:-:S03]  /*16990*/  F2FP.F16.F32.PACK_AB R177, R40, R177 ;  /* 0x000000b128b1723e */ /* 0x000fc600000000ff */
[----:B------:R-:W-:Y:S01]  /*169a0*/  FADD.FTZ R6, R40, R33 ;  /* 0x0000002128067221 */ /* 0x000fe20000010000 */
[--C-:B------:R-:W-:Y:S02]  /*169b0*/  IMAD.MOV.U32 R40, RZ, RZ, R119.reuse ;  /* 0x000000ffff287224 */ /* 0x100fe400078e0077 */
[----:B------:R-:W0:Y:S01]  /*169c0*/  MUFU.EX2 R179, R179 ;  /* 0x000000b300b37308 */ /* 0x000e220000000800 */
[----:B-1----:R-:W-:Y:S01]  /*169d0*/  FADD.FTZ R3, R63, R2 ;  /* 0x000000023f037221 */ /* 0x002fe20000010000 */
[----:B--2---:R-:W-:-:S06]  /*169e0*/  IMAD.MOV.U32 R25, RZ, RZ, R119 ;  /* 0x000000ffff197224 */ /* 0x004fcc00078e0077 */
[----:B------:R-:W1:Y:S01]  /*169f0*/  MUFU.EX2 R13, R13 ;  /* 0x0000000d000d7308 */ /* 0x000e620000000800 */
[C---:B---3--:R-:W-:Y:S01]  /*16a00*/  FADD.FTZ R2, R176.reuse, R3 ;  /* 0x00000003b0027221 */ /* 0x048fe20000010000 */
[----:B------:R-:W-:Y:S01]  /*16a10*/  F2FP.F16.F32.PACK_AB R176, R176, R63 ;  /* 0x0000003fb0b0723e */ /* 0x000fe200000000ff */
[----:B------:R-:W-:Y:S01]  /*16a20*/  IMAD.MOV.U32 R3, RZ, RZ, 0x3f800000 ;  /* 0x3f800000ff037424 */ /* 0x000fe200078e00ff */
[----:B------:R-:W-:-:S04]  /*16a30*/  MOV R63, R119 ;  /* 0x00000077003f7202 */ /* 0x000fc80000000f00 */
[----:B------:R-:W2:Y:S01]  /*16a40*/  MUFU.EX2 R26, R26 ;  /* 0x0000001a001a7308 */ /* 0x000ea20000000800 */
[----:B0-----:R-:W-:-:S07]  /*16a50*/  FADD.FTZ R33, R179, R6 ;  /* 0x00000006b3217221 */ /* 0x001fce0000010000 */
[----:B------:R0:W3:Y:S01]  /*16a60*/  MUFU.EX2 R178, R29 ;  /* 0x0000001d00b27308 */ /* 0x0000e20000000800 */
[----:B-1----:R-:W-:Y:S01]  /*16a70*/  FADD.FTZ R7, R13, R2 ;  /* 0x000000020d077221 */ /* 0x002fe20000010000 */
[----:B------:R-:W-:Y:S01]  /*16a80*/  MOV R2, 0x3f800000 ;  /* 0x3f80000000027802 */ /* 0x000fe20000000f00 */
[C---:B--2---:R-:W-:Y:S01]  /*16a90*/  FADD.FTZ R6, R26.reuse, R33 ;  /* 0x000000211a067221 */ /* 0x044fe20000010000 */
[----:B------:R-:W-:Y:S01]  /*16aa0*/  F2FP.F16.F32.PACK_AB R179, R26, R179 ;  /* 0x000000b31ab3723e */ /* 0x000fe200000000ff */
[--C-:B------:R-:W-:Y:S02]  /*16ab0*/  IMAD.MOV.U32 R33, RZ, RZ, R119.reuse ;  /* 0x000000ffff217224 */ /* 0x100fe400078e0077 */
[--C-:B0-----:R-:W-:Y:S02]  /*16ac0*/  IMAD.MOV.U32 R29, RZ, RZ, R119.reuse ;  /* 0x000000ffff1d7224 */ /* 0x101fe400078e0077 */
[----:B------:R-:W-:Y:S02]  /*16ad0*/  IMAD.MOV.U32 R26, RZ, RZ, R119 ;  /* 0x000000ffff1a7224 */ /* 0x000fe400078e0077 */
[C---:B---3--:R-:W-:Y:S01]  /*16ae0*/  FADD.FTZ R7, R178.reuse, R7 ;  /* 0x00000007b2077221 */ /* 0x048fe20000010000 */
[----:B------:R-:W-:Y:S01]  /*16af0*/  F2FP.F16.F32.PACK_AB R178, R178, R13 ;  /* 0x0000000db2b2723e */ /* 0x000fe200000000ff */
[----:B------:R-:W-:Y:S06]  /*16b00*/  @!P2 BRA `(.L_x_2384) ;  /* 0x000000580010a947 */ /* 0x000fec0003800000 */
[----:B------:R-:W-:Y:S01]  /*16b10*/  BSSY B1, `(.L_x_2384) ;  /* 0x0000583000017945 */ /* 0x000fe20003800000 */
[----:B------:R-:W-:Y:S01]  /*16b20*/  MOV R8, R4 ;  /* 0x0000000400087202 */ /* 0x000fe20000000f00 */
[----:B------:R-:W-:Y:S01]  /*16b30*/  IMAD.MOV.U32 R9, RZ, RZ, R5 ;  /* 0x000000ffff097224 */ /* 0x000fe200078e0005 */
[----:B------:R-:W-:Y:S01]  /*16b40*/  MOV R3, 0x3f800000 ;  /* 0x3f80000000037802 */ /* 0x000fe20000000f00 */
[----:B------:R-:W-:Y:S01]  /*16b50*/  IMAD.MOV.U32 R11, RZ, RZ, R208 ;  /* 0x000000ffff0b7224 */ /* 0x000fe200078e00d0 */
[----:B------:R-:W-:Y:S01]  /*16b60*/  CS2R R118, SRZ ;  /* 0x0000000000767805 */ /* 0x000fe2000001ff00 */
[----:B------:R-:W-:Y:S01]  /*16b70*/  IMAD.MOV.U32 R12, RZ, RZ, R205 ;  /* 0x000000ffff0c7224 */ /* 0x000fe200078e00cd */
        /* <DEDUP_REMOVED lines=47> */
.L_x_2395:
[----:B------:R-:W-:-:S05]  /*16e70*/  VIADD R0, R12, 0x1 ;  /* 0x000000010c007836 */ /* 0x000fca0000000000 */
[----:B------:R-:W-:-:S04]  /*16e80*/  ISETP.NE.AND P2, PT, R0, 0x2, PT ;  /* 0x000000020000780c */ /* 0x000fc80003f45270 */
[----:B------:R-:W-:Y:S02]  /*16e90*/  SEL R208, RZ, 0x1, P2 ;  /* 0x00000001ffd07807 */ /* 0x000fe40001000000 */
[----:B------:R-:W-:Y:S02]  /*16ea0*/  SEL R205, R0, RZ, P2 ;  /* 0x000000ff00cd7207 */ /* 0x000fe40001000000 */
[----:B------:R-:W-:Y:S01]  /*16eb0*/  LOP3.LUT R208, R11, R208, RZ, 0x3c, !PT ;  /* 0x000000d00bd07212 */ /* 0x000fe200078e3cff */
[----:B------:R-:W-:Y:S06]  /*16ec0*/  @!P0 BRA `(.L_x_2385) ;  /* 0x0000000000048947 */ /* 0x000fec0003800000 */
[----:B------:R-:W-:Y:S01]  /*16ed0*/  BPT.TRAP 0x1 ;  /* 0x000000040000795c */ /* 0x000fe20000300000 */
.L_x_2385:
[----:B------:R-:W-:Y:S01]  /*16ee0*/  IMAD R13, R205, 0x8, R18 ;  /* 0x00000008cd0d7824 */ /* 0x000fe200078e0212 */
[----:B------:R-:W-:-:S04]  /*16ef0*/  SHF.L.U32 R4, R208, 0x1f, RZ ;  /* 0x0000001fd0047819 */ /* 0x000fc800000006ff */
[----:B------:R0:W1:Y:S01]  /*16f00*/  SYNCS.PHASECHK.TRANS64.TRYWAIT P2, [R13+URZ+0x36830], R4 ;  /* 0x036830040d0075a7 */ /* 0x000062000804017f */
[----:B------:R-:W-:Y:S05]  /*16f10*/  @!P0 BRA `(.L_x_2386) ;  /* 0x0000000000048947 */ /* 0x000fea0003800000 */
[----:B------:R-:W-:Y:S01]  /*16f20*/  BPT.TRAP 0x1 ;  /* 0x000000040000795c */ /* 0x000fe20000300000 */
.L_x_2386:
[----:B------:R-:W-:Y:S01]  /*16f30*/  IMAD R0, R205, 0xa80, R212 ;  /* 0x00000a80cd007824 */ /* 0x000fe200078e02d4 */
[----:B------:R-:W-:Y:S03]  /*16f40*/  BSSY B2, `(.L_x_2387) ;  /* 0x0000006000027945 */ /* 0x000fe60003800000 */
[C---:B------:R-:W-:Y:S01]  /*16f50*/  VIADD R20, R0.reuse, 0x80 ;  /* 0x0000008000147836 */ /* 0x040fe20000000000 */
[----:B------:R-:W-:Y:S01]  /*16f60*/  IADD3 R120, R0, 0x100, RZ ;  /* 0x0000010000787810 */ /* 0x000fe20007ffe0ff */
[----:B-1----:R-:W-:Y:S06]  /*16f70*/  @P2 BRA `(.L_x_2388) ;  /* 0x0000000000082947 */ /* 0x002fec0003800000 */
[----:B------:R-:W1:Y:S02]  /*16f80*/  SYNCS.PHASECHK.TRANS64.TRYWAIT P2, [R13+URZ+0x36830], R4 ;  /* 0x036830040d0075a7 */ /* 0x000e64000804017f */
[----:B-1----:R-:W-:Y:S05]  /*16f90*/  @!P2 BRA `(.L_x_2389) ;  /* 0x000001440088a947 */ /* 0x002fea0003800000 */
.L_x_2388:
[----:B------:R-:W-:Y:S05]  /*16fa0*/  BSYNC B2 ;  /* 0x0000000000027941 */ /* 0x000fea0003800000 */
.L_x_2387:
[----:B------:R-:W2:Y:S04]  /*16fb0*/  LDL.64 R14, [R1+0x30] ;  /* 0x00003000010e7983 */ /* 0x000ea80000100a00 */
[----:B------:R-:W3:Y:S01]  /*16fc0*/  LDL.64 R122, [R1+0x38] ;  /* 0x00003800017a7983 */ /* 0x000ee20000100a00 */
[----:B------:R-:W-:Y:S01]  /*16fd0*/  WARPGROUP.ARRIVE ;  /* 0x00000000000079c5 */ /* 0x000fe20000000000 */
[----:B------:R-:W-:Y:S01]  /*16fe0*/  IMAD.MOV.U32 R21, RZ, RZ, 0x40000040 ;  /* 0x40000040ff157424 */ /* 0x000fe200078e00ff */
[----:B------:R-:W-:-:S04]  /*16ff0*/  R2UR UR6, R20 ;  /* 0x00000000140672ca */ /* 0x000fc800000e0000 */
[C---:B------:R-:W-:Y:S01]  /*17000*/  R2UR UR7, R21.reuse ;  /* 0x00000000150772ca */ /* 0x040fe200000e0000 */
[----:B------:R-:W-:Y:S01]  /*17010*/  IMAD.MOV.U32 R20, RZ, RZ, R120 ;  /* 0x000000ffff147224 */ /* 0x000fe200078e0078 */
[----:B------:R-:W-:-:S04]  /*17020*/  R2UR UR19, R21 ;  /* 0x00000000151372ca */ /* 0x000fc800000e0000 */
[----:B------:R-:W-:Y:S01]  /*17030*/  R2UR UR18, R20 ;  /* 0x00000000141272ca */ /* 0x000fe200000e0000 */
[----:B------:R-:W-:Y:S01]  /*17040*/  VIADD R20, R0, 0x200 ;  /* 0x0000020000147836 */ /* 0x000fe20000000000 */
[----:B------:R-:W-:-:S04]  /*17050*/  R2UR UR15, R21 ;  /* 0x00000000150f72ca */ /* 0x000fc800000e0000 */
[----:B------:R-:W-:Y:S02]  /*17060*/  R2UR UR14, R20 ;  /* 0x00000000140e72ca */ /* 0x000fe400000e0000 */
[----:B--2---:R-:W-:Y:S01]  /*17070*/  R2UR UR42, R14 ;  /* 0x000000000e2a72ca */ /* 0x004fe200000e0000 */
[----:B------:R-:W-:Y:S01]  /*17080*/  IMAD.MOV.U32 R14, RZ, RZ, R0 ;  /* 0x000000ffff0e7224 */ /* 0x000fe200078e0000 */
[----:B------:R-:W-:Y:S01]  /*17090*/  R2UR UR43, R15 ;  /* 0x000000000f2b72ca */ /* 0x000fe200000e0000 */
[----:B------:R-:W-:Y:S01]  /*170a0*/  IMAD.MOV.U32 R15, RZ, RZ, 0x40000040 ;  /* 0x40000040ff0f7424 */ /* 0x000fe200078e00ff */
[----:B---3--:R-:W-:Y:S02]  /*170b0*/  R2UR UR28, R122 ;  /* 0x000000007a1c72ca */ /* 0x008fe400000e0000 */
        /* <DEDUP_REMOVED lines=27> */
[----:B------:R-:W-:Y:S01]  /*17270*/  VIADD R120, R0, 0x280 ;  /* 0x0000028000787836 */ /* 0x000fe20000000000 */
[----:B------:R-:W-:Y:S02]  /*17280*/  WARPGROUP.DEPBAR.LE gsb0, 0x0 ;  /* 0x00008000000079c5 */ /* 0x000fe40000010000 */
[----:B------:R-:W-:-:S06]  /*17290*/  WARPGROUP.ARRIVE ;  /* 0x00000000000079c5 */ /* 0x000fcc0000000000 */
[----:B------:R-:W-:Y:S01]  /*172a0*/  HGMMA.64x16x16.F32 R136, gdesc[UR12], RZ, !UPT, gsb0 ;  /* 0x002000000c8879f0 */ /* 0x000fe2000c0008ff */
[----:B------:R-:W-:Y:S01]  /*172b0*/  IMAD.MOV.U32 R121, RZ, RZ, 0x40000040 ;  /* 0x40000040ff797424 */ /* 0x000fe200078e00ff */
[----:B------:R-:W-:-:S04]  /*172c0*/  R2UR UR10, R120 ;  /* 0x00000000780a72ca */ /* 0x000fc800000e0000 */
[----:B------:R-:W-:Y:S01]  /*172d0*/  R2UR UR11, R121 ;  /* 0x00000000790b72ca */ /* 0x000fe200000e0000 */
[----:B------:R-:W-:Y:S01]  /*172e0*/  UMOV UR8, UR28 ;  /* 0x0000001c00087c82 */ /* 0x000fe20008000000 */
[----:B------:R-:W-:Y:S01]  /*172f0*/  UMOV UR9, UR29 ;  /* 0x0000001d00097c82 */ /* 0x000fe20008000000 */
[----:B------:R-:W-:Y:S02]  /*17300*/  WARPGROUP.DEPBAR.LE gsb0, 0x0 ;  /* 0x00008000000079c5 */ /* 0x000fe40000010000 */
[----:B------:R-:W-:-:S08]  /*17310*/  WARPGROUP.ARRIVE ;  /* 0x00000000000079c5 */ /* 0x000fd00000000000 */
[----:B------:R-:W-:Y:S01]  /*17320*/  HGMMA.64x16x16.F32 R128, gdesc[UR8], RZ, !UPT, gsb0 ;  /* 0x00200000088079f0 */ /* 0x000fe2000c0008ff */
[C---:B------:R-:W-:Y:S01]  /*17330*/  VIADD R120, R0.reuse, 0x182 ;  /* 0x0000018200787836 */ /* 0x040fe20000000000 */
[----:B------:R-:W-:Y:S01]  /*17340*/  IADD3 R14, R0, 0x300, RZ ;  /* 0x00000300000e7810 */ /* 0x000fe20007ffe0ff */
[----:B------:R-:W-:Y:S01]  /*17350*/  IMAD.MOV.U32 R121, RZ, RZ, 0x40000040 ;  /* 0x40000040ff797424 */ /* 0x000fe200078e00ff */
[----:B------:R-:W-:Y:S02]  /*17360*/  R2UR UR59, R15 ;  /* 0x000000000f3b72ca */ /* 0x000fe400000e0000 */
[----:B------:R-:W-:Y:S02]  /*17370*/  R2UR UR58, R14 ;  /* 0x000000000e3a72ca */ /* 0x000fe400000e0000 */
[----:B------:R-:W-:Y:S02]  /*17380*/  R2UR UR26, R120 ;  /* 0x00000000781a72ca */ /* 0x000fe400000e0000 */
[----:B------:R-:W-:-:S02]  /*17390*/  R2UR UR27, R121 ;  /* 0x00000000791b72ca */ /* 0x000fc400000e0000 */
[----:B------:R-:W-:Y:S02]  /*173a0*/  IADD3 R120, R0, 0x302, RZ ;  /* 0x0000030200787810 */ /* 0x000fe40007ffe0ff */
[----:B------:R-:W-:Y:S02]  /*173b0*/  MOV R121, 0x40000040 ;  /* 0x4000004000797802 */ /* 0x000fe40000000f00 */
[----:B------:R-:W-:Y:S02]  /*173c0*/  R2UR UR46, R120 ;  /* 0x00000000782e72ca */ /* 0x000fe400000e0000 */
[----:B------:R-:W-:Y:S02]  /*173d0*/  R2UR UR47, R121 ;  /* 0x00000000792f72ca */ /* 0x000fe400000e0000 */
[----:B--2---:R-:W-:Y:S02]  /*173e0*/  R2UR UR38, R122 ;  /* 0x000000007a2672ca */ /* 0x004fe400000e0000 */
[----:B------:R-:W-:Y:S01]  /*173f0*/  R2UR UR39, R123 ;  /* 0x000000007b2772ca */ /* 0x000fe200000e0000 */
[----:B------:R-:W-:Y:S01]  /*17400*/  UMOV UR56, UR28 ;  /* 0x0000001c00387c82 */ /* 0x000fe20008000000 */
[----:B------:R-:W-:Y:S01]  /*17410*/  UMOV UR57, UR29 ;  /* 0x0000001d00397c82 */ /* 0x000fe20008000000 */
[----:B------:R-:W-:-:S02]  /*17420*/  WARPGROUP.DEPBAR.LE gsb0, 0x0 ;  /* 0x00008000000079c5 */ /* 0x000fc40000010000 */
[----:B------:R-:W-:-:S06]  /*17430*/  WARPGROUP.ARRIVE ;  /* 0x00000000000079c5 */ /* 0x000fcc0000000000 */
[----:B------:R-:W-:Y:S01]  /*17440*/  HGMMA.64x16x16.F32 R120, gdesc[UR56], RZ, !UPT, gsb0 ;  /* 0x00200000387879f0 */ /* 0x000fe2000c0008ff */
        /* <DEDUP_REMOVED lines=47> */
[----:B------:R-:W-:Y:S01]  /*17740*/  MOV R5, UR45 ;  /* 0x0000002d00057c02 */ /* 0x000fe20008000f00 */
[----:B------:R-:W-:Y:S02]  /*17750*/  WARPGROUP.DEPBAR.LE gsb0, 0x0 ;  /* 0x00008000000079c5 */ /* 0x000fe40000010000 */
[----:B------:R-:W-:Y:S01]  /*17760*/  WARPGROUP.ARRIVE ;  /* 0x00000000000079c5 */ /* 0x000fe20000000000 */
[----:B01----:R-:W-:Y:S01]  /*17770*/  MOV R4, UR44 ;  /* 0x0000002c00047c02 */ /* 0x003fe20008000f00 */
[----:B------:R-:W-:Y:S01]  /*17780*/  VIADD R14, R0, 0x4 ;  /* 0x00000004000e7836 */ /* 0x000fe20000000000 */
[----:B------:R-:W-:Y:S01]  /*17790*/  UMOV UR12, UR38 ;  /* 0x00000026000c7c82 */ /* 0x000fe20008000000 */
[----:B------:R-:W-:Y:S01]  /*177a0*/  IMAD.MOV.U32 R15, RZ, RZ, 0x40000040 ;  /* 0x40000040ff0f7424 */ /* 0x000fe200078e00ff */
[----:B------:R-:W-:-:S02]  /*177b0*/  UMOV UR13, UR39 ;  /* 0x00000027000d7c82 */ /* 0x000fc40008000000 */
[----:B------:R-:W-:Y:S01]  /*177c0*/  HGMMA.64x16x16.F32 R128, gdesc[UR16], R128, gsb0 ;  /* 0x00200000108079f0 */ /* 0x000fe20008000880 */
[----:B------:R-:W-:Y:S01]  /*177d0*/  UMOV UR44, UR42 ;  /* 0x0000002a002c7c82 */ /* 0x000fe20008000000 */
[----:B------:R-:W-:Y:S01]  /*177e0*/  UMOV UR45, UR43 ;  /* 0x0000002b002d7c82 */ /* 0x000fe20008000000 */
[----:B------:R-:W-:Y:S01]  /*177f0*/  UMOV UR8, UR38 ;  /* 0x0000002600087c82 */ /* 0x000fe20008000000 */
[----:B------:R-:W-:Y:S01]  /*17800*/  UMOV UR9, UR39 ;  /* 0x0000002700097c82 */ /* 0x000fe20008000000 */
[----:B------:R-:W2:Y:S01]  /*17810*/  LDL.64 R20, [R1+0x20] ;  /* 0x0000200001147983 */ /* 0x000ea20000100a00 */
[----:B------:R-:W-:Y:S02]  /*17820*/  WARPGROUP.DEPBAR.LE gsb0, 0x0 ;  /* 0x00008000000079c5 */ /* 0x000fe40000010000 */
[----:B------:R-:W-:-:S06]  /*17830*/  WARPGROUP.ARRIVE ;  /* 0x00000000000079c5 */ /* 0x000fcc0000000000 */
[----:B------:R-:W-:Y:S01]  /*17840*/  HGMMA.64x16x16.F32 R120, gdesc[UR44], R120, gsb0 ;  /* 0x002000002c7879f0 */ /* 0x000fe20008000878 */
[----:B------:R-:W-:Y:S02]  /*17850*/  R2UR UR14, R14 ;  /* 0x000000000e0e72ca */ /* 0x000fe400000e0000 */
[----:B------:R-:W-:Y:S01]  /*17860*/  R2UR UR15, R15 ;  /* 0x000000000f0f72ca */ /* 0x000fe200000e0000 */
[----:B------:R-:W-:Y:S01]  /*17870*/  VIADD R14, R0, 0x84 ;  /* 0x00000084000e7836 */ /* 0x000fe20000000000 */
[----:B------:R-:W-:Y:S02]  /*17880*/  WARPGROUP.DEPBAR.LE gsb0, 0x0 ;  /* 0x00008000000079c5 */ /* 0x000fe40000010000 */
[----:B------:R-:W-:-:S09]  /*17890*/  WARPGROUP.ARRIVE ;  /* 0x00000000000079c5 */ /* 0x000fd20000000000 */
[----:B------:R-:W-:Y:S01]  /*178a0*/  HGMMA.64x16x16.F32 R168, gdesc[UR12], R168, gsb0 ;  /* 0x002000000ca879f0 */ /* 0x000fe200080008a8 */
[----:B------:R-:W-:Y:S01]  /*178b0*/  IMAD.MOV.U32 R15, RZ, RZ, 0x40000040 ;  /* 0x40000040ff0f7424 */ /* 0x000fe200078e00ff */
[----:B------:R-:W-:-:S04]  /*178c0*/  R2UR UR10, R14 ;  /* 0x000000000e0a72ca */ /* 0x000fc800000e0000 */
        /* <DEDUP_REMOVED lines=321> */
[----:B------:R-:W-:Y:S01]  /*18ce0*/  R2UR UR45, R5 ;  /* 0x00000000052d72ca */ /* 0x000fe200000e0000 */
[----:B------:R-:W-:Y:S01]  /*18cf0*/  IMAD.MOV.U32 R5, RZ, RZ, 0x40000040 ;  /* 0x40000040ff057424 */ /* 0x000fe200078e00ff */
[----:B------:R-:W-:Y:S02]  /*18d00*/  R2UR UR44, R4 ;  /* 0x00000000042c72ca */ /* 0x000fe400000e0000 */
[----:B------:R-:W-:Y:S02]  /*18d10*/  IADD3 R4, R0, 0x406, RZ ;  /* 0x0000040600047810 */ /* 0x000fe40007ffe0ff */
        /* <DEDUP_REMOVED lines=395> */
.L_x_2390:
[----:B------:R-:W-:Y:S02]  /*1a5d0*/  SHF.L.U32 R0, R11, 0x1f, RZ ;  /* 0x0000001f0b007819 */ /* 0x000fe400000006ff */
[----:B------:R-:W-:-:S04]  /*1a5e0*/  LEA R11, R12, R18, 0x3 ;  /* 0x000000120c0b7211 */ /* 0x000fc800078e18ff */
[----:B------:R0:W1:Y:S01]  /*1a5f0*/  SYNCS.PHASECHK.TRANS64.TRYWAIT P2, [R11+URZ+0x36850], R0 ;  /* 0x036850000b0075a7 */ /* 0x000062000804017f */
[----:B------:R-:W-:Y:S05]  /*1a600*/  @!P0 BRA `(.L_x_2391) ;  /* 0x0000000000048947 */ /* 0x000fea0003800000 */
[----:B------:R-:W-:Y:S01]  /*1a610*/  BPT.TRAP 0x1 ;  /* 0x000000040000795c */ /* 0x000fe20000300000 */
.L_x_2391:
[----:B------:R-:W-:Y:S04]  /*1a620*/  BSSY B2, `(.L_x_2392) ;  /* 0x0000004000027945 */ /* 0x000fe80003800000 */
[----:B-1----:R-:W-:Y:S05]  /*1a630*/  @P2 BRA `(.L_x_2393) ;  /* 0x0000000000082947 */ /* 0x002fea0003800000 */
[----:B------:R-:W1:Y:S02]  /*1a640*/  SYNCS.PHASECHK.TRANS64.TRYWAIT P2, [R11+URZ+0x36850], R0 ;  /* 0x036850000b0075a7 */ /* 0x000e64000804017f */
[----:B-1----:R-:W-:Y:S05]  /*1a650*/  @!P2 BRA `(.L_x_2394) ;  /* 0x0000010c00eca947 */ /* 0x002fea0003800000 */
.L_x_2393:
[----:B------:R-:W-:Y:S05]  /*1a660*/  BSYNC B2 ;  /* 0x0000000000027941 */ /* 0x000fea0003800000 */
.L_x_2392:
[----:B01----:R-:W-:Y:S01]  /*1a670*/  VIADD R0, R18, 0x400 ;  /* 0x0000040012007836 */ /* 0x003fe20000000000 */
[----:B------:R-:W-:Y:S01]  /*1a680*/  WARPGROUP.ARRIVE ;  /* 0x00000000000079c5 */ /* 0x000fe20000000000 */
[----:B------:R-:W-:Y:S01]  /*1a690*/  IMAD.MOV.U32 R15, RZ, RZ, 0x40000040 ;  /* 0x40000040ff0f7424 */ /* 0x000fe200078e00ff */
[----:B------:R-:W-:Y:S01]  /*1a6a0*/  MOV R3, 0x40000040 ;  /* 0x4000004000037802 */ /* 0x000fe20000000f00 */
[----:B------:R-:W-:Y:S01]  /*1a6b0*/  IMAD.MOV.U32 R5, RZ, RZ, 0x40000040 ;  /* 0x40000040ff057424 */ /* 0x000fe200078e00ff */
[----:B------:R-:W-:Y:S01]  /*1a6c0*/  SHF.R.U32.HI R0, RZ, 0x4, R0 ;  /* 0x00000004ff007819 */ /* 0x000fe20000011600 */
[----:B------:R-:W-:Y:S01]  /*1a6d0*/  ULDC UR4, c[0x0][0x988] ;  /* 0x0002620000047ab9 */ /* 0x000fe20000000800 */
[----:B------:R-:W-:Y:S01]  /*1a6e0*/  R2UR UR7, R15 ;  /* 0x000000000f0772ca */ /* 0x000fe200000e0000 */
[----:B------:R-:W-:Y:S01]  /*1a6f0*/  @!P1 VIADD R11, R11, 0x36860 ;  /* 0x000368600b0b9836 */ /* 0x000fe20000000000 */
[----:B------:R-:W-:Y:S02]  /*1a700*/  LOP3.LUT R0, R0, 0x3fff, RZ, 0xc0, !PT ;  /* 0x00003fff00007812 */ /* 0x000fe400078ec0ff */
[----:B------:R-:W-:-:S02]  /*1a710*/  MOV R21, 0x40000040 ;  /* 0x4000004000157802 */ /* 0x000fc40000000f00 */
[----:B------:R-:W-:Y:S02]  /*1a720*/  LOP3.LUT R0, R0, 0x3800000, RZ, 0xfc, !PT ;  /* 0x0380000000007812 */ /* 0x000fe400078efcff */
[----:B------:R-:W-:-:S03]  /*1a730*/  @!P1 IADD3 R13, R13, 0x36840, RZ ;  /* 0x000368400d0d9810 */ /* 0x000fc60007ffe0ff */
[----:B------:R-:W-:Y:S01]  /*1a740*/  IMAD R14, R12, 0xa80, R0 ;  /* 0x00000a800c0e7824 */ /* 0x000fe200078e0200 */
[----:B------:R-:W-:Y:S01]  /*1a750*/  @!P1 PRMT R13, RZ, 0x654, R13 ;  /* 0x00000654ff0d9816 */ /* 0x000fe2000000000d */
[----:B------:R-:W-:Y:S02]  /*1a760*/  IMAD.SHL.U32 R0, R213, 0x80, RZ ;  /* 0x00000080d5007824 */ /* 0x000fe400078e00ff */
[C---:B------:R-:W-:Y:S01]  /*1a770*/  VIADD R2, R14.reuse, 0x80 ;  /* 0x000000800e027836 */ /* 0x040fe20000000000 */
[----:B------:R-:W-:Y:S01]  /*1a780*/  R2UR UR6, R14 ;  /* 0x000000000e0672ca */ /* 0x000fe200000e0000 */
[----:B------:R-:W-:Y:S01]  /*1a790*/  IMAD R0, R10, -0x70, R0 ;  /* 0xffffff900a007824 */ /* 0x000fe200078e0200 */
[C---:B------:R-:W-:Y:S01]  /*1a7a0*/  IADD3 R4, R14.reuse, 0x200, RZ ;  /* 0x000002000e047810 */ /* 0x040fe20007ffe0ff */
[----:B------:R-:W-:-:S03]  /*1a7b0*/  VIADD R20, R14, 0x280 ;  /* 0x000002800e147836 */ /* 0x000fc60000000000 */
[----:B------:R-:W-:-:S05]  /*1a7c0*/  IADD3 R0, R0, 0x1, R220 ;  /* 0x0000000100007810 */ /* 0x000fca0007ffe0dc */
[----:B------:R-:W-:Y:S02]  /*1a7d0*/  IMAD.IADD R0, R0, 0x1, -R215 ;  /* 0x0000000100007824 */ /* 0x000fe400078e0ad7 */
[----:B------:R-:W-:Y:S01]  /*1a7e0*/  HGMMA.64x192x16.F32 R24, R200, gdesc[UR4].tnspB, R24, gsb0 ;  /* 0x42e00004c8187df0 */ /* 0x000fe20008000818 */
[----:B------:R-:W-:Y:S01]  /*1a7f0*/  R2UR UR6, R2 ;  /* 0x00000000020672ca */ /* 0x000fe200000e0000 */
[----:B------:R-:W-:Y:S01]  /*1a800*/  VIADD R2, R14, 0x100 ;  /* 0x000001000e027836 */ /* 0x000fe20000000000 */
[----:B------:R-:W-:Y:S01]  /*1a810*/  R2UR UR7, R3 ;  /* 0x00000000030772ca */ /* 0x000fe200000e0000 */
[----:B------:R-:W-:Y:S02]  /*1a820*/  IMAD.MOV.U32 R3, RZ, RZ, 0x40000040 ;  /* 0x40000040ff037424 */ /* 0x000fe400078e00ff */
[----:B------:R-:W-:Y:S01]  /*1a830*/  IMAD R0, R224, -0x2, R0 ;  /* 0xfffffffee0007824 */ /* 0x000fe200078e0200 */
[----:B------:R-:W-:Y:S02]  /*1a840*/  WARPGROUP.DEPBAR.LE gsb0, 0x0 ;  /* 0x00008000000079c5 */ /* 0x000fe40000010000 */
[----:B------:R-:W-:-:S11]  /*1a850*/  WARPGROUP.ARRIVE ;  /* 0x00000000000079c5 */ /* 0x000fd60000000000 */
        /* <DEDUP_REMOVED lines=9> */
[----:B------:R-:W-:Y:S01]  /*1a8f0*/  IMAD.IADD R2, R225, 0x1, R0 ;  /* 0x00000001e1027824 */ /* 0x000fe200078e0200 */
[----:B------:R-:W-:-:S04]  /*1a900*/  R2UR UR7, R3 ;  /* 0x00000000030772ca */ /* 0x000fc800000e0000 */
        /* <DEDUP_REMOVED lines=78> */
[C---:B------:R-:W-:Y:S01]  /*1adf0*/  ISETP.GT.AND P3, PT, R2.reuse, 0x69, PT ;  /* 0x000000690200780c */ /* 0x040fe20003f64270 */
[----:B------:R-:W-:Y:S01]  /*1ae00*/  VIADD R2, R2, 0x8 ;  /* 0x0000000802027836 */ /* 0x000fe20000000000 */
[----:B------:R-:W-:Y:S02]  /*1ae10*/  FSEL R124, R124, -INF , P2 ;  /* 0xff8000007c7c7808 */ /* 0x000fe40001000000 */
[----:B------:R-:W-:Y:S02]  /*1ae20*/  FMNMX.FTZ R0, R121, R0, !PT ;  /* 0x0000000079007209 */ /* 0x000fe40007810000 */
[----:B------:R-:W-:Y:S02]  /*1ae30*/  FSEL R125, R125, -INF , P3 ;  /* 0xff8000007d7d7808 */ /* 0x000fe40001800000 */
[----:B------:R-:W-:Y:S02]  /*1ae40*/  FMNMX.FTZ R0, R124, R0, !PT ;  /* 0x000000007c007209 */ /* 0x000fe40007810000 */
[----:B------:R-:W-:-:S02]  /*1ae50*/  ISETP.GT.AND P3, PT, R2, RZ, PT ;  /* 0x000000ff0200720c */ /* 0x000fc40003f64270 */
[----:B------:R-:W-:Y:S02]  /*1ae60*/  FMNMX.FTZ R3, R125, R0, !PT ;  /* 0x000000007d037209 */ /* 0x000fe40007810000 */
[----:B------:R-:W-:Y:S02]  /*1ae70*/  ISETP.GT.AND P4, PT, R2, 0x1, PT ;  /* 0x000000010200780c */ /* 0x000fe40003f84270 */
[----:B------:R-:W-:Y:S01]  /*1ae80*/  FSEL R170, R170, -INF , P3 ;  /* 0xff800000aaaa7808 */ /* 0x000fe20001800000 */
[----:B------:R-:W0:Y:S01]  /*1ae90*/  SHFL.BFLY PT, R0, R3, 0x2, 0x1f ;  /* 0x0c401f0003007f89 */ /* 0x000e2200000e0000 */
[C---:B------:R-:W-:Y:S02]  /*1aea0*/  ISETP.GT.AND P5, PT, R2.reuse, 0x8, PT ;  /* 0x000000080200780c */ /* 0x040fe40003fa4270 */
[----:B------:R-:W-:Y:S02]  /*1aeb0*/  FSEL R171, R171, -INF , P4 ;  /* 0xff800000abab7808 */ /* 0x000fe40002000000 */
[----:B------:R-:W-:-:S02]  /*1aec0*/  ISETP.GT.AND P6, PT, R2, 0x9, PT ;  /* 0x000000090200780c */ /* 0x000fc40003fc4270 */
[----:B------:R-:W-:Y:S02]  /*1aed0*/  FSEL R174, R174, -INF , P5 ;  /* 0xff800000aeae7808 */ /* 0x000fe40002800000 */
[----:B------:R-:W-:Y:S02]  /*1aee0*/  FSEL R175, R175, -INF , P6 ;  /* 0xff800000afaf7808 */ /* 0x000fe40003000000 */
[C---:B------:R-:W-:Y:S02]  /*1aef0*/  ISETP.GT.AND P3, PT, R2.reuse, 0x10, PT ;  /* 0x000000100200780c */ /* 0x040fe40003f64270 */
[----:B------:R-:W-:Y:S02]  /*1af00*/  ISETP.GT.AND P4, PT, R2, 0x11, PT ;  /* 0x000000110200780c */ /* 0x000fe40003f84270 */
[----:B------:R-:W-:Y:S02]  /*1af10*/  FSEL R162, R162, -INF , P3 ;  /* 0xff800000a2a27808 */ /* 0x000fe40001800000 */
[----:B------:R-:W-:-:S02]  /*1af20*/  ISETP.GT.AND P5, PT, R2, 0x18, PT ;  /* 0x000000180200780c */ /* 0x000fc40003fa4270 */
[----:B------:R-:W-:Y:S02]  /*1af30*/  FSEL R163, R163, -INF , P4 ;  /* 0xff800000a3a37808 */ /* 0x000fe40002000000 */
[----:B------:R-:W-:Y:S02]  /*1af40*/  ISETP.GT.AND P6, PT, R2, 0x19, PT ;  /* 0x000000190200780c */ /* 0x000fe40003fc4270 */
[----:B------:R-:W-:Y:S02]  /*1af50*/  FSEL R166, R166, -INF , P5 ;  /* 0xff800000a6a67808 */ /* 0x000fe40002800000 */
[----:B0-----:R-:W-:Y:S01]  /*1af60*/  FMNMX.FTZ R3, R3, R0, !PT ;  /* 0x0000000003037209 */ /* 0x001fe20007810000 */
[----:B------:R-:W-:Y:S02]  /*1af70*/  WARPGROUP.DEPBAR.LE gsb0, 0x0 ;  /* 0x00008000000079c5 */ /* 0x000fe40000010000 */
[----:B------:R-:W-:Y:S01]  /*1af80*/  WARPGROUP.ARRIVE ;  /* 0x00000000000079c5 */ /* 0x000fe20000000000 */
[----:B------:R-:W-:Y:S01]  /*1af90*/  FSEL R167, R167, -INF , P6 ;  /* 0xff800000a7a77808 */ /* 0x000fe20003000000 */
[----:B------:R-:W0:Y:S01]  /*1afa0*/  SHFL.BFLY PT, R12, R3, 0x1, 0x1f ;  /* 0x0c201f00030c7f89 */ /* 0x000e2200000e0000 */
[C---:B------:R-:W-:Y:S01]  /*1afb0*/  ISETP.GT.AND P3, PT, R2.reuse, 0x20, PT ;  /* 0x000000200200780c */ /* 0x040fe20003f64270 */
[----:B------:R-:W-:Y:S01]  /*1afc0*/  IMAD.U32 R0, RZ, RZ, UR4 ;  /* 0x00000004ff007e24 */ /* 0x000fe2000f8e00ff */
[----:B------:R-:W-:Y:S01]  /*1afd0*/  ISETP.GT.AND P4, PT, R2, 0x21, PT ;  /* 0x000000210200780c */ /* 0x000fe20003f84270 */
[----:B------:R-:W-:Y:S01]  /*1afe0*/  HGMMA.64x192x16.F32 R24, R188, gdesc[UR4].tnspB, R24, gsb0 ;  /* 0x42e00004bc187df0 */ /* 0x000fe20008000818 */
[----:B------:R-:W-:-:S02]  /*1aff0*/  R2UR UR6, R4 ;  /* 0x00000000040672ca */ /* 0x000fc400000e0000 */
[----:B------:R-:W-:Y:S02]  /*1b000*/  R2UR UR7, R5 ;  /* 0x00000000050772ca */ /* 0x000fe400000e0000 */
[----:B------:R-:W-:Y:S02]  /*1b010*/  FMNMX.FTZ R4, R170, R8, !PT ;  /* 0x00000008aa047209 */ /* 0x000fe40007810000 */
[----:B------:R-:W-:Y:S02]  /*1b020*/  FSEL R154, R154, -INF , P3 ;  /* 0xff8000009a9a7808 */ /* 0x000fe40001800000 */
[----:B------:R-:W-:Y:S02]  /*1b030*/  FMNMX.FTZ R4, R171, R4, !PT ;  /* 0x00000004ab047209 */ /* 0x000fe40007810000 */
[----:B------:R-:W-:Y:S02]  /*1b040*/  ISETP.GT.AND P5, PT, R2, 0x28, PT ;  /* 0x000000280200780c */ /* 0x000fe40003fa4270 */
[----:B------:R-:W-:-:S02]  /*1b050*/  FMNMX.FTZ R4, R174, R4, !PT ;  /* 0x00000004ae047209 */ /* 0x000fc40007810000 */
[----:B------:R-:W-:Y:S02]  /*1b060*/  FSEL R155, R155, -INF , P4 ;  /* 0xff8000009b9b7808 */ /* 0x000fe40002000000 */
[----:B------:R-:W-:Y:S02]  /*1b070*/  FMNMX.FTZ R4, R175, R4, !PT ;  /* 0x00000004af047209 */ /* 0x000fe40007810000 */
[----:B------:R-:W-:Y:S02]  /*1b080*/  ISETP.GT.AND P6, PT, R2, 0x29, PT ;  /* 0x000000290200780c */ /* 0x000fe40003fc4270 */
[----:B------:R-:W-:Y:S02]  /*1b090*/  FMNMX.FTZ R4, R162, R4, !PT ;  /* 0x00000004a2047209 */ /* 0x000fe40007810000 */
[----:B------:R-:W-:Y:S02]  /*1b0a0*/  FSEL R158, R158, -INF , P5 ;  /* 0xff8000009e9e7808 */ /* 0x000fe40002800000 */
[----:B------:R-:W-:-:S02]  /*1b0b0*/  FMNMX.FTZ R4, R163, R4, !PT ;  /* 0x00000004a3047209 */ /* 0x000fc40007810000 */
[----:B------:R-:W-:Y:S02]  /*1b0c0*/  FSEL R159, R159, -INF , P6 ;  /* 0xff8000009f9f7808 */ /* 0x000fe40003000000 */
[----:B------:R-:W-:Y:S02]  /*1b0d0*/  FMNMX.FTZ R4, R166, R4, !PT ;  /* 0x00000004a6047209 */ /* 0x000fe40007810000 */
[----:B------:R-:W-:Y:S02]  /*1b0e0*/  ISETP.GT.AND P3, PT, R2, 0x30, PT ;  /* 0x000000300200780c */ /* 0x000fe40003f64270 */
[----:B------:R-:W-:Y:S02]  /*1b0f0*/  FMNMX.FTZ R4, R167, R4, !PT ;  /* 0x00000004a7047209 */ /* 0x000fe40007810000 */
[----:B0-----:R-:W-:Y:S02]  /*1b100*/  FMNMX.FTZ R5, R3, R12, !PT ;  /* 0x0000000c03057209 */ /* 0x001fe40007810000 */
[----:B------:R-:W-:-:S02]  /*1b110*/  FMNMX.FTZ R4, R154, R4, !PT ;  /* 0x000000049a047209 */ /* 0x000fc40007810000 */
[----:B------:R-:W-:Y:S01]  /*1b120*/  ISETP.GT.AND P4, PT, R2, 0x31, PT ;  /* 0x000000310200780c */ /* 0x000fe20003f84270 */
[----:B------:R-:W-:Y:S01]  /*1b130*/  FMUL.FTZ R3, R5, R0 ;  /* 0x0000000005037220 */ /* 0x000fe20000410000 */
[----:B------:R-:W-:Y:S02]  /*1b140*/  FMNMX.FTZ R4, R155, R4, !PT ;  /* 0x000000049b047209 */ /* 0x000fe40007810000 */
[----:B------:R-:W-:Y:S02]  /*1b150*/  FSEL R146, R146, -INF , P3 ;  /* 0xff80000092927808 */ /* 0x000fe40001800000 */
[----:B------:R-:W-:Y:S02]  /*1b160*/  FMNMX.FTZ R4, R158, R4, !PT ;  /* 0x000000049e047209 */ /* 0x000fe40007810000 */
[----:B------:R-:W-:Y:S02]  /*1b170*/  ISETP.GT.AND P5, PT, R2, 0x38, PT ;  /* 0x000000380200780c */ /* 0x000fe40003fa4270 */
[----:B------:R-:W-:-:S02]  /*1b180*/  FMNMX.FTZ R4, R159, R4, !PT ;  /* 0x000000049f047209 */ /* 0x000fc40007810000 */
[----:B------:R-:W-:Y:S02]  /*1b190*/  FSEL R147, R147, -INF , P4 ;  /* 0xff80000093937808 */ /* 0x000fe40002000000 */
[----:B------:R-:W-:Y:S02]  /*1b1a0*/  FMNMX.FTZ R4, R146, R4, !PT ;  /* 0x0000000492047209 */ /* 0x000fe40007810000 */
[----:B------:R-:W-:Y:S02]  /*1b1b0*/  FSETP.NEU.FTZ.AND P2, PT, R5, -INF , PT ;  /* 0xff8000000500780b */ /* 0x000fe40003f5d000 */
[----:B------:R-:W-:Y:S02]  /*1b1c0*/  ISETP.GT.AND P6, PT, R2, 0x39, PT ;  /* 0x000000390200780c */ /* 0x000fe40003fc4270 */
[----:B------:R-:W-:Y:S02]  /*1b1d0*/  FSEL R150, R150, -INF , P5 ;  /* 0xff80000096967808 */ /* 0x000fe40002800000 */
[----:B------:R-:W-:-:S02]  /*1b1e0*/  FMNMX.FTZ R4, R147, R4, !PT ;  /* 0x0000000493047209 */ /* 0x000fc40007810000 */
[----:B------:R-:W-:Y:S02]  /*1b1f0*/  FSEL R3, R3, RZ, P2 ;  /* 0x000000ff03037208 */ /* 0x000fe40001000000 */
[----:B------:R-:W-:Y:S02]  /*1b200*/  FSEL R151, R151, -INF , P6 ;  /* 0xff80000097977808 */ /* 0x000fe40003000000 */
[----:B------:R-:W-:Y:S01]  /*1b210*/  ISETP.GT.AND P3, PT, R2, 0x40, PT ;  /* 0x000000400200780c */ /* 0x000fe20003f64270 */
[--C-:B------:R-:W-:Y:S01]  /*1b220*/  FFMA.FTZ R192, R152, R0, -R3.reuse ;  /* 0x0000000098c07223 */ /* 0x100fe20000010803 */
[----:B------:R-:W-:Y:S01]  /*1b230*/  FMNMX.FTZ R4, R150, R4, !PT ;  /* 0x0000000496047209 */ /* 0x000fe20007810000 */
[-CC-:B------:R-:W-:Y:S01]  /*1b240*/  FFMA.FTZ R153, R153, R0.reuse, -R3.reuse ;  /* 0x0000000099997223 */ /* 0x180fe20000010803 */
[----:B------:R-:W-:Y:S01]  /*1b250*/  ISETP.GT.AND P4, PT, R2, 0x41, PT ;  /* 0x000000410200780c */ /* 0x000fe20003f84270 */
[-CC-:B------:R-:W-:Y:S01]  /*1b260*/  FFMA.FTZ R145, R145, R0.reuse, -R3.reuse ;  /* 0x0000000091917223 */ /* 0x180fe20000010803 */
[----:B------:R-:W-:Y:S01]  /*1b270*/  FSEL R152, R138, -INF , P3 ;  /* 0xff8000008a987808 */ /* 0x000fe20001800000 */
[--C-:B------:R-:W-:Y:S01]  /*1b280*/  FFMA.FTZ R194, R156, R0, -R3.reuse ;  /* 0x000000009cc27223 */ /* 0x100fe20000010803 */
[----:B------:R-:W-:Y:S01]  /*1b290*/  FMNMX.FTZ R4, R151, R4, !PT ;  /* 0x0000000497047209 */ /* 0x000fe20007810000 */
[----:B------:R0:W-:Y:S01]  /*1b2a0*/  MUFU.EX2 R138, R153 ;  /* 0x00000099008a7308 */ /* 0x0001e20000000800 */
[----:B------:R-:W-:Y:S01]  /*1b2b0*/  ISETP.GT.AND P5, PT, R2, 0x48, PT ;  /* 0x000000480200780c */ /* 0x000fe20003fa4270 */
[-CC-:B------:R-:W-:Y:S01]  /*1b2c0*/  FFMA.FTZ R200, R168, R0.reuse, -R3.reuse ;  /* 0x00000000a8c87223 */ /* 0x180fe20000010803 */
[----:B------:R-:W-:Y:S01]  /*1b2d0*/  FSEL R139, R139, -INF , P4 ;  /* 0xff8000008b8b7808 */ /* 0x000fe20002000000 */
[--C-:B------:R-:W-:Y:S01]  /*1b2e0*/  FFMA.FTZ R12, R169, R0, -R3.reuse ;  /* 0x00000000a90c7223 */ /* 0x100fe20000010803 */
[----:B------:R-:W-:Y:S01]  /*1b2f0*/  FMNMX.FTZ R4, R152, R4, !PT ;  /* 0x0000000498047209 */ /* 0x000fe20007810000 */
[-CC-:B------:R-:W-:Y:S01]  /*1b300*/  FFMA.FTZ R202, R172, R0.reuse, -R3.reuse ;  /* 0x00000000acca7223 */ /* 0x180fe20000010803 */
[----:B------:R-:W-:Y:S01]  /*1b310*/  ISETP.GT.AND P6, PT, R2, 0x49, PT ;  /* 0x000000490200780c */ /* 0x000fe20003fc4270 */
[----:B------:R-:W-:Y:S01]  /*1b320*/  MUFU.EX2 R200, R200 ;  /* 0x000000c800c87308 */ /* 0x000fe20000000800 */
[----:B------:R-:W-:Y:S01]  /*1b330*/  FSEL R142, R142, -INF , P5 ;  /* 0xff8000008e8e7808 */ /* 0x000fe20002800000 */
        /* <DEDUP_REMOVED lines=9> */
[----:B------:R-:W-:Y:S01]  /*1b3d0*/  ISETP.GT.AND P4, PT, R2, 0x51, PT ;  /* 0x000000510200780c */ /* 0x000fe20003f84270 */
[-CC-:B------:R-:W-:Y:S01]  /*1b3e0*/  FFMA.FTZ R129, R129, R0.reuse, -R3.reuse ;  /* 0x0000000081817223 */ /* 0x180fe20000010803 */
[----:B0-----:R-:W-:Y:S01]  /*1b3f0*/  FSEL R153, R130, -INF , P3 ;  /* 0xff80000082997808 */ /* 0x001fe20001800000 */
[----:B------:R-:W-:Y:S01]  /*1b400*/  FFMA.FTZ R124, R124, R0, -R3 ;  /* 0x000000007c7c7223 */ /* 0x000fe20000010803 */
[----:B------:R-:W-:Y:S01]  /*1b410*/  FMNMX.FTZ R4, R143, R4, !PT ;  /* 0x000000048f047209 */ /* 0x000fe20007810000 */
[----:B------:R-:W-:Y:S01]  /*1b420*/  MUFU.EX2 R12, R12 ;  /* 0x0000000c000c7308 */ /* 0x000fe20000000800 */
[----:B------:R-:W-:-:S02]  /*1b430*/  ISETP.GT.AND P5, PT, R2, 0x58, PT ;  /* 0x000000580200780c */ /* 0x000fc40003fa4270 */
[----:B------:R-:W-:Y:S02]  /*1b440*/  FSEL R131, R131, -INF , P4 ;  /* 0xff80000083837808 */ /* 0x000fe40002000000 */
[----:B------:R-:W-:Y:S02]  /*1b450*/  FMNMX.FTZ R4, R153, R4, !PT ;  /* 0x0000000499047209 */ /* 0x000fe40007810000 */
[----:B------:R-:W-:Y:S01]  /*1b460*/  ISETP.GT.AND P6, PT, R2, 0x59, PT ;  /* 0x000000590200780c */ /* 0x000fe20003fc4270 */
[----:B------:R-:W-:Y:S01]  /*1b470*/  MUFU.EX2 R130, R157 ;  /* 0x0000009d00827308 */ /* 0x000fe20000000800 */
[----:B------:R-:W-:Y:S02]  /*1b480*/  FSEL R134, R134, -INF , P5 ;  /* 0xff80000086867808 */ /* 0x000fe40002800000 */
[----:B------:R-:W-:Y:S02]  /*1b490*/  FMNMX.FTZ R4, R131, R4, !PT ;  /* 0x0000000483047209 */ /* 0x000fe40007810000 */
[----:B------:R-:W-:-:S02]  /*1b4a0*/  FSEL R135, R135, -INF , P6 ;  /* 0xff80000087877808 */ /* 0x000fc40003000000 */
[----:B------:R-:W-:Y:S01]  /*1b4b0*/  ISETP.GT.AND P3, PT, R2, 0x60, PT ;  /* 0x000000600200780c */ /* 0x000fe20003f64270 */
[----:B------:R-:W-:Y:S01]  /*1b4c0*/  MUFU.EX2 R202, R202 ;  /* 0x000000ca00ca7308 */ /* 0x000fe20000000800 */
[----:B------:R-:W-:Y:S02]  /*1b4d0*/  FMNMX.FTZ R4, R134, R4, !PT ;  /* 0x0000000486047209 */ /* 0x000fe40007810000 */
[C---:B------:R-:W-:Y:S02]  /*1b4e0*/  ISETP.GT.AND P4, PT, R2.reuse, 0x61, PT ;  /* 0x000000610200780c */ /* 0x040fe40003f84270 */
[----:B------:R-:W-:Y:S02]  /*1b4f0*/  FMNMX.FTZ R4, R135, R4, !PT ;  /* 0x0000000487047209 */ /* 0x000fe40007810000 */
[C---:B------:R-:W-:Y:S01]  /*1b500*/  ISETP.GT.AND P5, PT, R2.reuse, 0x68, PT ;  /* 0x000000680200780c */ /* 0x040fe20003fa4270 */
[----:B------:R-:W-:Y:S01]  /*1b510*/  MUFU.EX2 R15, R15 ;  /* 0x0000000f000f7308 */ /* 0x000fe20000000800 */
[----:B------:R-:W-:-:S04]  /*1b520*/  ISETP.GT.AND P6, PT, R2, 0x69, PT ;  /* 0x000000690200780c */ /* 0x000fc80003fc4270 */
[----:B------:R-:W-:Y:S01]  /*1b530*/  FSEL R156, R127, -INF , P6 ;  /* 0xff8000007f9c7808 */ /* 0x000fe20003000000 */
[----:B------:R-:W-:Y:S02]  /*1b540*/  FFMA.FTZ R127, R141, R0, -R3 ;  /* 0x000000008d7f7223 */ /* 0x000fe40000010803 */
        /* <DEDUP_REMOVED lines=11> */
[----:B------:R-:W-:Y:S01]  /*1b600*/  FSEL R144, R122, -INF , P3 ;  /* 0xff8000007a907808 */ /* 0x000fe20001800000 */
[-CC-:B------:R-:W-:Y:S02]  /*1b610*/  FFMA.FTZ R190, R148, R0.reuse, -R3.reuse ;  /* 0x0000000094be7223 */ /* 0x180fe40000010803 */
[----:B------:R0:W-:Y:S01]  /*1b620*/  MUFU.EX2 R122, R145 ;  /* 0x00000091007a7308 */ /* 0x0001e20000000800 */
[----:B------:R-:W-:Y:S01]  /*1b630*/  FSEL R148, R126, -INF , P5 ;  /* 0xff8000007e947808 */ /* 0x000fe20002800000 */
[----:B------:R-:W-:Y:S01]  /*1b640*/  HGMMA.64x192x16.F32 R24, R184, gdesc[UR4].tnspB, R24, gsb0 ;  /* 0x42e00004b8187df0 */ /* 0x000fe20008000818 */
[----:B------:R-:W-:Y:S01]  /*1b650*/  R2UR UR6, R20 ;  /* 0x00000000140672ca */ /* 0x000fe200000e0000 */
[-CC-:B------:R-:W-:Y:S01]  /*1b660*/  FFMA.FTZ R20, R161, R0.reuse, -R3.reuse ;  /* 0x00000000a1147223 */ /* 0x180fe20000010803 */
[----:B------:R-:W-:Y:S01]  /*1b670*/  R2UR UR7, R21 ;  /* 0x00000000150772ca */ /* 0x000fe200000e0000 */
[--C-:B------:R-:W-:Y:S01]  /*1b680*/  FFMA.FTZ R21, R165, R0, -R3.reuse ;  /* 0x00000000a5157223 */ /* 0x100fe20000010803 */
[----:B------:R-:W-:Y:S01]  /*1b690*/  FMNMX.FTZ R4, R144, R4, !PT ;  /* 0x0000000490047209 */ /* 0x000fe20007810000 */
[-CC-:B------:R-:W-:Y:S01]  /*1b6a0*/  FFMA.FTZ R126, R137, R0.reuse, -R3.reuse ;  /* 0x00000000897e7223 */ /* 0x180fe20000010803 */
[----:B0-----:R-:W-:Y:S01]  /*1b6b0*/  FSEL R145, R123, -INF , P4 ;  /* 0xff8000007b917808 */ /* 0x001fe20002000000 */
[----:B------:R-:W-:Y:S01]  /*1b6c0*/  FFMA.FTZ R123, R149, R0, -R3 ;  /* 0x00000000957b7223 */ /* 0x000fe20000010803 */
[----:B------:R-:W-:Y:S02]  /*1b6d0*/  MUFU.EX2 R20, R20 ;  /* 0x0000001400147308 */ /* 0x000fe40000000800 */
[----:B------:R-:W-:-:S04]  /*1b6e0*/  FMNMX.FTZ R4, R145, R4, !PT ;  /* 0x0000000491047209 */ /* 0x000fc80007810000 */
[----:B------:R-:W-:Y:S02]  /*1b6f0*/  FMNMX.FTZ R2, R148, R4, !PT ;  /* 0x0000000494027209 */ /* 0x000fe40007810000 */
[----:B------:R-:W-:Y:S02]  /*1b700*/  MUFU.EX2 R21, R21 ;  /* 0x0000001500157308 */ /* 0x000fe40000000800 */
[----:B------:R-:W-:-:S05]  /*1b710*/  FMNMX.FTZ R2, R156, R2, !PT ;  /* 0x000000029c027209 */ /* 0x000fca0007810000 */
[----:B------:R-:W0:Y:S01]  /*1b720*/  SHFL.BFLY PT, R4, R2, 0x2, 0x1f ;  /* 0x0c401f0002047f89 */ /* 0x000e2200000e0000 */
[----:B------:R-:W-:Y:S08]  /*1b730*/  MUFU.EX2 R188, R188 ;  /* 0x000000bc00bc7308 */ /* 0x000ff00000000800 */
[----:B------:R-:W-:Y:S08]  /*1b740*/  MUFU.EX2 R190, R190 ;  /* 0x000000be00be7308 */ /* 0x000ff00000000800 */
[----:B------:R-:W-:Y:S01]  /*1b750*/  MUFU.EX2 R123, R123 ;  /* 0x0000007b007b7308 */ /* 0x000fe20000000800 */
[----:B0-----:R-:W-:-:S07]  /*1b760*/  FMNMX.FTZ R4, R2, R4, !PT ;  /* 0x0000000402047209 */ /* 0x001fce0007810000 */
[----:B------:R-:W-:Y:S01]  /*1b770*/  MUFU.EX2 R126, R126 ;  /* 0x0000007e007e7308 */ /* 0x000fe20000000800 */
[----:B------:R-:W0:Y:S02]  /*1b780*/  SHFL.BFLY PT, R2, R4, 0x1, 0x1f ;  /* 0x0c201f0004027f89 */ /* 0x000e2400000e0000 */
[----:B0-----:R-:W-:Y:S02]  /*1b790*/  FMNMX.FTZ R4, R4, R2, !PT ;  /* 0x0000000204047209 */ /* 0x001fe40007810000 */
[----:B------:R-:W-:Y:S02]  /*1b7a0*/  FSEL R2, R5, RZ, P2 ;  /* 0x000000ff05027208 */ /* 0x000fe40001000000 */
[C---:B------:R-:W-:Y:S01]  /*1b7b0*/  FSETP.NEU.FTZ.AND P2, PT, R4.reuse, -INF , PT ;  /* 0xff8000000400780b */ /* 0x040fe20003f5d000 */
[----:B------:R-:W-:Y:S02]  /*1b7c0*/  FMUL.FTZ R157, R4, R0 ;  /* 0x00000000049d7220 */ /* 0x000fe40000410000 */
[----:B------:R-:W-:-:S03]  /*1b7d0*/  FADD.FTZ R2, -R2, R9 ;  /* 0x0000000902027221 */ /* 0x000fc60000010100 */
[----:B------:R-:W-:Y:S01]  /*1b7e0*/  FSEL R157, R157, RZ, P2 ;  /* 0x000000ff9d9d7208 */ /* 0x000fe20001000000 */
[----:B------:R-:W-:-:S04]  /*1b7f0*/  FMUL.FTZ R2, R2, R0 ;  /* 0x0000000002027220 */ /* 0x000fc80000410000 */
[-CC-:B------:R-:W-:Y:S01]  /*1b800*/  FFMA.FTZ R201, R170, R0.reuse, -R157.reuse ;  /* 0x00000000aac97223 */ /* 0x180fe2000001089d */
[-CC-:B------:R-:W-:Y:S01]  /*1b810*/  FFMA.FTZ R203, R174, R0.reuse, -R157.reuse ;  /* 0x00000000aecb7223 */ /* 0x180fe2000001089d */
        /* <DEDUP_REMOVED lines=15> */
[--C-:B------:R-:W-:Y:S01]  /*1b910*/  FFMA.FTZ R148, R148, R0, -R157.reuse ;  /* 0x0000000094947223 */ /* 0x100fe2000001089d */
[----:B------:R-:W-:Y:S01]  /*1b920*/  MUFU.EX2 R203, R203 ;  /* 0x000000cb00cb7308 */ /* 0x000fe20000000800 */
[----:B0-----:R-:W-:Y:S01]  /*1b930*/  FFMA.FTZ R7, R2, R7, R200 ;  /* 0x0000000702077223 */ /* 0x001fe200000100c8 */
[----:B------:R-:W-:Y:S01]  /*1b940*/  F2FP.F16.F32.PACK_AB R200, R12, R200 ;  /* 0x000000c80cc8723e */ /* 0x000fe200000000ff */
[----:B------:R-:W-:-:S02]  /*1b950*/  FFMA.FTZ R156, R156, R0, -R157 ;  /* 0x000000009c9c7223 */ /* 0x000fc4000001089d */
[----:B------:R-:W-:-:S03]  /*1b960*/  FADD.FTZ R7, R12, R7 ;  /* 0x000000070c077221 */ /* 0x000fc60000010000 */
[----:B------:R-:W-:Y:S01]  /*1b970*/  MUFU.EX2 R137, R137 ;  /* 0x0000008900897308 */ /* 0x000fe20000000800 */
[----:B------:R-:W-:Y:S01]  /*1b980*/  FADD.FTZ R7, R202, R7 ;  /* 0x00000007ca077221 */ /* 0x000fe20000010000 */
[----:B------:R-:W-:-:S03]  /*1b990*/  F2FP.F16.F32.PACK_AB R202, R15, R202 ;  /* 0x000000ca0fca723e */ /* 0x000fc600000000ff */
[----:B------:R-:W-:-:S03]  /*1b9a0*/  FADD.FTZ R7, R15, R7 ;  /* 0x000000070f077221 */ /* 0x000fc60000010000 */
[----:B------:R-:W-:Y:S01]  /*1b9b0*/  MUFU.EX2 R197, R197 ;  /* 0x000000c500c57308 */ /* 0x000fe20000000800 */
[----:B------:R-:W-:Y:S01]  /*1b9c0*/  FADD.FTZ R7, R196, R7 ;  /* 0x00000007c4077221 */ /* 0x000fe20000010000 */
[----:B------:R-:W-:-:S03]  /*1b9d0*/  F2FP.F16.F32.PACK_AB R196, R20, R196 ;  /* 0x000000c414c4723e */ /* 0x000fc600000000ff */
[----:B------:R-:W-:-:S03]  /*1b9e0*/  FADD.FTZ R7, R20, R7 ;  /* 0x0000000714077221 */ /* 0x000fc60000010000 */
        /* <DEDUP_REMOVED lines=13> */
[----:B------:R-:W-:Y:S02]  /*1bac0*/  IMAD.MOV.U32 R121, RZ, RZ, 0x40000040 ;  /* 0x40000040ff797424 */ /* 0x000fe400078e00ff */
[-C--:B------:R-:W-:Y:S01]  /*1bad0*/  FFMA.FTZ R186, R140, R0.reuse, -R3 ;  /* 0x000000008cba7223 */ /* 0x080fe20000010803 */
[-CC-:B------:R-:W-:Y:S01]  /*1bae0*/  FFMA.FTZ R140, R163, R0.reuse, -R157.reuse ;  /* 0x00000000a38c7223 */ /* 0x180fe2000001089d */
[----:B------:R-:W-:Y:S01]  /*1baf0*/  HGMMA.64x192x16.F32 R24, R180, gdesc[UR4].tnspB, R24, gsb0 ;  /* 0x42e00004b4187df0 */ /* 0x000fe20008000818 */
[----:B------:R-:W-:Y:S01]  /*1bb00*/  MUFU.EX2 R184, R184 ;  /* 0x000000b800b87308 */ /* 0x000fe20000000800 */
[----:B------:R-:W-:Y:S01]  /*1bb10*/  R2UR UR7, R121 ;  /* 0x00000000790772ca */ /* 0x000fe200000e0000 */
[-CC-:B------:R-:W-:Y:S01]  /*1bb20*/  FFMA.FTZ R187, R142, R0.reuse, -R157.reuse ;  /* 0x000000008ebb7223 */ /* 0x180fe2000001089d */
[----:B------:R-:W-:-:S05]  /*1bb30*/  FFMA.FTZ R185, R152, R0, -R157 ;  /* 0x0000000098b97223 */ /* 0x000fca000001089d */
[----:B------:R-:W-:Y:S08]  /*1bb40*/  MUFU.EX2 R140, R140 ;  /* 0x0000008c008c7308 */ /* 0x000ff00000000800 */
[----:B------:R-:W-:Y:S08]  /*1bb50*/  MUFU.EX2 R186, R186 ;  /* 0x000000ba00ba7308 */ /* 0x000ff00000000800 */
[----:B------:R-:W-:Y:S08]  /*1bb60*/  MUFU.EX2 R185, R185 ;  /* 0x000000b900b97308 */ /* 0x000ff00000000800 */
[----:B------:R-:W-:Y:S08]  /*1bb70*/  MUFU.EX2 R187, R187 ;  /* 0x000000bb00bb7308 */ /* 0x000ff00000000800 */
[----:B------:R-:W-:Y:S08]  /*1bb80*/  MUFU.EX2 R136, R136 ;  /* 0x0000008800887308 */ /* 0x000ff00000000800 */
[----:B------:R-:W-:Y:S01]  /*1bb90*/  MUFU.EX2 R156, R156 ;  /* 0x0000009c009c7308 */ /* 0x000fe20000000800 */
[----:B------:R-:W-:-:S02]  /*1bba0*/  WARPGROUP.DEPBAR.LE gsb0, 0x0 ;  /* 0x00008000000079c5 */ /* 0x000fc40000010000 */
[-CC-:B------:R-:W-:Y:S01]  /*1bbb0*/  FFMA.FTZ R182, R132, R0.reuse, -R3.reuse ;  /* 0x0000000084b67223 */ /* 0x180fe20000010803 */
[-CC-:B------:R-:W-:Y:S01]  /*1bbc0*/  FFMA.FTZ R132, R133, R0.reuse, -R3.reuse ;  /* 0x0000000085847223 */ /* 0x180fe20000010803 */
[-CC-:B------:R-:W-:Y:S01]  /*1bbd0*/  FFMA.FTZ R133, R120, R0.reuse, -R3.reuse ;  /* 0x0000000078857223 */ /* 0x180fe20000010803 */
[----:B------:R-:W-:Y:S01]  /*1bbe0*/  VIADD R120, R14, 0x300 ;  /* 0x000003000e787836 */ /* 0x000fe20000000000 */
[----:B------:R-:W-:Y:S01]  /*1bbf0*/  WARPGROUP.ARRIVE ;  /* 0x00000000000079c5 */ /* 0x000fe20000000000 */
[-C--:B------:R-:W-:Y:S01]  /*1bc00*/  FFMA.FTZ R3, R125, R0.reuse, -R3 ;  /* 0x000000007d037223 */ /* 0x080fe20000010803 */
[-CC-:B------:R-:W-:Y:S01]  /*1bc10*/  FFMA.FTZ R125, R171, R0.reuse, -R157.reuse ;  /* 0x00000000ab7d7223 */ /* 0x180fe2000001089d */
[-CC-:B------:R-:W-:Y:S01]  /*1bc20*/  FFMA.FTZ R14, R151, R0.reuse, -R157.reuse ;  /* 0x00000000970e7223 */ /* 0x180fe2000001089d */
[----:B------:R-:W-:Y:S01]  /*1bc30*/  R2UR UR6, R120 ;  /* 0x00000000780672ca */ /* 0x000fe200000e0000 */
[----:B------:R0:W-:Y:S01]  /*1bc40*/  MUFU.EX2 R9, R3 ;  /* 0x0000000300097308 */ /* 0x0001e20000000800 */
[-CC-:B------:R-:W-:Y:S01]  /*1bc50*/  FFMA.FTZ R181, R153, R0.reuse, -R157.reuse ;  /* 0x0000000099b57223 */ /* 0x180fe2000001089d */
[----:B------:R-:W-:Y:S01]  /*1bc60*/  FFMA.FTZ R183, R134, R0, -R157 ;  /* 0x0000000086b77223 */ /* 0x000fe2000001089d */
[----:B------:R-:W-:-:S05]  /*1bc70*/  F2FP.F16.F32.PACK_AB R180, R129, R128 ;  /* 0x0000008081b4723e */ /* 0x000fca00000000ff */
[----:B------:R-:W-:Y:S01]  /*1bc80*/  MUFU.EX2 R125, R125 ;  /* 0x0000007d007d7308 */ /* 0x000fe20000000800 */
[----:B0-----:R-:W-:Y:S02]  /*1bc90*/  FSEL R3, R4, RZ, P2 ;  /* 0x000000ff04037208 */ /* 0x001fe40001000000 */
[C---:B------:R-:W-:Y:S01]  /*1bca0*/  ISETP.GT.AND P2, PT, R10.reuse, R214, PT ;  /* 0x000000d60a00720c */ /* 0x040fe20003f44270 */
[----:B------:R-:W-:Y:S01]  /*1bcb0*/  HGMMA.64x192x16.F32 R24, R176, gdesc[UR4].tnspB, R24, gsb0 ;  /* 0x42e00004b0187df0 */ /* 0x000fe20008000818 */
[----:B------:R-:W-:Y:S02]  /*1bcc0*/  VIADD R10, R10, 0xffffffff ;  /* 0xffffffff0a0a7836 */ /* 0x000fe40000000000 */
[----:B------:R-:W-:Y:S02]  /*1bcd0*/  FADD.FTZ R3, -R3, R8 ;  /* 0x0000000803037221 */ /* 0x000fe40000010100 */
[----:B------:R-:W-:Y:S02]  /*1bce0*/  MUFU.EX2 R8, R147 ;  /* 0x0000009300087308 */ /* 0x000fe40000000800 */
[----:B------:R-:W-:-:S06]  /*1bcf0*/  FMUL.FTZ R3, R3, R0 ;  /* 0x0000000003037220 */ /* 0x000fcc0000410000 */
[----:B------:R-:W0:Y:S08]  /*1bd00*/  MUFU.EX2 R3, R3 ;  /* 0x0000000300037308 */ /* 0x000e300000000800 */
[----:B------:R-:W-:Y:S08]  /*1bd10*/  MUFU.EX2 R14, R14 ;  /* 0x0000000e000e7308 */ /* 0x000ff00000000800 */
[----:B------:R-:W-:Y:S01]  /*1bd20*/  MUFU.EX2 R182, R182 ;  /* 0x000000b600b67308 */ /* 0x000fe20000000800 */
[----:B0-----:R-:W-:Y:S01]  /*1bd30*/  FFMA.FTZ R120, R3, R6, R201 ;  /* 0x0000000603787223 */ /* 0x001fe200000100c9 */
[----:B------:R-:W-:Y:S01]  /*1bd40*/  FADD.FTZ R6, R198, R7 ;  /* 0x00000007c6067221 */ /* 0x000fe20000010000 */
[----:B------:R-:W-:-:S02]  /*1bd50*/  F2FP.F16.F32.PACK_AB R198, R21, R198 ;  /* 0x000000c615c6723e */ /* 0x000fc400000000ff */
[----:B------:R-:W-:Y:S01]  /*1bd60*/  FADD.FTZ R120, R125, R120 ;  /* 0x000000787d787221 */ /* 0x000fe20000010000 */
[----:B------:R-:W-:Y:S01]  /*1bd70*/  FADD.FTZ R7, R21, R6 ;  /* 0x0000000615077221 */ /* 0x000fe20000010000 */
[----:B------:R-:W-:Y:S01]  /*1bd80*/  FFMA.FTZ R6, R139, R0, -R157 ;  /* 0x000000008b067223 */ /* 0x000fe2000001089d */
[----:B------:R-:W-:Y:S01]  /*1bd90*/  MUFU.EX2 R132, R132 ;  /* 0x0000008400847308 */ /* 0x000fe20000000800 */
[----:B------:R-:W-:Y:S01]  /*1bda0*/  FADD.FTZ R120, R203, R120 ;  /* 0x00000078cb787221 */ /* 0x000fe20000010000 */
[----:B------:R-:W-:Y:S01]  /*1bdb0*/  FADD.FTZ R7, R192, R7 ;  /* 0x00000007c0077221 */ /* 0x000fe20000010000 */
[C---:B------:R-:W-:Y:S02]  /*1bdc0*/  F2FP.F16.F32.PACK_AB R192, R138.reuse, R192 ;  /* 0x000000c08ac0723e */ /* 0x040fe400000000ff */
[----:B------:R-:W-:Y:S01]  /*1bdd0*/  FADD.FTZ R120, R137, R120 ;  /* 0x0000007889787221 */ /* 0x000fe20000010000 */
[----:B------:R-:W-:Y:S01]  /*1bde0*/  FADD.FTZ R121, R138, R7 ;  /* 0x000000078a797221 */ /* 0x000fe20000010000 */
[----:B------:R-:W-:Y:S01]  /*1bdf0*/  F2FP.F16.F32.PACK_AB R201, R125, R201 ;  /* 0x000000c97dc9723e */ /* 0x000fe200000000ff */
[----:B------:R-:W-:Y:S01]  /*1be00*/  MUFU.EX2 R6, R6 ;  /* 0x0000000600067308 */ /* 0x000fe20000000800 */
[----:B------:R-:W-:Y:S01]  /*1be10*/  FADD.FTZ R7, R197, R120 ;  /* 0x00000078c5077221 */ /* 0x000fe20000010000 */
[----:B------:R-:W-:Y:S01]  /*1be20*/  FADD.FTZ R121, R194, R121 ;  /* 0x00000079c2797221 */ /* 0x000fe20000010000 */
[----:B------:R-:W-:-:S02]  /*1be30*/  F2FP.F16.F32.PACK_AB R194, R130, R194 ;  /* 0x000000c282c2723e */ /* 0x000fc400000000ff */
[----:B------:R-:W-:Y:S01]  /*1be40*/  FADD.FTZ R120, R140, R7 ;  /* 0x000000078c787221 */ /* 0x000fe20000010000 */
[----:B------:R-:W-:Y:S01]  /*1be50*/  FADD.FTZ R121, R130, R121 ;  /* 0x0000007982797221 */ /* 0x000fe20000010000 */
[----:B------:R-:W-:Y:S01]  /*1be60*/  @!P1 PRMT R7, RZ, 0x654, R11 ;  /* 0x00000654ff079816 */ /* 0x000fe2000000000b */
[----:B------:R-:W-:Y:S01]  /*1be70*/  FFMA.FTZ R11, R143, R0, -R157 ;  /* 0x000000008f0b7223 */ /* 0x000fe2000001089d */
[----:B------:R-:W-:Y:S01]  /*1be80*/  FADD.FTZ R120, R199, R120 ;  /* 0x00000078c7787221 */ /* 0x000fe20000010000 */
[----:B------:R-:W-:Y:S01]  /*1be90*/  FADD.FTZ R121, R188, R121 ;  /* 0x00000079bc797221 */ /* 0x000fe20000010000 */
[----:B------:R-:W0:Y:S01]  /*1bea0*/  MUFU.EX2 R133, R133 ;  /* 0x0000008500857308 */ /* 0x000e220000000800 */
[C---:B------:R-:W-:Y:S01]  /*1beb0*/  F2FP.F16.F32.PACK_AB R188, R122.reuse, R188 ;  /* 0x000000bc7abc723e */ /* 0x040fe200000000ff */
[----:B------:R-:W-:Y:S01]  /*1bec0*/  FADD.FTZ R120, R141, R120 ;  /* 0x000000788d787221 */ /* 0x000fe20000010000 */
[----:B------:R-:W-:Y:S01]  /*1bed0*/  FADD.FTZ R121, R122, R121 ;  /* 0x000000797a797221 */ /* 0x000fe20000010000 */
[----:B------:R-:W-:-:S02]  /*1bee0*/  F2FP.F16.F32.PACK_AB R203, R137, R203 ;  /* 0x000000cb89cb723e */ /* 0x000fc400000000ff */
[----:B------:R-:W-:Y:S01]  /*1bef0*/  FADD.FTZ R120, R193, R120 ;  /* 0x00000078c1787221 */ /* 0x000fe20000010000 */
[----:B------:R-:W-:Y:S01]  /*1bf00*/  FADD.FTZ R142, R190, R121 ;  /* 0x00000079be8e7221 */ /* 0x000fe20000010000 */
[----:B------:R-:W1:Y:S01]  /*1bf10*/  MUFU.EX2 R11, R11 ;  /* 0x0000000b000b7308 */ /* 0x000e620000000800 */
[----:B------:R-:W-:Y:S01]  /*1bf20*/  F2FP.F16.F32.PACK_AB R190, R123, R190 ;  /* 0x000000be7bbe723e */ /* 0x000fe200000000ff */
[----:B------:R-:W-:Y:S01]  /*1bf30*/  FADD.FTZ R120, R149, R120 ;  /* 0x0000007895787221 */ /* 0x000fe20000010000 */
[----:B------:R-:W-:Y:S01]  /*1bf40*/  FADD.FTZ R121, R123, R142 ;  /* 0x0000008e7b797221 */ /* 0x000fe20000010000 */
[----:B------:R-:W-:Y:S02]  /*1bf50*/  F2FP.F16.F32.PACK_AB R197, R140, R197 ;  /* 0x000000c58cc5723e */ /* 0x000fe400000000ff */
[----:B------:R-:W-:Y:S01]  /*1bf60*/  F2FP.F16.F32.PACK_AB R199, R141, R199 ;  /* 0x000000c78dc7723e */ /* 0x000fe200000000ff */
[----:B------:R-:W-:Y:S01]  /*1bf70*/  FADD.FTZ R121, R184, R121 ;  /* 0x00000079b8797221 */ /* 0x000fe20000010000 */
[----:B------:R-:W2:Y:S01]  /*1bf80*/  MUFU.EX2 R181, R181 ;  /* 0x000000b500b57308 */ /* 0x000ea20000000800 */
[----:B------:R-:W-:-:S02]  /*1bf90*/  F2FP.F16.F32.PACK_AB R184, R126, R184 ;  /* 0x000000b87eb8723e */ /* 0x000fc400000000ff */
[----:B------:R-:W-:Y:S01]  /*1bfa0*/  FADD.FTZ R121, R126, R121 ;  /* 0x000000797e797221 */ /* 0x000fe20000010000 */
[----:B------:R-:W-:-:S04]  /*1bfb0*/  F2FP.F16.F32.PACK_AB R193, R149, R193 ;  /* 0x000000c195c1723e */ /* 0x000fc800000000ff */
[----:B------:R-:W-:Y:S01]  /*1bfc0*/  MUFU.EX2 R183, R183 ;  /* 0x000000b700b77308 */ /* 0x000fe20000000800 */
[----:B------:R-:W-:Y:S02]  /*1bfd0*/  WARPGROUP.DEPBAR.LE gsb0, 0x0 ;  /* 0x00008000000079c5 */ /* 0x000fe40000010000 */
[----:B------:R3:W-:Y:S01]  /*1bfe0*/  @!P1 SYNCS.ARRIVE.TRANS64.RED.A1T0 RZ, [R13+URZ], RZ ;  /* 0x000000ff0dff99a7 */ /* 0x0007e2000810043f */
[--C-:B------:R-:W-:Y:S01]  /*1bff0*/  FFMA.FTZ R177, R144, R0, -R157.reuse ;  /* 0x0000000090b17223 */ /* 0x100fe2000001089d */
[----:B------:R-:W-:Y:S02]  /*1c000*/  F2FP.F16.F32.PACK_AB R178, R9, R124 ;  /* 0x0000007c09b2723e */ /* 0x000fe400000000ff */
[----:B0-----:R-:W-:Y:S02]  /*1c010*/  F2FP.F16.F32.PACK_AB R176, R136, R133 ;  /* 0x0000008588b0723e */ /* 0x001fe400000000ff */
[----:B------:R-:W-:Y:S01]  /*1c020*/  F2FP.F16.F32.PACK_AB R179, R156, R148 ;  /* 0x000000949cb3723e */ /* 0x000fe200000000ff */
[----:B------:R-:W-:Y:S01]  /*1c030*/  MUFU.EX2 R177, R177 ;  /* 0x000000b100b17308 */ /* 0x000fe20000000800 */
[----:B------:R0:W-:Y:S01]  /*1c040*/  @!P1 SYNCS.ARRIVE.TRANS64.RED.A1T0 RZ, [R7+URZ], RZ ;  /* 0x000000ff07ff99a7 */ /* 0x0001e2000810043f */
[----:B---3--:R-:W-:-:S06]  /*1c050*/  FFMA.FTZ R13, R131, R0, -R157 ;  /* 0x00000000830d7223 */ /* 0x008fcc000001089d */
[----:B------:R-:W3:Y:S01]  /*1c060*/  MUFU.EX2 R13, R13 ;  /* 0x0000000d000d7308 */ /* 0x000ee20000000800 */
[----:B0-----:R-:W-:Y:S01]  /*1c070*/  FADD.FTZ R7, R195, R120 ;  /* 0x00000078c3077221 */ /* 0x001fe20000010000 */
[----:B------:R-:W-:-:S03]  /*1c080*/  F2FP.F16.F32.PACK_AB R195, R154, R195 ;  /* 0x000000c39ac3723e */ /* 0x000fc600000000ff */
[----:B------:R-:W-:-:S04]  /*1c090*/  FADD.FTZ R120, R154, R7 ;  /* 0x000000079a787221 */ /* 0x000fc80000010000 */
[----:B------:R-:W-:Y:S01]  /*1c0a0*/  FADD.FTZ R7, R189, R120 ;  /* 0x00000078bd077221 */ /* 0x000fe20000010000 */
[----:B------:R-:W-:Y:S01]  /*1c0b0*/  FADD.FTZ R120, R186, R121 ;  /* 0x00000079ba787221 */ /* 0x000fe20000010000 */
[C---:B------:R-:W-:Y:S02]  /*1c0c0*/  F2FP.F16.F32.PACK_AB R189, R8.reuse, R189 ;  /* 0x000000bd08bd723e */ /* 0x040fe400000000ff */
[----:B------:R-:W-:Y:S01]  /*1c0d0*/  FADD.FTZ R12, R8, R7 ;  /* 0x00000007080c7221 */ /* 0x000fe20000010000 */
[C---:B------:R-:W-:Y:S01]  /*1c0e0*/  FADD.FTZ R121, R127.reuse, R120 ;  /* 0x000000787f797221 */ /* 0x040fe20000010000 */
[----:B------:R-:W-:Y:S01]  /*1c0f0*/  F2FP.F16.F32.PACK_AB R186, R127, R186 ;  /* 0x000000ba7fba723e */ /* 0x000fe200000000ff */
[----:B------:R-:W-:Y:S02]  /*1c100*/  IMAD.MOV.U32 R8, RZ, RZ, R4 ;  /* 0x000000ffff087224 */ /* 0x000fe400078e0004 */
[----:B------:R-:W-:Y:S01]  /*1c110*/  FADD.FTZ R7, R191, R12 ;  /* 0x0000000cbf077221 */ /* 0x000fe20000010000 */
[----:B------:R-:W-:Y:S01]  /*1c120*/  FADD.FTZ R120, R128, R121 ;  /* 0x0000007980787221 */ /* 0x000fe20000010000 */
[----:B------:R-:W0:Y:S01]  /*1c130*/  MUFU.EX2 R12, R135 ;  /* 0x00000087000c7308 */ /* 0x000e220000000800 */
[C---:B------:R-:W-:Y:S01]  /*1c140*/  F2FP.F16.F32.PACK_AB R191, R14.reuse, R191 ;  /* 0x000000bf0ebf723e */ /* 0x040fe200000000ff */
[----:B------:R-:W-:Y:S01]  /*1c150*/  FADD.FTZ R20, R14, R7 ;  /* 0x000000070e147221 */ /* 0x000fe20000010000 */
[----:B------:R-:W-:-:S03]  /*1c160*/  FADD.FTZ R15, R129, R120 ;  /* 0x00000078810f7221 */ /* 0x000fc60000010000 */
        /* <DEDUP_REMOVED lines=8> */
[----:B------:R-:W4:Y:S01]  /*1c1f0*/  MUFU.EX2 R20, R145 ;  /* 0x0000009100147308 */ /* 0x000f220000000800 */
[C---:B-1----:R-:W-:Y:S01]  /*1c200*/  F2FP.F16.F32.PACK_AB R187, R11.reuse, R187 ;  /* 0x000000bb0bbb723e */ /* 0x042fe200000000ff */
[----:B------:R-:W-:Y:S01]  /*1c210*/  FADD.FTZ R120, R11, R120 ;  /* 0x000000780b787221 */ /* 0x000fe20000010000 */
[----:B------:R-:W-:Y:S01]  /*1c220*/  FADD.FTZ R7, R136, R7 ;  /* 0x0000000788077221 */ /* 0x000fe20000010000 */
[----:B------:R-:W-:-:S02]  /*1c230*/  IMAD.MOV.U32 R11, RZ, RZ, R208 ;  /* 0x000000ffff0b7224 */ /* 0x000fc400078e00d0 */
[----:B--2---:R-:W-:Y:S01]  /*1c240*/  FADD.FTZ R120, R181, R120 ;  /* 0x00000078b5787221 */ /* 0x004fe20000010000 */
[----:B------:R-:W-:Y:S01]  /*1c250*/  FADD.FTZ R122, R124, R7 ;  /* 0x000000077c7a7221 */ /* 0x000fe20000010000 */
[C---:B---3--:R-:W-:Y:S02]  /*1c260*/  F2FP.F16.F32.PACK_AB R181, R13.reuse, R181 ;  /* 0x000000b50db5723e */ /* 0x048fe400000000ff */
[----:B------:R-:W-:Y:S01]  /*1c270*/  FADD.FTZ R120, R13, R120 ;  /* 0x000000780d787221 */ /* 0x000fe20000010000 */
[----:B------:R-:W-:-:S03]  /*1c280*/  FADD.FTZ R7, R9, R122 ;  /* 0x0000007a09077221 */ /* 0x000fc60000010000 */
[----:B------:R-:W-:Y:S01]  /*1c290*/  FADD.FTZ R9, R183, R120 ;  /* 0x00000078b7097221 */ /* 0x000fe20000010000 */
[----:B0-----:R-:W-:-:S03]  /*1c2a0*/  F2FP.F16.F32.PACK_AB R183, R12, R183 ;  /* 0x000000b70cb7723e */ /* 0x001fc600000000ff */
[----:B------:R-:W-:Y:S01]  /*1c2b0*/  FADD.FTZ R120, R12, R9 ;  /* 0x000000090c787221 */ /* 0x000fe20000010000 */
[----:B------:R-:W-:-:S03]  /*1c2c0*/  MOV R12, R205 ;  /* 0x000000cd000c7202 */ /* 0x000fc60000000f00 */
[----:B------:R-:W-:Y:S01]  /*1c2d0*/  FADD.FTZ R9, R177, R120 ;  /* 0x00000078b1097221 */ /* 0x000fe20000010000 */
[----:B----4-:R-:W-:-:S03]  /*1c2e0*/  F2FP.F16.F32.PACK_AB R177, R20, R177 ;  /* 0x000000b114b1723e */ /* 0x010fc600000000ff */
[----:B------:R-:W-:-:S04]  /*1c2f0*/  FADD.FTZ R9, R20, R9 ;  /* 0x0000000914097221 */ /* 0x000fc80000010000 */
[----:B------:R-:W-:-:S04]  /*1c300*/  FADD.FTZ R9, R148, R9 ;  /* 0x0000000994097221 */ /* 0x000fc80000010000 */
[----:B------:R-:W-:Y:S01]  /*1c310*/  FADD.FTZ R6, R156, R9 ;  /* 0x000000099c067221 */ /* 0x000fe20000010000 */
[----:B------:R-:W-:Y:S01]  /*1c320*/  IMAD.MOV.U32 R9, RZ, RZ, R5 ;  /* 0x000000ffff097224 */ /* 0x000fe200078e0005 */
[----:B------:R-:W-:Y:S06]  /*1c330*/  @P2 BRA `(.L_x_2395) ;  /* 0xffffffa800cc2947 */ /* 0x000fec000383ffff */
[----:B------:R-:W-:Y:S05]  /*1c340*/  BSYNC B1 ;  /* 0x0000000000017941 */ /* 0x000fea0003800000 */
.L_x_2384:
[----:B------:R-:W-:Y:S05]  /*1c350*/  BSYNC B0 ;  /* 0x0000000000007941 */ /* 0x000fea0003800000 */
.L_x_2383:
[----:B------:R-:W-:Y:S01]  /*1c360*/  ISETP.GE.AND P2, PT, R10, RZ, PT ;  /* 0x000000ff0a00720c */ /* 0x000fe20003f46270 */
[----:B------:R-:W-:-:S12]  /*1c370*/  BSSY B0, `(.L_x_2396) ;  /* 0x00004d8000007945 */ /* 0x000fd80003800000 */
[----:B------:R-:W-:Y:S05]  /*1c380*/  @!P2 BRA `(.L_x_2397) ;  /* 0x0000004c0058a947 */ /* 0x000fea0003800000 */
[----:B------:R-:W-:Y:S01]  /*1c390*/  IMAD.MOV.U32 R8, RZ, RZ, R4 ;  /* 0x000000ffff087224 */ /* 0x000fe200078e0004 */
[----:B------:R-:W-:Y:S01]  /*1c3a0*/  MOV R9, R5 ;  /* 0x0000000500097202 */ /* 0x000fe20000000f00 */
[----:B------:R-:W-:Y:S02]  /*1c3b0*/  IMAD.MOV.U32 R11, RZ, RZ, R208 ;  /* 0x000000ffff0b7224 */ /* 0x000fe400078e00d0 */
[----:B------:R-:W-:-:S07]  /*1c3c0*/  IMAD.MOV.U32 R12, RZ, RZ, R205 ;  /* 0x000000ffff0c7224 */ /* 0x000fce00078e00cd */
.L_x_2408:
        /* <DEDUP_REMOVED lines=8> */
.L_x_2398:
[----:B------:R-:W-:Y:S01]  /*1c450*/  IMAD R4, R205, 0x8, R18 ;  /* 0x00000008cd047824 */ /* 0x000fe200078e0212 */
[----:B------:R-:W-:-:S04]  /*1c460*/  SHF.L.U32 R5, R208, 0x1f, RZ ;  /* 0x0000001fd0057819 */ /* 0x000fc800000006ff */
[----:B------:R0:W1:Y:S01]  /*1c470*/  SYNCS.PHASECHK.TRANS64.TRYWAIT P2, [R4+URZ+0x36830], R5 ;  /* 0x03683005040075a7 */ /* 0x000062000804017f */
[----:B------:R-:W-:Y:S05]  /*1c480*/  @!P0 BRA `(.L_x_2399) ;  /* 0x0000000000048947 */ /* 0x000fea0003800000 */
[----:B------:R-:W-:Y:S01]  /*1c490*/  BPT.TRAP 0x1 ;  /* 0x000000040000795c */ /* 0x000fe20000300000 */
.L_x_2399:
[----:B------:R-:W-:Y:S01]  /*1c4a0*/  IMAD R0, R205, 0xa80, R212 ;  /* 0x00000a80cd007824 */ /* 0x000fe200078e02d4 */
[----:B------:R-:W-:Y:S03]  /*1c4b0*/  BSSY B1, `(.L_x_2400) ;  /* 0x0000006000017945 */ /* 0x000fe60003800000 */
[C---:B------:R-:W-:Y:S02]  /*1c4c0*/  VIADD R20, R0.reuse, 0x80 ;  /* 0x0000008000147836 */ /* 0x040fe40000000000 */
[----:B------:R-:W-:Y:S01]  /*1c4d0*/  VIADD R120, R0, 0x100 ;  /* 0x0000010000787836 */ /* 0x000fe20000000000 */
[----:B-1----:R-:W-:Y:S06]  /*1c4e0*/  @P2 BRA `(.L_x_2401) ;  /* 0x0000000000082947 */ /* 0x002fec0003800000 */
[----:B------:R-:W1:Y:S02]  /*1c4f0*/  SYNCS.PHASECHK.TRANS64.TRYWAIT P2, [R4+URZ+0x36830], R5 ;  /* 0x03683005040075a7 */ /* 0x000e64000804017f */
[----:B-1----:R-:W-:Y:S05]  /*1c500*/  @!P2 BRA `(.L_x_2402) ;  /* 0x000000f00054a947 */ /* 0x002fea0003800000 */
.L_x_2401:
[----:B------:R-:W-:Y:S05]  /*1c510*/  BSYNC B1 ;  /* 0x0000000000017941 */ /* 0x000fea0003800000 */
.L_x_2400:
[----:B------:R-:W2:Y:S04]  /*1c520*/  LDL.64 R14, [R1+0x30] ;  /* 0x00003000010e7983 */ /* 0x000ea80000100a00 */
[----:B------:R-:W3:Y:S01]  /*1c530*/  LDL.64 R122, [R1+0x38] ;  /* 0x00003800017a7983 */ /* 0x000ee20000100a00 */
[----:B------:R-:W-:Y:S01]  /*1c540*/  WARPGROUP.ARRIVE ;  /* 0x00000000000079c5 */ /* 0x000fe20000000000 */
[----:B------:R-:W-:Y:S01]  /*1c550*/  IMAD.MOV.U32 R21, RZ, RZ, 0x40000040 ;  /* 0x40000040ff157424 */ /* 0x000fe200078e00ff */
[----:B------:R-:W-:Y:S01]  /*1c560*/  R2UR UR6, R20 ;  /* 0x00000000140672ca */ /* 0x000fe200000e0000 */
[----:B------:R-:W4:Y:S03]  /*1c570*/  LDL.64 R214, [R1+0x18] ;  /* 0x0000180001d67983 */ /* 0x000f260000100a00 */
[----:B------:R-:W-:-:S02]  /*1c580*/  R2UR UR7, R21 ;  /* 0x00000000150772ca */ /* 0x000fc400000e0000 */
[----:B------:R-:W-:Y:S02]  /*1c590*/  MOV R20, R120 ;  /* 0x0000007800147202 */ /* 0x000fe40000000f00 */
[C---:B------:R-:W-:Y:S02]  /*1c5a0*/  R2UR UR19, R21.reuse ;  /* 0x00000000151372ca */ /* 0x040fe400000e0000 */
[----:B------:R-:W-:Y:S01]  /*1c5b0*/  R2UR UR18, R20 ;  /* 0x00000000141272ca */ /* 0x000fe200000e0000 */
[----:B------:R-:W-:Y:S01]  /*1c5c0*/  VIADD R20, R0, 0x200 ;  /* 0x0000020000147836 */ /* 0x000fe20000000000 */
[----:B------:R-:W-:-:S04]  /*1c5d0*/  R2UR UR15, R21 ;  /* 0x00000000150f72ca */ /* 0x000fc800000e0000 */
[----:B------:R-:W-:Y:S02]  /*1c5e0*/  R2UR UR14, R20 ;  /* 0x00000000140e72ca */ /* 0x000fe400000e0000 */
[----:B--2---:R-:W-:Y:S01]  /*1c5f0*/  R2UR UR43, R15 ;  /* 0x000000000f2b72ca */ /* 0x004fe200000e0000 */
[----:B------:R-:W-:Y:S01]  /*1c600*/  IMAD.MOV.U32 R15, RZ, RZ, 0x40000040 ;  /* 0x40000040ff0f7424 */ /* 0x000fe200078e00ff */
[----:B------:R-:W-:Y:S02]  /*1c610*/  R2UR UR42, R14 ;  /* 0x000000000e2a72ca */ /* 0x000fe400000e0000 */
[----:B------:R-:W-:Y:S02]  /*1c620*/  MOV R14, R0 ;  /* 0x00000000000e7202 */ /* 0x000fe40000000f00 */
[----:B---3--:R-:W-:Y:S02]  /*1c630*/  R2UR UR28, R122 ;  /* 0x000000007a1c72ca */ /* 0x008fe400000e0000 */
[----:B------:R-:W-:-:S02]  /*1c640*/  R2UR UR29, R123 ;  /* 0x000000007b1d72ca */ /* 0x000fc400000e0000 */
        /* <DEDUP_REMOVED lines=30> */
[----:B------:R-:W-:Y:S02]  /*1c830*/  MOV R121, 0x40000040 ;  /* 0x4000004000797802 */ /* 0x000fe40000000f00 */
[----:B------:R-:W-:Y:S02]  /*1c840*/  R2UR UR10, R120 ;  /* 0x00000000780a72ca */ /* 0x000fe400000e0000 */
[----:B------:R-:W-:Y:S01]  /*1c850*/  R2UR UR11, R121 ;  /* 0x00000000790b72ca */ /* 0x000fe200000e0000 */
[----:B------:R-:W-:Y:S01]  /*1c860*/  UMOV UR8, UR28 ;  /* 0x0000001c00087c82 */ /* 0x000fe20008000000 */
[----:B------:R-:W-:Y:S01]  /*1c870*/  UMOV UR9, UR29 ;  /* 0x0000001d00097c82 */ /* 0x000fe20008000000 */
[----:B------:R-:W-:Y:S02]  /*1c880*/  WARPGROUP.DEPBAR.LE gsb0, 0x0 ;  /* 0x00008000000079c5 */ /* 0x000fe40000010000 */
[----:B------:R-:W-:-:S08]  /*1c890*/  WARPGROUP.ARRIVE ;  /* 0x00000000000079c5 */ /* 0x000fd00000000000 */
[----:B------:R-:W-:Y:S01]  /*1c8a0*/  HGMMA.64x16x16.F32 R128, gdesc[UR8], RZ, !UPT, gsb0 ;  /* 0x00200000088079f0 */ /* 0x000fe2000c0008ff */
[C---:B------:R-:W-:Y:S01]  /*1c8b0*/  VIADD R14, R0.reuse, 0x300 ;  /* 0x00000300000e7836 */ /* 0x040fe20000000000 */
[----:B------:R-:W-:Y:S01]  /*1c8c0*/  MOV R121, 0x40000040 ;  /* 0x4000004000797802 */ /* 0x000fe20000000f00 */
[----:B------:R-:W-:Y:S01]  /*1c8d0*/  VIADD R120, R0, 0x182 ;  /* 0x0000018200787836 */ /* 0x000fe20000000000 */
[----:B------:R-:W-:Y:S02]  /*1c8e0*/  R2UR UR59, R15 ;  /* 0x000000000f3b72ca */ /* 0x000fe400000e0000 */
[----:B------:R-:W-:Y:S02]  /*1c8f0*/  R2UR UR58, R14 ;  /* 0x000000000e3a72ca */ /* 0x000fe400000e0000 */
[----:B------:R-:W-:Y:S01]  /*1c900*/  R2UR UR26, R120 ;  /* 0x00000000781a72ca */ /* 0x000fe200000e0000 */
[----:B------:R-:W-:Y:S01]  /*1c910*/  VIADD R120, R0, 0x302 ;  /* 0x0000030200787836 */ /* 0x000fe20000000000 */
[----:B------:R-:W-:Y:S01]  /*1c920*/  R2UR UR27, R121 ;  /* 0x00000000791b72ca */ /* 0x000fe200000e0000 */
[----:B------:R-:W-:Y:S01]  /*1c930*/  IMAD.MOV.U32 R121, RZ, RZ, 0x40000040 ;  /* 0x40000040ff797424 */ /* 0x000fe200078e00ff */
[----:B--2---:R-:W-:-:S02]  /*1c940*/  R2UR UR38, R122 ;  /* 0x000000007a2672ca */ /* 0x004fc400000e0000 */
[----:B------:R-:W-:Y:S02]  /*1c950*/  R2UR UR46, R120 ;  /* 0x00000000782e72ca */ /* 0x000fe400000e0000 */
[----:B------:R-:W-:Y:S02]  /*1c960*/  R2UR UR47, R121 ;  /* 0x00000000792f72ca */ /* 0x000fe400000e0000 */
[----:B------:R-:W-:Y:S01]  /*1c970*/  R2UR UR39, R123 ;  /* 0x000000007b2772ca */ /* 0x000fe200000e0000 */
[----:B------:R-:W-:Y:S01]  /*1c980*/  UMOV UR56, UR28 ;  /* 0x0000001c00387c82 */ /* 0x000fe20008000000 */
[----:B------:R-:W-:Y:S01]  /*1c990*/  UMOV UR57, UR29 ;  /* 0x0000001d00397c82 */ /* 0x000fe20008000000 */
[----:B------:R-:W-:Y:S02]  /*1c9a0*/  WARPGROUP.DEPBAR.LE gsb0, 0x0 ;  /* 0x00008000000079c5 */ /* 0x000fe40000010000 */
[----:B------:R-:W-:-:S06]  /*1c9b0*/  WARPGROUP.ARRIVE ;  /* 0x00000000000079c5 */ /* 0x000fcc0000000000 */
[----:B------:R-:W-:Y:S01]  /*1c9c0*/  HGMMA.64x16x16.F32 R120, gdesc[UR56], RZ, !UPT, gsb0 ;  /* 0x00200000387879f0 */ /* 0x000fe2000c0008ff */
        /* <DEDUP_REMOVED lines=33> */
[----:B------:R-:W-:Y:S02]  /*1cbe0*/  MOV R15, 0x40000040 ;  /* 0x40000040000f7802 */ /* 0x000fe40000000f00 */
        /* <DEDUP_REMOVED lines=13> */
[----:B01----:R-:W-:Y:S01]  /*1ccc0*/  MOV R5, UR45 ;  /* 0x0000002d00057c02 */ /* 0x003fe20008000f00 */
[----:B------:R-:W-:Y:S02]  /*1ccd0*/  WARPGROUP.DEPBAR.LE gsb0, 0x0 ;  /* 0x00008000000079c5 */ /* 0x000fe40000010000 */
[----:B------:R-:W-:Y:S01]  /*1cce0*/  WARPGROUP.ARRIVE ;  /* 0x00000000000079c5 */ /* 0x000fe20000000000 */
[----:B------:R-:W-:Y:S01]  /*1ccf0*/  MOV R4, UR44 ;  /* 0x0000002c00047c02 */ /* 0x000fe20008000f00 */
[----:B------:R-:W-:Y:S01]  /*1cd00*/  VIADD R14, R0, 0x4 ;  /* 0x00000004000e7836 */ /* 0x000fe20000000000 */
[----:B------:R-:W-:Y:S01]  /*1cd10*/  MOV R15, 0x40000040 ;  /* 0x40000040000f7802 */ /* 0x000fe20000000f00 */
[----:B------:R-:W-:Y:S01]  /*1cd20*/  UMOV UR12, UR38 ;  /* 0x00000026000c7c82 */ /* 0x000fe20008000000 */
        /* <DEDUP_REMOVED lines=135> */
[----:B----4-:R-:W-:Y:S02]  /*1d5a0*/  R2UR UR38, R214 ;  /* 0x00000000d62672ca */ /* 0x010fe400000e0000 */
        /* <DEDUP_REMOVED lines=601> */
.L_x_2403:
[----:B------:R-:W-:Y:S01]  /*1fb40*/  SHF.L.U32 R0, R11, 0x1f, RZ ;  /* 0x0000001f0b007819 */ /* 0x000fe200000006ff */
[----:B------:R-:W-:-:S04]  /*1fb50*/  IMAD R11, R12, 0x8, R18 ;  /* 0x000000080c0b7824 */ /* 0x000fc800078e0212 */
[----:B------:R0:W1:Y:S01]  /*1fb60*/  SYNCS.PHASECHK.TRANS64.TRYWAIT P2, [R11+URZ+0x36850], R0 ;  /* 0x036850000b0075a7 */ /* 0x000062000804017f */
[----:B------:R-:W-:Y:S05]  /*1fb70*/  @!P0 BRA `(.L_x_2404) ;  /* 0x0000000000048947 */ /* 0x000fea0003800000 */
[----:B------:R-:W-:Y:S01]  /*1fb80*/  BPT.TRAP 0x1 ;  /* 0x000000040000795c */ /* 0x000fe20000300000 */
.L_x_2404:
[----:B------:R-:W-:Y:S04]  /*1fb90*/  BSSY B1, `(.L_x_2405) ;  /* 0x0000004000017945 */ /* 0x000fe80003800000 */
[----:B-1----:R-:W-:Y:S05]  /*1fba0*/  @P2 BRA `(.L_x_2406) ;  /* 0x0000000000082947 */ /* 0x002fea0003800000 */
[----:B------:R-:W1:Y:S02]  /*1fbb0*/  SYNCS.PHASECHK.TRANS64.TRYWAIT P2, [R11+URZ+0x36850], R0 ;  /* 0x036850000b0075a7 */ /* 0x000e64000804017f */
[----:B-1----:R-:W-:Y:S05]  /*1fbc0*/  @!P2 BRA `(.L_x_2407) ;  /* 0x000000b800b8a947 */ /* 0x002fea0003800000 */
.L_x_2406:
[----:B------:R-:W-:Y:S05]  /*1fbd0*/  BSYNC B1 ;  /* 0x0000000000017941 */ /* 0x000fea0003800000 */
.L_x_2405:
[----:B01----:R-:W-:Y:S01]  /*1fbe0*/  IADD3 R0, R18, 0x400, RZ ;  /* 0x0000040012007810 */ /* 0x003fe20007ffe0ff */
[----:B------:R-:W-:Y:S01]  /*1fbf0*/  IMAD.MOV.U32 R15, RZ, RZ, 0x40000040 ;  /* 0x40000040ff0f7424 */ /* 0x000fe200078e00ff */
[----:B------:R-:W-:Y:S01]  /*1fc00*/  WARPGROUP.ARRIVE ;  /* 0x00000000000079c5 */ /* 0x000fe20000000000 */
[----:B------:R-:W-:Y:S01]  /*1fc10*/  IMAD.MOV.U32 R3, RZ, RZ, 0x40000040 ;  /* 0x40000040ff037424 */ /* 0x000fe200078e00ff */
[----:B------:R-:W-:Y:S01]  /*1fc20*/  SHF.R.U32.HI R0, RZ, 0x4, R0 ;  /* 0x00000004ff007819 */ /* 0x000fe20000011600 */
[----:B------:R-:W-:Y:S01]  /*1fc30*/  IMAD.MOV.U32 R21, RZ, RZ, 0x40000040 ;  /* 0x40000040ff157424 */ /* 0x000fe200078e00ff */
[----:B------:R-:W-:Y:S01]  /*1fc40*/  R2UR UR7, R15 ;  /* 0x000000000f0772ca */ /* 0x000fe200000e0000 */
[----:B------:R-:W-:Y:S01]  /*1fc50*/  ULDC UR4, c[0x0][0x988] ;  /* 0x0002620000047ab9 */ /* 0x000fe20000000800 */
[----:B------:R-:W-:Y:S01]  /*1fc60*/  LOP3.LUT R0, R0, 0x3fff, RZ, 0xc0, !PT ;  /* 0x00003fff00007812 */ /* 0x000fe200078ec0ff */
[----:B------:R-:W-:Y:S01]  /*1fc70*/  @!P1 IMAD R13, R13, 0x8, R18 ;  /* 0x000000080d0d9824 */ /* 0x000fe200078e0212 */
[----:B------:R-:W-:Y:S01]  /*1fc80*/  FMNMX.FTZ R4, R170, R8, !PT ;  /* 0x00000008aa047209 */ /* 0x000fe20007810000 */
[----:B------:R-:W-:Y:S01]  /*1fc90*/  @!P1 VIADD R11, R11, 0x36860 ;  /* 0x000368600b0b9836 */ /* 0x000fe20000000000 */
[----:B------:R-:W-:-:S02]  /*1fca0*/  LOP3.LUT R0, R0, 0x3800000, RZ, 0xfc, !PT ;  /* 0x0380000000007812 */ /* 0x000fc400078efcff */
[----:B------:R-:W-:Y:S02]  /*1fcb0*/  FMNMX.FTZ R4, R171, R4, !PT ;  /* 0x00000004ab047209 */ /* 0x000fe40007810000 */
[----:B------:R-:W-:Y:S01]  /*1fcc0*/  @!P1 IADD3 R13, R13, 0x36840, RZ ;  /* 0x000368400d0d9810 */ /* 0x000fe20007ffe0ff */
[----:B------:R-:W-:Y:S01]  /*1fcd0*/  IMAD R14, R12, 0xa80, R0 ;  /* 0x00000a800c0e7824 */ /* 0x000fe200078e0200 */
[----:B------:R-:W-:Y:S02]  /*1fce0*/  FMNMX.FTZ R0, R168, R9, !PT ;  /* 0x00000009a8007209 */ /* 0x000fe40007810000 */
[----:B------:R-:W-:Y:S01]  /*1fcf0*/  FMNMX.FTZ R4, R174, R4, !PT ;  /* 0x00000004ae047209 */ /* 0x000fe20007810000 */
[C---:B------:R-:W-:Y:S01]  /*1fd00*/  VIADD R2, R14.reuse, 0x80 ;  /* 0x000000800e027836 */ /* 0x040fe20000000000 */
[C---:B------:R-:W-:Y:S01]  /*1fd10*/  R2UR UR6, R14.reuse ;  /* 0x000000000e0672ca */ /* 0x040fe200000e0000 */
[----:B------:R-:W-:Y:S01]  /*1fd20*/  VIADD R20, R14, 0x200 ;  /* 0x000002000e147836 */ /* 0x000fe20000000000 */
[----:B------:R-:W-:-:S02]  /*1fd30*/  FMNMX.FTZ R0, R169, R0, !PT ;  /* 0x00000000a9007209 */ /* 0x000fc40007810000 */
[----:B------:R-:W-:Y:S02]  /*1fd40*/  FMNMX.FTZ R4, R175, R4, !PT ;  /* 0x00000004af047209 */ /* 0x000fe40007810000 */
[----:B------:R-:W-:Y:S02]  /*1fd50*/  FMNMX.FTZ R0, R172, R0, !PT ;  /* 0x00000000ac007209 */ /* 0x000fe40007810000 */
[----:B------:R-:W-:Y:S02]  /*1fd60*/  FMNMX.FTZ R4, R162, R4, !PT ;  /* 0x00000004a2047209 */ /* 0x000fe40007810000 */
[----:B------:R-:W-:Y:S02]  /*1fd70*/  FMNMX.FTZ R0, R173, R0, !PT ;  /* 0x00000000ad007209 */ /* 0x000fe40007810000 */
[----:B------:R-:W-:Y:S01]  /*1fd80*/  FMNMX.FTZ R4, R163, R4, !PT ;  /* 0x00000004a3047209 */ /* 0x000fe20007810000 */
[----:B------:R-:W-:Y:S01]  /*1fd90*/  HGMMA.64x192x16.F32 R24, R200, gdesc[UR4].tnspB, R24, gsb0 ;  /* 0x42e00004c8187df0 */ /* 0x000fe20008000818 */
[----:B------:R-:W-:-:S02]  /*1fda0*/  R2UR UR6, R2 ;  /* 0x00000000020672ca */ /* 0x000fc400000e0000 */
[----:B------:R-:W-:Y:S01]  /*1fdb0*/  R2UR UR7, R3 ;  /* 0x00000000030772ca */ /* 0x000fe200000e0000 */
[----:B------:R-:W-:Y:S01]  /*1fdc0*/  IMAD.MOV.U32 R3, RZ, RZ, 0x40000040 ;  /* 0x40000040ff037424 */ /* 0x000fe200078e00ff */
[----:B------:R-:W-:Y:S02]  /*1fdd0*/  IADD3 R2, R14, 0x100, RZ ;  /* 0x000001000e027810 */ /* 0x000fe40007ffe0ff */
        /* <DEDUP_REMOVED lines=45> */
[----:B------:R-:W-:-:S02]  /*200b0*/  @!P1 PRMT R11, RZ, 0x654, R11 ;  /* 0x00000654ff0b9816 */ /* 0x000fc4000000000b */
[----:B------:R-:W-:Y:S02]  /*200c0*/  FMNMX.FTZ R0, R125, R0, !PT ;  /* 0x000000007d007209 */ /* 0x000fe40007810000 */
[C---:B------:R-:W-:Y:S01]  /*200d0*/  ISETP.GT.AND P2, PT, R10.reuse, RZ, PT ;  /* 0x000000ff0a00720c */ /* 0x040fe20003f44270 */
[----:B------:R-:W-:Y:S01]  /*200e0*/  VIADD R10, R10, 0xffffffff ;  /* 0xffffffff0a0a7836 */ /* 0x000fe20000000000 */
[----:B------:R-:W-:Y:S02]  /*200f0*/  WARPGROUP.DEPBAR.LE gsb0, 0x0 ;  /* 0x00008000000079c5 */ /* 0x000fe40000010000 */
[----:B------:R-:W-:-:S06]  /*20100*/  WARPGROUP.ARRIVE ;  /* 0x00000000000079c5 */ /* 0x000fcc0000000000 */
        /* <DEDUP_REMOVED lines=10> */
[----:B------:R-:W0:Y:S02]  /*201b0*/  SHFL.BFLY PT, R2, R0, 0x2, 0x1f ;  /* 0x0c401f0000027f89 */ /* 0x000e2400000e0000 */
[----:B0-----:R-:W-:Y:S02]  /*201c0*/  FMNMX.FTZ R2, R0, R2, !PT ;  /* 0x0000000200027209 */ /* 0x001fe40007810000 */
[----:B------:R-:W-:-:S03]  /*201d0*/  MOV R0, UR4 ;  /* 0x0000000400007c02 */ /* 0x000fc60008000f00 */
[----:B------:R-:W0:Y:S02]  /*201e0*/  SHFL.BFLY PT, R5, R2, 0x1, 0x1f ;  /* 0x0c201f0002057f89 */ /* 0x000e2400000e0000 */
[----:B0-----:R-:W-:-:S05]  /*201f0*/  FMNMX.FTZ R5, R2, R5, !PT ;  /* 0x0000000502057209 */ /* 0x001fca0007810000 */
[C---:B------:R-:W-:Y:S01]  /*20200*/  FMUL.FTZ R3, R5.reuse, R0 ;  /* 0x0000000005037220 */ /* 0x040fe20000410000 */
[----:B------:R-:W-:-:S03]  /*20210*/  FADD.FTZ R2, -R5, R9 ;  /* 0x0000000905027221 */ /* 0x000fc60000010100 */
[-CC-:B------:R-:W-:Y:S01]  /*20220*/  FFMA.FTZ R15, R145, R0.reuse, -R3.reuse ;  /* 0x00000000910f7223 */ /* 0x180fe20000010803 */
[-CC-:B------:R-:W-:Y:S01]  /*20230*/  FFMA.FTZ R200, R168, R0.reuse, -R3.reuse ;  /* 0x00000000a8c87223 */ /* 0x180fe20000010803 */
        /* <DEDUP_REMOVED lines=11> */
[-C--:B------:R-:W-:Y:S01]  /*202f0*/  FFMA.FTZ R124, R124, R0.reuse, -R3 ;  /* 0x000000007c7c7223 */ /* 0x080fe20000010803 */
[----:B------:R-:W-:Y:S01]  /*20300*/  FMUL.FTZ R2, R2, R0 ;  /* 0x0000000002027220 */ /* 0x000fe20000410000 */
[----:B------:R-:W-:Y:S08]  /*20310*/  MUFU.EX2 R200, R200 ;  /* 0x000000c800c87308 */ /* 0x000ff00000000800 */
[----:B------:R-:W1:Y:S01]  /*20320*/  MUFU.EX2 R2, R2 ;  /* 0x0000000200027308 */ /* 0x000e620000000800 */
[----:B0-----:R-:W-:-:S07]  /*20330*/  FMNMX.FTZ R4, R4, R145, !PT ;  /* 0x0000009104047209 */ /* 0x001fce0007810000 */
[----:B------:R-:W0:Y:S08]  /*20340*/  MUFU.EX2 R9, R9 ;  /* 0x0000000900097308 */ /* 0x000e300000000800 */
[----:B------:R-:W2:Y:S08]  /*20350*/  MUFU.EX2 R202, R202 ;  /* 0x000000ca00ca7308 */ /* 0x000eb00000000800 */
[----:B------:R-:W3:Y:S08]  /*20360*/  MUFU.EX2 R168, R168 ;  /* 0x000000a800a87308 */ /* 0x000ef00000000800 */
[----:B------:R-:W4:Y:S08]  /*20370*/  MUFU.EX2 R196, R196 ;  /* 0x000000c400c47308 */ /* 0x000f300000000800 */
[----:B------:R-:W5:Y:S08]  /*20380*/  MUFU.EX2 R160, R160 ;  /* 0x000000a000a07308 */ /* 0x000f700000000800 */
[----:B------:R-:W5:Y:S08]  /*20390*/  MUFU.EX2 R198, R198 ;  /* 0x000000c600c67308 */ /* 0x000f700000000800 */
[----:B------:R-:W5:Y:S08]  /*203a0*/  MUFU.EX2 R12, R12 ;  /* 0x0000000c000c7308 */ /* 0x000f700000000800 */
        /* <DEDUP_REMOVED lines=12> */
[----:B------:R-:W-:Y:S01]  /*20470*/  VIADD R20, R14, 0x280 ;  /* 0x000002800e147836 */ /* 0x000fe20000000000 */
[----:B------:R-:W-:Y:S01]  /*20480*/  R2UR UR7, R21 ;  /* 0x00000000150772ca */ /* 0x000fe200000e0000 */
[----:B------:R-:W5:Y:S01]  /*20490*/  MUFU.EX2 R192, R192 ;  /* 0x000000c000c07308 */ /* 0x000f620000000800 */
[----:B------:R-:W-:-:S07]  /*204a0*/  MOV R21, 0x40000040 ;  /* 0x4000004000157802 */ /* 0x000fce0000000f00 */
        /* <DEDUP_REMOVED lines=9> */
[----:B------:R-:W-:Y:S01]  /*20540*/  MUFU.EX2 R188, R188 ;  /* 0x000000bc00bc7308 */ /* 0x000fe20000000800 */
[----:B------:R-:W-:Y:S01]  /*20550*/  R2UR UR7, R21 ;  /* 0x00000000150772ca */ /* 0x000fe200000e0000 */
[----:B------:R-:W1:Y:S01]  /*20560*/  SHFL.BFLY PT, R20, R4, 0x1, 0x1f ;  /* 0x0c201f0004147f89 */ /* 0x000e6200000e0000 */
[----:B------:R-:W-:-:S05]  /*20570*/  IMAD.MOV.U32 R21, RZ, RZ, 0x40000040 ;  /* 0x40000040ff157424 */ /* 0x000fca00078e00ff */
[----:B------:R-:W-:Y:S08]  /*20580*/  MUFU.EX2 R190, R190 ;  /* 0x000000be00be7308 */ /* 0x000ff00000000800 */
[----:B------:R-:W-:Y:S01]  /*20590*/  MUFU.EX2 R144, R144 ;  /* 0x0000009000907308 */ /* 0x000fe20000000800 */
[----:B-1----:R-:W-:Y:S01]  /*205a0*/  FMNMX.FTZ R4, R4, R20, !PT ;  /* 0x0000001404047209 */ /* 0x002fe20007810000 */
[----:B------:R-:W-:-:S04]  /*205b0*/  FFMA.FTZ R20, R125, R0, -R3 ;  /* 0x000000007d147223 */ /* 0x000fc80000010803 */
[----:B------:R-:W-:-:S04]  /*205c0*/  FMUL.FTZ R125, R4, R0 ;  /* 0x00000000047d7220 */ /* 0x000fc80000410000 */
[-CC-:B------:R-:W-:Y:S01]  /*205d0*/  FFMA.FTZ R201, R170, R0.reuse, -R125.reuse ;  /* 0x00000000aac97223 */ /* 0x180fe2000001087d */
[-CC-:B------:R-:W-:Y:S01]  /*205e0*/  FFMA.FTZ R203, R174, R0.reuse, -R125.reuse ;  /* 0x00000000aecb7223 */ /* 0x180fe2000001087d */
[-CC-:B------:R-:W-:Y:S01]  /*205f0*/  FFMA.FTZ R197, R162, R0.reuse, -R125.reuse ;  /* 0x00000000a2c57223 */ /* 0x180fe2000001087d */
[-CC-:B------:R-:W-:Y:S01]  /*20600*/  FFMA.FTZ R145, R163, R0.reuse, -R125.reuse ;  /* 0x00000000a3917223 */ /* 0x180fe2000001087d */
[-CC-:B------:R-:W-:Y:S01]  /*20610*/  FFMA.FTZ R189, R146, R0.reuse, -R125.reuse ;  /* 0x0000000092bd7223 */ /* 0x180fe2000001087d */
[----:B------:R-:W-:Y:S01]  /*20620*/  FFMA.FTZ R146, R2, R7, R200 ;  /* 0x0000000702927223 */ /* 0x000fe200000100c8 */
        /* <DEDUP_REMOVED lines=9> */
[----:B0-----:R-:W-:Y:S01]  /*206c0*/  F2FP.F16.F32.PACK_AB R200, R9, R200 ;  /* 0x000000c809c8723e */ /* 0x001fe200000000ff */
[-CC-:B------:R-:W-:Y:S01]  /*206d0*/  FFMA.FTZ R135, R135, R0.reuse, -R125.reuse ;  /* 0x0000000087877223 */ /* 0x180fe2000001087d */
[-CC-:B------:R-:W-:Y:S01]  /*206e0*/  FFMA.FTZ R122, R122, R0.reuse, -R125.reuse ;  /* 0x000000007a7a7223 */ /* 0x180fe2000001087d */
[-CC-:B------:R-:W-:Y:S01]  /*206f0*/  FFMA.FTZ R123, R123, R0.reuse, -R125.reuse ;  /* 0x000000007b7b7223 */ /* 0x180fe2000001087d */
[----:B------:R-:W-:-:S03]  /*20700*/  FFMA.FTZ R126, R126, R0, -R125 ;  /* 0x000000007e7e7223 */ /* 0x000fc6000001087d */
        /* <DEDUP_REMOVED lines=14> */
[-CC-:B------:R-:W-:Y:S01]  /*207f0*/  FFMA.FTZ R186, R140, R0.reuse, -R3.reuse ;  /* 0x000000008cba7223 */ /* 0x180fe20000010803 */
[-C--:B------:R-:W-:Y:S01]  /*20800*/  FFMA.FTZ R137, R141, R0.reuse, -R3 ;  /* 0x000000008d897223 */ /* 0x080fe20000010803 */
[-CC-:B------:R-:W-:Y:S01]  /*20810*/  FFMA.FTZ R140, R167, R0.reuse, -R125.reuse ;  /* 0x00000000a78c7223 */ /* 0x180fe2000001087d */
[----:B------:R-:W-:Y:S01]  /*20820*/  HGMMA.64x192x16.F32 R24, R180, gdesc[UR4].tnspB, R24, gsb0 ;  /* 0x42e00004b4187df0 */ /* 0x000fe20008000818 */
[----:B------:R-:W-:Y:S01]  /*20830*/  R2UR UR7, R21 ;  /* 0x00000000150772ca */ /* 0x000fe200000e0000 */
[----:B------:R-:W-:Y:S01]  /*20840*/  FADD.FTZ R21, R9, R146 ;  /* 0x0000009209157221 */ /* 0x000fe20000010000 */
[-CC-:B------:R-:W-:Y:S01]  /*20850*/  FFMA.FTZ R141, R155, R0.reuse, -R125.reuse ;  /* 0x000000009b8d7223 */ /* 0x180fe2000001087d */
[-C--:B------:R-:W-:Y:S01]  /*20860*/  FFMA.FTZ R185, R138, R0.reuse, -R125 ;  /* 0x000000008ab97223 */ /* 0x080fe2000001087d */
[----:B------:R-:W-:Y:S01]  /*20870*/  MUFU.EX2 R140, R140 ;  /* 0x0000008c008c7308 */ /* 0x000fe20000000800 */
[----:B--2---:R-:W-:Y:S01]  /*20880*/  FADD.FTZ R21, R202, R21 ;  /* 0x00000015ca157221 */ /* 0x004fe20000010000 */
[----:B------:R-:W-:Y:S01]  /*20890*/  FFMA.FTZ R187, R142, R0, -R125 ;  /* 0x000000008ebb7223 */ /* 0x000fe2000001087d */
[----:B---3--:R-:W-:-:S02]  /*208a0*/  F2FP.F16.F32.PACK_AB R202, R168, R202 ;  /* 0x000000caa8ca723e */ /* 0x008fc400000000ff */
[----:B------:R-:W-:-:S03]  /*208b0*/  FADD.FTZ R21, R168, R21 ;  /* 0x00000015a8157221 */ /* 0x000fc60000010000 */
[----:B------:R-:W-:Y:S01]  /*208c0*/  MUFU.EX2 R141, R141 ;  /* 0x0000008d008d7308 */ /* 0x000fe20000000800 */
[----:B----4-:R-:W-:Y:S01]  /*208d0*/  FADD.FTZ R21, R196, R21 ;  /* 0x00000015c4157221 */ /* 0x010fe20000010000 */
[----:B-----5:R-:W-:-:S03]  /*208e0*/  F2FP.F16.F32.PACK_AB R196, R160, R196 ;  /* 0x000000c4a0c4723e */ /* 0x020fc600000000ff */
        /* <DEDUP_REMOVED lines=16> */
[-C--:B------:R-:W-:Y:S01]  /*209f0*/  FFMA.FTZ R129, R133, R0.reuse, -R3 ;  /* 0x0000000085817223 */ /* 0x080fe20000010803 */
[----:B------:R-:W-:Y:S01]  /*20a00*/  FADD.FTZ R3, -R4, R8 ;  /* 0x0000000804037221 */ /* 0x000fe20000010100 */
[----:B------:R-:W-:Y:S01]  /*20a10*/  WARPGROUP.ARRIVE ;  /* 0x00000000000079c5 */ /* 0x000fe20000000000 */
[----:B------:R0:W-:Y:S01]  /*20a20*/  MUFU.EX2 R8, R20 ;  /* 0x0000001400087308 */ /* 0x0001e20000000800 */
[-CC-:B------:R-:W-:Y:S01]  /*20a30*/  FFMA.FTZ R132, R171, R0.reuse, -R125.reuse ;  /* 0x00000000ab847223 */ /* 0x180fe2000001087d */
[-C--:B------:R-:W-:Y:S01]  /*20a40*/  FMUL.FTZ R3, R3, R0.reuse ;  /* 0x0000000003037220 */ /* 0x080fe20000410000 */
[-CC-:B------:R-:W-:Y:S01]  /*20a50*/  FFMA.FTZ R133, R175, R0.reuse, -R125.reuse ;  /* 0x00000000af857223 */ /* 0x180fe2000001087d */
[-C--:B------:R-:W-:Y:S01]  /*20a60*/  FFMA.FTZ R181, R130, R0.reuse, -R125 ;  /* 0x0000000082b57223 */ /* 0x080fe2000001087d */
[----:B------:R-:W-:Y:S01]  /*20a70*/  FADD.FTZ R130, R192, R21 ;  /* 0x00000015c0827221 */ /* 0x000fe20000010000 */
[----:B------:R-:W-:Y:S01]  /*20a80*/  FFMA.FTZ R183, R134, R0, -R125 ;  /* 0x0000000086b77223 */ /* 0x000fe2000001087d */
[----:B------:R-:W-:Y:S01]  /*20a90*/  F2FP.F16.F32.PACK_AB R192, R153, R192 ;  /* 0x000000c099c0723e */ /* 0x000fe200000000ff */
[----:B------:R-:W1:Y:S01]  /*20aa0*/  MUFU.EX2 R3, R3 ;  /* 0x0000000300037308 */ /* 0x000e620000000800 */
[----:B0-----:R-:W-:-:S02]  /*20ab0*/  VIADD R20, R14, 0x300 ;  /* 0x000003000e147836 */ /* 0x001fc40000000000 */
[----:B------:R-:W-:-:S03]  /*20ac0*/  FFMA.FTZ R14, R147, R0, -R125 ;  /* 0x00000000930e7223 */ /* 0x000fc6000001087d */
[----:B------:R-:W-:Y:S02]  /*20ad0*/  R2UR UR6, R20 ;  /* 0x00000000140672ca */ /* 0x000fe400000e0000 */
[----:B------:R-:W0:Y:S01]  /*20ae0*/  MUFU.EX2 R132, R132 ;  /* 0x0000008400847308 */ /* 0x000e220000000800 */
[----:B------:R-:W-:-:S07]  /*20af0*/  @!P1 PRMT R20, RZ, 0x654, R13 ;  /* 0x00000654ff149816 */ /* 0x000fce000000000d */
[----:B------:R-:W2:Y:S01]  /*20b00*/  MUFU.EX2 R133, R133 ;  /* 0x0000008500857308 */ /* 0x000ea20000000800 */
[----:B-1----:R-:W-:Y:S01]  /*20b10*/  FFMA.FTZ R7, R3, R6, R201 ;  /* 0x0000000603077223 */ /* 0x002fe200000100c9 */
[----:B------:R-:W-:Y:S01]  /*20b20*/  FFMA.FTZ R6, R139, R0, -R125 ;  /* 0x000000008b067223 */ /* 0x000fe2000001087d */
[----:B------:R-:W-:Y:S05]  /*20b30*/  HGMMA.64x192x16.F32 R24, R176, gdesc[UR4].tnspB, R24, gsb0 ;  /* 0x42e00004b0187df0 */ /* 0x000fea0008000818 */
[----:B------:R-:W1:Y:S01]  /*20b40*/  MUFU.EX2 R14, R14 ;  /* 0x0000000e000e7308 */ /* 0x000e620000000800 */
[----:B0-----:R-:W-:-:S07]  /*20b50*/  F2FP.F16.F32.PACK_AB R201, R132, R201 ;  /* 0x000000c984c9723e */ /* 0x001fce00000000ff */
[----:B------:R-:W0:Y:S08]  /*20b60*/  MUFU.EX2 R13, R151 ;  /* 0x00000097000d7308 */ /* 0x000e300000000800 */
[----:B------:R-:W3:Y:S08]  /*20b70*/  MUFU.EX2 R6, R6 ;  /* 0x0000000600067308 */ /* 0x000ef00000000800 */
[----:B------:R-:W4:Y:S08]  /*20b80*/  MUFU.EX2 R180, R180 ;  /* 0x000000b400b47308 */ /* 0x000f300000000800 */
[----:B------:R-:W-:Y:S08]  /*20b90*/  MUFU.EX2 R181, R181 ;  /* 0x000000b500b57308 */ /* 0x000ff00000000800 */
[----:B------:R-:W-:Y:S08]  /*20ba0*/  MUFU.EX2 R128, R128 ;  /* 0x0000008000807308 */ /* 0x000ff00000000800 */
[----:B------:R-:W-:Y:S08]  /*20bb0*/  MUFU.EX2 R182, R182 ;  /* 0x000000b600b67308 */ /* 0x000ff00000000800 */
[----:B------:R-:W-:Y:S08]  /*20bc0*/  MUFU.EX2 R183, R183 ;  /* 0x000000b700b77308 */ /* 0x000ff00000000800 */
[----:B------:R-:W-:Y:S01]  /*20bd0*/  MUFU.EX2 R129, R129 ;  /* 0x0000008100817308 */ /* 0x000fe20000000800 */
[----:B------:R-:W-:-:S02]  /*20be0*/  WARPGROUP.DEPBAR.LE gsb0, 0x0 ;  /* 0x00008000000079c5 */ /* 0x000fc40000010000 */
[----:B------:R5:W-:Y:S05]  /*20bf0*/  @!P1 SYNCS.ARRIVE.TRANS64.RED.A1T0 RZ, [R20+URZ], RZ ;  /* 0x000000ff14ff99a7 */ /* 0x000bea000810043f */
[----:B------:R-:W-:Y:S01]  /*20c00*/  MUFU.EX2 R179, R126 ;  /* 0x0000007e00b37308 */ /* 0x000fe20000000800 */
[----:B------:R-:W-:Y:S02]  /*20c10*/  F2FP.F16.F32.PACK_AB R178, R8, R124 ;  /* 0x0000007c08b2723e */ /* 0x000fe400000000ff */
[----:B------:R-:W-:Y:S02]  /*20c20*/  F2FP.F16.F32.PACK_AB R176, R121, R120 ;  /* 0x0000007879b0723e */ /* 0x000fe400000000ff */
[----:B------:R-:W-:Y:S01]  /*20c30*/  F2FP.F16.F32.PACK_AB R177, R123, R122 ;  /* 0x0000007a7bb1723e */ /* 0x000fe200000000ff */
[----:B-----5:R-:W-:Y:S01]  /*20c40*/  FADD.FTZ R20, R132, R7 ;  /* 0x0000000784147221 */ /* 0x020fe20000010000 */
[----:B------:R5:W-:Y:S01]  /*20c50*/  @!P1 SYNCS.ARRIVE.TRANS64.RED.A1T0 RZ, [R11+URZ], RZ ;  /* 0x000000ff0bff99a7 */ /* 0x000be2000810043f */
[-CC-:B------:R-:W-:Y:S01]  /*20c60*/  FFMA.FTZ R7, R143, R0.reuse, -R125.reuse ;  /* 0x000000008f077223 */ /* 0x180fe2000001087d */
[----:B------:R-:W-:Y:S01]  /*20c70*/  FFMA.FTZ R125, R127, R0, -R125 ;  /* 0x000000007f7d7223 */ /* 0x000fe2000001087d */
[----:B------:R-:W-:Y:S01]  /*20c80*/  FADD.FTZ R20, R203, R20 ;  /* 0x00000014cb147221 */ /* 0x000fe20000010000 */
[----:B--2---:R-:W-:-:S03]  /*20c90*/  F2FP.F16.F32.PACK_AB R203, R133, R203 ;  /* 0x000000cb85cb723e */ /* 0x004fc600000000ff */
[----:B------:R-:W-:Y:S01]  /*20ca0*/  FADD.FTZ R20, R133, R20 ;  /* 0x0000001485147221 */ /* 0x000fe20000010000 */
[----:B------:R-:W2:Y:S03]  /*20cb0*/  MUFU.EX2 R7, R7 ;  /* 0x0000000700077308 */ /* 0x000ea60000000800 */
[----:B------:R-:W-:Y:S01]  /*20cc0*/  FADD.FTZ R20, R197, R20 ;  /* 0x00000014c5147221 */ /* 0x000fe20000010000 */
[----:B------:R-:W-:-:S03]  /*20cd0*/  F2FP.F16.F32.PACK_AB R197, R145, R197 ;  /* 0x000000c591c5723e */ /* 0x000fc600000000ff */
[----:B------:R-:W-:Y:S01]  /*20ce0*/  FADD.FTZ R20, R145, R20 ;  /* 0x0000001491147221 */ /* 0x000fe20000010000 */
[----:B------:R-:W2:Y:S03]  /*20cf0*/  MUFU.EX2 R125, R125 ;  /* 0x0000007d007d7308 */ /* 0x000ea60000000800 */
[----:B-----5:R-:W-:Y:S01]  /*20d00*/  FADD.FTZ R11, R199, R20 ;  /* 0x00000014c70b7221 */ /* 0x020fe20000010000 */
[----:B------:R-:W-:-:S03]  /*20d10*/  F2FP.F16.F32.PACK_AB R199, R140, R199 ;  /* 0x000000c78cc7723e */ /* 0x000fc600000000ff */
        /* <DEDUP_REMOVED lines=16> */
[C---:B-1----:R-:W-:Y:S02]  /*20e20*/  F2FP.F16.F32.PACK_AB R189, R14.reuse, R189 ;  /* 0x000000bd0ebd723e */ /* 0x042fe400000000ff */
[----:B------:R-:W-:Y:S01]  /*20e30*/  FADD.FTZ R20, R14, R11 ;  /* 0x0000000b0e147221 */ /* 0x000fe20000010000 */
[C---:B------:R-:W-:Y:S01]  /*20e40*/  FADD.FTZ R21, R144.reuse, R21 ;  /* 0x0000001590157221 */ /* 0x040fe20000010000 */
[----:B------:R-:W-:-:S02]  /*20e50*/  F2FP.F16.F32.PACK_AB R190, R144, R190 ;  /* 0x000000be90be723e */ /* 0x000fc400000000ff */
[----:B------:R-:W-:Y:S01]  /*20e60*/  FADD.FTZ R20, R191, R20 ;  /* 0x00000014bf147221 */ /* 0x000fe20000010000 */
[----:B------:R-:W-:Y:S01]  /*20e70*/  FADD.FTZ R21, R184, R21 ;  /* 0x00000015b8157221 */ /* 0x000fe20000010000 */
[C---:B0-----:R-:W-:Y:S02]  /*20e80*/  F2FP.F16.F32.PACK_AB R191, R13.reuse, R191 ;  /* 0x000000bf0dbf723e */ /* 0x041fe400000000ff */
[----:B------:R-:W-:Y:S01]  /*20e90*/  FADD.FTZ R20, R13, R20 ;  /* 0x000000140d147221 */ /* 0x000fe20000010000 */
[C---:B------:R-:W-:Y:S01]  /*20ea0*/  FADD.FTZ R21, R136.reuse, R21 ;  /* 0x0000001588157221 */ /* 0x040fe20000010000 */
[----:B------:R-:W-:Y:S02]  /*20eb0*/  F2FP.F16.F32.PACK_AB R184, R136, R184 ;  /* 0x000000b888b8723e */ /* 0x000fe400000000ff */
[----:B------:R-:W-:Y:S01]  /*20ec0*/  FADD.FTZ R11, R185, R20 ;  /* 0x00000014b90b7221 */ /* 0x000fe20000010000 */
[----:B------:R-:W-:Y:S01]  /*20ed0*/  FADD.FTZ R130, R186, R21 ;  /* 0x00000015ba827221 */ /* 0x000fe20000010000 */
[----:B---3--:R-:W-:-:S02]  /*20ee0*/  F2FP.F16.F32.PACK_AB R185, R6, R185 ;  /* 0x000000b906b9723e */ /* 0x008fc400000000ff */
[----:B------:R-:W-:Y:S01]  /*20ef0*/  FADD.FTZ R20, R6, R11 ;  /* 0x0000000b06147221 */ /* 0x000fe20000010000 */
[C---:B------:R-:W-:Y:S01]  /*20f00*/  FADD.FTZ R11, R137.reuse, R130 ;  /* 0x00000082890b7221 */ /* 0x040fe20000010000 */
[----:B------:R-:W-:Y:S02]  /*20f10*/  F2FP.F16.F32.PACK_AB R186, R137, R186 ;  /* 0x000000ba89ba723e */ /* 0x000fe400000000ff */
[----:B------:R-:W-:Y:S01]  /*20f20*/  FADD.FTZ R20, R187, R20 ;  /* 0x00000014bb147221 */ /* 0x000fe20000010000 */
[----:B----4-:R-:W-:Y:S01]  /*20f30*/  FADD.FTZ R11, R180, R11 ;  /* 0x0000000bb40b7221 */ /* 0x010fe20000010000 */
[C---:B--2---:R-:W-:Y:S02]  /*20f40*/  F2FP.F16.F32.PACK_AB R187, R7.reuse, R187 ;  /* 0x000000bb07bb723e */ /* 0x044fe400000000ff */
        /* <DEDUP_REMOVED lines=12> */
[----:B------:R-:W-:-:S02]  /*21010*/  F2FP.F16.F32.PACK_AB R183, R12, R183 ;  /* 0x000000b70cb7723e */ /* 0x000fc400000000ff */
[----:B------:R-:W-:Y:S01]  /*21020*/  FADD.FTZ R11, R12, R11 ;  /* 0x0000000b0c0b7221 */ /* 0x000fe20000010000 */
[----:B------:R-:W-:Y:S01]  /*21030*/  FADD.FTZ R7, R121, R6 ;  /* 0x0000000679077221 */ /* 0x000fe20000010000 */
[----:B------:R-:W-:Y:S02]  /*21040*/  MOV R12, R205 ;  /* 0x000000cd000c7202 */ /* 0x000fe40000000f00 */
[----:B------:R-:W-:Y:S01]  /*21050*/  FADD.FTZ R14, R122, R11 ;  /* 0x0000000b7a0e7221 */ /* 0x000fe20000010000 */
[----:B------:R-:W-:Y:S01]  /*21060*/  FADD.FTZ R7, R124, R7 ;  /* 0x000000077c077221 */ /* 0x000fe20000010000 */
[----:B------:R-:W-:Y:S02]  /*21070*/  IMAD.MOV.U32 R11, RZ, RZ, R208 ;  /* 0x000000ffff0b7224 */ /* 0x000fe400078e00d0 */
[----:B------:R-:W-:Y:S01]  /*21080*/  FADD.FTZ R14, R123, R14 ;  /* 0x0000000e7b0e7221 */ /* 0x000fe20000010000 */
[----:B------:R-:W-:Y:S01]  /*21090*/  FADD.FTZ R7, R8, R7 ;  /* 0x0000000708077221 */ /* 0x000fe20000010000 */
[----:B------:R-:W-:-:S02]  /*210a0*/  IMAD.MOV.U32 R8, RZ, RZ, R4 ;  /* 0x000000ffff087224 */ /* 0x000fc400078e0004 */
[----:B------:R-:W-:Y:S01]  /*210b0*/  FADD.FTZ R14, R179, R14 ;  /* 0x0000000eb30e7221 */ /* 0x000fe20000010000 */
[----:B------:R-:W-:-:S03]  /*210c0*/  F2FP.F16.F32.PACK_AB R179, R125, R179 ;  /* 0x000000b37db3723e */ /* 0x000fc600000000ff */
[----:B------:R-:W-:Y:S01]  /*210d0*/  FADD.FTZ R6, R125, R14 ;  /* 0x0000000e7d067221 */ /* 0x000fe20000010000 */
[----:B------:R-:W-:Y:S06]  /*210e0*/  @P2 BRA `(.L_x_2408) ;  /* 0xffffffb000b82947 */ /* 0x000fec000383ffff */
.L_x_2397:
[----:B------:R-:W-:Y:S05]  /*210f0*/  BSYNC B0 ;  /* 0x0000000000007941 */ /* 0x000fea0003800000 */
.L_x_2396:
        /* <DEDUP_REMOVED lines=99> */
.L_x_2409:
[----:B------:R-:W-:Y:S01]  /*21730*/  IMAD R11, R205, 0x8, R18 ;  /* 0x00000008cd0b7824 */ /* 0x000fe200078e0212 */
[----:B------:R-:W-:-:S04]  /*21740*/  SHF.L.U32 R2, R208, 0x1f, RZ ;  /* 0x0000001fd0027819 */ /* 0x000fc800000006ff */
[----:B------:R0:W1:Y:S01]  /*21750*/  SYNCS.PHASECHK.TRANS64.TRYWAIT P2, [R11+URZ+0x36850], R2 ;  /* 0x036850020b0075a7 */ /* 0x000062000804017f */
[----:B------:R-:W-:Y:S05]  /*21760*/  @!P0 BRA `(.L_x_2410) ;  /* 0x0000000000048947 */ /* 0x000fea0003800000 */
[----:B------:R-:W-:Y:S01]  /*21770*/  BPT.TRAP 0x1 ;  /* 0x000000040000795c */ /* 0x000fe20000300000 */
.L_x_2410:
[----:B------:R-:W-:Y:S01]  /*21780*/  IADD3 R18, R18, 0x400, RZ ;  /* 0x0000040012127810 */ /* 0x000fe20007ffe0ff */
[----:B------:R-:W-:Y:S03]  /*21790*/  BSSY B0, `(.L_x_2411) ;  /* 0x0000008000007945 */ /* 0x000fe60003800000 */
[----:B------:R-:W-:-:S04]  /*217a0*/  SHF.R.U32.HI R18, RZ, 0x4, R18 ;  /* 0x00000004ff127819 */ /* 0x000fc80000011612 */
[----:B------:R-:W-:-:S04]  /*217b0*/  LOP3.LUT R18, R18, 0x3fff, RZ, 0xc0, !PT ;  /* 0x00003fff12127812 */ /* 0x000fc800078ec0ff */
[----:B------:R-:W-:-:S05]  /*217c0*/  LOP3.LUT R8, R18, 0x3800000, RZ, 0xfc, !PT ;  /* 0x0380000012087812 */ /* 0x000fca00078efcff */
[----:B------:R-:W-:Y:S01]  /*217d0*/  IMAD R8, R205, 0xa80, R8 ;  /* 0x00000a80cd087824 */ /* 0x000fe200078e0208 */
[----:B-1----:R-:W-:Y:S06]  /*217e0*/  @P2 BRA `(.L_x_2412) ;  /* 0x0000000000082947 */ /* 0x002fec0003800000 */
[----:B------:R-:W1:Y:S02]  /*217f0*/  SYNCS.PHASECHK.TRANS64.TRYWAIT P0, [R11+URZ+0x36850], R2 ;  /* 0x036850020b0075a7 */ /* 0x000e64000800017f */
[----:B-1----:R-:W-:Y:S05]  /*21800*/  @!P0 BRA `(.L_x_2413) ;  /* 0x0000009c00bc8947 */ /* 0x002fea0003800000 */
.L_x_2412:
[----:B------:R-:W-:Y:S05]  /*21810*/  BSYNC B0 ;  /* 0x0000000000007941 */ /* 0x000fea0003800000 */
.L_x_2411:
[----:B01----:R-:W-:Y:S01]  /*21820*/  IMAD.MOV.U32 R2, RZ, RZ, R8 ;  /* 0x000000ffff027224 */ /* 0x003fe200078e0008 */
[----:B------:R-:W-:Y:S01]  /*21830*/  WARPGROUP.ARRIVE ;  /* 0x00000000000079c5 */ /* 0x000fe20000000000 */
[----:B------:R-:W-:Y:S01]  /*21840*/  IMAD.MOV.U32 R3, RZ, RZ, 0x40000040 ;  /* 0x40000040ff037424 */ /* 0x000fe200078e00ff */
[----:B------:R-:W-:Y:S01]  /*21850*/  @!P1 IADD3 R12, R11, 0x36860, RZ ;  /* 0x000368600b0c9810 */ /* 0x000fe20007ffe0ff */
[----:B------:R-:W-:Y:S01]  /*21860*/  VIADD R205, R205, 0x1 ;  /* 0x00000001cdcd7836 */ /* 0x000fe20000000000 */
[----:B------:R-:W-:Y:S01]  /*21870*/  R2UR UR6, R2 ;  /* 0x00000000020672ca */ /* 0x000fe200000e0000 */
[----:B------:R-:W-:Y:S01]  /*21880*/  VIADD R2, R8, 0x80 ;  /* 0x0000008008027836 */ /* 0x000fe20000000000 */
[----:B------:R-:W-:Y:S01]  /*21890*/  R2UR UR7, R3 ;  /* 0x00000000030772ca */ /* 0x000fe200000e0000 */
[----:B------:R-:W-:Y:S01]  /*218a0*/  VIADD R230, R230, 0x1 ;  /* 0x00000001e6e67836 */ /* 0x000fe20000000000 */
[----:B------:R-:W-:Y:S02]  /*218b0*/  MOV R3, 0x40000040 ;  /* 0x4000004000037802 */ /* 0x000fe40000000f00 */
        /* <DEDUP_REMOVED lines=168> */
.L_x_2308:
        /* <DEDUP_REMOVED lines=77> */
[----:B------:R-:W-:Y:S01]  /*22810*/  IADD3.X R15, RZ, R27, RZ, P5, !PT ;  /* 0x0000001bff0f7210 */ /* 0x000fe20002ffe4ff */
[----:B------:R-:W-:Y:S01]  /*22820*/  IMAD.X R43, RZ, RZ, R27, P1 ;  /* 0x000000ffff2b7224 */ /* 0x000fe200008e061b */
[----:B------:R-:W-:Y:S02]  /*22830*/  IADD3 R86, P5, R26, 0x8060, RZ ;  /* 0x000080601a567810 */ /* 0x000fe40007fbe0ff */
[----:B------:R-:W-:Y:S02]  /*22840*/  LOP3.LUT R10, R137, 0x380, RZ, 0xc0, !PT ;  /* 0x00000380890a7812 */ /* 0x000fe400078ec0ff */
[----:B------:R-:W-:Y:S02]  /*22850*/  LOP3.LUT R34, R147, 0x380, RZ, 0xc0, !PT ;  /* 0x0000038093227812 */ /* 0x000fe400078ec0ff */
[----:B------:R-:W-:Y:S02]  /*22860*/  LOP3.LUT R20, R6, R143, RZ, 0x3c, !PT ;  /* 0x0000008f06147212 */ /* 0x000fe400078e3cff */
[----:B------:R-:W-:-:S02]  /*22870*/  IADD3 R145, P4, R26, 0x4040, RZ ;  /* 0x000040401a917810 */ /* 0x000fc40007f9e0ff */
[C---:B------:R-:W-:Y:S02]  /*22880*/  IADD3 R149, P2, R26.reuse, 0x8000, RZ ;  /* 0x000080001a957810 */ /* 0x040fe40007f5e0ff */
[----:B------:R-:W-:Y:S01]  /*22890*/  IADD3 R153, P6, R26, 0x8040, RZ ;  /* 0x000080401a997810 */ /* 0x000fe20007fde0ff */
[--C-:B------:R-:W-:Y:S01]  /*228a0*/  IMAD.X R31, RZ, RZ, R27.reuse, P4 ;  /* 0x000000ffff1f7224 */ /* 0x100fe200020e061b */
[----:B------:R-:W-:Y:S02]  /*228b0*/  LOP3.LUT R6, R151, 0x380, RZ, 0xc0, !PT ;  /* 0x0000038097067812 */ /* 0x000fe400078ec0ff */
        /* <DEDUP_REMOVED lines=9> */
[----:B------:R-:W-:Y:S02]  /*22950*/  IADD3.X R39, RZ, R27, RZ, P2, !PT ;  /* 0x0000001bff277210 */ /* 0x000fe400017fe4ff */
[----:B------:R-:W-:-:S02]  /*22960*/  LOP3.LUT R30, R145, 0x380, RZ, 0xc0, !PT ;  /* 0x00000380911e7812 */ /* 0x000fc400078ec0ff */
[----:B------:R-:W-:Y:S02]  /*22970*/  MOV R78, R26 ;  /* 0x0000001a004e7202 */ /* 0x000fe40000000f00 */
[----:B------:R-:W-:Y:S02]  /*22980*/  SHF.R.U64 R12, R12, 0x3, RZ ;  /* 0x000000030c0c7819 */ /* 0x000fe400000012ff */
[----:B------:R-:W-:Y:S02]  /*22990*/  LOP3.LUT R27, R153, 0x380, RZ, 0xc0, !PT ;  /* 0x00000380991b7812 */ /* 0x000fe400078ec0ff */
[----:B------:R-:W-:Y:S02]  /*229a0*/  F2FP.F16.F32.PACK_AB R26, R29, R28 ;  /* 0x0000001c1d1a723e */ /* 0x000fe400000000ff */
[----:B------:R-:W-:Y:S02]  /*229b0*/  SHF.R.U64 R14, R14, 0x3, RZ ;  /* 0x000000030e0e7819 */ /* 0x000fe400000012ff */
[----:B------:R-:W-:-:S02]  /*229c0*/  LOP3.LUT R10, R10, R137, RZ, 0x3c, !PT ;  /* 0x000000890a0a7212 */ /* 0x000fc400078e3cff */
[----:B------:R-:W-:Y:S02]  /*229d0*/  LOP3.LUT R34, R34, R147, RZ, 0x3c, !PT ;  /* 0x0000009322227212 */ /* 0x000fe400078e3cff */
[----:B------:R-:W-:Y:S02]  /*229e0*/  SHF.R.U64 R29, R42, 0x3, RZ ;  /* 0x000000032a1d7819 */ /* 0x000fe400000012ff */
[----:B------:R-:W-:Y:S02]  /*229f0*/  LOP3.LUT R42, R6, R151, RZ, 0x3c, !PT ;  /* 0x00000097062a7212 */ /* 0x000fe400078e3cff */
[----:B------:R-:W-:Y:S02]  /*22a00*/  SHF.R.U64 R30, R30, 0x3, RZ ;  /* 0x000000031e1e7819 */ /* 0x000fe400000012ff */
[----:B------:R-:W-:Y:S02]  /*22a10*/  LOP3.LUT R12, R12, R139, RZ, 0x3c, !PT ;  /* 0x0000008b0c0c7212 */ /* 0x000fe400078e3cff */
[----:B------:R-:W-:-:S02]  /*22a20*/  SHF.R.U64 R28, R27, 0x3, RZ ;  /* 0x000000031b1c7819 */ /* 0x000fc400000012ff */
        /* <DEDUP_REMOVED lines=48> */
[----:B--2---:R-:W-:Y:S01]  /*22d30*/  IMAD.U32 R0, RZ, RZ, UR4 ;  /* 0x00000004ff007e24 */ /* 0x004fe2000f8e00ff */
[----:B------:R-:W-:Y:S01]  /*22d40*/  @P1 IADD3.X R7, R228, UR5, RZ, P2, !PT ;  /* 0x00000005e4071c10 */ /* 0x000fe200097fe4ff */
[----:B------:R2:W5:Y:S01]  /*22d50*/  @P0 LDG.E R20, desc[UR60][R8.64] ;  /* 0x0000003c08140981 */ /* 0x000562000c1e1900 */
[----:B------:R-:W-:-:S03]  /*22d60*/  IADD3 R11, P4, R4, 0x1000, RZ ;  /* 0x00001000040b7810 */ /* 0x000fc60007f9e0ff */
[----:B------:R2:W5:Y:S01]  /*22d70*/  @P1 LDG.E R0, desc[UR60][R6.64] ;  /* 0x0000003c06001981 */ /* 0x000562000c1e1900 */
[----:B------:R-:W-:Y:S01]  /*22d80*/  LOP3.LUT R10, R11, 0x380, RZ, 0xc0, !PT ;  /* 0x000003800b0a7812 */ /* 0x000fe200078ec0ff */
[----:B------:R-:W-:Y:S08]  /*22d90*/  @P1 BRA `(.L_x_2416) ;  /* 0x0000000000101947 */ /* 0x000ff00003800000 */
[----:B------:R-:W-:Y:S05]  /*22da0*/  @!P0 BRA `(.L_x_2416) ;  /* 0x00000000000c8947 */ /* 0x000fea0003800000 */
[----:B--2---:R-:W2:Y:S04]  /*22db0*/  LDG.E R7, desc[UR60][R8.64] ;  /* 0x0000003c08077981 */ /* 0x004ea8000c1e1900 */
[----:B-----5:R-:W2:Y:S02]  /*22dc0*/  LDG.E R0, desc[UR60][R8.64+0x4] ;  /* 0x0000043c08007981 */ /* 0x020ea4000c1e1900 */
[----:B--2---:R-:W-:-:S07]  /*22dd0*/  IMAD.IADD R0, R0, 0x1, -R7 ;  /* 0x0000000100007824 */ /* 0x004fce00078e0a07 */
.L_x_2416:
[----:B------:R-:W-:Y:S01]  /*22de0*/  SHF.R.S32.HI R61, RZ, 0x1f, R226 ;  /* 0x0000001fff3d7819 */ /* 0x000fe200000114e2 */
[----:B------:R-:W-:Y:S01]  /*22df0*/  ULDC.64 UR4, c[0x0][0xb70] ;  /* 0x0002dc0000047ab9 */ /* 0x000fe20000000a00 */
[--C-:B-----5:R-:W-:Y:S02]  /*22e00*/  SHF.R.S32.HI R21, RZ, 0x1f, R20.reuse ;  /* 0x0000001fff157819 */ /* 0x120fe40000011414 */
[----:B--2---:R-:W-:Y:S01]  /*22e10*/  SHF.R.U64 R8, R10, 0x3, RZ ;  /* 0x000000030a087819 */ /* 0x004fe200000012ff */
[----:B------:R-:W-:Y:S01]  /*22e20*/  IMAD R7, R61, UR4, RZ ;  /* 0x000000043d077c24 */ /* 0x000fe2000f8e02ff */
[----:B------:R-:W-:Y:S02]  /*22e30*/  SEL R235, R235, RZ, !P0 ;  /* 0x000000ffebeb7207 */ /* 0x000fe40004000000 */
[----:B------:R-:W-:Y:S01]  /*22e40*/  SEL R229, R229, RZ, !P0 ;  /* 0x000000ffe5e57207 */ /* 0x000fe20004000000 */
[----:B------:R-:W-:Y:S01]  /*22e50*/  IMAD R9, R226, UR5, R7 ;  /* 0x00000005e2097c24 */ /* 0x000fe2000f8e0207 */
[----:B------:R-:W-:Y:S01]  /*22e60*/  IADD3 R29, P0, R4, 0x4000, RZ ;  /* 0x00004000041d7810 */ /* 0x000fe20007f1e0ff */
[----:B------:R-:W-:Y:S01]  /*22e70*/  IMAD.WIDE.U32 R6, R226, UR4, R20 ;  /* 0x00000004e2067c25 */ /* 0x000fe2000f8e0014 */
[----:B------:R-:W-:Y:S01]  /*22e80*/  ULDC.64 UR4, c[0x0][0xb78] ;  /* 0x0002de0000047ab9 */ /* 0x000fe20000000a00 */
[----:B------:R-:W-:-:S02]  /*22e90*/  LOP3.LUT R8, R8, R11, RZ, 0x3c, !PT ;  /* 0x0000000b08087212 */ /* 0x000fc400078e3cff */
[----:B------:R-:W-:Y:S01]  /*22ea0*/  IMAD R11, R233, 0x80, R225 ;  /* 0x00000080e90b7824 */ /* 0x000fe200078e02e1 */
[----:B------:R-:W-:Y:S01]  /*22eb0*/  IADD3 R7, R7, R9, RZ ;  /* 0x0000000907077210 */ /* 0x000fe20007ffe0ff */
[----:B------:R-:W-:Y:S01]  /*22ec0*/  IMAD R9, R235, UR4, RZ ;  /* 0x00000004eb097c24 */ /* 0x000fe2000f8e02ff */
[C---:B------:R-:W-:Y:S02]  /*22ed0*/  IADD3 R13, P5, R4.reuse, 0x2000, RZ ;  /* 0x00002000040d7810 */ /* 0x040fe40007fbe0ff */
[C---:B------:R-:W-:Y:S01]  /*22ee0*/  IADD3 R25, P6, R4.reuse, 0x3000, RZ ;  /* 0x0000300004197810 */ /* 0x040fe20007fde0ff */
[----:B------:R-:W-:Y:S01]  /*22ef0*/  IMAD.WIDE.U32 R6, R229, UR4, R6 ;  /* 0x00000004e5067c25 */ /* 0x000fe2000f8e0006 */
[C---:B------:R-:W-:Y:S02]  /*22f00*/  IADD3 R33, P1, R4.reuse, 0x5000, RZ ;  /* 0x0000500004217810 */ /* 0x040fe40007f3e0ff */
[----:B------:R-:W-:Y:S01]  /*22f10*/  LOP3.LUT R28, R29, 0x380, RZ, 0xc0, !PT ;  /* 0x000003801d1c7812 */ /* 0x000fe200078ec0ff */
[----:B------:R-:W-:Y:S01]  /*22f20*/  IMAD R10, R229, UR5, R9 ;  /* 0x00000005e50a7c24 */ /* 0x000fe2000f8e0209 */
[----:B------:R-:W-:Y:S01]  /*22f30*/  IADD3 R37, P2, R4, 0x6000, RZ ;  /* 0x0000600004257810 */ /* 0x000fe20007f5e0ff */
[----:B------:R-:W-:Y:S01]  /*22f40*/  ULDC.64 UR4, c[0x0][0xb40] ;  /* 0x0002d00000047ab9 */ /* 0x000fe20000000a00 */
[----:B------:R-:W-:-:S02]  /*22f50*/  SHF.R.S32.HI R9, RZ, 0x1f, R11 ;  /* 0x0000001fff097819 */ /* 0x000fc4000001140b */
[----:B------:R-:W-:Y:S02]  /*22f60*/  IADD3 R6, P3, R11, R6, RZ ;  /* 0x000000060b067210 */ /* 0x000fe40007f7e0ff */
[----:B------:R-:W-:Y:S02]  /*22f70*/  LOP3.LUT R12, R13, 0x380, RZ, 0xc0, !PT ;  /* 0x000003800d0c7812 */ /* 0x000fe400078ec0ff */
[----:B------:R-:W-:Y:S02]  /*22f80*/  LOP3.LUT R24, R25, 0x380, RZ, 0xc0, !PT ;  /* 0x0000038019187812 */ /* 0x000fe400078ec0ff */
[----:B------:R-:W-:Y:S02]  /*22f90*/  LOP3.LUT R32, R33, 0x380, RZ, 0xc0, !PT ;  /* 0x0000038021207812 */ /* 0x000fe400078ec0ff */
[----:B------:R-:W-:Y:S02]  /*22fa0*/  SHF.R.U64 R28, R28, 0x3, RZ ;  /* 0x000000031c1c7819 */ /* 0x000fe400000012ff */
[----:B------:R-:W-:-:S02]  /*22fb0*/  LOP3.LUT R36, R37, 0x380, RZ, 0xc0, !PT ;  /* 0x0000038025247812 */ /* 0x000fc400078ec0ff */
[----:B------:R-:W-:Y:S01]  /*22fc0*/  IADD3.X R9, R9, R7, R10, P3, !PT ;  /* 0x0000000709097210 */ /* 0x000fe20001ffe40a */
[----:B------:R-:W-:Y:S01]  /*22fd0*/  VIADD R7, R11, 0x8 ;  /* 0x000000080b077836 */ /* 0x000fe20000000000 */
[----:B------:R-:W-:Y:S02]  /*22fe0*/  SHF.R.U64 R12, R12, 0x3, RZ ;  /* 0x000000030c0c7819 */ /* 0x000fe400000012ff */
[----:B------:R-:W-:Y:S02]  /*22ff0*/  SHF.R.U64 R24, R24, 0x3, RZ ;  /* 0x0000000318187819 */ /* 0x000fe400000012ff */
[----:B------:R-:W-:Y:S02]  /*23000*/  SHF.R.U64 R32, R32, 0x3, RZ ;  /* 0x0000000320207819 */ /* 0x000fe400000012ff */
[----:B------:R-:W-:Y:S02]  /*23010*/  LEA R54, P3, R6, UR4, 0x2 ;  /* 0x0000000406367c11 */ /* 0x000fe4000f8610ff */
[----:B------:R-:W-:Y:S01]  /*23020*/  LOP3.LUT R28, R28, R29, RZ, 0x3c, !PT ;  /* 0x0000001d1c1c7212 */ /* 0x000fe200078e3cff */
[----:B------:R-:W-:Y:S01]  /*23030*/  IMAD.X R29, RZ, RZ, R5, P0 ;  /* 0x000000ffff1d7224 */ /* 0x000fe200000e0605 */
[----:B------:R-:W-:-:S02]  /*23040*/  SHF.R.U64 R36, R36, 0x3, RZ ;  /* 0x0000000324247819 */ /* 0x000fc400000012ff */
[----:B------:R-:W-:Y:S02]  /*23050*/  LOP3.LUT P0, RZ, R237, 0x3, RZ, 0xc0, !PT ;  /* 0x00000003edff7812 */ /* 0x000fe4000780c0ff */
[----:B------:R-:W-:Y:S01]  /*23060*/  LOP3.LUT R12, R12, R13, RZ, 0x3c, !PT ;  /* 0x0000000d0c0c7212 */ /* 0x000fe200078e3cff */
[--C-:B------:R-:W-:Y:S01]  /*23070*/  IMAD.X R13, RZ, RZ, R5.reuse, P5 ;  /* 0x000000ffff0d7224 */ /* 0x100fe200028e0605 */
[----:B------:R-:W-:Y:S02]  /*23080*/  LOP3.LUT R24, R24, R25, RZ, 0x3c, !PT ;  /* 0x0000001918187212 */ /* 0x000fe400078e3cff */
[----:B------:R-:W-:Y:S01]  /*23090*/  LOP3.LUT R32, R32, R33, RZ, 0x3c, !PT ;  /* 0x0000002120207212 */ /* 0x000fe200078e3cff */
[----:B------:R-:W-:Y:S01]  /*230a0*/  IMAD.X R33, RZ, RZ, R5, P1 ;  /* 0x000000ffff217224 */ /* 0x000fe200008e0605 */
[----:B------:R-:W-:Y:S01]  /*230b0*/  LEA.HI.X R55, R6, UR5, R9, 0x2, P3 ;  /* 0x0000000506377c11 */ /* 0x000fe200098f1409 */
[----:B------:R-:W-:Y:S01]  /*230c0*/  IMAD.X R9, RZ, RZ, R5, P4 ;  /* 0x000000ffff097224 */ /* 0x000fe200020e0605 */
[----:B------:R-:W-:Y:S01]  /*230d0*/  LOP3.LUT R36, R36, R37, RZ, 0x3c, !PT ;  /* 0x0000002524247212 */ /* 0x000fe200078e3cff */
[----:B------:R-:W-:Y:S01]  /*230e0*/  ULDC.64 UR4, c[0x0][0xaa0] ;  /* 0x0002a80000047ab9 */ /* 0x000fe20000000a00 */
[----:B------:R-:W-:-:S02]  /*230f0*/  IADD3.X R25, RZ, R5, RZ, P6, !PT ;  /* 0x00000005ff197210 */ /* 0x000fc400037fe4ff */
[C---:B------:R-:W-:Y:S02]  /*23100*/  IADD3 R41, P3, R4.reuse, 0x7000, RZ ;  /* 0x0000700004297810 */ /* 0x040fe40007f7e0ff */
[C---:B------:R-:W-:Y:S02]  /*23110*/  IADD3 R45, P4, R4.reuse, 0x8000, RZ ;  /* 0x00008000042d7810 */ /* 0x040fe40007f9e0ff */
[C---:B------:R-:W-:Y:S02]  /*23120*/  IADD3 R49, P5, R4.reuse, 0x9000, RZ ;  /* 0x0000900004317810 */ /* 0x040fe40007fbe0ff */
[C---:B------:R-:W-:Y:S02]  /*23130*/  IADD3 R53, P6, R4.reuse, 0xa000, RZ ;  /* 0x0000a00004357810 */ /* 0x040fe40007fde0ff */
[----:B------:R-:W-:Y:S02]  /*23140*/  ISETP.GE.OR P1, PT, R11, R0, P0 ;  /* 0x000000000b00720c */ /* 0x000fe40000726670 */
[----:B------:R-:W-:-:S02]  /*23150*/  LOP3.LUT R6, R4, 0x380, RZ, 0xc0, !PT ;  /* 0x0000038004067812 */ /* 0x000fc400078ec0ff */
[----:B------:R-:W-:Y:S02]  /*23160*/  IADD3.X R37, RZ, R5, RZ, P2, !PT ;  /* 0x00000005ff257210 */ /* 0x000fe400017fe4ff */
[----:B------:R-:W-:Y:S02]  /*23170*/  IADD3 R11, P2, R4, 0xb000, RZ ;  /* 0x0000b000040b7810 */ /* 0x000fe40007f5e0ff */
[----:B------:R-:W-:Y:S02]  /*23180*/  ISETP.GE.OR P0, PT, R7, R0, P0 ;  /* 0x000000000700720c */ /* 0x000fe40000706670 */
[----:B------:R-:W-:Y:S01]  /*23190*/  LOP3.LUT R40, R41, 0x380, RZ, 0xc0, !PT ;  /* 0x0000038029287812 */ /* 0x000fe200078ec0ff */
[----:B------:R-:W-:Y:S01]  /*231a0*/  IMAD.X R57, RZ, RZ, R5, P2 ;  /* 0x000000ffff397224 */ /* 0x000fe200010e0605 */
[----:B------:R-:W-:Y:S01]  /*231b0*/  LOP3.LUT R44, R45, 0x380, RZ, 0xc0, !PT ;  /* 0x000003802d2c7812 */ /* 0x000fe200078ec0ff */
[----:B------:R2:W-:Y:S01]  /*231c0*/  @!P1 STG.E desc[UR60][R54.64], R3 ;  /* 0x0000000336009986 */ /* 0x0005e2000c10193c */
[----:B------:R-:W-:-:S02]  /*231d0*/  LOP3.LUT R48, R49, 0x380, RZ, 0xc0, !PT ;  /* 0x0000038031307812 */ /* 0x000fc400078ec0ff */
[----:B------:R-:W-:Y:S02]  /*231e0*/  LOP3.LUT R52, R53, 0x380, RZ, 0xc0, !PT ;  /* 0x0000038035347812 */ /* 0x000fe400078ec0ff */
[----:B------:R-:W-:Y:S02]  /*231f0*/  SHF.R.U64 R7, R6, 0x3, RZ ;  /* 0x0000000306077819 */ /* 0x000fe400000012ff */
[----:B------:R-:W-:Y:S01]  /*23200*/  LOP3.LUT R6, R11, 0x380, RZ, 0xc0, !PT ;  /* 0x000003800b067812 */ /* 0x000fe200078ec0ff */
[----:B------:R3:W-:Y:S01]  /*23210*/  @!P0 STG.E desc[UR60][R54.64+0x20], R2 ;  /* 0x0000200236008986 */ /* 0x0007e2000c10193c */
[----:B------:R-:W-:Y:S02]  /*23220*/  SHF.R.U64 R40, R40, 0x3, RZ ;  /* 0x0000000328287819 */ /* 0x000fe400000012ff */
[----:B------:R-:W-:Y:S01]  /*23230*/  SHF.R.U64 R44, R44, 0x3, RZ ;  /* 0x000000032c2c7819 */ /* 0x000fe200000012ff */
[----:B------:R-:W5:Y:S01]  /*23240*/  LD.E.128 R12, desc[UR60][R12.64] ;  /* 0x0000003c0c0c7980 */ /* 0x000f62000c101d00 */
[----:B------:R-:W-:-:S02]  /*23250*/  SHF.R.U64 R48, R48, 0x3, RZ ;  /* 0x0000000330307819 */ /* 0x000fc400000012ff */
[----:B------:R-:W-:Y:S01]  /*23260*/  SHF.R.U64 R52, R52, 0x3, RZ ;  /* 0x0000000334347819 */ /* 0x000fe200000012ff */
[----:B------:R-:W5:Y:S01]  /*23270*/  LD.E.128 R24, desc[UR60][R24.64] ;  /* 0x0000003c18187980 */ /* 0x000f62000c101d00 */
[----:B------:R-:W-:Y:S02]  /*23280*/  SHF.R.U64 R6, R6, 0x3, RZ ;  /* 0x0000000306067819 */ /* 0x000fe400000012ff */
[----:B------:R-:W-:Y:S01]  /*23290*/  LOP3.LUT R40, R40, R41, RZ, 0x3c, !PT ;  /* 0x0000002928287212 */ /* 0x000fe200078e3cff */
[--C-:B------:R-:W-:Y:S01]  /*232a0*/  IMAD.X R41, RZ, RZ, R5.reuse, P3 ;  /* 0x000000ffff297224 */ /* 0x100fe200018e0605 */
[----:B------:R-:W-:Y:S01]  /*232b0*/  LOP3.LUT R44, R44, R45, RZ, 0x3c, !PT ;  /* 0x0000002d2c2c7212 */ /* 0x000fe200078e3cff */
[--C-:B------:R-:W-:Y:S01]  /*232c0*/  IMAD.X R45, RZ, RZ, R5.reuse, P4 ;  /* 0x000000ffff2d7224 */ /* 0x100fe200020e0605 */
[----:B------:R-:W-:Y:S01]  /*232d0*/  LOP3.LUT R48, R48, R49, RZ, 0x3c, !PT ;  /* 0x0000003130307212 */ /* 0x000fe200078e3cff */
[----:B------:R-:W-:Y:S01]  /*232e0*/  IMAD.X R49, RZ, RZ, R5, P5 ;  /* 0x000000ffff317224 */ /* 0x000fe200028e0605 */
[----:B------:R-:W-:Y:S01]  /*232f0*/  LOP3.LUT R52, R52, R53, RZ, 0x3c, !PT ;  /* 0x0000003534347212 */ /* 0x000fe200078e3cff */
[----:B------:R-:W5:Y:S01]  /*23300*/  LD.E.128 R28, desc[UR60][R28.64] ;  /* 0x0000003c1c1c7980 */ /* 0x000f62000c101d00 */
[----:B------:R-:W-:-:S02]  /*23310*/  LOP3.LUT R4, R7, R4, RZ, 0x3c, !PT ;  /* 0x0000000407047212 */ /* 0x000fc400078e3cff */
[----:B------:R-:W-:Y:S01]  /*23320*/  IADD3.X R53, RZ, R5, RZ, P6, !PT ;  /* 0x00000005ff357210 */ /* 0x000fe200037fe4ff */
[----:B------:R-:W5:Y:S01]  /*23330*/  LD.E.128 R32, desc[UR60][R32.64] ;  /* 0x0000003c20207980 */ /* 0x000f62000c101d00 */
[----:B------:R-:W-:-:S03]  /*23340*/  LOP3.LUT R56, R6, R11, RZ, 0x3c, !PT ;  /* 0x0000000b06387212 */ /* 0x000fc600078e3cff */
[----:B------:R-:W5:Y:S01]  /*23350*/  LD.E.128 R4, desc[UR60][R4.64] ;  /* 0x0000003c04047980 */ /* 0x000f62000c101d00 */
[----:B--2---:R-:W-:-:S03]  /*23360*/  SHF.R.S32.HI R3, RZ, 0x1f, R219 ;  /* 0x0000001fff037819 */ /* 0x004fc600000114db */
[----:B------:R-:W5:Y:S04]  /*23370*/  LD.E.128 R8, desc[UR60][R8.64] ;  /* 0x0000003c08087980 */ /* 0x000f68000c101d00 */
[----:B------:R-:W5:Y:S04]  /*23380*/  LD.E.128 R36, desc[UR60][R36.64] ;  /* 0x0000003c24247980 */ /* 0x000f68000c101d00 */
[----:B------:R-:W5:Y:S04]  /*23390*/  LD.E.128 R40, desc[UR60][R40.64] ;  /* 0x0000003c28287980 */ /* 0x000f68000c101d00 */
[----:B------:R-:W5:Y:S04]  /*233a0*/  LD.E.128 R44, desc[UR60][R44.64] ;  /* 0x0000003c2c2c7980 */ /* 0x000f68000c101d00 */
[----:B------:R-:W5:Y:S04]  /*233b0*/  LD.E.128 R48, desc[UR60][R48.64] ;  /* 0x0000003c30307980 */ /* 0x000f68000c101d00 */
[----:B---3--:R-:W5:Y:S04]  /*233c0*/  LD.E.128 R52, desc[UR60][R52.64] ;  /* 0x0000003c34347980 */ /* 0x008f68000c101d00 */
        /* <DEDUP_REMOVED lines=8> */
[----:B------:R-:W-:-:S02]  /*23450*/  IMAD.MOV.U32 R2, RZ, RZ, R219 ;  /* 0x000000ffff027224 */ /* 0x000fc400078e00db */
[C---:B------:R-:W-:Y:S02]  /*23460*/  IMAD R21, R20.reuse, UR5, R21 ;  /* 0x0000000514157c24 */ /* 0x040fe4000f8e0215 */
[----:B------:R-:W-:Y:S01]  /*23470*/  IMAD.WIDE.U32 R2, R20, UR4, R2 ;  /* 0x0000000414027c25 */ /* 0x000fe2000f8e0002 */
[----:B------:R-:W-:-:S03]  /*23480*/  ULDC.64 UR4, c[0x0][0xae0] ;  /* 0x0002b80000047ab9 */ /* 0x000fc60000000a00 */
[----:B------:R-:W-:Y:S02]  /*23490*/  IMAD R63, R233, -0x80, R0 ;  /* 0xffffff80e93f7824 */ /* 0x000fe400078e0200 */
[C---:B------:R-:W-:Y:S02]  /*234a0*/  VIADD R0, R222.reuse, 0x40 ;  /* 0x00000040de007836 */ /* 0x040fe40000000000 */
[----:B------:R-:W-:Y:S01]  /*234b0*/  IMAD.IADD R3, R3, 0x1, R21 ;  /* 0x0000000103037824 */ /* 0x000fe200078e0215 */
[CC--:B------:R-:W-:Y:S01]  /*234c0*/  ISETP.GE.AND P3, PT, R222.reuse, R63.reuse, PT ;  /* 0x0000003fde00720c */ /* 0x0c0fe20003f66270 */
[----:B------:R-:W-:Y:S01]  /*234d0*/  IMAD R61, R61, UR4, RZ ;  /* 0x000000043d3d7c24 */ /* 0x000fe2000f8e02ff */
[----:B------:R-:W-:Y:S01]  /*234e0*/  IADD3 R20, R222, 0x20, RZ ;  /* 0x00000020de147810 */ /* 0x000fe20007ffe0ff */
[----:B------:R-:W-:Y:S01]  /*234f0*/  IMAD.WIDE.U32 R2, R226, UR4, R2 ;  /* 0x00000004e2027c25 */ /* 0x000fe2000f8e0002 */
[-C--:B------:R-:W-:Y:S02]  /*23500*/  ISETP.GE.AND P1, PT, R0, R63.reuse, PT ;  /* 0x0000003f0000720c */ /* 0x080fe40003f26270 */
        /* <DEDUP_REMOVED lines=10> */
[----:B------:R-:W-:Y:S01]  /*235b0*/  SHF.R.S32.HI R223, RZ, 0x1f, R222 ;  /* 0x0000001fffdf7819 */ /* 0x000fe200000114de */
[----:B--2---:R2:W-:Y:S01]  /*235c0*/  SYNCS.ARRIVE.TRANS64.RED.A1T0 RZ, [R0+URZ], RZ ;  /* 0x000000ff00ff79a7 */ /* 0x0045e2000810043f */
[----:B------:R-:W-:Y:S01]  /*235d0*/  BSSY B1, `(.L_x_2417) ;  /* 0x0000018000017945 */ /* 0x000fe20003800000 */
[----:B------:R-:W-:-:S02]  /*235e0*/  IMAD R63, R229, UR5, R20 ;  /* 0x00000005e53f7c24 */ /* 0x000fc4000f8e0214 */
[----:B------:R-:W-:-:S04]  /*235f0*/  IMAD.WIDE R20, R233, 0x80, R222 ;  /* 0x00000080e9147825 */ /* 0x000fc800078e02de */
[----:B------:R-:W-:Y:S01]  /*23600*/  IMAD.IADD R65, R61, 0x1, R63 ;  /* 0x000000013d417824 */ /* 0x000fe200078e023f */
[----:B--2---:R-:W-:Y:S06]  /*23610*/  @P3 BRA `(.L_x_2418) ;  /* 0x00000000004c3947 */ /* 0x004fec0003800000 */
        /* <DEDUP_REMOVED lines=19> */
.L_x_2418:
[----:B------:R-:W-:Y:S05]  /*23750*/  BSYNC B1 ;  /* 0x0000000000017941 */ /* 0x000fea0003800000 */
.L_x_2417:
[----:B------:R-:W-:Y:S04]  /*23760*/  BSSY B1, `(.L_x_2419) ;  /* 0x0000017000017945 */ /* 0x000fe80003800000 */
[----:B------:R-:W-:Y:S05]  /*23770*/  @P0 BRA `(.L_x_2420) ;  /* 0x0000000000540947 */ /* 0x000fea0003800000 */
[----:B--2--5:R-:W-:Y:S01]  /*23780*/  IADD3 R5, P0, R20, 0x20, RZ ;  /* 0x0000002014057810 */ /* 0x024fe20007f1e0ff */
[----:B------:R-:W-:Y:S01]  /*23790*/  ULDC UR4, c[0x0][0xa8c] ;  /* 0x0002a30000047ab9 */ /* 0x000fe20000000800 */
[C---:B------:R-:W-:Y:S01]  /*237a0*/  IADD3 R2, R219.reuse, 0x40, RZ ;  /* 0x00000040db027810 */ /* 0x040fe20007ffe0ff */
        /* <DEDUP_REMOVED lines=18> */
.L_x_2420:
[----:B------:R-:W-:Y:S05]  /*238d0*/  BSYNC B1 ;  /* 0x0000000000017941 */ /* 0x000fea0003800000 */
.L_x_2419:
[----:B------:R-:W-:Y:S04]  /*238e0*/  BSSY B1, `(.L_x_2421) ;  /* 0x0000017000017945 */ /* 0x000fe80003800000 */
[----:B------:R-:W-:Y:S05]  /*238f0*/  @P1 BRA `(.L_x_2422) ;  /* 0x0000000000541947 */ /* 0x000fea0003800000 */
[----:B--23-5:R-:W-:Y:S01]  /*23900*/  IADD3 R5, P0, R20, 0x40, RZ ;  /* 0x0000004014057810 */ /* 0x02cfe20007f1e0ff */
[C---:B------:R-:W-:Y:S01]  /*23910*/  VIADD R2, R219.reuse, 0x40 ;  /* 0x00000040db027836 */ /* 0x040fe20000000000 */
[----:B------:R-:W-:Y:S01]  /*23920*/  ULDC UR4, c[0x0][0xa8c] ;  /* 0x0002a30000047ab9 */ /* 0x000fe20000000800 */
[----:B------:R-:W-:Y:S01]  /*23930*/  ULDC.64 UR6, c[0x0][0xad8] ;  /* 0x0002b60000067ab9 */ /* 0x000fe20000000a00 */
[----:B------:R-:W-:Y:S01]  /*23940*/  IMAD.MOV.U32 R3, RZ, RZ, R65 ;  /* 0x000000ffff037224 */ /* 0x000fe200078e0041 */
[C---:B------:R-:W-:Y:S01]  /*23950*/  ISETP.GE.AND P1, PT, R219.reuse, UR4, PT ;  /* 0x00000004db007c0c */ /* 0x040fe2000bf26270 */
[----:B------:R-:W-:Y:S01]  /*23960*/  IMAD.X R0, RZ, RZ, R21, P0 ;  /* 0x000000ffff007224 */ /* 0x000fe200000e0615 */
[----:B------:R-:W-:Y:S01]  /*23970*/  ISETP.GE.AND P3, PT, R2, UR4, PT ;  /* 0x0000000402007c0c */ /* 0x000fe2000bf66270 */
[----:B------:R-:W-:Y:S01]  /*23980*/  VIADD R4, R219, 0x80 ;  /* 0x00000080db047836 */ /* 0x000fe20000000000 */
[----:B------:R-:W-:Y:S01]  /*23990*/  MOV R2, R60 ;  /* 0x0000003c00027202 */ /* 0x000fe20000000f00 */
[----:B------:R-:W-:-:S03]  /*239a0*/  IMAD R0, R0, UR6, RZ ;  /* 0x0000000600007c24 */ /* 0x000fc6000f8e02ff */
[----:B------:R-:W-:Y:S01]  /*239b0*/  ISETP.GE.AND P4, PT, R4, UR4, PT ;  /* 0x0000000404007c0c */ /* 0x000fe2000bf86270 */
[----:B------:R-:W-:-:S04]  /*239c0*/  IMAD.WIDE.U32 R2, R5, UR6, R2 ;  /* 0x0000000605027c25 */ /* 0x000fc8000f8e0002 */
        /* <DEDUP_REMOVED lines=8> */
.L_x_2422:
[----:B------:R-:W-:Y:S05]  /*23a50*/  BSYNC B1 ;  /* 0x0000000000017941 */ /* 0x000fea0003800000 */
.L_x_2421:
        /* <DEDUP_REMOVED lines=24> */
.L_x_2415:
        /* <DEDUP_REMOVED lines=16> */
[----:B---3--:R-:W-:-:S05]  /*23ce0*/  VIADD R6, R8, 0xffffff80 ;  /* 0xffffff8008067836 */ /* 0x008fca0000000000 */
[----:B------:R-:W-:Y:S01]  /*23cf0*/  ISETP.GT.AND P2, PT, R6, 0x7f, PT ;  /* 0x0000007f0600780c */ /* 0x000fe20003f44270 */
[----:B--2---:R-:W-:-:S12]  /*23d00*/  @P1 BRA `(.L_x_2424) ;  /* 0x0000000000101947 */ /* 0x004fd80003800000 */
[----:B------:R-:W-:Y:S05]  /*23d10*/  @!P0 BRA `(.L_x_2424) ;  /* 0x00000000000c8947 */ /* 0x000fea0003800000 */
[----:B------:R-:W2:Y:S04]  /*23d20*/  LDG.E R5, desc[UR60][R2.64] ;  /* 0x0000003c02057981 */ /* 0x000ea8000c1e1900 */
[----:B-----5:R-:W2:Y:S02]  /*23d30*/  LDG.E R0, desc[UR60][R2.64+0x4] ;  /* 0x0000043c02007981 */ /* 0x020ea4000c1e1900 */
[----:B--2---:R-:W-:-:S07]  /*23d40*/  IADD3 R0, -R5, R0, RZ ;  /* 0x0000000005007210 */ /* 0x004fce0007ffe1ff */
.L_x_2424:
[----:B------:R-:W-:Y:S01]  /*23d50*/  BSSY B1, `(.L_x_2425) ;  /* 0x000001c000017945 */ /* 0x000fe20003800000 */
[----:B------:R-:W-:Y:S02]  /*23d60*/  SHF.R.S32.HI R9, RZ, 0x1f, R226 ;  /* 0x0000001fff097819 */ /* 0x000fe400000114e2 */
[----:B------:R-:W-:Y:S02]  /*23d70*/  SHF.R.S32.HI R10, RZ, 0x1f, R219 ;  /* 0x0000001fff0a7819 */ /* 0x000fe400000114db */
[----:B------:R-:W-:Y:S02]  /*23d80*/  SEL R229, R229, RZ, !P0 ;  /* 0x000000ffe5e57207 */ /* 0x000fe40004000000 */
[----:B------:R-:W-:Y:S02]  /*23d90*/  SEL R235, R235, RZ, !P0 ;  /* 0x000000ffebeb7207 */ /* 0x000fe40004000000 */
[----:B-----5:R-:W-:Y:S01]  /*23da0*/  SHF.R.S32.HI R6, RZ, 0x1f, R7 ;  /* 0x0000001fff067819 */ /* 0x020fe20000011407 */
[----:B------:R-:W-:Y:S06]  /*23db0*/  @P2 BRA `(.L_x_2426) ;  /* 0x0000000000542947 */ /* 0x000fec0003800000 */
[----:B------:R-:W-:-:S04]  /*23dc0*/  IMAD R2, R233, 0x80, R8 ;  /* 0x00000080e9027824 */ /* 0x000fc800078e0208 */
[----:B------:R-:W-:-:S05]  /*23dd0*/  VIADD R3, R2, 0xffffff80 ;  /* 0xffffff8002037836 */ /* 0x000fca0000000000 */
        /* <DEDUP_REMOVED lines=13> */
[----:B------:R-:W-:-:S04]  /*23eb0*/  ULDC.64 UR4, c[0x0][0xb40] ;  /* 0x0002d00000047ab9 */ /* 0x000fc80000000a00 */
[----:B------:R-:W-:Y:S02]  /*23ec0*/  IADD3 R3, R3, R5, RZ ;  /* 0x0000000503037210 */ /* 0x000fe40007ffe0ff */
[----:B------:R-:W-:-:S04]  /*23ed0*/  LEA R4, P0, R2, UR4, 0x2 ;  /* 0x0000000402047c11 */ /* 0x000fc8000f8010ff */
[----:B------:R-:W-:Y:S01]  /*23ee0*/  LEA.HI.X R5, R2, UR5, R3, 0x2, P0 ;  /* 0x0000000502057c11 */ /* 0x000fe200080f1403 */
[----:B------:R-:W-:-:S05]  /*23ef0*/  IMAD.MOV.U32 R3, RZ, RZ, -0x800000 ;  /* 0xff800000ff037424 */ /* 0x000fca00078e00ff */
[----:B------:R2:W-:Y:S03]  /*23f00*/  STG.E desc[UR60][R4.64], R3 ;  /* 0x0000000304007986 */ /* 0x0005e6000c10193c */
.L_x_2426:
[----:B------:R-:W-:Y:S05]  /*23f10*/  BSYNC B1 ;  /* 0x0000000000017941 */ /* 0x000fea0003800000 */
.L_x_2425:
        /* <DEDUP_REMOVED lines=9> */
[----:B------:R-:W-:Y:S01]  /*23fb0*/  IMAD R5, R9, UR4, RZ ;  /* 0x0000000409057c24 */ /* 0x000fe2000f8e02ff */
[----:B------:R-:W-:Y:S01]  /*23fc0*/  IADD3 R3, R3, R7, RZ ;  /* 0x0000000703037210 */ /* 0x000fe20007ffe0ff */
[----:B------:R-:W-:Y:S02]  /*23fd0*/  IMAD R7, R233, -0x80, R0 ;  /* 0xffffff80e9077824 */ /* 0x000fe400078e0200 */
[C---:B------:R-:W-:Y:S02]  /*23fe0*/  IMAD R5, R226.reuse, UR5, R5 ;  /* 0x00000005e2057c24 */ /* 0x040fe4000f8e0205 */
[----:B------:R-:W-:Y:S01]  /*23ff0*/  IMAD.WIDE.U32 R2, R226, UR4, R2 ;  /* 0x00000004e2027c25 */ /* 0x000fe2000f8e0002 */
[-C--:B------:R-:W-:Y:S01]  /*24000*/  ISETP.GE.AND P3, PT, R222, R7.reuse, PT ;  /* 0x00000007de00720c */ /* 0x080fe20003f66270 */
[----:B------:R-:W-:Y:S01]  /*24010*/  ULDC.64 UR4, c[0x0][0xae8] ;  /* 0x0002ba0000047ab9 */ /* 0x000fe20000000a00 */
[----:B------:R-:W-:Y:S01]  /*24020*/  ISETP.GE.AND P2, PT, R4, R7, PT ;  /* 0x000000070400720c */ /* 0x000fe20003f46270 */
[C---:B------:R-:W-:Y:S01]  /*24030*/  VIADD R0, R222.reuse, 0x40 ;  /* 0x00000040de007836 */ /* 0x040fe20000000000 */
[----:B------:R-:W-:Y:S01]  /*24040*/  IADD3 R3, R3, R5, RZ ;  /* 0x0000000503037210 */ /* 0x000fe20007ffe0ff */
[----:B------:R-:W-:-:S02]  /*24050*/  VIADD R4, R222, 0x60 ;  /* 0x00000060de047836 */ /* 0x000fc40000000000 */
[----:B------:R-:W-:Y:S01]  /*24060*/  IMAD.MOV.U32 R6, RZ, RZ, R222 ;  /* 0x000000ffff067224 */ /* 0x000fe200078e00de */
[-C--:B------:R-:W-:Y:S01]  /*24070*/  ISETP.GE.AND P1, PT, R0, R7.reuse, PT ;  /* 0x000000070000720c */ /* 0x080fe20003f26270 */
[----:B------:R-:W-:Y:S01]  /*24080*/  IMAD R0, R235, UR4, RZ ;  /* 0x00000004eb007c24 */ /* 0x000fe2000f8e02ff */
[----:B------:R-:W-:Y:S01]  /*24090*/  ISETP.GE.AND P0, PT, R4, R7, PT ;  /* 0x000000070400720c */ /* 0x000fe20003f06270 */
[----:B------:R-:W-:Y:S01]  /*240a0*/  IMAD.WIDE.U32 R4, R229, UR4, R2 ;  /* 0x00000004e5047c25 */ /* 0x000fe2000f8e0002 */
[----:B------:R-:W-:-:S03]  /*240b0*/  SHF.R.S32.HI R7, RZ, 0x1f, R222 ;  /* 0x0000001fff077819 */ /* 0x000fc600000114de */
[----:B------:R-:W-:Y:S02]  /*240c0*/  IMAD R9, R229, UR5, R0 ;  /* 0x00000005e5097c24 */ /* 0x000fe4000f8e0200 */
[----:B------:R-:W-:-:S04]  /*240d0*/  IMAD.WIDE R6, R233, 0x80, R6 ;  /* 0x00000080e9067825 */ /* 0x000fc800078e0206 */
[----:B------:R-:W-:Y:S01]  /*240e0*/  IMAD.IADD R11, R5, 0x1, R9 ;  /* 0x00000001050b7824 */ /* 0x000fe200078e0209 */
        /* <DEDUP_REMOVED lines=20> */
.L_x_2428:
[----:B------:R-:W-:Y:S05]  /*24230*/  BSYNC B1 ;  /* 0x0000000000017941 */ /* 0x000fea0003800000 */
.L_x_2427:
[----:B------:R-:W-:Y:S04]  /*24240*/  BSSY B1, `(.L_x_2429) ;  /* 0x0000017000017945 */ /* 0x000fe80003800000 */
[----:B------:R-:W-:Y:S05]  /*24250*/  @P2 BRA `(.L_x_2430) ;  /* 0x0000000000542947 */ /* 0x000fea0003800000 */
[----:B--2---:R-:W-:Y:S01]  /*24260*/  IADD3 R9, P2, R6, 0x20, RZ ;  /* 0x0000002006097810 */ /* 0x004fe20007f5e0ff */
[C---:B------:R-:W-:Y:S01]  /*24270*/  VIADD R2, R219.reuse, 0x40 ;  /* 0x00000040db027836 */ /* 0x040fe20000000000 */
[----:B------:R-:W-:Y:S01]  /*24280*/  ULDC UR4, c[0x0][0xa8c] ;  /* 0x0002a30000047ab9 */ /* 0x000fe20000000800 */
[----:B------:R-:W-:Y:S01]  /*24290*/  ULDC.64 UR6, c[0x0][0xad8] ;  /* 0x0002b60000067ab9 */ /* 0x000fe20000000a00 */
[----:B------:R-:W-:Y:S01]  /*242a0*/  IADD3.X R0, RZ, R7, RZ, P2, !PT ;  /* 0x00000007ff007210 */ /* 0x000fe200017fe4ff */
[C---:B------:R-:W-:Y:S01]  /*242b0*/  VIADD R8, R219.reuse, 0x80 ;  /* 0x00000080db087836 */ /* 0x040fe20000000000 */
[----:B------:R-:W-:Y:S01]  /*242c0*/  ISETP.GE.AND P4, PT, R2, UR4, PT ;  /* 0x0000000402007c0c */ /* 0x000fe2000bf86270 */
[----:B------:R-:W-:Y:S01]  /*242d0*/  IMAD.MOV.U32 R2, RZ, RZ, R4 ;  /* 0x000000ffff027224 */ /* 0x000fe200078e0004 */
        /* <DEDUP_REMOVED lines=13> */
.L_x_2430:
[----:B------:R-:W-:Y:S05]  /*243b0*/  BSYNC B1 ;  /* 0x0000000000017941 */ /* 0x000fea0003800000 */
.L_x_2429:
[----:B------:R-:W-:Y:S04]  /*243c0*/  BSSY B1, `(.L_x_2431) ;  /* 0x0000017000017945 */ /* 0x000fe80003800000 */
[----:B------:R-:W-:Y:S05]  /*243d0*/  @P1 BRA `(.L_x_2432) ;  /* 0x0000000000541947 */ /* 0x000fea0003800000 */
[----:B--23--:R-:W-:Y:S01]  /*243e0*/  IADD3 R9, P1, R6, 0x40, RZ ;  /* 0x0000004006097810 */ /* 0x00cfe20007f3e0ff */
        /* <DEDUP_REMOVED lines=20> */
.L_x_2432:
[----:B------:R-:W-:Y:S05]  /*24530*/  BSYNC B1 ;  /* 0x0000000000017941 */ /* 0x000fea0003800000 */
.L_x_2431:
[----:B------:R-:W-:Y:S05]  /*24540*/  @P0 BRA `(.L_x_2423) ;  /* 0x0000000000540947 */ /* 0x000fea0003800000 */
[----:B------:R-:W-:Y:S01]  /*24550*/  IADD3 R5, P0, R6, 0x60, RZ ;  /* 0x0000006006057810 */ /* 0x000fe20007f1e0ff */
[C---:B------:R-:W-:Y:S01]  /*24560*/  VIADD R0, R219.reuse, 0x40 ;  /* 0x00000040db007836 */ /* 0x040fe20000000000 */
[----:B------:R-:W-:Y:S01]  /*24570*/  ULDC.64 UR6, c[0x0][0xad8] ;  /* 0x0002b60000067ab9 */ /* 0x000fe20000000a00 */
[----:B------:R-:W-:Y:S01]  /*24580*/  ULDC UR4, c[0x0][0xa8c] ;  /* 0x0002a30000047ab9 */ /* 0x000fe20000000800 */
[----:B------:R-:W-:Y:S01]  /*24590*/  IADD3.X R6, RZ, R7, RZ, P0, !PT ;  /* 0x00000007ff067210 */ /* 0x000fe200007fe4ff */
[----:B------:R-:W-:Y:S01]  /*245a0*/  IMAD.MOV.U32 R2, RZ, RZ, R4 ;  /* 0x000000ffff027224 */ /* 0x000fe200078e0004 */
[----:B------:R-:W-:Y:S01]  /*245b0*/  ISETP.GE.AND P2, PT, R0, UR4, PT ;  /* 0x0000000400007c0c */ /* 0x000fe2000bf46270 */
[----:B------:R-:W-:Y:S01]  /*245c0*/  IMAD.MOV.U32 R3, RZ, RZ, R11 ;  /* 0x000000ffff037224 */ /* 0x000fe200078e000b */
[C---:B------:R-:W-:Y:S01]  /*245d0*/  IADD3 R0, R219.reuse, 0x80, RZ ;  /* 0x00000080db007810 */ /* 0x040fe20007ffe0ff */
[----:B------:R-:W-:Y:S01]  /*245e0*/  IMAD R6, R6, UR6, RZ ;  /* 0x0000000606067c24 */ /* 0x000fe2000f8e02ff */
[----:B------:R-:W-:Y:S01]  /*245f0*/  ISETP.GE.AND P1, PT, R219, UR4, PT ;  /* 0x00000004db007c0c */ /* 0x000fe2000bf26270 */
        /* <DEDUP_REMOVED lines=10> */
.L_x_2423:
[----:B------:R-:W-:Y:S05]  /*246a0*/  BSYNC B0 ;  /* 0x0000000000007941 */ /* 0x000fea0003800000 */
.L_x_2414:
[----:B------:R-:W-:Y:S02]  /*246b0*/  ULDC UR4, c[0x0][0xc14] ;  /* 0x0003050000047ab9 */ /* 0x000fe40000000800 */
[----:B-1----:R-:W-:-:S13]  /*246c0*/  ISETP.GE.AND P0, PT, R215, UR4, PT ;  /* 0x00000004d7007c0c */ /* 0x002fda000bf06270 */
[----:B------:R-:W-:Y:S05]  /*246d0*/  @!P0 BRA `(.L_x_2433) ;  /* 0xfffffdc800e08947 */ /* 0x000fea000383ffff */
[----:B------:R-:W-:Y:S05]  /*246e0*/  BRA `(.L_x_2197) ;  /* 0x0000006000a07947 */ /* 0x000fea0003800000 */
.L_x_2195:
[----:B------:R-:W-:-:S08]  /*246f0*/  NOP ;  /* 0x0000000000007918 */ /* 0x000fd00000000000 */
[----:B0-----:R-:W0:-:S00]  /*24700*/  USETMAXREG.DEALLOC.CTAPOOL 0x18 ;  /* 0x00000018000079c8 */ /* 0x001e0000080e0500 */
[----:B0-----:R-:W-:-:S06]  /*24710*/  LOP3.LUT R0, R0, 0x3, RZ, 0xc0, !PT ;  /* 0x0000000300007812 */ /* 0x001fcc00078ec0ff */
[----:B------:R-:W0:Y:S02]  /*24720*/  SHFL.IDX PT, R0, R0, RZ, 0x1f ;  /* 0x00001fff00007589 */ /* 0x000e2400000e0000 */
[----:B0-----:R-:W-:-:S13]  /*24730*/  ISETP.NE.AND P0, PT, R0, RZ, PT ;  /* 0x000000ff0000720c */ /* 0x001fda0003f05270 */
[----:B------:R-:W-:Y:S05]  /*24740*/  @P0 BRA `(.L_x_2197) ;  /* 0x0000006000880947 */ /* 0x000fea0003800000 */
[----:B------:R-:W2:Y:S01]  /*24750*/  LDL.LU R6, [R1] ;  /* 0x0000000001067983 */ /* 0x000ea20000300800 */
[----:B------:R-:W-:Y:S01]  /*24760*/  LOP3.LUT R7, R4, 0x1f, RZ, 0xc0, !PT ;  /* 0x0000001f04077812 */ /* 0x000fe200078ec0ff */
[----:B------:R-:W-:Y:S01]  /*24770*/  ULDC UR5, c[0x0][0xc14] ;  /* 0x0003050000057ab9 */ /* 0x000fe20000000800 */
[----:B------:R-:W-:Y:S01]  /*24780*/  CS2R R16, SRZ ;  /* 0x0000000000107805 */ /* 0x000fe2000001ff00 */
[----:B------:R-:W0:Y:S01]  /*24790*/  S2UR UR6, SR_CTAID.X ;  /* 0x00000000000679c3 */ /* 0x000e220000002500 */
[----:B------:R-:W-:Y:S01]  /*247a0*/  ISETP.NE.AND P0, PT, R7, 0x1f, PT ;  /* 0x0000001f0700780c */ /* 0x000fe20003f05270 */
[----:B------:R-:W-:Y:S01]  /*247b0*/  ULDC UR4, c[0x0][0xc10] ;  /* 0x0003040000047ab9 */ /* 0x000fe20000000800 */
[----:B--2---:R-:W-:-:S11]  /*247c0*/  LOP3.LUT R6, R6, 0xffffffdf, RZ, 0xc0, !PT ;  /* 0xffffffdf06067812 */ /* 0x004fd600078ec0ff */
        /* <DEDUP_REMOVED lines=33> */
[----:B------:R-:W-:-:S05]  /*249e0*/  @P0 LOP3.LUT R6, R6, 0x2, RZ, 0xfc, !PT ;  /* 0x0000000206060812 */ /* 0x000fca00078efcff */
[----:B------:R-:W-:Y:S01]  /*249f0*/  STL [R1], R6 ;  /* 0x0000000601007387 */ /* 0x000fe20000100800 */
[----:B-1----:R-:W-:-:S04]  /*24a00*/  SEL R0, R0, RZ, P0 ;  /* 0x000000ff00007207 */ /* 0x002fc80000000000 */
[----:B------:R-:W-:-:S05]  /*24a10*/  IADD3 R0, R3, R0, RZ ;  /* 0x0000000003007210 */ /* 0x000fca0007ffe0ff */
        /* <DEDUP_REMOVED lines=10> */
.L_x_2438:
        /* <DEDUP_REMOVED lines=16> */
.L_x_2437:
[----:B------:R-:W-:Y:S05]  /*24bc0*/  BSYNC B0 ;  /* 0x0000000000007941 */ /* 0x000fea0003800000 */
.L_x_2436:
        /* <DEDUP_REMOVED lines=25> */
.L_x_2434:
        /* <DEDUP_REMOVED lines=20> */
.L_x_2439:
[----:B-12---:R-:W-:Y:S01]  /*24ea0*/  IMAD.MOV R0, RZ, RZ, -R3 ;  /* 0x000000ffff007224 */ /* 0x006fe200078e0a03 */
[----:B------:R-:W-:Y:S01]  /*24eb0*/  MOV R2, RZ ;  /* 0x000000ff00027202 */ /* 0x000fe20000000f00 */
[----:B---3--:R-:W-:Y:S02]  /*24ec0*/  IMAD R16, R16, UR4, R5 ;  /* 0x0000000410107c24 */ /* 0x008fe4000f8e0205 */
[----:B------:R-:W-:-:S04]  /*24ed0*/  IMAD R5, R0, R9, RZ ;  /* 0x0000000900057224 */ /* 0x000fc800078e02ff */
        /* <DEDUP_REMOVED lines=18> */
[----:B------:R-:W-:-:S03]  /*25000*/  IMAD.MOV R7, RZ, RZ, -R7 ;  /* 0x000000ffff077224 */ /* 0x000fc600078e0a07 */
[----:B------:R-:W-:Y:S01]  /*25010*/  IADD3 R3, -R0, RZ, RZ ;  /* 0x000000ff00037210 */ /* 0x000fe20007ffe1ff */
        /* <DEDUP_REMOVED lines=9> */
[----:B-1----:R-:W-:Y:S01]  /*250b0*/  IMAD.MOV.U32 R2, RZ, RZ, RZ ;  /* 0x000000ffff027224 */ /* 0x002fe200078e00ff */
[----:B--2---:R-:W-:-:S05]  /*250c0*/  IADD3 R7, RZ, -R3, RZ ;  /* 0x80000003ff077210 */ /* 0x004fca0007ffe0ff */
        /* <DEDUP_REMOVED lines=15> */
[----:B------:R-:W-:Y:S01]  /*251c0*/  @!P0 LOP3.LUT R3, RZ, R8, RZ, 0x33, !PT ;  /* 0x00000008ff038212 */ /* 0x000fe200078e33ff */
[----:B------:R-:W-:-:S04]  /*251d0*/  IMAD.MOV R8, RZ, RZ, -R8 ;  /* 0x000000ffff087224 */ /* 0x000fc800078e0a08 */
[----:B------:R-:W-:Y:S01]  /*251e0*/  IMAD R18, R3, R8, R0 ;  /* 0x0000000803127224 */ /* 0x000fe200078e0200 */
[----:B------:R-:W-:-:S04]  /*251f0*/  LOP3.LUT R0, RZ, R3, RZ, 0x33, !PT ;  /* 0x00000003ff007212 */ /* 0x000fc800078e33ff */
[----:B------:R-:W-:Y:S01]  /*25200*/  IADD3 R17, R17, R0, RZ ;  /* 0x0000000011117210 */ /* 0x000fe20007ffe0ff */
[----:B------:R-:W-:Y:S06]  /*25210*/  BRA `(.L_x_2440) ;  /* 0x00000000000c7947 */ /* 0x000fec0003800000 */
.L_x_2435:
[----:B------:R-:W-:Y:S01]  /*25220*/  IMAD.MOV.U32 R17, RZ, RZ, RZ ;  /* 0x000000ffff117224 */ /* 0x000fe200078e00ff */
[----:B------:R-:W-:Y:S01]  /*25230*/  MOV R18, RZ ;  /* 0x000000ff00127202 */ /* 0x000fe20000000f00 */
[----:B------:R-:W-:-:S07]  /*25240*/  IMAD.U32 R16, RZ, RZ, UR6 ;  /* 0x00000006ff107e24 */ /* 0x000fce000f8e00ff */
.L_x_2440:
        /* <DEDUP_REMOVED lines=16> */
[----:B------:R-:W-:Y:S01]  /*25350*/  ULDC.64 UR36, c[0x0][0x198] ;  /* 0x0000660000247ab9 */ /* 0x000fe20000000a00 */
[----:B------:R-:W-:Y:S02]  /*25360*/  ULDC UR38, c[0x0][0xc] ;  /* 0x0000030000267ab9 */ /* 0x000fe40000000800 */
[----:B------:R1:W-:Y:S04]  /*25370*/  STL [R1+0x8], R0 ;  /* 0x0000080001007387 */ /* 0x0003e80000100800 */
[----:B------:R1:W-:Y:S04]  /*25380*/  STL [R1+0xc], RZ ;  /* 0x00000cff01007387 */ /* 0x0003e80000100800 */
[----:B------:R1:W-:Y:S04]  /*25390*/  STL [R1+0x10], R0 ;  /* 0x0000100001007387 */ /* 0x0003e80000100800 */
[----:B------:R1:W-:Y:S02]  /*253a0*/  STL [R1+0x2c], RZ ;  /* 0x00002cff01007387 */ /* 0x0003e40000100800 */
.L_x_2527:
[----:B--2---:R-:W2:Y:S02]  /*253b0*/  LDC.64 R2, c[0x0][0xc60] ;  /* 0x00031800ff027b82 */ /* 0x004ea40000000a00 */
[----:B--2---:R-:W-:-:S05]  /*253c0*/  IMAD.WIDE R2, R19, 0x4, R2 ;  /* 0x0000000413027825 */ /* 0x004fca00078e0202 */
[----:B0-----:R-:W2:Y:S01]  /*253d0*/  LDG.E R11, desc[UR60][R2.64] ;  /* 0x0000003c020b7981 */ /* 0x001ea2000c1e1900 */
[----:B------:R-:W-:Y:S05]  /*253e0*/  YIELD ;  /* 0x0000000000007946 */ /* 0x000fea0003800000 */
[----:B------:R-:W-:Y:S01]  /*253f0*/  ULDC.64 UR4, c[0x0][0xa28] ;  /* 0x00028a0000047ab9 */ /* 0x000fe20000000a00 */
[----:B-1----:R-:W-:Y:S01]  /*25400*/  MOV R0, RZ ;  /* 0x000000ff00007202 */ /* 0x002fe20000000f00 */
[----:B------:R-:W-:Y:S01]  /*25410*/  IMAD.MOV.U32 R10, RZ, RZ, RZ ;  /* 0x000000ffff0a7224 */ /* 0x000fe200078e00ff */
[----:B------:R-:W-:Y:S01]  /*25420*/  ISETP.NE.U32.AND P0, PT, RZ, UR4, PT ;  /* 0x00000004ff007c0c */ /* 0x000fe2000bf05070 */
[----:B------:R-:W-:Y:S01]  /*25430*/  ULDC.64 UR8, c[0x0][0xa08] ;  /* 0x0002820000087ab9 */ /* 0x000fe20000000a00 */
[----:B------:R-:W-:-:S02]  /*25440*/  ULDC.64 UR10, c[0x0][0xa10] ;  /* 0x00028400000a7ab9 */ /* 0x000fc40000000a00 */
[----:B------:R-:W-:Y:S02]  /*25450*/  ISETP.NE.AND.EX P0, PT, RZ, UR5, PT, P0 ;  /* 0x00000005ff007c0c */ /* 0x000fe4000bf05300 */
[----:B--2---:R-:W-:Y:S01]  /*25460*/  SHF.R.S32.HI R4, RZ, 0x1f, R11 ;  /* 0x0000001fff047819 */ /* 0x004fe2000001140b */
[----:B------:R-:W-:-:S10]  /*25470*/  IMAD.SHL.U32 R13, R11, 0x4, RZ ;  /* 0x000000040b0d7824 */ /* 0x000fd400078e00ff */
[C---:B------:R-:W-:Y:S01]  /*25480*/  @P0 LEA R2, P1, R11.reuse, UR4, 0x2 ;  /* 0x000000040b020c11 */ /* 0x040fe2000f8210ff */
[----:B------:R-:W-:Y:S03]  /*25490*/  STL [R1+0x1c], R11 ;  /* 0x00001c0b01007387 */ /* 0x000fe60000100800 */
[----:B------:R-:W-:Y:S01]  /*254a0*/  @P0 LEA.HI.X R3, R11, UR5, R4, 0x2, P1 ;  /* 0x000000050b030c11 */ /* 0x000fe200088f1404 */
[----:B------:R-:W-:-:S04]  /*254b0*/  ULDC.64 UR4, c[0x0][0xa18] ;  /* 0x0002860000047ab9 */ /* 0x000fc80000000a00 */
[----:B------:R0:W5:Y:S01]  /*254c0*/  @P0 LDG.E R0, desc[UR60][R2.64] ;  /* 0x0000003c02000981 */ /* 0x000162000c1e1900 */
[----:B------:R-:W-:Y:S02]  /*254d0*/  ISETP.NE.U32.AND P0, PT, RZ, UR4, PT ;  /* 0x00000004ff007c0c */ /* 0x000fe4000bf05070 */
[----:B------:R-:W-:Y:S01]  /*254e0*/  SHF.L.U64.HI R12, R11, 0x2, R4 ;  /* 0x000000020b0c7819 */ /* 0x000fe20000010204 */
[----:B------:R-:W-:Y:S01]  /*254f0*/  STL [R1+0x24], R13 ;  /* 0x0000240d01007387 */ /* 0x000fe20000100800 */
[----:B------:R-:W-:-:S03]  /*25500*/  ISETP.NE.AND.EX P0, PT, RZ, UR5, PT, P0 ;  /* 0x00000005ff007c0c */ /* 0x000fc6000bf05300 */
[----:B------:R-:W-:Y:S10]  /*25510*/  STL [R1+0x28], R12 ;  /* 0x0000280c01007387 */ /* 0x000ff40000100800 */
[----:B------:R-:W-:-:S04]  /*25520*/  @P0 IADD3 R8, P1, R13, UR4, RZ ;  /* 0x000000040d080c10 */ /* 0x000fc8000ff3e0ff */
[C---:B------:R-:W-:Y:S01]  /*25530*/  @P0 IADD3.X R9, R12.reuse, UR5, RZ, P1, !PT ;  /* 0x000000050c090c10 */ /* 0x040fe20008ffe4ff */
[----:B------:R-:W-:Y:S02]  /*25540*/  ULDC.64 UR4, c[0x0][0xa00] ;  /* 0x0002800000047ab9 */ /* 0x000fe40000000a00 */
[----:B------:R-:W-:Y:S02]  /*25550*/  ISETP.NE.U32.AND P2, PT, RZ, UR4, PT ;  /* 0x00000004ff007c0c */ /* 0x000fe4000bf45070 */
[C---:B0-----:R-:W-:Y:S02]  /*25560*/  IADD3 R2, P1, R13.reuse, UR4, RZ ;  /* 0x000000040d027c10 */ /* 0x041fe4000ff3e0ff */
[----:B------:R-:W-:Y:S02]  /*25570*/  ISETP.NE.AND.EX P2, PT, RZ, UR5, PT, P2 ;  /* 0x00000005ff007c0c */ /* 0x000fe4000bf45320 */
[----:B------:R-:W-:Y:S01]  /*25580*/  IADD3.X R3, R12, UR5, RZ, P1, !PT ;  /* 0x000000050c037c10 */ /* 0x000fe20008ffe4ff */
[----:B------:R-:W-:Y:S01]  /*25590*/  ULDC UR4, c[0x0][0x288] ;  /* 0x0000a20000047ab9 */ /* 0x000fe20000000800 */
[----:B------:R-:W-:-:S04]  /*255a0*/  IADD3 R6, P1, R13, UR8, RZ ;  /* 0x000000080d067c10 */ /* 0x000fc8000ff3e0ff */
[----:B------:R-:W-:Y:S02]  /*255b0*/  IADD3.X R7, R12, UR9, RZ, P1, !PT ;  /* 0x000000090c077c10 */ /* 0x000fe40008ffe4ff */
[----:B------:R-:W-:-:S03]  /*255c0*/  IADD3 R4, P1, R13, UR10, RZ ;  /* 0x0000000a0d047c10 */ /* 0x000fc6000ff3e0ff */
[----:B------:R-:W2:Y:S01]  /*255d0*/  @P2 LDG.E R10, desc[UR60][R2.64] ;  /* 0x0000003c020a2981 */ /* 0x000ea2000c1e1900 */
[----:B------:R-:W-:Y:S02]  /*255e0*/  IADD3.X R5, R12, UR11, RZ, P1, !PT ;  /* 0x0000000b0c057c10 */ /* 0x000fe40008ffe4ff */
[----:B------:R-:W-:Y:S01]  /*255f0*/  ISETP.NE.U32.AND P1, PT, RZ, UR8, PT ;  /* 0x00000008ff007c0c */ /* 0x000fe2000bf25070 */
[----:B------:R-:W-:-:S03]  /*25600*/  ULDC UR6, c[0x0][0x338] ;  /* 0x0000ce0000067ab9 */ /* 0x000fc60000000800 */
[----:B------:R-:W-:Y:S02]  /*25610*/  ISETP.NE.AND.EX P3, PT, RZ, UR9, PT, P1 ;  /* 0x00000009ff007c0c */ /* 0x000fe4000bf65310 */
[----:B------:R-:W-:-:S04]  /*25620*/  ISETP.NE.U32.AND P1, PT, RZ, UR10, PT ;  /* 0x0000000aff007c0c */ /* 0x000fc8000bf25070 */
[----:B------:R-:W-:Y:S01]  /*25630*/  ISETP.NE.AND.EX P1, PT, RZ, UR11, PT, P1 ;  /* 0x0000000bff007c0c */ /* 0x000fe2000bf25310 */
[----:B--2---:R0:W-:Y:S02]  /*25640*/  STL [R1+0x30], R10 ;  /* 0x0000300a01007387 */ /* 0x0041e40000100800 */
[----:B0-----:R-:W-:Y:S01]  /*25650*/  MOV R10, UR4 ;  /* 0x00000004000a7c02 */ /* 0x001fe20008000f00 */
[----:B------:R-:W-:Y:S02]  /*25660*/  ULDC.64 UR4, c[0x0][0x3f8] ;  /* 0x0000fe0000047ab9 */ /* 0x000fe40000000a00 */
[----:B------:R-:W-:-:S03]  /*25670*/  UISETP.NE.U32.AND UP0, UPT, UR4, URZ, UPT ;  /* 0x0000003f0400728c */ /* 0x000fc6000bf05070 */
[----:B------:R-:W-:Y:S01]  /*25680*/  ULDC UR4, c[0x0][0x404] ;  /* 0x0001010000047ab9 */ /* 0x000fe20000000800 */
[----:B------:R-:W-:Y:S01]  /*25690*/  UISETP.NE.AND.EX UP0, UPT, UR5, URZ, UPT, UP0 ;  /* 0x0000003f0500728c */ /* 0x000fe2000bf05300 */
[----:B------:R0:W5:Y:S02]  /*256a0*/  @P0 LDG.E R10, desc[UR60][R8.64] ;  /* 0x0000003c080a0981 */ /* 0x000164000c1e1900 */
[----:B------:R-:W-:Y:S01]  /*256b0*/  ULDC UR5, c[0x0][0x2e0] ;  /* 0x0000b80000057ab9 */ /* 0x000fe20000000800 */
[----:B------:R-:W-:-:S04]  /*256c0*/  USEL UR4, UR4, 0x1, UP0 ;  /* 0x0000000104047887 */ /* 0x000fc80008000000 */
[----:B------:R-:W-:Y:S01]  /*256d0*/  UIMAD UR4, UR4, UR5, URZ ;  /* 0x00000005040472a4 */ /* 0x000fe2000f8e023f */
[----:B0-----:R-:W-:-:S05]  /*256e0*/  IMAD.U32 R9, RZ, RZ, UR6 ;  /* 0x00000006ff097e24 */ /* 0x001fca000f8e00ff */
[----:B------:R-:W-:Y:S01]  /*256f0*/  IMAD.U32 R8, RZ, RZ, UR4 ;  /* 0x00000004ff087e24 */ /* 0x000fe2000f8e00ff */
[----:B------:R-:W-:Y:S06]  /*25700*/  @P0 BRA `(.L_x_2442) ;  /* 0x0000000000100947 */ /* 0x000fec0003800000 */
[----:B------:R-:W-:Y:S05]  /*25710*/  @!P2 BRA `(.L_x_2442) ;  /* 0x00000000000ca947 */ /* 0x000fea0003800000 */
[----:B-----5:R-:W2:Y:S04]  /*25720*/  LDG.E R10, desc[UR60][R2.64] ;  /* 0x0000003c020a7981 */ /* 0x020ea8000c1e1900 */
[----:B------:R-:W2:Y:S02]  /*25730*/  LDG.E R2, desc[UR60][R2.64+0x4] ;  /* 0x0000043c02027981 */ /* 0x000ea4000c1e1900 */
[----:B--2---:R-:W-:-:S07]  /*25740*/  IADD3 R10, -R10, R2, RZ ;  /* 0x000000020a0a7210 */ /* 0x004fce0007ffe1ff */
.L_x_2442:
[----:B------:R-:W-:Y:S01]  /*25750*/  IMAD.MOV.U32 R2, RZ, RZ, RZ ;  /* 0x000000ffff027224 */ /* 0x000fe200078e00ff */
[----:B------:R-:W-:-:S05]  /*25760*/  ULDC.64 UR4, c[0x0][0xa20] ;  /* 0x0002880000047ab9 */ /* 0x000fca0000000a00 */
[----:B------:R-:W2:Y:S01]  /*25770*/  @P3 LDG.E R2, desc[UR60][R6.64] ;  /* 0x0000003c06023981 */ /* 0x000ea2000c1e1900 */
[----:B------:R-:W-:-:S06]  /*25780*/  IMAD.MOV.U32 R20, RZ, RZ, RZ ;  /* 0x000000ffff147224 */ /* 0x000fcc00078e00ff */
[----:B------:R0:W5:Y:S01]  /*25790*/  @P1 LDG.E R20, desc[UR60][R4.64] ;  /* 0x0000003c04141981 */ /* 0x000162000c1e1900 */
[----:B------:R-:W-:-:S04]  /*257a0*/  ISETP.NE.U32.AND P0, PT, RZ, UR4, PT ;  /* 0x00000004ff007c0c */ /* 0x000fc8000bf05070 */
[----:B------:R-:W-:Y:S02]  /*257b0*/  ISETP.NE.AND.EX P0, PT, RZ, UR5, PT, P0 ;  /* 0x00000005ff007c0c */ /* 0x000fe4000bf05300 */
[----:B--2--5:R-:W-:-:S05]  /*257c0*/  IADD3 R2, R2, R0, RZ ;  /* 0x0000000002027210 */ /* 0x024fca0007ffe0ff */
[----:B------:R0:W-:Y:S06]  /*257d0*/  STL [R1+0x4], R2 ;  /* 0x0000040201007387 */ /* 0x0001ec0000100800 */
[----:B------:R-:W-:Y:S05]  /*257e0*/  @!P0 BRA `(.L_x_2443) ;  /* 0x0000000000108947 */ /* 0x000fea0003800000 */
[----:B0-----:R-:W-:-:S04]  /*257f0*/  IADD3 R2, P0, R13, UR4, RZ ;  /* 0x000000040d027c10 */ /* 0x001fc8000ff1e0ff */
[----:B------:R-:W-:-:S05]  /*25800*/  IADD3.X R3, R12, UR5, RZ, P0, !PT ;  /* 0x000000050c037c10 */ /* 0x000fca00087fe4ff */
[----:B------:R0:W5:Y:S01]  /*25810*/  LDG.E R8, desc[UR60][R2.64] ;  /* 0x0000003c02087981 */ /* 0x000162000c1e1900 */
[----:B------:R-:W-:Y:S05]  /*25820*/  BRA `(.L_x_2444) ;  /* 0x0000000000107947 */ /* 0x000fea0003800000 */
.L_x_2443:
[----:B------:R-:W-:Y:S05]  /*25830*/  @!P3 BRA `(.L_x_2444) ;  /* 0x00000000000cb947 */ /* 0x000fea0003800000 */
[----:B------:R-:W2:Y:S04]  /*25840*/  LDG.E R8, desc[UR60][R6.64] ;  /* 0x0000003c06087981 */ /* 0x000ea8000c1e1900 */
[----:B------:R-:W2:Y:S02]  /*25850*/  LDG.E R6, desc[UR60][R6.64+0x4] ;  /* 0x0000043c06067981 */ /* 0x000ea4000c1e1900 */
[----:B--2---:R-:W-:-:S07]  /*25860*/  IMAD.IADD R8, R6, 0x1, -R8 ;  /* 0x0000000106087824 */ /* 0x004fce00078e0a08 */
.L_x_2444:
[----:B-----5:R-:W-:Y:S02]  /*25870*/  IMAD.IADD R8, R8, 0x1, -R0 ;  /* 0x0000000108087824 */ /* 0x020fe400078e0a00 */
[----:B------:R-:W2:Y:S04]  /*25880*/  @P1 LDG.E R0, desc[UR60][R4.64] ;  /* 0x0000003c04001981 */ /* 0x000ea8000c1e1900 */
[----:B0-----:R-:W2:Y:S01]  /*25890*/  @P1 LDG.E R4, desc[UR60][R4.64+0x4] ;  /* 0x0000043c04041981 */ /* 0x001ea2000c1e1900 */
[----:B------:R-:W-:Y:S01]  /*258a0*/  LEA R2, R17, 0xef, 0x7 ;  /* 0x000000ef11027811 */ /* 0x000fe200078e38ff */
[----:B------:R-:W-:Y:S01]  /*258b0*/  BSSY B0, `(.L_x_2445) ;  /* 0x00000f8000007945 */ /* 0x000fe20003800000 */
[----:B------:R-:W-:Y:S02]  /*258c0*/  PLOP3.LUT P2, PT, PT, PT, PT, 0x80, 0x0 ;  /* 0x000000000000781c */ /* 0x000fe40003f4f070 */
[----:B--2---:R-:W-:-:S05]  /*258d0*/  @P1 IADD3 R9, -R0, R4, RZ ;  /* 0x0000000400091210 */ /* 0x004fca0007ffe1ff */
[----:B------:R-:W-:-:S04]  /*258e0*/  IMAD.IADD R4, R8, 0x1, R9 ;  /* 0x0000000108047824 */ /* 0x000fc800078e0209 */
[C---:B------:R-:W-:Y:S01]  /*258f0*/  VIADD R5, R4.reuse, 0x6f ;  /* 0x0000006f04057836 */ /* 0x040fe20000000000 */
[----:B------:R-:W-:Y:S01]  /*25900*/  IADD3 R3, R4, R2, -R10 ;  /* 0x0000000204037210 */ /* 0x000fe20007ffe80a */
[----:B------:R-:W-:Y:S01]  /*25910*/  IMAD.MOV.U32 R2, RZ, RZ, RZ ;  /* 0x000000ffff027224 */ /* 0x000fe200078e00ff */
[----:B------:R-:W-:-:S03]  /*25920*/  MOV R4, RZ ;  /* 0x000000ff00047202 */ /* 0x000fc60000000f00 */
[----:B------:R-:W-:-:S04]  /*25930*/  IMAD.HI R2, R3, -0x6db6db6d, R2 ;  /* 0x9249249303027827 */ /* 0x000fc800078e0202 */
[----:B------:R-:W-:Y:S01]  /*25940*/  IMAD.HI R4, R5, -0x6db6db6d, R4 ;  /* 0x9249249305047827 */ /* 0x000fe200078e0204 */
[----:B------:R-:W-:-:S04]  /*25950*/  SHF.R.U32.HI R3, RZ, 0x1f, R2 ;  /* 0x0000001fff037819 */ /* 0x000fc80000011602 */
[----:B------:R-:W-:Y:S02]  /*25960*/  SHF.R.U32.HI R0, RZ, 0x1f, R4 ;  /* 0x0000001fff007819 */ /* 0x000fe40000011604 */
[----:B------:R-:W-:Y:S02]  /*25970*/  LEA.HI.SX32 R3, R2, R3, 0x1a ;  /* 0x0000000302037211 */ /* 0x000fe400078fd2ff */
[----:B------:R-:W-:-:S04]  /*25980*/  LEA.HI.SX32 R0, R4, R0, 0x1a ;  /* 0x0000000004007211 */ /* 0x000fc800078fd2ff */
[----:B------:R-:W-:-:S05]  /*25990*/  VIMNMX R6, R0, R3, PT ;  /* 0x0000000300067248 */ /* 0x000fca0003fe0100 */
[--C-:B------:R-:W-:Y:S01]  /*259a0*/  IMAD R0, R6, 0x70, -R8.reuse ;  /* 0x0000007006007824 */ /* 0x100fe200078e0a08 */
[----:B------:R0:W-:Y:S01]  /*259b0*/  STL [R1+0x20], R6 ;  /* 0x0000200601007387 */ /* 0x0001e20000100800 */
[----:B------:R-:W-:-:S03]  /*259c0*/  IMAD.MOV R8, RZ, RZ, -R8 ;  /* 0x000000ffff087224 */ /* 0x000fc600078e0a08 */
[----:B------:R-:W-:Y:S02]  /*259d0*/  VIMNMX R0, R0, R9, PT ;  /* 0x0000000900007248 */ /* 0x000fe40003fe0100 */
[----:B------:R-:W-:-:S04]  /*259e0*/  VIMNMX R8, RZ, R8, !PT ;  /* 0x00000008ff087248 */ /* 0x000fc80007fe0100 */
[----:B------:R-:W-:Y:S02]  /*259f0*/  ISETP.GT.AND P0, PT, R0, R8, PT ;  /* 0x000000080000720c */ /* 0x000fe40003f04270 */
[----:B------:R-:W-:-:S05]  /*25a00*/  SHF.R.U32.HI R4, RZ, 0x4, R8 ;  /* 0x00000004ff047819 */ /* 0x000fca0000011608 */
[----:B------:R-:W-:-:S06]  /*25a10*/  IMAD.WIDE.U32 R4, R4, 0x24924925, RZ ;  /* 0x2492492504047825 */ /* 0x000fcc00078e00ff */
[----:B------:R-:W-:Y:S01]  /*25a20*/  @P0 IADD3 R3, R0, 0x6f, RZ ;  /* 0x0000006f00030810 */ /* 0x000fe20007ffe0ff */
[----:B------:R-:W-:Y:S02]  /*25a30*/  @P0 IMAD.MOV.U32 R2, RZ, RZ, RZ ;  /* 0x000000ffff020224 */ /* 0x000fe400078e00ff */
[----:B------:R-:W-:Y:S02]  /*25a40*/  IMAD.MOV.U32 R0, RZ, RZ, R5 ;  /* 0x000000ffff007224 */ /* 0x000fe400078e0005 */
[----:B------:R-:W-:-:S03]  /*25a50*/  @P0 IMAD.HI R3, R3, -0x6db6db6d, R2 ;  /* 0x9249249303030827 */ /* 0x000fc600078e0202 */
[----:B------:R-:W-:Y:S02]  /*25a60*/  MOV R2, R0 ;  /* 0x0000000000027202 */ /* 0x000fe40000000f00 */
[----:B------:R-:W-:-:S04]  /*25a70*/  @P0 SHF.R.U32.HI R4, RZ, 0x1f, R3 ;  /* 0x0000001fff040819 */ /* 0x000fc80000011603 */
[----:B------:R-:W-:-:S04]  /*25a80*/  @P0 LEA.HI.SX32 R2, R3, R4, 0x1a ;  /* 0x0000000403020211 */ /* 0x000fc800078fd2ff */
[----:B------:R-:W-:-:S13]  /*25a90*/  ISETP.GT.AND P0, PT, R2, R0, PT ;  /* 0x000000000200720c */ /* 0x000fda0003f04270 */
[----:B0-----:R-:W-:Y:S05]  /*25aa0*/  @!P0 BRA `(.L_x_2446) ;  /* 0x0000000c00608947 */ /* 0x001fea0003800000 */
[----:B------:R-:W0:Y:S01]  /*25ab0*/  LDC R3, c[0x0][0x428] ;  /* 0x00010a00ff037b82 */ /* 0x000e220000000800 */
[----:B------:R-:W-:Y:S01]  /*25ac0*/  UMOV UR4, 0xffffffff ;  /* 0xffffffff00047882 */ /* 0x000fe20000000000 */
[----:B0-----:R-:W-:Y:S01]  /*25ad0*/  ISETP.NE.AND P0, PT, R3, 0x1, PT ;  /* 0x000000010300780c */ /* 0x001fe20003f05270 */
[----:B------:R-:W-:-:S12]  /*25ae0*/  IMAD.MOV.U32 R3, RZ, RZ, R18 ;  /* 0x000000ffff037224 */ /* 0x000fd800078e0012 */
[----:B------:R-:W0:Y:S08]  /*25af0*/  @P0 LDC R4, c[0x0][0x42c] ;  /* 0x00010b00ff040b82 */ /* 0x000e300000000800 */
[----:B------:R-:W1:Y:S01]  /*25b00*/  @P0 LDC R5, c[0x0][0x430] ;  /* 0x00010c00ff050b82 */ /* 0x000e620000000800 */
[----:B0-----:R-:W-:-:S05]  /*25b10*/  @P0 IMAD.HI.U32 R4, R18, R4, RZ ;  /* 0x0000000412040227 */ /* 0x001fca00078e00ff */
[----:B-1----:R-:W-:Y:S02]  /*25b20*/  @P0 SHF.R.U32.HI R3, RZ, R5, R4 ;  /* 0x00000005ff030219 */ /* 0x002fe40000011604 */
[----:B------:R-:W-:Y:S01]  /*25b30*/  SEL R4, R11, RZ, !P1 ;  /* 0x000000ff0b047207 */ /* 0x000fe20004800000 */
[----:B------:R-:W-:Y:S06]  /*25b40*/  BRA.DIV UR4, `(.L_x_2447) ;  /* 0x0000005e04007947 */ /* 0x000fec000b800000 */
.L_x_2594:
[----:B------:R-:W-:-:S03]  /*25b50*/  UMOV UR4, 0xffffffff ;  /* 0xffffffff00047882 */ /* 0x000fc60000000000 */
[----:B------:R-:W-:Y:S05]  /*25b60*/  BRA.DIV UR4, `(.L_x_2448) ;  /* 0x0000005e042c7947 */ /* 0x000fea000b800000 */
[----:B------:R-:W-:-:S13]  /*25b70*/  ELECT P6, URZ, PT ;  /* 0x00000000003f782f */ /* 0x000fda00038c0000 */
.L_x_2597:
[----:B------:R-:W2:Y:S01]  /*25b80*/  LDL R5, [R1+0x2c] ;  /* 0x00002c0001057983 */ /* 0x000ea20000100800 */
[----:B------:R-:W-:Y:S01]  /*25b90*/  BSSY B1, `(.L_x_2449) ;  /* 0x000000b000017945 */ /* 0x000fe20003800000 */
[----:B------:R-:W0:Y:S01]  /*25ba0*/  S2R R9, SR_CgaCtaId ;  /* 0x0000000000097919 */ /* 0x000e220000008800 */
[----:B--2---:R-:W-:-:S05]  /*25bb0*/  VIADD R5, R5, 0x1 ;  /* 0x0000000105057836 */ /* 0x004fca0000000000 */
[----:B------:R-:W-:-:S04]  /*25bc0*/  LEA.HI R6, R5, R5, RZ, 0x1 ;  /* 0x0000000505067211 */ /* 0x000fc800078f08ff */
[----:B------:R-:W-:-:S04]  /*25bd0*/  LOP3.LUT R6, R6, 0xfffffffe, RZ, 0xc0, !PT ;  /* 0xfffffffe06067812 */ /* 0x000fc800078ec0ff */
[----:B------:R-:W-:Y:S02]  /*25be0*/  IADD3 R5, R5, -R6, RZ ;  /* 0x8000000605057210 */ /* 0x000fe40007ffe0ff */
[----:B------:R-:W-:Y:S02]  /*25bf0*/  MOV R6, 0x400 ;  /* 0x0000040000067802 */ /* 0x000fe40000000f00 */
[----:B------:R-:W-:Y:S02]  /*25c00*/  SHF.L.U32 R5, R5, 0x1f, RZ ;  /* 0x0000001f05057819 */ /* 0x000fe400000006ff */
[----:B0-----:R-:W-:-:S04]  /*25c10*/  LEA R9, R9, R6, 0x18 ;  /* 0x0000000609097211 */ /* 0x001fc800078ec0ff */
[----:B------:R-:W0:Y:S02]  /*25c20*/  SYNCS.PHASECHK.TRANS64.TRYWAIT P0, [R9+URZ+0x36820], R5 ;  /* 0x03682005090075a7 */ /* 0x000e24000800017f */
[----:B0-----:R-:W-:Y:S05]  /*25c30*/  @!P0 BRA `(.L_x_2450) ;  /* 0x0000005c00188947 */ /* 0x001fea0003800000 */
.L_x_2598:
[----:B------:R-:W-:Y:S05]  /*25c40*/  BSYNC B1 ;  /* 0x0000000000017941 */ /* 0x000fea0003800000 */
.L_x_2449:
[----:B------:R-:W-:Y:S04]  /*25c50*/  BSSY B1, `(.L_x_2451) ;  /* 0x0000050000017945 */ /* 0x000fe80003800000 */
[----:B------:R-:W-:Y:S05]  /*25c60*/  @!P6 BRA `(.L_x_2452) ;  /* 0x000000040038e947 */ /* 0x000fea0003800000 */
[----:B------:R-:W0:Y:S04]  /*25c70*/  LDL R7, [R1+0xc] ;  /* 0x00000c0001077983 */ /* 0x000e280000100800 */
[----:B------:R-:W2:Y:S01]  /*25c80*/  LDL R6, [R1+0x10] ;  /* 0x0000100001067983 */ /* 0x000ea20000100800 */
[----:B0-----:R-:W-:Y:S01]  /*25c90*/  IMAD R5, R7, 0x8, R9 ;  /* 0x0000000807057824 */ /* 0x001fe200078e0209 */
[----:B--2---:R-:W-:-:S04]  /*25ca0*/  SHF.L.U32 R8, R6, 0x1f, RZ ;  /* 0x0000001f06087819 */ /* 0x004fc800000006ff */
[----:B------:R-:W0:Y:S02]  /*25cb0*/  SYNCS.PHASECHK.TRANS64.TRYWAIT P0, [R5+URZ+0x368a0], R8 ;  /* 0x0368a008050075a7 */ /* 0x000e24000800017f */
[----:B0-----:R-:W-:Y:S05]  /*25cc0*/  @!P0 BRA `(.L_x_2453) ;  /* 0x0000005c00088947 */ /* 0x001fea0003800000 */
.L_x_2599:
        /* <DEDUP_REMOVED lines=11> */
.L_x_2454:
[----:B-1----:R-:W2:Y:S01]  /*25d80*/  LDL R6, [R1+0xc] ;  /* 0x00000c0001067983 */ /* 0x002ea20000100800 */
[----:B------:R-:W-:Y:S01]  /*25d90*/  R2UR UR9, R5 ;  /* 0x00000000050972ca */ /* 0x000fe200000e0000 */
[----:B------:R-:W-:Y:S01]  /*25da0*/  IMAD R7, R2, 0x70, R20 ;  /* 0x0000007002077824 */ /* 0x000fe200078e0214 */
[----:B------:R-:W-:Y:S01]  /*25db0*/  UIADD3 UR4, UP0, UR36, 0x570, URZ ;  /* 0x0000057024047890 */ /* 0x000fe2000ff1e03f */
[----:B------:R-:W-:Y:S01]  /*25dc0*/  R2UR UR12, R3 ;  /* 0x00000000030c72ca */ /* 0x000fe200000e0000 */
[----:B------:R-:W-:Y:S01]  /*25dd0*/  UMOV UR10, URZ ;  /* 0x0000003f000a7c82 */ /* 0x000fe20008000000 */
[----:B------:R-:W-:Y:S01]  /*25de0*/  R2UR UR13, R4 ;  /* 0x00000000040d72ca */ /* 0x000fe200000e0000 */
[----:B------:R-:W-:Y:S01]  /*25df0*/  UIADD3.X UR5, URZ, UR37, URZ, UP0, !UPT ;  /* 0x000000253f057290 */ /* 0x000fe200087fe43f */
[----:B------:R-:W-:Y:S01]  /*25e00*/  IADD3 R7, R7, -0x70, RZ ;  /* 0xffffff9007077810 */ /* 0x000fe20007ffe0ff */
[----:B------:R-:W-:Y:S01]  /*25e10*/  UMOV UR6, 0x0 ;  /* 0x0000000000067882 */ /* 0x000fe20000000000 */
[----:B------:R-:W-:Y:S01]  /*25e20*/  UMOV UR7, 0x12f00000 ;  /* 0x12f0000000077882 */ /* 0x000fe20000000000 */
[----:B------:R-:W-:Y:S01]  /*25e30*/  UMOV UR16, 0x40 ;  /* 0x0000004000107882 */ /* 0x000fe20000000000 */
[----:B------:R-:W-:-:S02]  /*25e40*/  R2UR UR11, R7 ;  /* 0x00000000070b72ca */ /* 0x000fc400000e0000 */
        /* <DEDUP_REMOVED lines=16> */
.L_x_2600:
        /* <DEDUP_REMOVED lines=8> */
.L_x_2456:
        /* <DEDUP_REMOVED lines=24> */
.L_x_2452:
[----:B------:R-:W-:Y:S05]  /*26150*/  BSYNC B1 ;  /* 0x0000000000017941 */ /* 0x000fea0003800000 */
.L_x_2451:
[----:B01----:R-:W2:Y:S04]  /*26160*/  LDL.LU R5, [R1+0xc] ;  /* 0x00000c0001057983 */ /* 0x003ea80000300800 */
[----:B------:R-:W3:Y:S01]  /*26170*/  LDL.LU R7, [R1+0x10] ;  /* 0x0000100001077983 */ /* 0x000ee20000300800 */
[----:B------:R-:W-:Y:S01]  /*26180*/  PLOP3.LUT P2, PT, PT, PT, PT, 0x8, 0x0 ;  /* 0x000000000000781c */ /* 0x000fe20003f4e170 */
[----:B--2---:R-:W-:-:S05]  /*26190*/  VIADD R5, R5, 0x1 ;  /* 0x0000000105057836 */ /* 0x004fca0000000000 */
[----:B------:R-:W-:-:S04]  /*261a0*/  ISETP.NE.AND P0, PT, R5, 0x2, PT ;  /* 0x000000020500780c */ /* 0x000fc80003f05270 */
[----:B------:R-:W-:Y:S02]  /*261b0*/  SEL R6, RZ, 0x1, P0 ;  /* 0x00000001ff067807 */ /* 0x000fe40000000000 */
[----:B------:R-:W-:Y:S02]  /*261c0*/  SEL R8, R5, RZ, P0 ;  /* 0x000000ff05087207 */ /* 0x000fe40000000000 */
[----:B---3--:R-:W-:Y:S02]  /*261d0*/  LOP3.LUT R7, R7, R6, RZ, 0x3c, !PT ;  /* 0x0000000607077212 */ /* 0x008fe400078e3cff */
[----:B------:R-:W-:Y:S01]  /*261e0*/  IADD3 R5, R2, -0x2, RZ ;  /* 0xfffffffe02057810 */ /* 0x000fe20007ffe0ff */
[----:B------:R0:W-:Y:S03]  /*261f0*/  STL [R1+0xc], R8 ;  /* 0x00000c0801007387 */ /* 0x0001e60000100800 */
[----:B------:R-:W-:Y:S01]  /*26200*/  ISETP.GE.AND P0, PT, R5, R0, PT ;  /* 0x000000000500720c */ /* 0x000fe20003f06270 */
[----:B------:R0:W-:-:S12]  /*26210*/  STL [R1+0x10], R7 ;  /* 0x0000100701007387 */ /* 0x0001d80000100800 */
[----:B0-----:R-:W-:Y:S05]  /*26220*/  @!P0 BRA `(.L_x_2446) ;  /* 0x0000000400808947 */ /* 0x001fea0003800000 */
[C---:B------:R-:W-:Y:S02]  /*26230*/  IMAD R5, R2.reuse, 0x70, R20 ;  /* 0x0000007002057824 */ /* 0x040fe400078e0214 */
[----:B------:R-:W-:Y:S02]  /*26240*/  VIADD R2, R2, 0xffffffff ;  /* 0xffffffff02027836 */ /* 0x000fe40000000000 */
[----:B------:R-:W-:-:S07]  /*26250*/  VIADD R5, R5, 0xffffff20 ;  /* 0xffffff2005057836 */ /* 0x000fce0000000000 */
.L_x_2463:
[----:B------:R-:W-:Y:S05]  /*26260*/  YIELD ;  /* 0x0000000000007946 */ /* 0x000fea0003800000 */
[----:B------:R-:W-:Y:S04]  /*26270*/  BSSY B1, `(.L_x_2457) ;  /* 0x000004e000017945 */ /* 0x000fe80003800000 */
[----:B0-----:R-:W-:Y:S05]  /*26280*/  @!P6 BRA `(.L_x_2458) ;  /* 0x000000040030e947 */ /* 0x001fea0003800000 */
[----:B------:R-:W2:Y:S04]  /*26290*/  LDL R6, [R1+0xc] ;  /* 0x00000c0001067983 */ /* 0x000ea80000100800 */
[----:B------:R-:W3:Y:S01]  /*262a0*/  LDL R7, [R1+0x10] ;  /* 0x0000100001077983 */ /* 0x000ee20000100800 */
[----:B--2---:R-:W-:Y:S02]  /*262b0*/  LEA R6, R6, R9, 0x3 ;  /* 0x0000000906067211 */ /* 0x004fe400078e18ff */
[----:B---3--:R-:W-:-:S04]  /*262c0*/  SHF.L.U32 R7, R7, 0x1f, RZ ;  /* 0x0000001f07077819 */ /* 0x008fc800000006ff */
[----:B------:R-:W0:Y:S02]  /*262d0*/  SYNCS.PHASECHK.TRANS64.TRYWAIT P0, [R6+URZ+0x368a0], R7 ;  /* 0x0368a007060075a7 */ /* 0x000e24000800017f */
[----:B0-----:R-:W-:Y:S05]  /*262e0*/  @!P0 BRA `(.L_x_2459) ;  /* 0x0000005400a88947 */ /* 0x001fea0003800000 */
.L_x_2601:
        /* <DEDUP_REMOVED lines=11> */
.L_x_2460:
        /* <DEDUP_REMOVED lines=27> */
.L_x_2602:
        /* <DEDUP_REMOVED lines=8> */
.L_x_2462:
        /* <DEDUP_REMOVED lines=24> */
.L_x_2458:
[----:B------:R-:W-:Y:S05]  /*26750*/  BSYNC B1 ;  /* 0x0000000000017941 */ /* 0x000fea0003800000 */
.L_x_2457:
[----:B01----:R-:W2:Y:S04]  /*26760*/  LDL.LU R6, [R1+0xc] ;  /* 0x00000c0001067983 */ /* 0x003ea80000300800 */
[----:B------:R-:W3:Y:S01]  /*26770*/  LDL.LU R7, [R1+0x10] ;  /* 0x0000100001077983 */ /* 0x000ee20000300800 */
[----:B------:R-:W-:Y:S02]  /*26780*/  VIADD R2, R2, 0xffffffff ;  /* 0xffffffff02027836 */ /* 0x000fe40000000000 */
[----:B------:R-:W-:Y:S01]  /*26790*/  VIADD R5, R5, 0xffffff90 ;  /* 0xffffff9005057836 */ /* 0x000fe20000000000 */
[----:B--2---:R-:W-:-:S04]  /*267a0*/  IADD3 R6, R6, 0x1, RZ ;  /* 0x0000000106067810 */ /* 0x004fc80007ffe0ff */
        /* <DEDUP_REMOVED lines=8> */
.L_x_2446:
[----:B------:R-:W-:Y:S05]  /*26830*/  BSYNC B0 ;  /* 0x0000000000007941 */ /* 0x000fea0003800000 */
.L_x_2445:
[----:B------:R-:W2:Y:S01]  /*26840*/  LDL R6, [R1+0x20] ;  /* 0x0000200001067983 */ /* 0x000ea20000100800 */
[----:B------:R-:W-:Y:S05]  /*26850*/  @!P2 WARPSYNC.ALL ;  /* 0x000000000000a948 */ /* 0x000fea0003800000 */
[----:B------:R-:W-:Y:S01]  /*26860*/  BSSY B6, `(.L_x_2464) ;  /* 0x0000313000067945 */ /* 0x000fe20003800000 */
[----:B------:R-:W-:Y:S01]  /*26870*/  @!P2 BAR.SYNC.DEFER_BLOCKING 0xc, 0x120 ;  /* 0x030480000000ab1d */ /* 0x000fe20000010000 */
[----:B--2---:R-:W-:-:S13]  /*26880*/  ISETP.GT.AND P0, PT, R6, RZ, PT ;  /* 0x000000ff0600720c */ /* 0x004fda0003f04270 */
[----:B------:R-:W-:Y:S05]  /*26890*/  @P0 BRA `(.L_x_2465) ;  /* 0x0000000000440947 */ /* 0x000fea0003800000 */
[----:B------:R-:W1:Y:S02]  /*268a0*/  S2R R6, SR_TID.X ;  /* 0x0000000000067919 */ /* 0x000e640000002100 */
[----:B-1----:R-:W-:-:S04]  /*268b0*/  LOP3.LUT R6, R6, 0x1f, RZ, 0xc0, !PT ;  /* 0x0000001f06067812 */ /* 0x002fc800078ec0ff */
[----:B------:R-:W-:-:S13]  /*268c0*/  ISETP.NE.AND P1, PT, R6, RZ, PT ;  /* 0x000000ff0600720c */ /* 0x000fda0003f25270 */
[----:B------:R-:W-:Y:S05]  /*268d0*/  @P1 BRA `(.L_x_2466) ;  /* 0x00000030002c1947 */ /* 0x000fea0003800000 */
[----:B0-----:R-:W0:Y:S01]  /*268e0*/  S2R R7, SR_LANEID ;  /* 0x0000000000077919 */ /* 0x001e220000000000 */
[----:B------:R-:W-:Y:S01]  /*268f0*/  VOTEU.ANY UR4, UPT, PT ;  /* 0x0000000000047886 */ /* 0x000fe200038e0100 */
[----:B------:R-:W1:Y:S01]  /*26900*/  LDC.64 R2, c[0x0][0xc38] ;  /* 0x00030e00ff027b82 */ /* 0x000e620000000a00 */
[----:B------:R-:W0:Y:S08]  /*26910*/  FLO.U32 R0, UR4 ;  /* 0x0000000400007d00 */ /* 0x000e3000080e0000 */
[----:B------:R-:W1:Y:S01]  /*26920*/  POPC R5, UR4 ;  /* 0x0000000400057d09 */ /* 0x000e620008000000 */
[----:B0-----:R-:W-:-:S13]  /*26930*/  ISETP.EQ.U32.AND P0, PT, R0, R7, PT ;  /* 0x000000070000720c */ /* 0x001fda0003f02070 */
[----:B-1----:R-:W2:Y:S01]  /*26940*/  @P0 ATOMG.E.ADD.STRONG.GPU PT, R3, desc[UR60][R2.64], R5 ;  /* 0x00000005020309a8 */ /* 0x002ea200081ee1fc */
[----:B------:R-:W0:Y:S02]  /*26950*/  S2R R4, SR_LTMASK ;  /* 0x0000000000047919 */ /* 0x000e240000003900 */
[----:B0-----:R-:W-:-:S04]  /*26960*/  LOP3.LUT R4, R4, UR4, RZ, 0xc0, !PT ;  /* 0x0000000404047c12 */ /* 0x001fc8000f8ec0ff */
[----:B------:R-:W0:Y:S01]  /*26970*/  POPC R7, R4 ;  /* 0x0000000400077309 */ /* 0x000e220000000000 */
[----:B--2---:R-:W0:Y:S02]  /*26980*/  SHFL.IDX PT, R0, R3, R0, 0x1f ;  /* 0x00001f0003007589 */ /* 0x004e2400000e0000 */
[----:B0-----:R-:W-:Y:S01]  /*26990*/  IADD3 R16, R0, UR38, R7 ;  /* 0x0000002600107c10 */ /* 0x001fe2000fffe007 */
[----:B------:R-:W-:Y:S06]  /*269a0*/  BRA `(.L_x_2466) ;  /* 0x0000002c00f87947 */ /* 0x000fec0003800000 */
.L_x_2465:
        /* <DEDUP_REMOVED lines=11> */
[----:B------:R-:W-:Y:S01]  /*26a60*/  IMAD.U32 R4, RZ, RZ, UR6 ;  /* 0x00000006ff047e24 */ /* 0x000fe2000f8e00ff */
[----:B------:R-:W-:Y:S01]  /*26a70*/  MOV R6, UR8 ;  /* 0x0000000800067c02 */ /* 0x000fe20008000f00 */
[----:B------:R-:W1:Y:S01]  /*26a80*/  LDC.64 R2, c[0x4][R2] ;  /* 0x0100000002027b82 */ /* 0x000e620000000a00 */
[----:B------:R-:W-:Y:S01]  /*26a90*/  IMAD.U32 R5, RZ, RZ, UR7 ;  /* 0x00000007ff057e24 */ /* 0x000fe2000f8e00ff */
[----:B------:R-:W-:Y:S01]  /*26aa0*/  MOV R11, UR5 ;  /* 0x00000005000b7c02 */ /* 0x000fe20008000f00 */
[----:B0-----:R-:W-:Y:S01]  /*26ab0*/  IMAD.U32 R7, RZ, RZ, UR9 ;  /* 0x00000009ff077e24 */ /* 0x001fe2000f8e00ff */
[----:B------:R-:W-:Y:S01]  /*26ac0*/  MOV R13, RZ ;  /* 0x000000ff000d7202 */ /* 0x000fe20000000f00 */
[----:B------:R-:W-:-:S02]  /*26ad0*/  IMAD.U32 R10, RZ, RZ, UR4 ;  /* 0x00000004ff0a7e24 */ /* 0x000fc4000f8e00ff */
[----:B------:R-:W-:Y:S02]  /*26ae0*/  IMAD.MOV.U32 R8, RZ, RZ, 0x70 ;  /* 0x00000070ff087424 */ /* 0x000fe400078e00ff */
[----:B------:R-:W-:-:S07]  /*26af0*/  IMAD.MOV.U32 R12, RZ, RZ, 0x1 ;  /* 0x00000001ff0c7424 */ /* 0x000fce00078e00ff */
[----:B------:R-:W-:-:S07]  /*26b00*/  LEPC R20, `(.L_x_2467) ;  /* 0x000000001014794e */ /* 0x000fce0000000000 */
[----:B-1----:R-:W-:Y:S05]  /*26b10*/  CALL.ABS.NOINC R2 ;  /* 0x0000000002007343 */ /* 0x002fea0003c00000 */
.L_x_2467:
        /* <DEDUP_REMOVED lines=13> */
[----:B0-----:R-:W-:Y:S01]  /*26bf0*/  IMAD.U32 R7, RZ, RZ, UR9 ;  /* 0x00000009ff077e24 */ /* 0x001fe2000f8e00ff */
[----:B------:R-:W-:Y:S01]  /*26c00*/  MOV R12, 0x1 ;  /* 0x00000001000c7802 */ /* 0x000fe20000000f00 */
[----:B------:R-:W-:-:S02]  /*26c10*/  IMAD.U32 R11, RZ, RZ, UR5 ;  /* 0x00000005ff0b7e24 */ /* 0x000fc4000f8e00ff */
[----:B------:R-:W-:Y:S02]  /*26c20*/  IMAD.MOV.U32 R8, RZ, RZ, 0x70 ;  /* 0x00000070ff087424 */ /* 0x000fe400078e00ff */
[----:B-1----:R-:W-:-:S07]  /*26c30*/  IMAD.MOV.U32 R13, RZ, RZ, RZ ;  /* 0x000000ffff0d7224 */ /* 0x002fce00078e00ff */
[----:B------:R-:W-:-:S07]  /*26c40*/  LEPC R20, `(.L_x_2469) ;  /* 0x000000001014794e */ /* 0x000fce0000000000 */
[----:B--2---:R-:W-:Y:S05]  /*26c50*/  CALL.ABS.NOINC R2 ;  /* 0x0000000002007343 */ /* 0x004fea0003c00000 */
.L_x_2469:
        /* <DEDUP_REMOVED lines=10> */
[----:B------:R-:W-:Y:S01]  /*26d00*/  MOV R12, 0x1 ;  /* 0x00000001000c7802 */ /* 0x000fe20000000f00 */
[----:B------:R-:W-:-:S02]  /*26d10*/  IMAD.U32 R11, RZ, RZ, UR9 ;  /* 0x00000009ff0b7e24 */ /* 0x000fc4000f8e00ff */
[----:B------:R-:W-:Y:S02]  /*26d20*/  IMAD.MOV.U32 R8, RZ, RZ, 0x70 ;  /* 0x00000070ff087424 */ /* 0x000fe400078e00ff */
[----:B------:R-:W-:-:S07]  /*26d30*/  IMAD.MOV.U32 R13, RZ, RZ, RZ ;  /* 0x000000ffff0d7224 */ /* 0x000fce00078e00ff */
[----:B------:R-:W-:-:S07]  /*26d40*/  LEPC R20, `(.L_x_2468) ;  /* 0x000000001014794e */ /* 0x000fce0000000000 */
[----:B0-----:R-:W-:Y:S05]  /*26d50*/  CALL.ABS.NOINC R2 ;  /* 0x0000000002007343 */ /* 0x001fea0003c00000 */
.L_x_2468:
[----:B------:R-:W2:Y:S01]  /*26d60*/  LDL.LU R2, [R1+0x24] ;  /* 0x0000240001027983 */ /* 0x000ea20000300800 */
[----:B------:R-:W-:-:S03]  /*26d70*/  ULDC.64 UR4, c[0x0][0x9f8] ;  /* 0x00027e0000047ab9 */ /* 0x000fc60000000a00 */
[----:B------:R-:W3:Y:S04]  /*26d80*/  LDL.LU R0, [R1+0x28] ;  /* 0x0000280001007983 */ /* 0x000ee80000300800 */
[----:B------:R-:W4:Y:S04]  /*26d90*/  LDL.LU R4, [R1+0x30] ;  /* 0x0000300001047983 */ /* 0x000f280000300800 */
[----:B------:R-:W4:Y:S01]  /*26da0*/  LDL.LU R6, [R1+0x1c] ;  /* 0x00001c0001067983 */ /* 0x000f220000300800 */
[----:B------:R-:W-:-:S04]  /*26db0*/  ISETP.NE.U32.AND P0, PT, RZ, UR4, PT ;  /* 0x00000004ff007c0c */ /* 0x000fc8000bf05070 */
[----:B------:R-:W-:Y:S01]  /*26dc0*/  ISETP.NE.AND.EX P0, PT, RZ, UR5, PT, P0 ;  /* 0x00000005ff007c0c */ /* 0x000fe2000bf05300 */
[----:B0-----:R-:W0:Y:S02]  /*26dd0*/  S2R R8, SR_TID.X ;  /* 0x0000000000087919 */ /* 0x001e240000002100 */
        /* <DEDUP_REMOVED lines=9> */
[----:B----4-:R-:W-:-:S06]  /*26e70*/  IMAD.MOV.U32 R0, RZ, RZ, R6 ;  /* 0x000000ffff007224 */ /* 0x010fcc00078e0006 */
[----:B------:R0:W5:Y:S01]  /*26e80*/  @P0 LDG.E R0, desc[UR60][R2.64] ;  /* 0x0000003c02000981 */ /* 0x000162000c1e1900 */
[----:B------:R-:W-:Y:S02]  /*26e90*/  PLOP3.LUT P1, PT, P6, PT, PT, 0x8, 0x0 ;  /* 0x000000000000781c */ /* 0x000fe4000372e170 */
[----:B0-----:R-:W-:Y:S02]  /*26ea0*/  LEA R2, R17, R4, 0x7 ;  /* 0x0000000411027211 */ /* 0x001fe400078e38ff */
[----:B------:R-:W0:Y:S02]  /*26eb0*/  LDC R4, c[0x0][0x428] ;  /* 0x00010a00ff047b82 */ /* 0x000e240000000800 */
[----:B0-----:R-:W-:-:S13]  /*26ec0*/  ISETP.NE.AND P0, PT, R4, 0x1, PT ;  /* 0x000000010400780c */ /* 0x001fda0003f05270 */
[----:B------:R-:W0:Y:S08]  /*26ed0*/  @P0 LDC R5, c[0x0][0x42c] ;  /* 0x00010b00ff050b82 */ /* 0x000e300000000800 */
[----:B------:R-:W1:Y:S01]  /*26ee0*/  @P0 LDC R4, c[0x0][0x430] ;  /* 0x00010c00ff040b82 */ /* 0x000e620000000800 */
[----:B0-----:R-:W-:-:S04]  /*26ef0*/  @P0 IMAD.HI.U32 R7, R18, R5, RZ ;  /* 0x0000000512070227 */ /* 0x001fc800078e00ff */
[----:B------:R-:W-:Y:S01]  /*26f00*/  IMAD.MOV.U32 R5, RZ, RZ, R18 ;  /* 0x000000ffff057224 */ /* 0x000fe200078e0012 */
[----:B-1----:R-:W-:Y:S02]  /*26f10*/  @P0 SHF.R.U32.HI R5, RZ, R4, R7 ;  /* 0x00000004ff050219 */ /* 0x002fe40000011607 */
[----:B------:R-:W-:-:S04]  /*26f20*/  ISETP.NE.U32.AND P0, PT, RZ, UR4, PT ;  /* 0x00000004ff007c0c */ /* 0x000fc8000bf05070 */
[----:B------:R-:W-:-:S04]  /*26f30*/  ISETP.NE.AND.EX P0, PT, RZ, UR5, PT, P0 ;  /* 0x00000005ff007c0c */ /* 0x000fc8000bf05300 */
[----:B------:R-:W-:-:S09]  /*26f40*/  SEL R3, R6, RZ, !P0 ;  /* 0x000000ff06037207 */ /* 0x000fd20004000000 */
.L_x_2470:
        /* <DEDUP_REMOVED lines=16> */
.L_x_2471:
        /* <DEDUP_REMOVED lines=15> */
.L_x_2472:
        /* <DEDUP_REMOVED lines=9> */
[----:B------:R-:W2:Y:S01]  /*271d0*/  LDL R4, [R1+0x20] ;  /* 0x0000200001047983 */ /* 0x000ea20000100800 */
[----:B------:R-:W0:Y:S01]  /*271e0*/  LDC.64 R8, c[0x0][0x3f8] ;  /* 0x0000fe00ff087b82 */ /* 0x000e220000000a00 */
[----:B------:R-:W-:Y:S02]  /*271f0*/  ULDC.64 UR4, c[0x0][0xa08] ;  /* 0x0002820000047ab9 */ /* 0x000fe40000000a00 */
[----:B0-----:R-:W-:Y:S01]  /*27200*/  LOP3.LUT P0, RZ, R8, UR4, RZ, 0xfc, !PT ;  /* 0x0000000408ff7c12 */ /* 0x001fe2000f80fcff */
[----:B------:R-:W-:-:S03]  /*27210*/  UMOV UR4, 0xffffffff ;  /* 0xffffffff00047882 */ /* 0x000fc60000000000 */
[----:B------:R-:W-:-:S04]  /*27220*/  LOP3.LUT P0, RZ, R9, UR5, RZ, 0xfc, P0 ;  /* 0x0000000509ff7c12 */ /* 0x000fc8000800fcff */
[----:B-----5:R-:W-:Y:S01]  /*27230*/  SEL R6, R0, RZ, !P0 ;  /* 0x000000ff00067207 */ /* 0x020fe20004000000 */
[----:B--2---:R-:W-:Y:S01]  /*27240*/  VIADD R4, R4, 0xffffffff ;  /* 0xffffffff04047836 */ /* 0x004fe20000000000 */
[----:B------:R-:W-:Y:S07]  /*27250*/  BRA.DIV UR4, `(.L_x_2473) ;  /* 0x0000004604f47947 */ /* 0x000fee000b800000 */
.L_x_2605:
[----:B------:R-:W-:Y:S01]  /*27260*/  UMOV UR4, 0xffffffff ;  /* 0xffffffff00047882 */ /* 0x000fe20000000000 */
[----:B------:R-:W-:Y:S02]  /*27270*/  SHF.R.S32.HI R17, RZ, 0x1f, R0 ;  /* 0x0000001fff117819 */ /* 0x000fe40000011400 */
[----:B------:R-:W-:Y:S05]  /*27280*/  BRA.DIV UR4, `(.L_x_2474) ;  /* 0x0000004a041c7947 */ /* 0x000fea000b800000 */
[----:B------:R-:W-:-:S13]  /*27290*/  ELECT P6, URZ, PT ;  /* 0x00000000003f782f */ /* 0x000fda00038c0000 */
.L_x_2608:
[----:B------:R-:W-:Y:S05]  /*272a0*/  @!P6 BRA `(.L_x_2475) ;  /* 0x000000040024e947 */ /* 0x000fea0003800000 */
[----:B------:R-:W-:-:S04]  /*272b0*/  ISETP.NE.U32.AND P0, PT, R8, RZ, PT ;  /* 0x000000ff0800720c */ /* 0x000fc80003f05070 */
[----:B------:R-:W-:-:S13]  /*272c0*/  ISETP.NE.AND.EX P0, PT, R9, RZ, PT, P0 ;  /* 0x000000ff0900720c */ /* 0x000fda0003f05300 */
[----:B------:R-:W-:Y:S05]  /*272d0*/  @!P0 BRA `(.L_x_2476) ;  /* 0x0000000000448947 */ /* 0x000fea0003800000 */
[----:B------:R-:W0:Y:S01]  /*272e0*/  LDC R11, c[0x0][0x41c] ;  /* 0x00010700ff0b7b82 */ /* 0x000e220000000800 */
[----:B------:R-:W-:Y:S01]  /*272f0*/  ULDC.64 UR4, c[0x0][0x408] ;  /* 0x0001020000047ab9 */ /* 0x000fe20000000a00 */
[----:B0-----:R-:W-:-:S13]  /*27300*/  ISETP.NE.AND P0, PT, R11, 0x1, PT ;  /* 0x000000010b00780c */ /* 0x001fda0003f05270 */
[----:B------:R-:W0:Y:S02]  /*27310*/  @P0 LDC.64 R6, c[0x0][0x420] ;  /* 0x00010800ff060b82 */ /* 0x000e240000000a00 */
[----:B0-----:R-:W-:Y:S01]  /*27320*/  @P0 IMAD.HI.U32 R10, R4, R6, RZ ;  /* 0x00000006040a0227 */ /* 0x001fe200078e00ff */
        /* <DEDUP_REMOVED lines=12> */
.L_x_2476:
        /* <DEDUP_REMOVED lines=9> */
.L_x_2609:
        /* <DEDUP_REMOVED lines=11> */
.L_x_2478:
        /* <DEDUP_REMOVED lines=33> */
.L_x_2475:
[----:B------:R-:W2:Y:S01]  /*27740*/  LDL.LU R12, [R1+0x2c] ;  /* 0x00002c00010c7983 */ /* 0x000ea20000300800 */
[----:B------:R-:W-:Y:S01]  /*27750*/  MOV R10, 0x400 ;  /* 0x00000400000a7802 */ /* 0x000fe20000000f00 */
[----:B------:R-:W-:Y:S05]  /*27760*/  WARPSYNC.ALL ;  /* 0x0000000000007948 */ /* 0x000fea0003800000 */
[----:B------:R-:W0:Y:S01]  /*27770*/  S2R R11, SR_CgaCtaId ;  /* 0x00000000000b7919 */ /* 0x000e220000008800 */
[----:B------:R-:W-:-:S13]  /*27780*/  ELECT P0, URZ, PT ;  /* 0x00000000003f782f */ /* 0x000fda0003800000 */
[C---:B------:R-:W-:Y:S01]  /*27790*/  @P0 R2UR UR13, R3.reuse ;  /* 0x00000000030d02ca */ /* 0x040fe200000e0000 */
        /* <DEDUP_REMOVED lines=41> */
.L_x_2610:
[----:B------:R-:W-:Y:S05]  /*27a30*/  BSYNC B0 ;  /* 0x0000000000007941 */ /* 0x000fea0003800000 */
.L_x_2479:
[----:B0-----:R-:W2:Y:S01]  /*27a40*/  LDL R3, [R1+0x20] ;  /* 0x0000200001037983 */ /* 0x001ea20000100800 */
[----:B------:R-:W-:Y:S01]  /*27a50*/  BSSY B0, `(.L_x_2481) ;  /* 0x00001a0000007945 */ /* 0x000fe20003800000 */
[----:B--2---:R-:W-:-:S13]  /*27a60*/  ISETP.GE.AND P0, PT, R3, 0x2, PT ;  /* 0x000000020300780c */ /* 0x004fda0003f06270 */
[----:B------:R-:W-:Y:S05]  /*27a70*/  @!P0 BRA `(.L_x_2482) ;  /* 0x0000001800748947 */ /* 0x000fea0003800000 */
[C---:B------:R-:W-:Y:S01]  /*27a80*/  LOP3.LUT R2, R3.reuse, 0x1, RZ, 0xc0, !PT ;  /* 0x0000000103027812 */ /* 0x040fe200078ec0ff */
[----:B------:R-:W-:Y:S01]  /*27a90*/  VIADD R10, R3, 0xfffffffe ;  /* 0xfffffffe030a7836 */ /* 0x000fe20000000000 */
[----:B------:R-:W-:Y:S02]  /*27aa0*/  BSSY B1, `(.L_x_2483) ;  /* 0x0000090000017945 */ /* 0x000fe40003800000 */
[----:B------:R-:W-:Y:S02]  /*27ab0*/  ISETP.NE.U32.AND P0, PT, R2, 0x1, PT ;  /* 0x000000010200780c */ /* 0x000fe40003f05070 */
[----:B------:R-:W-:-:S11]  /*27ac0*/  MOV R7, R10 ;  /* 0x0000000a00077202 */ /* 0x000fd60000000f00 */
        /* <DEDUP_REMOVED lines=11> */
[----:B------:R-:W-:Y:S01]  /*27b80*/  IMAD.MOV.U32 R2, RZ, RZ, R6 ;  /* 0x000000ffff027224 */ /* 0x000fe200078e0006 */
[----:B------:R-:W-:Y:S02]  /*27b90*/  MOV R3, R10 ;  /* 0x0000000a00037202 */ /* 0x000fe40000000f00 */
        /* <DEDUP_REMOVED lines=11> */
[C---:B------:R-:W-:Y:S02]  /*27c50*/  IMAD R7, R0.reuse, UR5, R7 ;  /* 0x0000000500077c24 */ /* 0x040fe4000f8e0207 */
[----:B------:R-:W-:Y:S01]  /*27c60*/  IMAD.WIDE.U32 R12, R0, UR4, R2 ;  /* 0x00000004000c7c25 */ /* 0x000fe2000f8e0002 */
[----:B------:R-:W-:-:S03]  /*27c70*/  IADD3 R3, -R2, RZ, RZ ;  /* 0x000000ff02037210 */ /* 0x000fc60007ffe1ff */
[----:B------:R-:W-:Y:S01]  /*27c80*/  IMAD.IADD R7, R7, 0x1, R13 ;  /* 0x0000000107077824 */ /* 0x000fe200078e020d */
[----:B------:R-:W-:Y:S01]  /*27c90*/  LEA R8, P0, R12, R8, 0x2 ;  /* 0x000000080c087211 */ /* 0x000fe200078010ff */
[----:B------:R-:W-:-:S03]  /*27ca0*/  IMAD R3, R15, R3, R10 ;  /* 0x000000030f037224 */ /* 0x000fc600078e020a */
[----:B------:R-:W-:-:S05]  /*27cb0*/  LEA.HI.X R9, R12, R9, R7, 0x2, P0 ;  /* 0x000000090c097211 */ /* 0x000fca00000f1407 */
[----:B------:R0:W5:Y:S04]  /*27cc0*/  LDG.E R2, desc[UR60][R8.64] ;  /* 0x0000003c08027981 */ /* 0x000168000c1e1900 */
.L_x_2487:
[----:B0-----:R-:W0:Y:S01]  /*27cd0*/  S2R R8, SR_CgaCtaId ;  /* 0x0000000000087919 */ /* 0x001e220000008800 */
[----:B------:R-:W-:-:S04]  /*27ce0*/  MOV R7, 0x400 ;  /* 0x0000040000077802 */ /* 0x000fc80000000f00 */
[----:B0-----:R-:W-:Y:S02]  /*27cf0*/  LEA R7, R8, R7, 0x18 ;  /* 0x0000000708077211 */ /* 0x001fe400078ec0ff */
[----:B------:R-:W-:-:S03]  /*27d00*/  SHF.L.U32 R8, R14, 0x1f, RZ ;  /* 0x0000001f0e087819 */ /* 0x000fc600000006ff */
[----:B------:R-:W-:-:S04]  /*27d10*/  IMAD R7, R11, 0x8, R7 ;  /* 0x000000080b077824 */ /* 0x000fc800078e0207 */
[----:B------:R-:W0:Y:S02]  /*27d20*/  SYNCS.PHASECHK.TRANS64.TRYWAIT P0, [R7+URZ+0x36840], R8 ;  /* 0x03684008070075a7 */ /* 0x000e24000800017f */
[----:B0-----:R-:W-:Y:S05]  /*27d30*/  @!P0 BRA `(.L_x_2488) ;  /* 0x0000003c00c48947 */ /* 0x001fea0003800000 */
.L_x_2611:
        /* <DEDUP_REMOVED lines=11> */
.L_x_2489:
        /* <DEDUP_REMOVED lines=37> */
.L_x_2612:
[----:B------:R-:W-:Y:S05]  /*28040*/  @P1 BRA `(.L_x_2491) ;  /* 0x0000000000301947 */ /* 0x000fea0003800000 */
[----:B------:R-:W2:Y:S01]  /*28050*/  LDL R9, [R1] ;  /* 0x0000000001097983 */ /* 0x000ea20000100800 */
[----:B------:R-:W-:Y:S01]  /*28060*/  MOV R12, 0x400 ;  /* 0x00000400000c7802 */ /* 0x000fe20000000f00 */
[----:B------:R-:W1:Y:S01]  /*28070*/  S2R R15, SR_TID.X ;  /* 0x00000000000f7919 */ /* 0x000e620000002100 */
[----:B------:R-:W3:Y:S01]  /*28080*/  S2R R13, SR_CgaCtaId ;  /* 0x00000000000d7919 */ /* 0x000ee20000008800 */
[----:B0-----:R-:W-:Y:S02]  /*28090*/  MOV R8, 0xa800 ;  /* 0x0000a80000087802 */ /* 0x001fe40000000f00 */
[----:B-1----:R-:W-:-:S04]  /*280a0*/  LOP3.LUT R15, R15, 0x1f, RZ, 0xc0, !PT ;  /* 0x0000001f0f0f7812 */ /* 0x002fc800078ec0ff */
[----:B------:R-:W-:Y:S02]  /*280b0*/  ISETP.NE.AND P0, PT, R15, RZ, PT ;  /* 0x000000ff0f00720c */ /* 0x000fe40003f05270 */
[----:B---3--:R-:W-:-:S05]  /*280c0*/  LEA R12, R13, R12, 0x18 ;  /* 0x0000000c0d0c7211 */ /* 0x008fca00078ec0ff */
[----:B--2---:R-:W-:-:S04]  /*280d0*/  IMAD R7, R9, 0x8, R12 ;  /* 0x0000000809077824 */ /* 0x004fc800078e020c */
[----:B------:R1:W-:Y:S02]  /*280e0*/  SYNCS.ARRIVE.TRANS64 RZ, [R7+URZ+0x36850], R8 ;  /* 0x0368500807ff79a7 */ /* 0x0003e4000800003f */
[----:B------:R-:W-:Y:S05]  /*280f0*/  @!P0 BRA `(.L_x_2491) ;  /* 0x0000000000048947 */ /* 0x000fea0003800000 */
[----:B------:R-:W-:Y:S01]  /*28100*/  BPT.TRAP 0x1 ;  /* 0x000000040000795c */ /* 0x000fe20000300000 */
.L_x_2491:
[----:B01----:R-:W2:Y:S01]  /*28110*/  LDL.LU R7, [R1] ;  /* 0x0000000001077983 */ /* 0x003ea20000300800 */
[----:B------:R-:W-:Y:S01]  /*28120*/  MOV R9, 0x400 ;  /* 0x0000040000097802 */ /* 0x000fe20000000f00 */
[----:B------:R-:W0:Y:S01]  /*28130*/  S2R R12, SR_CgaCtaId ;  /* 0x00000000000c7919 */ /* 0x000e220000008800 */
[----:B------:R-:W-:Y:S01]  /*28140*/  R2UR UR11, R4 ;  /* 0x00000000040b72ca */ /* 0x000fe200000e0000 */
[----:B------:R-:W-:Y:S01]  /*28150*/  UIADD3 UR4, UP0, UR36, 0x470, URZ ;  /* 0x0000047024047890 */ /* 0x000fe2000ff1e03f */
[----:B------:R-:W-:Y:S02]  /*28160*/  R2UR UR13, R6 ;  /* 0x00000000060d72ca */ /* 0x000fe400000e0000 */
[----:B------:R-:W-:Y:S02]  /*28170*/  R2UR UR12, R5 ;  /* 0x00000000050c72ca */ /* 0x000fe400000e0000 */
[----:B0-----:R-:W-:Y:S01]  /*28180*/  LEA R9, R12, R9, 0x18 ;  /* 0x000000090c097211 */ /* 0x001fe200078ec0ff */
[----:B--2---:R-:W-:-:S02]  /*28190*/  IMAD.MOV.U32 R8, RZ, RZ, R7 ;  /* 0x000000ffff087224 */ /* 0x004fc400078e0007 */
[----:B------:R-:W2:Y:S01]  /*281a0*/  LDL R7, [R1+0x4] ;  /* 0x0000040001077983 */ /* 0x000ea20000100800 */
[----:B------:R-:W-:Y:S01]  /*281b0*/  UMOV UR10, URZ ;  /* 0x0000003f000a7c82 */ /* 0x000fe20008000000 */
[--C-:B------:R-:W-:Y:S01]  /*281c0*/  IMAD R4, R8, 0x8, R9.reuse ;  /* 0x0000000808047824 */ /* 0x100fe200078e0209 */
[----:B------:R-:W-:Y:S01]  /*281d0*/  UMOV UR6, 0x0 ;  /* 0x0000000000067882 */ /* 0x000fe20000000000 */
[----:B------:R-:W-:Y:S01]  /*281e0*/  UMOV UR7, 0x14f00000 ;  /* 0x14f0000000077882 */ /* 0x000fe20000000000 */
[----:B------:R-:W-:Y:S01]  /*281f0*/  UMOV UR16, 0x40 ;  /* 0x0000004000107882 */ /* 0x000fe20000000000 */
[----:B------:R-:W-:Y:S02]  /*28200*/  MOV R6, R2 ;  /* 0x0000000200067202 */ /* 0x000fe40000000f00 */
[----:B------:R-:W-:Y:S01]  /*28210*/  R2UR UR9, R4 ;  /* 0x00000000040972ca */ /* 0x000fe200000e0000 */
[----:B------:R-:W-:-:S05]  /*28220*/  IMAD R4, R8, 0xa800, R9 ;  /* 0x0000a80008047824 */ /* 0x000fca00078e0209 */
[----:B------:R-:W-:Y:S01]  /*28230*/  R2UR UR15, R4 ;  /* 0x00000000040f72ca */ /* 0x000fe200000e0000 */
[----:B------:R-:W-:-:S06]  /*28240*/  IMAD.MOV.U32 R4, RZ, RZ, R3 ;  /* 0x000000ffff047224 */ /* 0x000fcc00078e0003 */
[----:B------:R-:W-:-:S06]  /*28250*/  UIADD3 UR9, UR9, 0x36850, URZ ;  /* 0x0003685009097890 */ /* 0x000fcc000fffe03f */
[----:B------:R-:W-:Y:S02]  /*28260*/  UIADD3 UR8, UR15, 0x400, URZ ;  /* 0x000004000f087890 */ /* 0x000fe4000fffe03f */
[----:B------:R-:W-:Y:S02]  /*28270*/  UIADD3 UR14, UR15, 0x3c00, URZ ;  /* 0x00003c000f0e7890 */ /* 0x000fe4000fffe03f */
[----:B------:R-:W-:Y:S01]  /*28280*/  UIADD3 UR15, UR15, 0x7400, URZ ;  /* 0x000074000f0f7890 */ /* 0x000fe2000fffe03f */
        /* <DEDUP_REMOVED lines=12> */
.L_x_2486:
[----:B------:R-:W-:Y:S05]  /*28350*/  BSYNC B2 ;  /* 0x0000000000027941 */ /* 0x000fea0003800000 */
.L_x_2485:
[----:B------:R-:W2:Y:S04]  /*28360*/  LDL.LU R2, [R1+0x20] ;  /* 0x0000200001027983 */ /* 0x000ea80000300800 */
[----:B------:R0:W-:Y:S04]  /*28370*/  STL [R1], R11 ;  /* 0x0000000b01007387 */ /* 0x0001e80000100800 */
[----:B------:R0:W-:Y:S02]  /*28380*/  STL [R1+0x8], R14 ;  /* 0x0000080e01007387 */ /* 0x0001e40000100800 */
[----:B0-2---:R-:W-:-:S07]  /*28390*/  VIADD R7, R2, 0xfffffffd ;  /* 0xfffffffd02077836 */ /* 0x005fce0000000000 */
.L_x_2484:
[----:B------:R-:W-:Y:S05]  /*283a0*/  BSYNC B1 ;  /* 0x0000000000017941 */ /* 0x000fea0003800000 */
.L_x_2483:
[----:B------:R-:W-:-:S13]  /*283b0*/  ISETP.NE.AND P0, PT, R10, RZ, PT ;  /* 0x000000ff0a00720c */ /* 0x000fda0003f05270 */
[----:B------:R-:W-:Y:S05]  /*283c0*/  @!P0 BRA `(.L_x_2482) ;  /* 0x0000001000208947 */ /* 0x000fea0003800000 */
[----:B------:R-:W-:-:S07]  /*283d0*/  MOV R11, R6 ;  /* 0x00000006000b7202 */ /* 0x000fce0000000f00 */
.L_x_2506:
        /* <DEDUP_REMOVED lines=32> */
.L_x_2494:
[----:B------:R-:W1:Y:S01]  /*285e0*/  S2R R3, SR_CgaCtaId ;  /* 0x0000000000037919 */ /* 0x000e620000008800 */
[----:B------:R-:W-:-:S04]  /*285f0*/  MOV R2, 0x400 ;  /* 0x0000040000027802 */ /* 0x000fc80000000f00 */
[----:B-1----:R-:W-:Y:S02]  /*28600*/  LEA R2, R3, R2, 0x18 ;  /* 0x0000000203027211 */ /* 0x002fe400078ec0ff */
[----:B------:R-:W-:Y:S02]  /*28610*/  SHF.L.U32 R3, R9, 0x1f, RZ ;  /* 0x0000001f09037819 */ /* 0x000fe400000006ff */
[----:B------:R-:W-:-:S04]  /*28620*/  LEA R2, R8, R2, 0x3 ;  /* 0x0000000208027211 */ /* 0x000fc800078e18ff */
[----:B------:R-:W1:Y:S02]  /*28630*/  SYNCS.PHASECHK.TRANS64.TRYWAIT P0, [R2+URZ+0x36840], R3 ;  /* 0x03684003020075a7 */ /* 0x000e64000800017f */
[----:B-1----:R-:W-:Y:S05]  /*28640*/  @!P0 BRA `(.L_x_2495) ;  /* 0x0000003400a88947 */ /* 0x002fea0003800000 */
.L_x_2613:
        /* <DEDUP_REMOVED lines=11> */
.L_x_2496:
        /* <DEDUP_REMOVED lines=37> */
.L_x_2614:
        /* <DEDUP_REMOVED lines=8> */
.L_x_2498:
        /* <DEDUP_REMOVED lines=15> */
[----:B------:R-:W-:Y:S01]  /*28ac0*/  IMAD.MOV.U32 R4, RZ, RZ, R12 ;  /* 0x000000ffff047224 */ /* 0x000fe200078e000c */
[----:B------:R-:W-:Y:S01]  /*28ad0*/  MOV R6, R11 ;  /* 0x0000000b00067202 */ /* 0x000fe20000000f00 */
        /* <DEDUP_REMOVED lines=18> */
.L_x_2493:
[----:B------:R-:W-:Y:S05]  /*28c00*/  BSYNC B1 ;  /* 0x0000000000017941 */ /* 0x000fea0003800000 */
.L_x_2492:
        /* <DEDUP_REMOVED lines=31> */
.L_x_2501:
[----:B------:R-:W2:Y:S01]  /*28e00*/  S2R R3, SR_CgaCtaId ;  /* 0x0000000000037919 */ /* 0x000ea20000008800 */
[----:B------:R-:W-:-:S04]  /*28e10*/  MOV R2, 0x400 ;  /* 0x0000040000027802 */ /* 0x000fc80000000f00 */
[----:B--2---:R-:W-:Y:S02]  /*28e20*/  LEA R2, R3, R2, 0x18 ;  /* 0x0000000203027211 */ /* 0x004fe400078ec0ff */
[----:B------:R-:W-:Y:S02]  /*28e30*/  SHF.L.U32 R3, R14, 0x1f, RZ ;  /* 0x0000001f0e037819 */ /* 0x000fe400000006ff */
[----:B------:R-:W-:-:S04]  /*28e40*/  LEA R2, R15, R2, 0x3 ;  /* 0x000000020f027211 */ /* 0x000fc800078e18ff */
[----:B------:R-:W2:Y:S02]  /*28e50*/  SYNCS.PHASECHK.TRANS64.TRYWAIT P0, [R2+URZ+0x36840], R3 ;  /* 0x03684003020075a7 */ /* 0x000ea4000800017f */
[----:B--2---:R-:W-:Y:S05]  /*28e60*/  @!P0 BRA `(.L_x_2502) ;  /* 0x0000002c00c88947 */ /* 0x004fea0003800000 */
.L_x_2615:
        /* <DEDUP_REMOVED lines=11> */
.L_x_2503:
[----:B------:R-:W3:Y:S01]  /*28f20*/  LDL R13, [R1] ;  /* 0x00000000010d7983 */ /* 0x000ee20000100800 */
[----:B0-----:R-:W-:-:S03]  /*28f30*/  MOV R14, 0x400 ;  /* 0x00000400000e7802 */ /* 0x001fc60000000f00 */
        /* <DEDUP_REMOVED lines=36> */
.L_x_2616:
        /* <DEDUP_REMOVED lines=8> */
.L_x_2505:
        /* <DEDUP_REMOVED lines=19> */
[----:B------:R-:W-:Y:S01]  /*29330*/  MOV R4, R10 ;  /* 0x0000000a00047202 */ /* 0x000fe20000000f00 */
        /* <DEDUP_REMOVED lines=13> */
.L_x_2500:
[----:B------:R-:W-:Y:S05]  /*29410*/  BSYNC B1 ;  /* 0x0000000000017941 */ /* 0x000fea0003800000 */
.L_x_2499:
[C---:B------:R-:W-:Y:S01]  /*29420*/  ISETP.GT.AND P0, PT, R7.reuse, 0x1, PT ;  /* 0x000000010700780c */ /* 0x040fe20003f04270 */
[----:B------:R-:W-:-:S12]  /*29430*/  VIADD R7, R7, 0xfffffffe ;  /* 0xfffffffe07077836 */ /* 0x000fd80000000000 */
[----:B------:R-:W-:Y:S05]  /*29440*/  @P0 BRA `(.L_x_2506) ;  /* 0xffffffec00e40947 */ /* 0x000fea000383ffff */
.L_x_2482:
[----:B------:R-:W-:Y:S05]  /*29450*/  BSYNC B0 ;  /* 0x0000000000007941 */ /* 0x000fea0003800000 */
.L_x_2481:
        /* <DEDUP_REMOVED lines=17> */
.L_x_2508:
[----:B------:R-:W-:Y:S05]  /*29570*/  BSYNC B0 ;  /* 0x0000000000007941 */ /* 0x000fea0003800000 */
.L_x_2507:
        /* <DEDUP_REMOVED lines=11> */
.L_x_2617:
        /* <DEDUP_REMOVED lines=11> */
.L_x_2512:
        /* <DEDUP_REMOVED lines=33> */
.L_x_2510:
[----:B------:R-:W-:Y:S05]  /*298f0*/  BSYNC B0 ;  /* 0x0000000000007941 */ /* 0x000fea0003800000 */
.L_x_2509:
        /* <DEDUP_REMOVED lines=9> */
.L_x_2466:
[----:B------:R-:W-:Y:S05]  /*29990*/  BSYNC B6 ;  /* 0x0000000000067941 */ /* 0x000fea0003800000 */
.L_x_2464:
[----:B------:R-:W-:-:S03]  /*299a0*/  UMOV UR4, 0xffffffff ;  /* 0xffffffff00047882 */ /* 0x000fc60000000000 */
[----:B------:R-:W-:Y:S05]  /*299b0*/  BRA.DIV UR4, `(.L_x_2513) ;  /* 0x0000002604307947 */ /* 0x000fea000b800000 */
[----:B------:R2:W3:Y:S04]  /*299c0*/  SHFL.IDX PT, R4, R16, RZ, 0x1f ;  /* 0x00001fff10047589 */ /* 0x0004e800000e0000 */
[----:B------:R-:W4:Y:S02]  /*299d0*/  SHFL.IDX PT, R16, R16, 0x1, 0x1f ;  /* 0x00201f0010107f89 */ /* 0x000f2400000e0000 */
.L_x_2621:
[----:B0-----:R-:W0:Y:S01]  /*299e0*/  S2R R7, SR_TID.X ;  /* 0x0000000000077919 */ /* 0x001e220000002100 */
[----:B------:R-:W-:Y:S01]  /*299f0*/  ULDC UR4, c[0x0][0xc14] ;  /* 0x0003050000047ab9 */ /* 0x000fe20000000800 */
[----:B------:R-:W-:Y:S01]  /*29a00*/  BSSY B0, `(.L_x_2514) ;  /* 0x000000b000007945 */ /* 0x000fe20003800000 */
[----:B-1----:R-:W-:Y:S02]  /*29a10*/  IMAD.U32 R0, RZ, RZ, UR4 ;  /* 0x00000004ff007e24 */ /* 0x002fe4000f8e00ff */
[----:B------:R-:W-:Y:S01]  /*29a20*/  IMAD.MOV.U32 R17, RZ, RZ, RZ ;  /* 0x000000ffff117224 */ /* 0x000fe200078e00ff */
[----:B0-----:R-:W-:-:S04]  /*29a30*/  LOP3.LUT R7, R7, 0x1f, RZ, 0xc0, !PT ;  /* 0x0000001f07077812 */ /* 0x001fc800078ec0ff */
[C---:B------:R-:W-:Y:S02]  /*29a40*/  ISETP.NE.AND P0, PT, R7.reuse, 0x1f, PT ;  /* 0x0000001f0700780c */ /* 0x040fe40003f05270 */
[----:B------:R-:W-:-:S04]  /*29a50*/  IADD3 R5, R7, R19, RZ ;  /* 0x0000001307057210 */ /* 0x000fc80007ffe0ff */
[----:B------:R-:W-:-:S13]  /*29a60*/  ISETP.GE.OR P0, PT, R5, R0, !P0 ;  /* 0x000000000500720c */ /* 0x000fda0004706670 */
[----:B------:R-:W-:Y:S05]  /*29a70*/  @P0 BRA `(.L_x_2515) ;  /* 0x00000000000c0947 */ /* 0x000fea0003800000 */
[----:B------:R-:W0:Y:S02]  /*29a80*/  LDC.64 R2, c[0x0][0xc58] ;  /* 0x00031600ff027b82 */ /* 0x000e240000000a00 */
[----:B0-----:R-:W-:-:S05]  /*29a90*/  IMAD.WIDE R2, R5, 0x4, R2 ;  /* 0x0000000405027825 */ /* 0x001fca00078e0202 */
[----:B------:R0:W5:Y:S02]  /*29aa0*/  LDG.E R17, desc[UR60][R2.64] ;  /* 0x0000003c02117981 */ /* 0x000164000c1e1900 */
.L_x_2515:
[----:B------:R-:W-:Y:S05]  /*29ab0*/  BSYNC B0 ;  /* 0x0000000000007941 */ /* 0x000fea0003800000 */
.L_x_2514:
[----:B------:R-:W-:-:S03]  /*29ac0*/  UMOV UR4, 0xffffffff ;  /* 0xffffffff00047882 */ /* 0x000fc60000000000 */
[----:B------:R-:W-:Y:S05]  /*29ad0*/  BRA.DIV UR4, `(.L_x_2516) ;  /* 0x0000002604347947 */ /* 0x000fea000b800000 */
[----:B-----5:R-:W1:Y:S01]  /*29ae0*/  SHFL.UP PT, R14, R17, 0x1, RZ ;  /* 0x04200000110e7989 */ /* 0x020e6200000e00ff */
[C---:B------:R-:W-:Y:S02]  /*29af0*/  ISETP.NE.AND P0, PT, R7.reuse, RZ, PT ;  /* 0x000000ff0700720c */ /* 0x040fe40003f05270 */
[C---:B------:R-:W-:Y:S02]  /*29b00*/  ISETP.GE.U32.AND P1, PT, R7.reuse, 0x2, PT ;  /* 0x000000020700780c */ /* 0x040fe40003f26070 */
[----:B-1----:R-:W-:Y:S02]  /*29b10*/  SEL R14, R14, RZ, P0 ;  /* 0x000000ff0e0e7207 */ /* 0x002fe40000000000 */
[----:B------:R-:W-:Y:S02]  /*29b20*/  ISETP.GE.U32.AND P0, PT, R7, 0x4, PT ;  /* 0x000000040700780c */ /* 0x000fe40003f06070 */
[----:B------:R-:W-:-:S05]  /*29b30*/  IADD3 R13, R17, R14, RZ ;  /* 0x0000000e110d7210 */ /* 0x000fca0007ffe0ff */
[----:B------:R-:W1:Y:S02]  /*29b40*/  SHFL.UP PT, R14, R13, 0x2, RZ ;  /* 0x044000000d0e7989 */ /* 0x000e6400000e00ff */
[----:B-1----:R-:W-:Y:S02]  /*29b50*/  SEL R14, R14, RZ, P1 ;  /* 0x000000ff0e0e7207 */ /* 0x002fe40000800000 */
        /* <DEDUP_REMOVED lines=12> */
[----:B------:R0:W1:Y:S02]  /*29c20*/  SHFL.IDX PT, R14, R2, 0x1f, 0x1f ;  /* 0x03e01f00020e7f89 */ /* 0x00006400000e0000 */
.L_x_2629:
[----:B------:R-:W-:Y:S02]  /*29c30*/  ULDC UR4, c[0x0][0xc10] ;  /* 0x0003040000047ab9 */ /* 0x000fe40000000800 */
[----:B------:R-:W-:-:S04]  /*29c40*/  IMAD.U32 R5, RZ, RZ, UR4 ;  /* 0x00000004ff057e24 */ /* 0x000fc8000f8e00ff */
[----:B-1----:R-:W-:-:S05]  /*29c50*/  IMAD R3, R14, R5, RZ ;  /* 0x000000050e037224 */ /* 0x002fca00078e02ff */
[----:B--2-4-:R-:W-:-:S04]  /*29c60*/  IADD3 R16, R16, R3, RZ ;  /* 0x0000000310107210 */ /* 0x014fc80007ffe0ff */
[----:B---3--:R-:W-:-:S13]  /*29c70*/  ISETP.GT.AND P0, PT, R16, R4, PT ;  /* 0x000000041000720c */ /* 0x008fda0003f04270 */
[----:B------:R-:W-:Y:S05]  /*29c80*/  @P0 BRA `(.L_x_2517) ;  /* 0x0000000000b40947 */ /* 0x000fea0003800000 */
[----:B------:R-:W1:Y:S02]  /*29c90*/  LDC R0, c[0x0][0xc14] ;  /* 0x00030500ff007b82 */ /* 0x000e640000000800 */
.L_x_2522:
[----:B------:R-:W-:-:S05]  /*29ca0*/  VIADD R19, R19, 0x1f ;  /* 0x0000001f13137836 */ /* 0x000fca0000000000 */
[----:B-1----:R-:W-:-:S13]  /*29cb0*/  ISETP.GE.AND P0, PT, R19, R0, PT ;  /* 0x000000001300720c */ /* 0x002fda0003f06270 */
[----:B------:R-:W-:Y:S05]  /*29cc0*/  @P0 BRA `(.L_x_2518) ;  /* 0x0000000400ec0947 */ /* 0x000fea0003800000 */
[----:B------:R-:W1:Y:S01]  /*29cd0*/  S2R R7, SR_TID.X ;  /* 0x0000000000077919 */ /* 0x000e620000002100 */
[----:B------:R-:W-:Y:S01]  /*29ce0*/  BSSY B0, `(.L_x_2519) ;  /* 0x000000a000007945 */ /* 0x000fe20003800000 */
[----:B------:R-:W-:Y:S02]  /*29cf0*/  MOV R17, RZ ;  /* 0x000000ff00117202 */ /* 0x000fe40000000f00 */
[----:B-1----:R-:W-:-:S04]  /*29d00*/  LOP3.LUT R7, R7, 0x1f, RZ, 0xc0, !PT ;  /* 0x0000001f07077812 */ /* 0x002fc800078ec0ff */
[C---:B------:R-:W-:Y:S01]  /*29d10*/  ISETP.NE.AND P1, PT, R7.reuse, 0x1f, PT ;  /* 0x0000001f0700780c */ /* 0x040fe20003f25270 */
[----:B------:R-:W-:-:S05]  /*29d20*/  IMAD.IADD R5, R7, 0x1, R19 ;  /* 0x0000000107057824 */ /* 0x000fca00078e0213 */
[----:B------:R-:W-:-:S13]  /*29d30*/  ISETP.GE.OR P0, PT, R5, R0, !P1 ;  /* 0x000000000500720c */ /* 0x000fda0004f06670 */
[----:B------:R-:W-:Y:S05]  /*29d40*/  @P0 BRA `(.L_x_2520) ;  /* 0x00000000000c0947 */ /* 0x000fea0003800000 */
[----:B0-----:R-:W0:Y:S02]  /*29d50*/  LDC.64 R2, c[0x0][0xc58] ;  /* 0x00031600ff027b82 */ /* 0x001e240000000a00 */
[----:B0-----:R-:W-:-:S05]  /*29d60*/  IMAD.WIDE R2, R5, 0x4, R2 ;  /* 0x0000000405027825 */ /* 0x001fca00078e0202 */
[----:B------:R1:W5:Y:S02]  /*29d70*/  LDG.E R17, desc[UR60][R2.64] ;  /* 0x0000003c02117981 */ /* 0x000364000c1e1900 */
.L_x_2520:
[----:B------:R-:W-:Y:S05]  /*29d80*/  BSYNC B0 ;  /* 0x0000000000007941 */ /* 0x000fea0003800000 */
.L_x_2519:
[----:B------:R-:W-:-:S03]  /*29d90*/  UMOV UR4, 0xffffffff ;  /* 0xffffffff00047882 */ /* 0x000fc60000000000 */
[----:B------:R-:W-:Y:S05]  /*29da0*/  BRA.DIV UR4, `(.L_x_2521) ;  /* 0x0000002604507947 */ /* 0x000fea000b800000 */
[----:B-----5:R-:W2:Y:S01]  /*29db0*/  SHFL.UP PT, R14, R17, 0x1, RZ ;  /* 0x04200000110e7989 */ /* 0x020ea200000e00ff */
[C---:B------:R-:W-:Y:S02]  /*29dc0*/  ISETP.NE.AND P0, PT, R7.reuse, RZ, PT ;  /* 0x000000ff0700720c */ /* 0x040fe40003f05270 */
[C---:B------:R-:W-:Y:S02]  /*29dd0*/  ISETP.GE.U32.AND P1, PT, R7.reuse, 0x2, PT ;  /* 0x000000020700780c */ /* 0x040fe40003f26070 */
[----:B--2---:R-:W-:Y:S02]  /*29de0*/  SEL R14, R14, RZ, P0 ;  /* 0x000000ff0e0e7207 */ /* 0x004fe40000000000 */
[----:B------:R-:W-:-:S03]  /*29df0*/  ISETP.GE.U32.AND P0, PT, R7, 0x4, PT ;  /* 0x000000040700780c */ /* 0x000fc60003f06070 */
[----:B------:R-:W-:-:S05]  /*29e00*/  IMAD.IADD R13, R17, 0x1, R14 ;  /* 0x00000001110d7824 */ /* 0x000fca00078e020e */
[----:B------:R-:W2:Y:S02]  /*29e10*/  SHFL.UP PT, R14, R13, 0x2, RZ ;  /* 0x044000000d0e7989 */ /* 0x000ea400000e00ff */
[----:B--2---:R-:W-:Y:S02]  /*29e20*/  SEL R14, R14, RZ, P1 ;  /* 0x000000ff0e0e7207 */ /* 0x004fe40000800000 */
[----:B------:R-:W-:-:S03]  /*29e30*/  ISETP.GE.U32.AND P1, PT, R7, 0x8, PT ;  /* 0x000000080700780c */ /* 0x000fc60003f26070 */
[----:B-1----:R-:W-:-:S05]  /*29e40*/  IMAD.IADD R3, R13, 0x1, R14 ;  /* 0x000000010d037824 */ /* 0x002fca00078e020e */
[----:B------:R-:W1:Y:S02]  /*29e50*/  SHFL.UP PT, R14, R3, 0x4, RZ ;  /* 0x04800000030e7989 */ /* 0x000e6400000e00ff */
[----:B-1----:R-:W-:Y:S02]  /*29e60*/  SEL R14, R14, RZ, P0 ;  /* 0x000000ff0e0e7207 */ /* 0x002fe40000000000 */
[----:B------:R-:W-:Y:S02]  /*29e70*/  ISETP.GE.U32.AND P0, PT, R7, 0x10, PT ;  /* 0x000000100700780c */ /* 0x000fe40003f06070 */
[----:B------:R-:W-:-:S05]  /*29e80*/  IADD3 R5, R3, R14, RZ ;  /* 0x0000000e03057210 */ /* 0x000fca0007ffe0ff */
[----:B------:R-:W1:Y:S02]  /*29e90*/  SHFL.UP PT, R14, R5, 0x8, RZ ;  /* 0x05000000050e7989 */ /* 0x000e6400000e00ff */
[----:B-1----:R-:W-:-:S05]  /*29ea0*/  SEL R6, R14, RZ, P1 ;  /* 0x000000ff0e067207 */ /* 0x002fca0000800000 */
[----:B------:R-:W-:-:S05]  /*29eb0*/  IMAD.IADD R6, R5, 0x1, R6 ;  /* 0x0000000105067824 */ /* 0x000fca00078e0206 */
[----:B------:R-:W1:Y:S02]  /*29ec0*/  SHFL.UP PT, R14, R6, 0x10, RZ ;  /* 0x06000000060e7989 */ /* 0x000e6400000e00ff */
[----:B-1----:R-:W-:-:S05]  /*29ed0*/  SEL R7, R14, RZ, P0 ;  /* 0x000000ff0e077207 */ /* 0x002fca0000000000 */
[----:B0-----:R-:W-:-:S05]  /*29ee0*/  IMAD.IADD R2, R6, 0x1, R7 ;  /* 0x0000000106027824 */ /* 0x001fca00078e0207 */
[----:B------:R0:W1:Y:S02]  /*29ef0*/  SHFL.IDX PT, R14, R2, 0x1f, 0x1f ;  /* 0x03e01f00020e7f89 */ /* 0x00006400000e0000 */
.L_x_2637:
[----:B------:R-:W-:Y:S02]  /*29f00*/  ULDC UR4, c[0x0][0xc10] ;  /* 0x0003040000047ab9 */ /* 0x000fe40000000800 */
[----:B------:R-:W-:-:S05]  /*29f10*/  MOV R5, UR4 ;  /* 0x0000000400057c02 */ /* 0x000fca0008000f00 */
[----:B-1----:R-:W-:-:S04]  /*29f20*/  IMAD R3, R14, R5, RZ ;  /* 0x000000050e037224 */ /* 0x002fc800078e02ff */
[----:B------:R-:W-:-:S05]  /*29f30*/  IMAD.IADD R16, R3, 0x1, R16 ;  /* 0x0000000103107824 */ /* 0x000fca00078e0210 */
[----:B------:R-:W-:-:S13]  /*29f40*/  ISETP.GT.AND P0, PT, R16, R4, PT ;  /* 0x000000041000720c */ /* 0x000fda0003f04270 */
[----:B------:R-:W-:Y:S05]  /*29f50*/  @!P0 BRA `(.L_x_2522) ;  /* 0xfffffffc00508947 */ /* 0x000fea000383ffff */
.L_x_2517:
        /* <DEDUP_REMOVED lines=8> */
.L_x_2641:
[----:B------:R-:W-:Y:S02]  /*29fe0*/  ISETP.NE.AND P0, PT, R3, RZ, PT ;  /* 0x000000ff0300720c */ /* 0x000fe40003f05270 */
[----:B------:R-:W-:-:S11]  /*29ff0*/  MOV R7, RZ ;  /* 0x000000ff00077202 */ /* 0x000fd60000000f00 */
[----:B------:R-:W-:Y:S05]  /*2a000*/  @!P0 BRA `(.L_x_2524) ;  /* 0x0000000000108947 */ /* 0x000fea0003800000 */
[----:B------:R-:W-:Y:S01]  /*2a010*/  UMOV UR4, 0xffffffff ;  /* 0xffffffff00047882 */ /* 0x000fe20000000000 */
[----:B------:R-:W-:Y:S02]  /*2a020*/  VIADD R12, R6, 0xffffffff ;  /* 0xffffffff060c7836 */ /* 0x000fe40000000000 */
[----:B------:R-:W-:Y:S05]  /*2a030*/  BRA.DIV UR4, `(.L_x_2525) ;  /* 0x0000002604c47947 */ /* 0x000fea000b800000 */
[----:B------:R3:W4:Y:S02]  /*2a040*/  SHFL.IDX PT, R7, R2, R12, 0x1f ;  /* 0x00001f0c02077589 */ /* 0x00072400000e0000 */
.L_x_2524:
[----:B0--3--:R-:W0:Y:S01]  /*2a050*/  LDC.64 R2, c[0x0][0xc68] ;  /* 0x00031a00ff027b82 */ /* 0x009e220000000a00 */
[----:B------:R-:W-:-:S04]  /*2a060*/  IMAD.IADD R19, R6, 0x1, R19 ;  /* 0x0000000106137824 */ /* 0x000fc800078e0213 */
[----:B0-----:R-:W-:-:S05]  /*2a070*/  IMAD.WIDE R2, R19, 0x4, R2 ;  /* 0x0000000413027825 */ /* 0x001fca00078e0202 */
[----:B------:R-:W1:Y:S01]  /*2a080*/  LDG.E R9, desc[UR60][R2.64] ;  /* 0x0000003c02097981 */ /* 0x000e62000c1e1900 */
[----:B----4-:R-:W-:-:S05]  /*2a090*/  IMAD R16, R7, R5, R16 ;  /* 0x0000000507107224 */ /* 0x010fca00078e0210 */
[----:B------:R-:W-:Y:S01]  /*2a0a0*/  IADD3 R7, R4, -R16, RZ ;  /* 0x8000001004077210 */ /* 0x000fe20007ffe0ff */
[----:B-12---:R-:W-:-:S05]  /*2a0b0*/  IMAD R6, R17, R9, RZ ;  /* 0x0000000911067224 */ /* 0x006fca00078e02ff */
[----:B------:R-:W-:-:S04]  /*2a0c0*/  IABS R8, R6 ;  /* 0x0000000600087213 */ /* 0x000fc80000000000 */
[----:B------:R-:W0:Y:S08]  /*2a0d0*/  I2F.RP R11, R8 ;  /* 0x00000008000b7306 */ /* 0x000e300000209400 */
[----:B0-----:R-:W0:Y:S02]  /*2a0e0*/  MUFU.RCP R11, R11 ;  /* 0x0000000b000b7308 */ /* 0x001e240000001000 */
[----:B0-----:R-:W-:-:S06]  /*2a0f0*/  IADD3 R12, R11, 0xffffffe, RZ ;  /* 0x0ffffffe0b0c7810 */ /* 0x001fcc0007ffe0ff */
[----:B------:R-:W0:Y:S02]  /*2a100*/  F2I.FTZ.U32.TRUNC.NTZ R3, R12 ;  /* 0x0000000c00037305 */ /* 0x000e24000021f000 */
[----:B0-----:R-:W-:-:S04]  /*2a110*/  IMAD.MOV R2, RZ, RZ, -R3 ;  /* 0x000000ffff027224 */ /* 0x001fc800078e0a03 */
[----:B------:R-:W-:Y:S02]  /*2a120*/  IMAD R10, R2, R8, RZ ;  /* 0x00000008020a7224 */ /* 0x000fe400078e02ff */
[----:B------:R-:W-:-:S04]  /*2a130*/  IMAD.MOV.U32 R2, RZ, RZ, RZ ;  /* 0x000000ffff027224 */ /* 0x000fc800078e00ff */
[----:B------:R-:W-:Y:S01]  /*2a140*/  IMAD.HI.U32 R10, R3, R10, R2 ;  /* 0x0000000a030a7227 */ /* 0x000fe200078e0002 */
[----:B------:R-:W-:Y:S02]  /*2a150*/  IABS R3, R7 ;  /* 0x0000000700037213 */ /* 0x000fe40000000000 */
[----:B------:R-:W-:-:S03]  /*2a160*/  IABS R2, R6 ;  /* 0x0000000600027213 */ /* 0x000fc60000000000 */
        /* <DEDUP_REMOVED lines=9> */
[----:B------:R-:W-:-:S03]  /*2a200*/  ISETP.GE.AND P0, PT, R3, RZ, PT ;  /* 0x000000ff0300720c */ /* 0x000fc60003f06270 */
[----:B------:R-:W-:-:S10]  /*2a210*/  IMAD.MOV.U32 R2, RZ, RZ, R10 ;  /* 0x000000ffff027224 */ /* 0x000fd400078e000a */
[----:B------:R-:W-:Y:S02]  /*2a220*/  @!P0 IADD3 R2, -R2, RZ, RZ ;  /* 0x000000ff02028210 */ /* 0x000fe40007ffe1ff */
[----:B------:R-:W-:-:S13]  /*2a230*/  ISETP.NE.AND P0, PT, R6, RZ, PT ;  /* 0x000000ff0600720c */ /* 0x000fda0003f05270 */
[----:B------:R-:W-:-:S05]  /*2a240*/  @!P0 LOP3.LUT R2, RZ, R6, RZ, 0x33, !PT ;  /* 0x00000006ff028212 */ /* 0x000fca00078e33ff */
[----:B------:R-:W-:Y:S01]  /*2a250*/  IMAD R4, R9, R2, RZ ;  /* 0x0000000209047224 */ /* 0x000fe200078e02ff */
[----:B------:R-:W-:-:S03]  /*2a260*/  IADD3 R2, -R2, RZ, RZ ;  /* 0x000000ff02027210 */ /* 0x000fc60007ffe1ff */
[----:B------:R-:W-:Y:S02]  /*2a270*/  IMAD.MOV R8, RZ, RZ, -R4 ;  /* 0x000000ffff087224 */ /* 0x000fe400078e0a04 */
[----:B------:R-:W-:-:S03]  /*2a280*/  IMAD R6, R6, R2, R7 ;  /* 0x0000000206067224 */ /* 0x000fc600078e0207 */
[----:B------:R-:W-:-:S04]  /*2a290*/  VIADDMNMX R9, R8, R5, R9, PT ;  /* 0x0000000508097246 */ /* 0x000fc80003800109 */
[----:B------:R-:W-:-:S04]  /*2a2a0*/  IABS R5, R9 ;  /* 0x0000000900057213 */ /* 0x000fc80000000000 */
[----:B------:R-:W0:Y:S08]  /*2a2b0*/  I2F.RP R8, R5 ;  /* 0x0000000500087306 */ /* 0x000e300000209400 */
[----:B0-----:R-:W0:Y:S02]  /*2a2c0*/  MUFU.RCP R8, R8 ;  /* 0x0000000800087308 */ /* 0x001e240000001000 */
[----:B0-----:R-:W-:-:S06]  /*2a2d0*/  VIADD R10, R8, 0xffffffe ;  /* 0x0ffffffe080a7836 */ /* 0x001fcc0000000000 */
[----:B------:R-:W0:Y:S02]  /*2a2e0*/  F2I.FTZ.U32.TRUNC.NTZ R3, R10 ;  /* 0x0000000a00037305 */ /* 0x000e24000021f000 */
[----:B0-----:R-:W-:-:S04]  /*2a2f0*/  IMAD.MOV R2, RZ, RZ, -R3 ;  /* 0x000000ffff027224 */ /* 0x001fc800078e0a03 */
[----:B------:R-:W-:Y:S02]  /*2a300*/  IMAD R7, R2, R5, RZ ;  /* 0x0000000502077224 */ /* 0x000fe400078e02ff */
[----:B------:R-:W-:-:S04]  /*2a310*/  IMAD.MOV.U32 R2, RZ, RZ, RZ ;  /* 0x000000ffff027224 */ /* 0x000fc800078e00ff */
[----:B------:R-:W-:Y:S01]  /*2a320*/  IMAD.HI.U32 R2, R3, R7, R2 ;  /* 0x0000000703027227 */ /* 0x000fe200078e0002 */
[----:B------:R-:W-:Y:S02]  /*2a330*/  IABS R3, R6 ;  /* 0x0000000600037213 */ /* 0x000fe40000000000 */
[----:B------:R-:W-:-:S03]  /*2a340*/  IABS R7, R9 ;  /* 0x0000000900077213 */ /* 0x000fc60000000000 */
[----:B------:R-:W-:Y:S01]  /*2a350*/  IMAD.HI.U32 R2, R2, R3, RZ ;  /* 0x0000000302027227 */ /* 0x000fe200078e00ff */
[----:B------:R-:W-:-:S05]  /*2a360*/  IADD3 R8, RZ, -R7, RZ ;  /* 0x80000007ff087210 */ /* 0x000fca0007ffe0ff */
[----:B------:R-:W-:Y:S01]  /*2a370*/  IMAD R8, R2, R8, R3 ;  /* 0x0000000802087224 */ /* 0x000fe200078e0203 */
[----:B------:R-:W-:-:S04]  /*2a380*/  LOP3.LUT R3, R6, R9, RZ, 0x3c, !PT ;  /* 0x0000000906037212 */ /* 0x000fc800078e3cff */
[----:B------:R-:W-:-:S13]  /*2a390*/  ISETP.GT.U32.AND P0, PT, R5, R8, PT ;  /* 0x000000080500720c */ /* 0x000fda0003f04070 */
[----:B------:R-:W-:Y:S02]  /*2a3a0*/  @!P0 IMAD.IADD R8, R8, 0x1, -R5 ;  /* 0x0000000108088824 */ /* 0x000fe400078e0a05 */
[----:B------:R-:W-:-:S03]  /*2a3b0*/  @!P0 VIADD R2, R2, 0x1 ;  /* 0x0000000102028836 */ /* 0x000fc60000000000 */
[----:B------:R-:W-:-:S13]  /*2a3c0*/  ISETP.GE.U32.AND P0, PT, R8, R5, PT ;  /* 0x000000050800720c */ /* 0x000fda0003f06070 */
[----:B------:R-:W-:Y:S02]  /*2a3d0*/  @P0 IADD3 R2, R2, 0x1, RZ ;  /* 0x0000000102020810 */ /* 0x000fe40007ffe0ff */
[----:B------:R-:W-:Y:S01]  /*2a3e0*/  ISETP.GE.AND P0, PT, R3, RZ, PT ;  /* 0x000000ff0300720c */ /* 0x000fe20003f06270 */
[----:B------:R-:W-:-:S12]  /*2a3f0*/  IMAD.IADD R3, R6, 0x1, R4 ;  /* 0x0000000106037824 */ /* 0x000fd800078e0204 */
[----:B------:R-:W-:Y:S01]  /*2a400*/  @!P0 IMAD.MOV R2, RZ, RZ, -R2 ;  /* 0x000000ffff028224 */ /* 0x000fe200078e0a02 */
[----:B------:R-:W-:-:S13]  /*2a410*/  ISETP.NE.AND P0, PT, R9, RZ, PT ;  /* 0x000000ff0900720c */ /* 0x000fda0003f05270 */
[----:B------:R-:W-:Y:S02]  /*2a420*/  @!P0 LOP3.LUT R2, RZ, R9, RZ, 0x33, !PT ;  /* 0x00000009ff028212 */ /* 0x000fe400078e33ff */
[----:B------:R-:W-:-:S05]  /*2a430*/  IADD3 R9, -R9, RZ, RZ ;  /* 0x000000ff09097210 */ /* 0x000fca0007ffe1ff */
[----:B------:R-:W-:Y:S01]  /*2a440*/  IMAD R18, R2, R9, R3 ;  /* 0x0000000902127224 */ /* 0x000fe200078e0203 */
[----:B------:R-:W-:-:S05]  /*2a450*/  LOP3.LUT R2, RZ, R2, RZ, 0x33, !PT ;  /* 0x00000002ff027212 */ /* 0x000fca00078e33ff */
[----:B------:R-:W-:Y:S01]  /*2a460*/  IMAD.IADD R17, R17, 0x1, R2 ;  /* 0x0000000111117824 */ /* 0x000fe200078e0202 */
[----:B------:R-:W-:Y:S06]  /*2a470*/  BRA `(.L_x_2526) ;  /* 0x00000000001c7947 */ /* 0x000fec0003800000 */
.L_x_2518:
[----:B------:R-:W-:Y:S01]  /*2a480*/  UMOV UR4, URZ ;  /* 0x0000003f00047c82 */ /* 0x000fe20008000000 */
[----:B------:R-:W-:Y:S01]  /*2a490*/  UMOV UR5, URZ ;  /* 0x0000003f00057c82 */ /* 0x000fe20008000000 */
[----:B------:R-:W-:Y:S01]  /*2a4a0*/  ULDC UR6, c[0x0][0xc14] ;  /* 0x0003050000067ab9 */ /* 0x000fe20000000800 */
[----:B------:R-:W-:Y:S01]  /*2a4b0*/  IMAD.MOV.U32 R16, RZ, RZ, R4 ;  /* 0x000000ffff107224 */ /* 0x000fe200078e0004 */
[----:B------:R-:W-:Y:S01]  /*2a4c0*/  MOV R17, UR4 ;  /* 0x0000000400117c02 */ /* 0x000fe20008000f00 */
[----:B------:R-:W-:Y:S02]  /*2a4d0*/  IMAD.U32 R18, RZ, RZ, UR5 ;  /* 0x00000005ff127e24 */ /* 0x000fe4000f8e00ff */
[----:B------:R-:W-:-:S07]  /*2a4e0*/  IMAD.U32 R19, RZ, RZ, UR6 ;  /* 0x00000006ff137e24 */ /* 0x000fce000f8e00ff */
.L_x_2526:
        /* <DEDUP_REMOVED lines=12> */
.L_x_2441:
        /* <DEDUP_REMOVED lines=12> */
.L_x_2644:
[----:B------:R-:W-:Y:S05]  /*2a670*/  BSYNC B0 ;  /* 0x0000000000007941 */ /* 0x000fea0003800000 */
.L_x_2528:
[----:B------:R-:W-:-:S03]  /*2a680*/  UMOV UR4, 0xffffffff ;  /* 0xffffffff00047882 */ /* 0x000fc60000000000 */
[----:B------:R-:W-:Y:S05]  /*2a690*/  BRA.DIV UR4, `(.L_x_2530) ;  /* 0x0000002204687947 */ /* 0x000fea000b800000 */
[----:B------:R-:W2:Y:S02]  /*2a6a0*/  S2R R2, SR_TID.X ;  /* 0x0000000000027919 */ /* 0x000ea40000002100 */
[----:B--2---:R-:W-:-:S04]  /*2a6b0*/  SHF.R.U32.HI R2, RZ, 0x5, R2 ;  /* 0x00000005ff027819 */ /* 0x004fc80000011602 */
[----:B------:R-:W-:-:S05]  /*2a6c0*/  LOP3.LUT R2, R2, 0x3, RZ, 0xc0, !PT ;  /* 0x0000000302027812 */ /* 0x000fca00078ec0ff */
[----:B------:R2:W3:Y:S02]  /*2a6d0*/  SHFL.IDX PT, R14, R2, RZ, 0x1f ;  /* 0x00001fff020e7589 */ /* 0x0004e400000e0000 */
.L_x_2647:
[----:B---3--:R-:W-:-:S13]  /*2a6e0*/  ISETP.NE.AND P0, PT, R14, RZ, PT ;  /* 0x000000ff0e00720c */ /* 0x008fda0003f05270 */
[----:B------:R-:W-:Y:S05]  /*2a6f0*/  @P0 BRA `(.L_x_2197) ;  /* 0x00000000009c0947 */ /* 0x000fea0003800000 */
[----:B------:R-:W-:-:S03]  /*2a700*/  UMOV UR4, 0xffffffff ;  /* 0xffffffff00047882 */ /* 0x000fc60000000000 */
[----:B------:R-:W-:Y:S05]  /*2a710*/  BRA.DIV UR4, `(.L_x_2531) ;  /* 0x00000022047c7947 */ /* 0x000fea000b800000 */
[----:B------:R-:W-:-:S13]  /*2a720*/  ELECT P6, URZ, PT ;  /* 0x00000000003f782f */ /* 0x000fda00038c0000 */
.L_x_2650:
        /* <DEDUP_REMOVED lines=8> */
.L_x_2532:
[----:B-1----:R-:W2:Y:S04]  /*2a7b0*/  LDL R3, [R1] ;  /* 0x0000000001037983 */ /* 0x002ea80000100800 */
[----:B------:R-:W3:Y:S01]  /*2a7c0*/  LDL.LU R7, [R1+0x8] ;  /* 0x0000080001077983 */ /* 0x000ee20000300800 */
[----:B------:R-:W-:-:S05]  /*2a7d0*/  IADD3 R2, R0, 0x36840, RZ ;  /* 0x0003684000027810 */ /* 0x000fca0007ffe0ff */
[C---:B--2---:R-:W-:Y:S02]  /*2a7e0*/  IMAD R6, R3.reuse, 0x8, R2 ;  /* 0x0000000803067824 */ /* 0x044fe400078e0202 */
[----:B------:R-:W-:Y:S01]  /*2a7f0*/  VIADD R3, R3, 0x1 ;  /* 0x0000000103037836 */ /* 0x000fe20000000000 */
[----:B---3--:R-:W-:-:S04]  /*2a800*/  SHF.L.U32 R5, R7, 0x1f, RZ ;  /* 0x0000001f07057819 */ /* 0x008fc800000006ff */
[C---:B------:R-:W-:Y:S01]  /*2a810*/  ISETP.NE.AND P1, PT, R3.reuse, 0x2, PT ;  /* 0x000000020300780c */ /* 0x040fe20003f25270 */
[----:B------:R-:W1:Y:S03]  /*2a820*/  SYNCS.PHASECHK.TRANS64.TRYWAIT P0, [R6+URZ], R5 ;  /* 0x00000005060075a7 */ /* 0x000e66000800017f */
[----:B------:R-:W-:Y:S02]  /*2a830*/  SEL R4, RZ, 0x1, P1 ;  /* 0x00000001ff047807 */ /* 0x000fe40000800000 */
[----:B------:R-:W-:Y:S02]  /*2a840*/  SEL R3, R3, RZ, P1 ;  /* 0x000000ff03037207 */ /* 0x000fe40000800000 */
[----:B------:R-:W-:Y:S02]  /*2a850*/  LOP3.LUT R4, R7, R4, RZ, 0x3c, !PT ;  /* 0x0000000407047212 */ /* 0x000fe400078e3cff */
[----:B------:R-:W-:-:S02]  /*2a860*/  LEA R7, R3, R2, 0x3 ;  /* 0x0000000203077211 */ /* 0x000fc400078e18ff */
[----:B------:R-:W-:Y:S01]  /*2a870*/  SHF.L.U32 R2, R4, 0x1f, RZ ;  /* 0x0000001f04027819 */ /* 0x000fe200000006ff */
[----:B-1----:R-:W-:Y:S06]  /*2a880*/  @!P0 BRA `(.L_x_2533) ;  /* 0x0000002000408947 */ /* 0x002fec0003800000 */
.L_x_2651:
[----:B------:R-:W2:Y:S02]  /*2a890*/  SYNCS.PHASECHK.TRANS64.TRYWAIT P0, [R7+URZ], R2 ;  /* 0x00000002070075a7 */ /* 0x000ea4000800017f */
[----:B--2---:R-:W-:Y:S05]  /*2a8a0*/  @!P0 BRA `(.L_x_2534) ;  /* 0x00000020004c8947 */ /* 0x004fea0003800000 */
.L_x_2652:
[----:B------:R-:W-:Y:S05]  /*2a8b0*/  @!P2 BRA `(.L_x_2535) ;  /* 0x000000000004a947 */ /* 0x000fea0003800000 */
[----:B------:R-:W-:Y:S01]  /*2a8c0*/  BPT.TRAP 0x1 ;  /* 0x000000040000795c */ /* 0x000fe20000300000 */
.L_x_2535:
[----:B------:R-:W3:Y:S01]  /*2a8d0*/  LDL.LU R4, [R1] ;  /* 0x0000000001047983 */ /* 0x000ee20000300800 */
[----:B------:R-:W-:-:S04]  /*2a8e0*/  VIADD R0, R0, 0x36860 ;  /* 0x0003686000007836 */ /* 0x000fc80000000000 */
[----:B---3--:R-:W-:-:S04]  /*2a8f0*/  IMAD R4, R4, 0x8, R0 ;  /* 0x0000000804047824 */ /* 0x008fc800078e0200 */
[----:B------:R-:W3:Y:S02]  /*2a900*/  SYNCS.PHASECHK.TRANS64.TRYWAIT P0, [R4+URZ], R5 ;  /* 0x00000005040075a7 */ /* 0x000ee4000800017f */
[----:B---3--:R-:W-:Y:S05]  /*2a910*/  @!P0 BRA `(.L_x_2536) ;  /* 0x0000002000448947 */ /* 0x008fea0003800000 */
.L_x_2653:
[----:B------:R-:W-:-:S07]  /*2a920*/  LEA R3, R3, R0, 0x3 ;  /* 0x0000000003037211 */ /* 0x000fce00078e18ff */
.L_x_2537:
[----:B----4-:R4:W0:Y:S02]  /*2a930*/  SYNCS.PHASECHK.TRANS64.TRYWAIT P0, [R3+URZ], R2 ;  /* 0x00000002030075a7 */ /* 0x010824000800017f */
[----:B0-----:R-:W-:Y:S05]  /*2a940*/  @!P0 NANOSLEEP.SYNCS 0x989680 ;  /* 0x009896800000895d */ /* 0x001fea0003900000 */
[----:B------:R-:W0:Y:S02]  /*2a950*/  @!P0 SYNCS.PHASECHK.TRANS64 P0, [R3+URZ], R2 ;  /* 0x00000002030085a7 */ /* 0x000e24000800007f */
[----:B0-----:R-:W-:Y:S05]  /*2a960*/  @!P0 BRA `(.L_x_2537) ;  /* 0xfffffffc00f08947 */ /* 0x001fea000383ffff */
.L_x_2197:
[----:B------:R-:W-:Y:S05]  /*2a970*/  BSYNC B7 ;  /* 0x0000000000077941 */ /* 0x000fea0003800000 */
.L_x_2194:
[----:B------:R-:W-:Y:S05]  /*2a980*/  EXIT ;  /* 0x000000000000794d */ /* 0x000fea0003800000 */
.L_x_2215:
[----:B0-----:R0:W1:Y:S02]  /*2a990*/  SYNCS.PHASECHK.TRANS64.TRYWAIT P5, [R98+URZ+0x36890], R99 ;  /* 0x03689063620075a7 */ /* 0x00106400080a017f */
[----:B-1----:R-:W-:Y:S05]  /*2a9a0*/  @!P5 NANOSLEEP.SYNCS 0x989680 ;  /* 0x009896800000d95d */ /* 0x002fea0003900000 */
[----:B------:R-:W1:Y:S02]  /*2a9b0*/  @!P5 SYNCS.PHASECHK.TRANS64 P5, [R98+URZ+0x36890], R99 ;  /* 0x036890636200d5a7 */ /* 0x000e6400080a007f */
[----:B-1----:R-:W-:Y:S05]  /*2a9c0*/  @!P5 BRA `(.L_x_2215) ;  /* 0xfffffffc00f0d947 */ /* 0x002fea000383ffff */
[----:B------:R-:W-:Y:S05]  /*2a9d0*/  BRA `(.L_x_2538) ;  /* 0xfffffd8c007c7947 */ /* 0x000fea000383ffff */
.L_x_2269:
[----:B-1----:R1:W3:Y:S02]  /*2a9e0*/  SYNCS.PHASECHK.TRANS64.TRYWAIT P5, [R98+URZ+0x36890], R99 ;  /* 0x03689063620075a7 */ /* 0x0022e400080a017f */
[----:B---3--:R-:W-:Y:S05]  /*2a9f0*/  @!P5 NANOSLEEP.SYNCS 0x989680 ;  /* 0x009896800000d95d */ /* 0x008fea0003900000 */
[----:B------:R-:W3:Y:S02]  /*2aa00*/  @!P5 SYNCS.PHASECHK.TRANS64 P5, [R98+URZ+0x36890], R99 ;  /* 0x036890636200d5a7 */ /* 0x000ee400080a007f */
[----:B---3--:R-:W-:Y:S05]  /*2aa10*/  @!P5 BRA `(.L_x_2269) ;  /* 0xfffffffc00f0d947 */ /* 0x008fea000383ffff */
[----:B------:R-:W-:Y:S05]  /*2aa20*/  BRA `(.L_x_2539) ;  /* 0xfffffdc000087947 */ /* 0x000fea000383ffff */
.L_x_2294:
[----:B-1----:R1:W2:Y:S02]  /*2aa30*/  SYNCS.PHASECHK.TRANS64.TRYWAIT P3, [R98+URZ+0x36890], R99 ;  /* 0x03689063620075a7 */ /* 0x0022a4000806017f */
[----:B--2---:R-:W-:Y:S05]  /*2aa40*/  @!P3 NANOSLEEP.SYNCS 0x989680 ;  /* 0x009896800000b95d */ /* 0x004fea0003900000 */
[----:B------:R-:W2:Y:S02]  /*2aa50*/  @!P3 SYNCS.PHASECHK.TRANS64 P3, [R98+URZ+0x36890], R99 ;  /* 0x036890636200b5a7 */ /* 0x000ea4000806007f */
[----:B--2---:R-:W-:Y:S05]  /*2aa60*/  @!P3 BRA `(.L_x_2294) ;  /* 0xfffffffc00f0b947 */ /* 0x004fea000383ffff */
[----:B------:R-:W-:Y:S05]  /*2aa70*/  BRA `(.L_x_2540) ;  /* 0xfffffdf000307947 */ /* 0x000fea000383ffff */
.L_x_2300:
[----:B0-----:R0:W1:Y:S02]  /*2aa80*/  SYNCS.PHASECHK.TRANS64.TRYWAIT P2, [R98+URZ+0x368b0], R99 ;  /* 0x0368b063620075a7 */ /* 0x001064000804017f */
[----:B-1----:R-:W-:Y:S05]  /*2aa90*/  @!P2 NANOSLEEP.SYNCS 0x989680 ;  /* 0x009896800000a95d */ /* 0x002fea0003900000 */
[----:B------:R-:W1:Y:S02]  /*2aaa0*/  @!P2 SYNCS.PHASECHK.TRANS64 P2, [R98+URZ+0x368b0], R99 ;  /* 0x0368b0636200a5a7 */ /* 0x000e64000804007f */
[----:B-1----:R-:W-:Y:S05]  /*2aab0*/  @!P2 BRA `(.L_x_2300) ;  /* 0xfffffffc00f0a947 */ /* 0x002fea000383ffff */
[----:B------:R-:W-:Y:S05]  /*2aac0*/  BRA `(.L_x_2541) ;  /* 0xfffffdf400487947 */ /* 0x000fea000383ffff */
.L_x_2322:
        /* <DEDUP_REMOVED lines=8> */
.L_x_2543:
[----:B------:R-:W-:Y:S05]  /*2ab50*/  BSYNC B1 ;  /* 0x0000000000017941 */ /* 0x000fea0003800000 */
.L_x_2542:
[----:B------:R-:W-:Y:S05]  /*2ab60*/  BRA `(.L_x_2544) ;  /* 0xfffffe1000d87947 */ /* 0x000fea000383ffff */
.L_x_2323:
        /* <DEDUP_REMOVED lines=8> */
.L_x_2546:
[----:B------:R-:W-:Y:S05]  /*2abf0*/  BSYNC B1 ;  /* 0x0000000000017941 */ /* 0x000fea0003800000 */
.L_x_2545:
[----:B------:R-:W-:Y:S05]  /*2ac00*/  BRA `(.L_x_2547) ;  /* 0xfffffe1000b87947 */ /* 0x000fea000383ffff */
.L_x_2324:
[----:B------:R-:W-:Y:S01]  /*2ac10*/  BSSY B1, `(.L_x_2548) ;  /* 0x0000008000017945 */ /* 0x000fe20003800000 */
[----:B------:R-:W-:Y:S01]  /*2ac20*/  MOV R13, R3 ;  /* 0x00000003000d7202 */ /* 0x000fe20000000f00 */
[----:B------:R-:W-:Y:S01]  /*2ac30*/  IMAD.MOV.U32 R12, RZ, RZ, RZ ;  /* 0x000000ffff0c7224 */ /* 0x000fe200078e00ff */
[----:B------:R-:W-:Y:S01]  /*2ac40*/  MOV R15, 0xffffffff ;  /* 0xffffffff000f7802 */ /* 0x000fe20000000f00 */
[----:B------:R-:W-:-:S07]  /*2ac50*/  IMAD.MOV.U32 R11, RZ, RZ, 0x1c1f ;  /* 0x00001c1fff0b7424 */ /* 0x000fce00078e00ff */
[----:B------:R-:W-:Y:S05]  /*2ac60*/  WARPSYNC.COLLECTIVE R15, `(.L_x_2549) ;  /* 0x000000000f087348 */ /* 0x000fea0003c00000 */
[----:B------:R0:W1:Y:S02]  /*2ac70*/  SHFL.IDX P6, R14, R13, R12, R11 ;  /* 0x0000000c0d0e7389 */ /* 0x00006400000c000b */
[----:B01----:R-:W-:Y:S01]  /*2ac80*/  ENDCOLLECTIVE ;  /* 0x000000000000791b */ /* 0x003fe20003800000 */
.L_x_2549:
[----:B------:R-:W-:Y:S05]  /*2ac90*/  BSYNC B1 ;  /* 0x0000000000017941 */ /* 0x000fea0003800000 */
.L_x_2548:
[----:B------:R-:W-:Y:S05]  /*2aca0*/  BRA `(.L_x_2550) ;  /* 0xfffffe1000987947 */ /* 0x000fea000383ffff */
.L_x_2325:
        /* <DEDUP_REMOVED lines=8> */
.L_x_2552:
[----:B------:R-:W-:Y:S05]  /*2ad30*/  BSYNC B1 ;  /* 0x0000000000017941 */ /* 0x000fea0003800000 */
.L_x_2551:
[----:B------:R-:W-:Y:S05]  /*2ad40*/  BRA `(.L_x_2553) ;  /* 0xfffffe1000787947 */ /* 0x000fea000383ffff */
.L_x_2326:
        /* <DEDUP_REMOVED lines=8> */
.L_x_2555:
[----:B------:R-:W-:Y:S05]  /*2add0*/  BSYNC B1 ;  /* 0x0000000000017941 */ /* 0x000fea0003800000 */
.L_x_2554:
[----:B------:R-:W-:Y:S05]  /*2ade0*/  BRA `(.L_x_2556) ;  /* 0xfffffe1000587947 */ /* 0x000fea000383ffff */
.L_x_2327:
[----:B------:R-:W-:Y:S01]  /*2adf0*/  BSSY B1, `(.L_x_2557) ;  /* 0x0000008000017945 */ /* 0x000fe20003800000 */
[----:B------:R-:W-:Y:S01]  /*2ae00*/  MOV R13, R4 ;  /* 0x00000004000d7202 */ /* 0x000fe20000000f00 */
[----:B------:R-:W-:Y:S01]  /*2ae10*/  IMAD.MOV.U32 R12, RZ, RZ, 0x1 ;  /* 0x00000001ff0c7424 */ /* 0x000fe200078e00ff */
[----:B------:R-:W-:Y:S01]  /*2ae20*/  MOV R15, 0xffffffff ;  /* 0xffffffff000f7802 */ /* 0x000fe20000000f00 */
[----:B------:R-:W-:-:S07]  /*2ae30*/  IMAD.MOV.U32 R11, RZ, RZ, 0x1c1f ;  /* 0x00001c1fff0b7424 */ /* 0x000fce00078e00ff */
[----:B------:R-:W-:Y:S05]  /*2ae40*/  WARPSYNC.COLLECTIVE R15, `(.L_x_2558) ;  /* 0x000000000f087348 */ /* 0x000fea0003c00000 */
[----:B------:R0:W1:Y:S02]  /*2ae50*/  SHFL.IDX P6, R14, R13, R12, R11 ;  /* 0x0000000c0d0e7389 */ /* 0x00006400000c000b */
[----:B01----:R-:W-:Y:S01]  /*2ae60*/  ENDCOLLECTIVE ;  /* 0x000000000000791b */ /* 0x003fe20003800000 */
.L_x_2558:
[----:B------:R-:W-:Y:S05]  /*2ae70*/  BSYNC B1 ;  /* 0x0000000000017941 */ /* 0x000fea0003800000 */
.L_x_2557:
[----:B------:R-:W-:Y:S05]  /*2ae80*/  BRA `(.L_x_2559) ;  /* 0xfffffe10003c7947 */ /* 0x000fea000383ffff */
.L_x_2328:
        /* <DEDUP_REMOVED lines=8> */
.L_x_2561:
[----:B------:R-:W-:Y:S05]  /*2af10*/  BSYNC B1 ;  /* 0x0000000000017941 */ /* 0x000fea0003800000 */
.L_x_2560:
[----:B------:R-:W-:Y:S05]  /*2af20*/  BRA `(.L_x_2562) ;  /* 0xfffffe1000207947 */ /* 0x000fea000383ffff */
.L_x_2329:
        /* <DEDUP_REMOVED lines=8> */
.L_x_2564:
[----:B------:R-:W-:Y:S05]  /*2afb0*/  BSYNC B1 ;  /* 0x0000000000017941 */ /* 0x000fea0003800000 */
.L_x_2563:
[----:B------:R-:W-:Y:S05]  /*2afc0*/  BRA `(.L_x_2565) ;  /* 0xfffffe1000047947 */ /* 0x000fea000383ffff */
.L_x_2331:
[----:B0-----:R0:W1:Y:S02]  /*2afd0*/  SYNCS.PHASECHK.TRANS64.TRYWAIT P2, [R18+URZ+0x36800], R3 ;  /* 0x03680003120075a7 */ /* 0x001064000804017f */
[----:B-1----:R-:W-:Y:S05]  /*2afe0*/  @!P2 NANOSLEEP.SYNCS 0x989680 ;  /* 0x009896800000a95d */ /* 0x002fea0003900000 */
[----:B------:R-:W1:Y:S02]  /*2aff0*/  @!P2 SYNCS.PHASECHK.TRANS64 P2, [R18+URZ+0x36800], R3 ;  /* 0x036800031200a5a7 */ /* 0x000e64000804007f */
[----:B-1----:R-:W-:Y:S05]  /*2b000*/  @!P2 BRA `(.L_x_2331) ;  /* 0xfffffffc00f0a947 */ /* 0x002fea000383ffff */
[----:B------:R-:W-:Y:S05]  /*2b010*/  BRA `(.L_x_2566) ;  /* 0xfffffe1000647947 */ /* 0x000fea000383ffff */
.L_x_2359:
        /* <DEDUP_REMOVED lines=8> */
.L_x_2568:
[----:B------:R-:W-:Y:S05]  /*2b0a0*/  BSYNC B1 ;  /* 0x0000000000017941 */ /* 0x000fea0003800000 */
.L_x_2567:
[----:B------:R-:W-:Y:S05]  /*2b0b0*/  BRA `(.L_x_2569) ;  /* 0xfffffe3c00e07947 */ /* 0x000fea000383ffff */
.L_x_2360:
        /* <DEDUP_REMOVED lines=8> */
.L_x_2571:
[----:B------:R-:W-:Y:S05]  /*2b140*/  BSYNC B1 ;  /* 0x0000000000017941 */ /* 0x000fea0003800000 */
.L_x_2570:
[----:B------:R-:W-:Y:S05]  /*2b150*/  BRA `(.L_x_2572) ;  /* 0xfffffe3c00c07947 */ /* 0x000fea000383ffff */
.L_x_2361:
        /* <DEDUP_REMOVED lines=8> */
.L_x_2574:
[----:B------:R-:W-:Y:S05]  /*2b1e0*/  BSYNC B1 ;  /* 0x0000000000017941 */ /* 0x000fea0003800000 */
.L_x_2573:
[----:B------:R-:W-:Y:S05]  /*2b1f0*/  BRA `(.L_x_2575) ;  /* 0xfffffe3c00a07947 */ /* 0x000fea000383ffff */
.L_x_2362:
        /* <DEDUP_REMOVED lines=8> */
.L_x_2577:
[----:B------:R-:W-:Y:S05]  /*2b280*/  BSYNC B1 ;  /* 0x0000000000017941 */ /* 0x000fea0003800000 */
.L_x_2576:
[----:B------:R-:W-:Y:S05]  /*2b290*/  BRA `(.L_x_2578) ;  /* 0xfffffe3c00807947 */ /* 0x000fea000383ffff */
.L_x_2363:
        /* <DEDUP_REMOVED lines=8> */
.L_x_2580:
[----:B------:R-:W-:Y:S05]  /*2b320*/  BSYNC B1 ;  /* 0x0000000000017941 */ /* 0x000fea0003800000 */
.L_x_2579:
[----:B------:R-:W-:Y:S05]  /*2b330*/  BRA `(.L_x_2581) ;  /* 0xfffffe3c00607947 */ /* 0x000fea000383ffff */
.L_x_2364:
        /* <DEDUP_REMOVED lines=8> */
.L_x_2583:
[----:B------:R-:W-:Y:S05]  /*2b3c0*/  BSYNC B1 ;  /* 0x0000000000017941 */ /* 0x000fea0003800000 */
.L_x_2582:
[----:B------:R-:W-:Y:S05]  /*2b3d0*/  BRA `(.L_x_2584) ;  /* 0xfffffe3c00447947 */ /* 0x000fea000383ffff */
.L_x_2365:
        /* <DEDUP_REMOVED lines=8> */
.L_x_2586:
[----:B------:R-:W-:Y:S05]  /*2b460*/  BSYNC B1 ;  /* 0x0000000000017941 */ /* 0x000fea0003800000 */
.L_x_2585:
[----:B------:R-:W-:Y:S05]  /*2b470*/  BRA `(.L_x_2587) ;  /* 0xfffffe3c00287947 */ /* 0x000fea000383ffff */
.L_x_2366:
        /* <DEDUP_REMOVED lines=8> */
.L_x_2589:
[----:B------:R-:W-:Y:S05]  /*2b500*/  BSYNC B1 ;  /* 0x0000000000017941 */ /* 0x000fea0003800000 */
.L_x_2588:
[----:B------:R-:W-:Y:S05]  /*2b510*/  BRA `(.L_x_2590) ;  /* 0xfffffe3c000c7947 */ /* 0x000fea000383ffff */
.L_x_2368:
[----:B0-----:R0:W1:Y:S02]  /*2b520*/  SYNCS.PHASECHK.TRANS64.TRYWAIT P2, [R18+URZ+0x36800], R9 ;  /* 0x03680009120075a7 */ /* 0x001064000804017f */
[----:B-1----:R-:W-:Y:S05]  /*2b530*/  @!P2 NANOSLEEP.SYNCS 0x989680 ;  /* 0x009896800000a95d */ /* 0x002fea0003900000 */
[----:B------:R-:W1:Y:S02]  /*2b540*/  @!P2 SYNCS.PHASECHK.TRANS64 P2, [R18+URZ+0x36800], R9 ;  /* 0x036800091200a5a7 */ /* 0x000e64000804007f */
[----:B-1----:R-:W-:Y:S05]  /*2b550*/  @!P2 BRA `(.L_x_2368) ;  /* 0xfffffffc00f0a947 */ /* 0x002fea000383ffff */
[----:B------:R-:W-:Y:S05]  /*2b560*/  BRA `(.L_x_2591) ;  /* 0xfffffe3c006c7947 */ /* 0x000fea000383ffff */
.L_x_2382:
[----:B-1----:R1:W2:Y:S02]  /*2b570*/  SYNCS.PHASECHK.TRANS64.TRYWAIT P2, [R6+URZ+0x36830], R3 ;  /* 0x03683003060075a7 */ /* 0x0022a4000804017f */
[----:B--2---:R-:W-:Y:S05]  /*2b580*/  @!P2 NANOSLEEP.SYNCS 0x989680 ;  /* 0x009896800000a95d */ /* 0x004fea0003900000 */
[----:B------:R-:W2:Y:S02]  /*2b590*/  @!P2 SYNCS.PHASECHK.TRANS64 P2, [R6+URZ+0x36830], R3 ;  /* 0x036830030600a5a7 */ /* 0x000ea4000804007f */
[----:B--2---:R-:W-:Y:S05]  /*2b5a0*/  @!P2 BRA `(.L_x_2382) ;  /* 0xfffffffc00f0a947 */ /* 0x004fea000383ffff */
[----:B------:R-:W-:Y:S05]  /*2b5b0*/  BRA `(.L_x_2381) ;  /* 0xfffffe6400347947 */ /* 0x000fea000383ffff */
.L_x_2389:
[----:B-1----:R1:W2:Y:S02]  /*2b5c0*/  SYNCS.PHASECHK.TRANS64.TRYWAIT P2, [R13+URZ+0x36830], R4 ;  /* 0x036830040d0075a7 */ /* 0x0022a4000804017f */
[----:B--2---:R-:W-:Y:S05]  /*2b5d0*/  @!P2 NANOSLEEP.SYNCS 0x989680 ;  /* 0x009896800000a95d */ /* 0x004fea0003900000 */
[----:B------:R-:W2:Y:S02]  /*2b5e0*/  @!P2 SYNCS.PHASECHK.TRANS64 P2, [R13+URZ+0x36830], R4 ;  /* 0x036830040d00a5a7 */ /* 0x000ea4000804007f */
[----:B--2---:R-:W-:Y:S05]  /*2b5f0*/  @!P2 BRA `(.L_x_2389) ;  /* 0xfffffffc00f0a947 */ /* 0x004fea000383ffff */
[----:B------:R-:W-:Y:S05]  /*2b600*/  BRA `(.L_x_2388) ;  /* 0xfffffeb800647947 */ /* 0x000fea000383ffff */
.L_x_2394:
[----:B-1----:R1:W2:Y:S02]  /*2b610*/  SYNCS.PHASECHK.TRANS64.TRYWAIT P2, [R11+URZ+0x36850], R0 ;  /* 0x036850000b0075a7 */ /* 0x0022a4000804017f */
[----:B--2---:R-:W-:Y:S05]  /*2b620*/  @!P2 NANOSLEEP.SYNCS 0x989680 ;  /* 0x009896800000a95d */ /* 0x004fea0003900000 */
[----:B------:R-:W2:Y:S02]  /*2b630*/  @!P2 SYNCS.PHASECHK.TRANS64 P2, [R11+URZ+0x36850], R0 ;  /* 0x036850000b00a5a7 */ /* 0x000ea4000804007f */
[----:B--2---:R-:W-:Y:S05]  /*2b640*/  @!P2 BRA `(.L_x_2394) ;  /* 0xfffffffc00f0a947 */ /* 0x004fea000383ffff */
[----:B------:R-:W-:Y:S05]  /*2b650*/  BRA `(.L_x_2393) ;  /* 0xfffffef000007947 */ /* 0x000fea000383ffff */
.L_x_2402:
[----:B-1----:R1:W2:Y:S02]  /*2b660*/  SYNCS.PHASECHK.TRANS64.TRYWAIT P2, [R4+URZ+0x36830], R5 ;  /* 0x03683005040075a7 */ /* 0x0022a4000804017f */
[----:B--2---:R-:W-:Y:S05]  /*2b670*/  @!P2 NANOSLEEP.SYNCS 0x989680 ;  /* 0x009896800000a95d */ /* 0x004fea0003900000 */
[----:B------:R-:W2:Y:S02]  /*2b680*/  @!P2 SYNCS.PHASECHK.TRANS64 P2, [R4+URZ+0x36830], R5 ;  /* 0x036830050400a5a7 */ /* 0x000ea4000804007f */
[----:B--2---:R-:W-:Y:S05]  /*2b690*/  @!P2 BRA `(.L_x_2402) ;  /* 0xfffffffc00f0a947 */ /* 0x004fea000383ffff */
[----:B------:R-:W-:Y:S05]  /*2b6a0*/  BRA `(.L_x_2401) ;  /* 0xffffff0c00987947 */ /* 0x000fea000383ffff */
.L_x_2407:
[----:B-1----:R1:W2:Y:S02]  /*2b6b0*/  SYNCS.PHASECHK.TRANS64.TRYWAIT P2, [R11+URZ+0x36850], R0 ;  /* 0x036850000b0075a7 */ /* 0x0022a4000804017f */
[----:B--2---:R-:W-:Y:S05]  /*2b6c0*/  @!P2 NANOSLEEP.SYNCS 0x989680 ;  /* 0x009896800000a95d */ /* 0x004fea0003900000 */
[----:B------:R-:W2:Y:S02]  /*2b6d0*/  @!P2 SYNCS.PHASECHK.TRANS64 P2, [R11+URZ+0x36850], R0 ;  /* 0x036850000b00a5a7 */ /* 0x000ea4000804007f */
[----:B--2---:R-:W-:Y:S05]  /*2b6e0*/  @!P2 BRA `(.L_x_2407) ;  /* 0xfffffffc00f0a947 */ /* 0x004fea000383ffff */
[----:B------:R-:W-:Y:S05]  /*2b6f0*/  BRA `(.L_x_2406) ;  /* 0xffffff4400347947 */ /* 0x000fea000383ffff */
.L_x_2413:
[----:B-1----:R1:W2:Y:S02]  /*2b700*/  SYNCS.PHASECHK.TRANS64.TRYWAIT P0, [R11+URZ+0x36850], R2 ;  /* 0x036850020b0075a7 */ /* 0x0022a4000800017f */
[----:B--2---:R-:W-:Y:S05]  /*2b710*/  @!P0 NANOSLEEP.SYNCS 0x989680 ;  /* 0x009896800000895d */ /* 0x004fea0003900000 */
[----:B------:R-:W2:Y:S02]  /*2b720*/  @!P0 SYNCS.PHASECHK.TRANS64 P0, [R11+URZ+0x36850], R2 ;  /* 0x036850020b0085a7 */ /* 0x000ea4000800007f */
[----:B--2---:R-:W-:Y:S05]  /*2b730*/  @!P0 BRA `(.L_x_2413) ;  /* 0xfffffffc00f08947 */ /* 0x004fea000383ffff */
[----:B------:R-:W-:Y:S05]  /*2b740*/  BRA `(.L_x_2412) ;  /* 0xffffff6000307947 */ /* 0x000fea000383ffff */
.L_x_2447:
[----:B------:R-:W0:Y:S01]  /*2b750*/  S2R R6, SR_TID.X ;  /* 0x0000000000067919 */ /* 0x000e220000002100 */
[----:B------:R-:W-:Y:S01]  /*2b760*/  BSSY B1, `(.L_x_2592) ;  /* 0x000000a000017945 */ /* 0x000fe20003800000 */
[----:B------:R-:W-:Y:S01]  /*2b770*/  MOV R12, RZ ;  /* 0x000000ff000c7202 */ /* 0x000fe20000000f00 */
        /* <DEDUP_REMOVED lines=8> */
.L_x_2593:
[----:B------:R-:W-:Y:S05]  /*2b800*/  BSYNC B1 ;  /* 0x0000000000017941 */ /* 0x000fea0003800000 */
.L_x_2592:
[----:B------:R-:W-:Y:S05]  /*2b810*/  BRA `(.L_x_2594) ;  /* 0xffffffa000cc7947 */ /* 0x000fea000383ffff */
.L_x_2448:
[----:B------:R-:W-:Y:S01]  /*2b820*/  BSSY B1, `(.L_x_2595) ;  /* 0x0000006000017945 */ /* 0x000fe20003800000 */
[----:B------:R-:W-:-:S07]  /*2b830*/  MOV R15, 0xffffffff ;  /* 0xffffffff000f7802 */ /* 0x000fce0000000f00 */
[----:B------:R-:W-:Y:S05]  /*2b840*/  WARPSYNC.COLLECTIVE R15, `(.L_x_2596) ;  /* 0x000000000f0c7348 */ /* 0x000fea0003c00000 */
[----:B------:R-:W-:Y:S02]  /*2b850*/  ELECT P6, UR62, PT ;  /* 0x00000000003e782f */ /* 0x000fe400038c0000 */
[----:B------:R-:W-:Y:S01]  /*2b860*/  MOV R14, UR62 ;  /* 0x0000003e000e7c02 */ /* 0x000fe20008000f00 */
[----:B------:R-:W-:Y:S10]  /*2b870*/  ENDCOLLECTIVE ;  /* 0x000000000000791b */ /* 0x000ff40003800000 */
.L_x_2596:
[----:B------:R-:W-:Y:S05]  /*2b880*/  BSYNC B1 ;  /* 0x0000000000017941 */ /* 0x000fea0003800000 */
.L_x_2595:
[----:B------:R-:W-:Y:S05]  /*2b890*/  BRA `(.L_x_2597) ;  /* 0xffffffa000b87947 */ /* 0x000fea000383ffff */
.L_x_2450:
[----:B0-----:R0:W1:Y:S02]  /*2b8a0*/  SYNCS.PHASECHK.TRANS64.TRYWAIT P0, [R9+URZ+0x36820], R5 ;  /* 0x03682005090075a7 */ /* 0x001064000800017f */
[----:B-1----:R-:W-:Y:S05]  /*2b8b0*/  @!P0 NANOSLEEP.SYNCS 0x989680 ;  /* 0x009896800000895d */ /* 0x002fea0003900000 */
[----:B------:R-:W1:Y:S02]  /*2b8c0*/  @!P0 SYNCS.PHASECHK.TRANS64 P0, [R9+URZ+0x36820], R5 ;  /* 0x03682005090085a7 */ /* 0x000e64000800007f */
[----:B-1----:R-:W-:Y:S05]  /*2b8d0*/  @!P0 BRA `(.L_x_2450) ;  /* 0xfffffffc00f08947 */ /* 0x002fea000383ffff */
[----:B------:R-:W-:Y:S05]  /*2b8e0*/  BRA `(.L_x_2598) ;  /* 0xffffffa000d47947 */ /* 0x000fea000383ffff */
.L_x_2453:
[----:B0-----:R0:W1:Y:S02]  /*2b8f0*/  SYNCS.PHASECHK.TRANS64.TRYWAIT P0, [R5+URZ+0x368a0], R8 ;  /* 0x0368a008050075a7 */ /* 0x001064000800017f */
[----:B-1----:R-:W-:Y:S05]  /*2b900*/  @!P0 NANOSLEEP.SYNCS 0x989680 ;  /* 0x009896800000895d */ /* 0x002fea0003900000 */
[----:B------:R-:W1:Y:S02]  /*2b910*/  @!P0 SYNCS.PHASECHK.TRANS64 P0, [R5+URZ+0x368a0], R8 ;  /* 0x0368a008050085a7 */ /* 0x000e64000800007f */
[----:B-1----:R-:W-:Y:S05]  /*2b920*/  @!P0 BRA `(.L_x_2453) ;  /* 0xfffffffc00f08947 */ /* 0x002fea000383ffff */
[----:B------:R-:W-:Y:S05]  /*2b930*/  BRA `(.L_x_2599) ;  /* 0xffffffa000e47947 */ /* 0x000fea000383ffff */
.L_x_2455:
[----:B-1----:R1:W2:Y:S02]  /*2b940*/  SYNCS.PHASECHK.TRANS64.TRYWAIT P0, [R5+URZ+0x368c0], R8 ;  /* 0x0368c008050075a7 */ /* 0x0022a4000800017f */
[----:B--2---:R-:W-:Y:S05]  /*2b950*/  @!P0 NANOSLEEP.SYNCS 0x989680 ;  /* 0x009896800000895d */ /* 0x004fea0003900000 */
[----:B------:R-:W2:Y:S02]  /*2b960*/  @!P0 SYNCS.PHASECHK.TRANS64 P0, [R5+URZ+0x368c0], R8 ;  /* 0x0368c008050085a7 */ /* 0x000ea4000800007f */
[----:B--2---:R-:W-:Y:S05]  /*2b970*/  @!P0 BRA `(.L_x_2455) ;  /* 0xfffffffc00f08947 */ /* 0x004fea000383ffff */
[----:B------:R-:W-:Y:S05]  /*2b980*/  BRA `(.L_x_2600) ;  /* 0xffffffa400707947 */ /* 0x000fea000383ffff */
.L_x_2459:
[----:B0-----:R0:W1:Y:S02]  /*2b990*/  SYNCS.PHASECHK.TRANS64.TRYWAIT P0, [R6+URZ+0x368a0], R7 ;  /* 0x0368a007060075a7 */ /* 0x001064000800017f */
[----:B-1----:R-:W-:Y:S05]  /*2b9a0*/  @!P0 NANOSLEEP.SYNCS 0x989680 ;  /* 0x009896800000895d */ /* 0x002fea0003900000 */
[----:B------:R-:W1:Y:S02]  /*2b9b0*/  @!P0 SYNCS.PHASECHK.TRANS64 P0, [R6+URZ+0x368a0], R7 ;  /* 0x0368a007060085a7 */ /* 0x000e64000800007f */
[----:B-1----:R-:W-:Y:S05]  /*2b9c0*/  @!P0 BRA `(.L_x_2459) ;  /* 0xfffffffc00f08947 */ /* 0x002fea000383ffff */
[----:B------:R-:W-:Y:S05]  /*2b9d0*/  BRA `(.L_x_2601) ;  /* 0xffffffa800447947 */ /* 0x000fea000383ffff */
.L_x_2461:
[----:B-1----:R1:W2:Y:S02]  /*2b9e0*/  SYNCS.PHASECHK.TRANS64.TRYWAIT P1, [R6+URZ+0x368c0], R7 ;  /* 0x0368c007060075a7 */ /* 0x0022a4000802017f */
[----:B--2---:R-:W-:Y:S05]  /*2b9f0*/  @!P1 NANOSLEEP.SYNCS 0x989680 ;  /* 0x009896800000995d */ /* 0x004fea0003900000 */
[----:B------:R-:W2:Y:S02]  /*2ba00*/  @!P1 SYNCS.PHASECHK.TRANS64 P1, [R6+URZ+0x368c0], R7 ;  /* 0x0368c007060095a7 */ /* 0x000ea4000802007f */
[----:B--2---:R-:W-:Y:S05]  /*2ba10*/  @!P1 BRA `(.L_x_2461) ;  /* 0xfffffffc00f09947 */ /* 0x004fea000383ffff */
[----:B------:R-:W-:Y:S05]  /*2ba20*/  BRA `(.L_x_2602) ;  /* 0xffffffa800c87947 */ /* 0x000fea000383ffff */
.L_x_2473:
[----:B------:R-:W0:Y:S01]  /*2ba30*/  S2R R7, SR_TID.X ;  /* 0x0000000000077919 */ /* 0x000e220000002100 */
[----:B------:R-:W-:Y:S01]  /*2ba40*/  BSSY B0, `(.L_x_2603) ;  /* 0x000000a000007945 */ /* 0x000fe20003800000 */
[----:B------:R-:W-:Y:S01]  /*2ba50*/  IMAD.MOV.U32 R12, RZ, RZ, RZ ;  /* 0x000000ffff0c7224 */ /* 0x000fe200078e00ff */
[----:B------:R-:W-:Y:S01]  /*2ba60*/  MOV R11, 0x1f ;  /* 0x0000001f000b7802 */ /* 0x000fe20000000f00 */
[----:B------:R-:W-:Y:S01]  /*2ba70*/  IMAD.MOV.U32 R15, RZ, RZ, -0x1 ;  /* 0xffffffffff0f7424 */ /* 0x000fe200078e00ff */
[----:B0-----:R-:W-:-:S04]  /*2ba80*/  SHF.R.U32.HI R7, RZ, 0x5, R7 ;  /* 0x00000005ff077819 */ /* 0x001fc80000011607 */
[----:B------:R-:W-:-:S05]  /*2ba90*/  LOP3.LUT R7, R7, 0x3, RZ, 0xc0, !PT ;  /* 0x0000000307077812 */ /* 0x000fca00078ec0ff */
[----:B------:R-:W-:-:S07]  /*2baa0*/  IMAD.MOV.U32 R13, RZ, RZ, R7 ;  /* 0x000000ffff0d7224 */ /* 0x000fce00078e0007 */
[----:B------:R-:W-:Y:S05]  /*2bab0*/  WARPSYNC.COLLECTIVE R15, `(.L_x_2604) ;  /* 0x000000000f087348 */ /* 0x000fea0003c00000 */
[----:B------:R0:W1:Y:S02]  /*2bac0*/  SHFL.IDX P6, R14, R13, R12, R11 ;  /* 0x0000000c0d0e7389 */ /* 0x00006400000c000b */
[----:B01----:R-:W-:Y:S01]  /*2bad0*/  ENDCOLLECTIVE ;  /* 0x000000000000791b */ /* 0x003fe20003800000 */
.L_x_2604:
[----:B------:R-:W-:Y:S05]  /*2bae0*/  BSYNC B0 ;  /* 0x0000000000007941 */ /* 0x000fea0003800000 */
.L_x_2603:
[----:B------:R-:W-:Y:S05]  /*2baf0*/  BRA `(.L_x_2605) ;  /* 0xffffffb400d87947 */ /* 0x000fea000383ffff */
.L_x_2474:
[----:B------:R-:W-:Y:S01]  /*2bb00*/  BSSY B0, `(.L_x_2606) ;  /* 0x0000006000007945 */ /* 0x000fe20003800000 */
[----:B------:R-:W-:-:S07]  /*2bb10*/  IMAD.MOV.U32 R15, RZ, RZ, -0x1 ;  /* 0xffffffffff0f7424 */ /* 0x000fce00078e00ff */
[----:B------:R-:W-:Y:S05]  /*2bb20*/  WARPSYNC.COLLECTIVE R15, `(.L_x_2607) ;  /* 0x000000000f0c7348 */ /* 0x000fea0003c00000 */
[----:B------:R-:W-:Y:S02]  /*2bb30*/  ELECT P6, UR62, PT ;  /* 0x00000000003e782f */ /* 0x000fe400038c0000 */
[----:B------:R-:W-:Y:S01]  /*2bb40*/  MOV R14, UR62 ;  /* 0x0000003e000e7c02 */ /* 0x000fe20008000f00 */
[----:B------:R-:W-:Y:S10]  /*2bb50*/  ENDCOLLECTIVE ;  /* 0x000000000000791b */ /* 0x000ff40003800000 */
.L_x_2607:
[----:B------:R-:W-:Y:S05]  /*2bb60*/  BSYNC B0 ;  /* 0x0000000000007941 */ /* 0x000fea0003800000 */
.L_x_2606:
[----:B------:R-:W-:Y:S05]  /*2bb70*/  BRA `(.L_x_2608) ;  /* 0xffffffb400c87947 */ /* 0x000fea000383ffff */
.L_x_2477:
[----:B0-----:R0:W1:Y:S02]  /*2bb80*/  SYNCS.PHASECHK.TRANS64.TRYWAIT P0, [R7+URZ+0x36840], R10 ;  /* 0x0368400a070075a7 */ /* 0x001064000800017f */
[----:B-1----:R-:W-:Y:S05]  /*2bb90*/  @!P0 NANOSLEEP.SYNCS 0x989680 ;  /* 0x009896800000895d */ /* 0x002fea0003900000 */
[----:B------:R-:W1:Y:S02]  /*2bba0*/  @!P0 SYNCS.PHASECHK.TRANS64 P0, [R7+URZ+0x36840], R10 ;  /* 0x0368400a070085a7 */ /* 0x000e64000800007f */
[----:B-1----:R-:W-:Y:S05]  /*2bbb0*/  @!P0 BRA `(.L_x_2477) ;  /* 0xfffffffc00f08947 */ /* 0x002fea000383ffff */
[----:B------:R-:W-:Y:S05]  /*2bbc0*/  BRA `(.L_x_2609) ;  /* 0xffffffb8002c7947 */ /* 0x000fea000383ffff */
.L_x_2480:
        /* <DEDUP_REMOVED lines=8> */
.L_x_2488:
[----:B0-----:R0:W1:Y:S02]  /*2bc50*/  SYNCS.PHASECHK.TRANS64.TRYWAIT P0, [R7+URZ+0x36840], R8 ;  /* 0x03684008070075a7 */ /* 0x001064000800017f */
[----:B-1----:R-:W-:Y:S05]  /*2bc60*/  @!P0 NANOSLEEP.SYNCS 0x989680 ;  /* 0x009896800000895d */ /* 0x002fea0003900000 */
[----:B------:R-:W1:Y:S02]  /*2bc70*/  @!P0 SYNCS.PHASECHK.TRANS64 P0, [R7+URZ+0x36840], R8 ;  /* 0x03684008070085a7 */ /* 0x000e64000800007f */
[----:B-1----:R-:W-:Y:S05]  /*2bc80*/  @!P0 BRA `(.L_x_2488) ;  /* 0xfffffffc00f08947 */ /* 0x002fea000383ffff */
[----:B------:R-:W-:Y:S05]  /*2bc90*/  BRA `(.L_x_2611) ;  /* 0xffffffc000287947 */ /* 0x000fea000383ffff */
.L_x_2490:
[----:B0-----:R0:W1:Y:S02]  /*2bca0*/  SYNCS.PHASECHK.TRANS64.TRYWAIT P0, [R8+URZ+0x60], R7 ;  /* 0x00006007080075a7 */ /* 0x001064000800017f */
[----:B-1----:R-:W-:Y:S05]  /*2bcb0*/  @!P0 NANOSLEEP.SYNCS 0x989680 ;  /* 0x009896800000895d */ /* 0x002fea0003900000 */
[----:B------:R-:W1:Y:S02]  /*2bcc0*/  @!P0 SYNCS.PHASECHK.TRANS64 P0, [R8+URZ+0x60], R7 ;  /* 0x00006007080085a7 */ /* 0x000e64000800007f */
[----:B-1----:R-:W-:Y:S05]  /*2bcd0*/  @!P0 BRA `(.L_x_2490) ;  /* 0xfffffffc00f08947 */ /* 0x002fea000383ffff */
[----:B------:R-:W-:Y:S05]  /*2bce0*/  BRA `(.L_x_2612) ;  /* 0xffffffc000d47947 */ /* 0x000fea000383ffff */
.L_x_2495:
[----:B-1----:R1:W2:Y:S02]  /*2bcf0*/  SYNCS.PHASECHK.TRANS64.TRYWAIT P0, [R2+URZ+0x36840], R3 ;  /* 0x03684003020075a7 */ /* 0x0022a4000800017f */
[----:B--2---:R-:W-:Y:S05]  /*2bd00*/  @!P0 NANOSLEEP.SYNCS 0x989680 ;  /* 0x009896800000895d */ /* 0x004fea0003900000 */
[----:B------:R-:W2:Y:S02]  /*2bd10*/  @!P0 SYNCS.PHASECHK.TRANS64 P0, [R2+URZ+0x36840], R3 ;  /* 0x03684003020085a7 */ /* 0x000ea4000800007f */
[----:B--2---:R-:W-:Y:S05]  /*2bd20*/  @!P0 BRA `(.L_x_2495) ;  /* 0xfffffffc00f08947 */ /* 0x004fea000383ffff */
[----:B------:R-:W-:Y:S05]  /*2bd30*/  BRA `(.L_x_2613) ;  /* 0xffffffc800447947 */ /* 0x000fea000383ffff */
.L_x_2497:
[----:B0-----:R0:W1:Y:S02]  /*2bd40*/  SYNCS.PHASECHK.TRANS64.TRYWAIT P1, [R3+URZ+0x60], R2 ;  /* 0x00006002030075a7 */ /* 0x001064000802017f */
[----:B-1----:R-:W-:Y:S05]  /*2bd50*/  @!P1 NANOSLEEP.SYNCS 0x989680 ;  /* 0x009896800000995d */ /* 0x002fea0003900000 */
[----:B------:R-:W1:Y:S02]  /*2bd60*/  @!P1 SYNCS.PHASECHK.TRANS64 P1, [R3+URZ+0x60], R2 ;  /* 0x00006002030095a7 */ /* 0x000e64000802007f */
[----:B-1----:R-:W-:Y:S05]  /*2bd70*/  @!P1 BRA `(.L_x_2497) ;  /* 0xfffffffc00f09947 */ /* 0x002fea000383ffff */
[----:B------:R-:W-:Y:S05]  /*2bd80*/  BRA `(.L_x_2614) ;  /* 0xffffffc800f07947 */ /* 0x000fea000383ffff */
.L_x_2502:
[----:B--2---:R2:W3:Y:S02]  /*2bd90*/  SYNCS.PHASECHK.TRANS64.TRYWAIT P0, [R2+URZ+0x36840], R3 ;  /* 0x03684003020075a7 */ /* 0x0044e4000800017f */
[----:B---3--:R-:W-:Y:S05]  /*2bda0*/  @!P0 NANOSLEEP.SYNCS 0x989680 ;  /* 0x009896800000895d */ /* 0x008fea0003900000 */
[----:B------:R-:W3:Y:S02]  /*2bdb0*/  @!P0 SYNCS.PHASECHK.TRANS64 P0, [R2+URZ+0x36840], R3 ;  /* 0x03684003020085a7 */ /* 0x000ee4000800007f */
[----:B---3--:R-:W-:Y:S05]  /*2bdc0*/  @!P0 BRA `(.L_x_2502) ;  /* 0xfffffffc00f08947 */ /* 0x008fea000383ffff */
[----:B------:R-:W-:Y:S05]  /*2bdd0*/  BRA `(.L_x_2615) ;  /* 0xffffffd000247947 */ /* 0x000fea000383ffff */
.L_x_2504:
[----:B0-----:R0:W1:Y:S02]  /*2bde0*/  SYNCS.PHASECHK.TRANS64.TRYWAIT P1, [R2+URZ+0x60], R9 ;  /* 0x00006009020075a7 */ /* 0x001064000802017f */
[----:B-1----:R-:W-:Y:S05]  /*2bdf0*/  @!P1 NANOSLEEP.SYNCS 0x989680 ;  /* 0x009896800000995d */ /* 0x002fea0003900000 */
[----:B------:R-:W1:Y:S02]  /*2be00*/  @!P1 SYNCS.PHASECHK.TRANS64 P1, [R2+URZ+0x60], R9 ;  /* 0x00006009020095a7 */ /* 0x000e64000802007f */
[----:B-1----:R-:W-:Y:S05]  /*2be10*/  @!P1 BRA `(.L_x_2504) ;  /* 0xfffffffc00f09947 */ /* 0x002fea000383ffff */
[----:B------:R-:W-:Y:S05]  /*2be20*/  BRA `(.L_x_2616) ;  /* 0xffffffd000d47947 */ /* 0x000fea000383ffff */
.L_x_2511:
[----:B-1----:R1:W2:Y:S02]  /*2be30*/  SYNCS.PHASECHK.TRANS64.TRYWAIT P0, [R3+URZ+0x36860], R0 ;  /* 0x03686000030075a7 */ /* 0x0022a4000800017f */
[----:B--2---:R-:W-:Y:S05]  /*2be40*/  @!P0 NANOSLEEP.SYNCS 0x989680 ;  /* 0x009896800000895d */ /* 0x004fea0003900000 */
[----:B------:R-:W2:Y:S02]  /*2be50*/  @!P0 SYNCS.PHASECHK.TRANS64 P0, [R3+URZ+0x36860], R0 ;  /* 0x03686000030085a7 */ /* 0x000ea4000800007f */
[----:B--2---:R-:W-:Y:S05]  /*2be60*/  @!P0 BRA `(.L_x_2511) ;  /* 0xfffffffc00f08947 */ /* 0x004fea000383ffff */
[----:B------:R-:W-:Y:S05]  /*2be70*/  BRA `(.L_x_2617) ;  /* 0xffffffd400ec7947 */ /* 0x000fea000383ffff */
.L_x_2513:
[----:B------:R-:W-:Y:S01]  /*2be80*/  BSSY B0, `(.L_x_2618) ;  /* 0x0000008000007945 */ /* 0x000fe20003800000 */
[----:B------:R-:W-:Y:S01]  /*2be90*/  MOV R13, R16 ;  /* 0x00000010000d7202 */ /* 0x000fe20000000f00 */
[----:B------:R-:W-:Y:S01]  /*2bea0*/  IMAD.MOV.U32 R12, RZ, RZ, RZ ;  /* 0x000000ffff0c7224 */ /* 0x000fe200078e00ff */
[----:B0-----:R-:W-:Y:S01]  /*2beb0*/  MOV R15, 0xffffffff ;  /* 0xffffffff000f7802 */ /* 0x001fe20000000f00 */
[----:B------:R-:W-:-:S07]  /*2bec0*/  IMAD.MOV.U32 R11, RZ, RZ, 0x1f ;  /* 0x0000001fff0b7424 */ /* 0x000fce00078e00ff */
[----:B-1----:R-:W-:Y:S05]  /*2bed0*/  WARPSYNC.COLLECTIVE R15, `(.L_x_2619) ;  /* 0x000000000f087348 */ /* 0x002fea0003c00000 */
[----:B------:R0:W2:Y:S02]  /*2bee0*/  SHFL.IDX P6, R14, R13, R12, R11 ;  /* 0x0000000c0d0e7389 */ /* 0x0000a400000c000b */
[----:B012---:R-:W-:Y:S01]  /*2bef0*/  ENDCOLLECTIVE ;  /* 0x000000000000791b */ /* 0x007fe20003800000 */
.L_x_2619:
[----:B------:R-:W-:Y:S05]  /*2bf00*/  BSYNC B0 ;  /* 0x0000000000007941 */ /* 0x000fea0003800000 */
.L_x_2618:
[----:B------:R-:W-:Y:S01]  /*2bf10*/  IMAD.MOV.U32 R13, RZ, RZ, R16 ;  /* 0x000000ffff0d7224 */ /* 0x000fe200078e0010 */
[----:B------:R-:W-:Y:S01]  /*2bf20*/  MOV R12, 0x1 ;  /* 0x00000001000c7802 */ /* 0x000fe20000000f00 */
[----:B------:R-:W-:Y:S02]  /*2bf30*/  IMAD.MOV.U32 R11, RZ, RZ, 0x1f ;  /* 0x0000001fff0b7424 */ /* 0x000fe400078e00ff */
[----:B------:R-:W-:Y:S02]  /*2bf40*/  IMAD.MOV.U32 R15, RZ, RZ, -0x1 ;  /* 0xffffffffff0f7424 */ /* 0x000fe400078e00ff */
[----:B------:R-:W-:-:S07]  /*2bf50*/  IMAD.MOV.U32 R4, RZ, RZ, R14 ;  /* 0x000000ffff047224 */ /* 0x000fce00078e000e */
[----:B------:R-:W-:Y:S05]  /*2bf60*/  WARPSYNC.COLLECTIVE R15, `(.L_x_2620) ;  /* 0x000000000f087348 */ /* 0x000fea0003c00000 */
[----:B------:R0:W1:Y:S02]  /*2bf70*/  SHFL.IDX P6, R14, R13, R12, R11 ;  /* 0x0000000c0d0e7389 */ /* 0x00006400000c000b */
[----:B01----:R-:W-:Y:S01]  /*2bf80*/  ENDCOLLECTIVE ;  /* 0x000000000000791b */ /* 0x003fe20003800000 */
.L_x_2620:
[----:B------:R-:W-:Y:S01]  /*2bf90*/  MOV R16, R14 ;  /* 0x0000000e00107202 */ /* 0x000fe20000000f00 */
[----:B------:R-:W-:Y:S06]  /*2bfa0*/  BRA `(.L_x_2621) ;  /* 0xffffffd8008c7947 */ /* 0x000fec000383ffff */
.L_x_2516:
[----:B------:R-:W-:Y:S01]  /*2bfb0*/  BSSY B0, `(.L_x_2622) ;  /* 0x0000008000007945 */ /* 0x000fe20003800000 */
[----:B-----5:R-:W-:Y:S01]  /*2bfc0*/  IMAD.MOV.U32 R13, RZ, RZ, R17 ;  /* 0x000000ffff0d7224 */ /* 0x020fe200078e0011 */
[----:B------:R-:W-:Y:S01]  /*2bfd0*/  MOV R11, RZ ;  /* 0x000000ff000b7202 */ /* 0x000fe20000000f00 */
[----:B------:R-:W-:Y:S02]  /*2bfe0*/  IMAD.MOV.U32 R12, RZ, RZ, 0x1 ;  /* 0x00000001ff0c7424 */ /* 0x000fe400078e00ff */
[----:B------:R-:W-:-:S07]  /*2bff0*/  IMAD.MOV.U32 R15, RZ, RZ, -0x1 ;  /* 0xffffffffff0f7424 */ /* 0x000fce00078e00ff */
[----:B0-234-:R-:W-:Y:S05]  /*2c000*/  WARPSYNC.COLLECTIVE R15, `(.L_x_2623) ;  /* 0x000000000f087348 */ /* 0x01dfea0003c00000 */
[----:B------:R1:W0:Y:S02]  /*2c010*/  SHFL.UP P6, R14, R13, R12, R11 ;  /* 0x0400000c0d0e7389 */ /* 0x00022400000c000b */
[----:B01234-:R-:W-:Y:S01]  /*2c020*/  ENDCOLLECTIVE ;  /* 0x000000000000791b */ /* 0x01ffe20003800000 */
.L_x_2623:
[----:B------:R-:W-:Y:S05]  /*2c030*/  BSYNC B0 ;  /* 0x0000000000007941 */ /* 0x000fea0003800000 */
.L_x_2622:
[C---:B------:R-:W-:Y:S01]  /*2c040*/  ISETP.NE.AND P0, PT, R7.reuse, RZ, PT ;  /* 0x000000ff0700720c */ /* 0x040fe20003f05270 */
        /* <DEDUP_REMOVED lines=9> */
.L_x_2624:
        /* <DEDUP_REMOVED lines=8> */
.L_x_2625:
        /* <DEDUP_REMOVED lines=8> */
.L_x_2626:
        /* <DEDUP_REMOVED lines=8> */
.L_x_2627:
[----:B------:R-:W-:Y:S01]  /*2c260*/  IMAD.MOV.U32 R12, RZ, RZ, 0x1f ;  /* 0x0000001fff0c7424 */ /* 0x000fe200078e00ff */
[----:B------:R-:W-:Y:S02]  /*2c270*/  MOV R11, 0x1f ;  /* 0x0000001f000b7802 */ /* 0x000fe40000000f00 */
[----:B------:R-:W-:-:S04]  /*2c280*/  SEL R3, R14, RZ, P0 ;  /* 0x000000ff0e037207 */ /* 0x000fc80000000000 */
[----:B------:R-:W-:-:S05]  /*2c290*/  IADD3 R2, R6, R3, RZ ;  /* 0x0000000306027210 */ /* 0x000fca0007ffe0ff */
[----:B------:R-:W-:-:S07]  /*2c2a0*/  IMAD.MOV.U32 R13, RZ, RZ, R2 ;  /* 0x000000ffff0d7224 */ /* 0x000fce00078e0002 */
[----:B------:R-:W-:Y:S05]  /*2c2b0*/  WARPSYNC.COLLECTIVE R15, `(.L_x_2628) ;  /* 0x000000000f087348 */ /* 0x000fea0003c00000 */
[----:B------:R0:W1:Y:S02]  /*2c2c0*/  SHFL.IDX P6, R14, R13, R12, R11 ;  /* 0x0000000c0d0e7389 */ /* 0x00006400000c000b */
[----:B01----:R-:W-:Y:S01]  /*2c2d0*/  ENDCOLLECTIVE ;  /* 0x000000000000791b */ /* 0x003fe20003800000 */
.L_x_2628:
[----:B------:R-:W-:Y:S05]  /*2c2e0*/  BRA `(.L_x_2629) ;  /* 0xffffffd800507947 */ /* 0x000fea000383ffff */
.L_x_2521:
[----:B------:R-:W-:Y:S01]  /*2c2f0*/  BSSY B0, `(.L_x_2630) ;  /* 0x0000008000007945 */ /* 0x000fe20003800000 */
[----:B-----5:R-:W-:Y:S01]  /*2c300*/  IMAD.MOV.U32 R13, RZ, RZ, R17 ;  /* 0x000000ffff0d7224 */ /* 0x020fe200078e0011 */
[----:B------:R-:W-:Y:S01]  /*2c310*/  MOV R11, RZ ;  /* 0x000000ff000b7202 */ /* 0x000fe20000000f00 */
[----:B------:R-:W-:Y:S02]  /*2c320*/  IMAD.MOV.U32 R12, RZ, RZ, 0x1 ;  /* 0x00000001ff0c7424 */ /* 0x000fe400078e00ff */
[----:B------:R-:W-:-:S07]  /*2c330*/  IMAD.MOV.U32 R15, RZ, RZ, -0x1 ;  /* 0xffffffffff0f7424 */ /* 0x000fce00078e00ff */
[----:B01----:R-:W-:Y:S05]  /*2c340*/  WARPSYNC.COLLECTIVE R15, `(.L_x_2631) ;  /* 0x000000000f087348 */ /* 0x003fea0003c00000 */
[----:B------:R2:W3:Y:S02]  /*2c350*/  SHFL.UP P6, R14, R13, R12, R11 ;  /* 0x0400000c0d0e7389 */ /* 0x0004e400000c000b */
[----:B0123--:R-:W-:Y:S01]  /*2c360*/  ENDCOLLECTIVE ;  /* 0x000000000000791b */ /* 0x00ffe20003800000 */
.L_x_2631:
[----:B------:R-:W-:Y:S05]  /*2c370*/  BSYNC B0 ;  /* 0x0000000000007941 */ /* 0x000fea0003800000 */
.L_x_2630:
        /* <DEDUP_REMOVED lines=10> */
.L_x_2632:
        /* <DEDUP_REMOVED lines=8> */
.L_x_2633:
        /* <DEDUP_REMOVED lines=8> */
.L_x_2634:
        /* <DEDUP_REMOVED lines=8> */
.L_x_2635:
        /* <DEDUP_REMOVED lines=8> */
.L_x_2636:
[----:B------:R-:W-:Y:S05]  /*2c620*/  BRA `(.L_x_2637) ;  /* 0xffffffd800347947 */ /* 0x000fea000383ffff */
.L_x_2523:
[----:B------:R-:W-:Y:S01]  /*2c630*/  BSSY B0, `(.L_x_2638) ;  /* 0x0000006000007945 */ /* 0x000fe20003800000 */
[----:B------:R-:W-:Y:S01]  /*2c640*/  PLOP3.LUT P6, PT, P6, PT, PT, 0x8, 0x0 ;  /* 0x000000000000781c */ /* 0x000fe200037ce170 */
[----:B------:R-:W-:-:S12]  /*2c650*/  IMAD.MOV.U32 R15, RZ, RZ, -0x1 ;  /* 0xffffffffff0f7424 */ /* 0x000fd800078e00ff */
[----:B0-----:R-:W-:Y:S05]  /*2c660*/  WARPSYNC.COLLECTIVE R15, `(.L_x_2639) ;  /* 0x000000000f087348 */ /* 0x001fea0003c00000 */
[----:B------:R-:W-:Y:S01]  /*2c670*/  VOTE.ANY R14, PT, P6 ;  /* 0x00000000000e7806 */ /* 0x000fe200030e0100 */
[----:B0-----:R-:W-:Y:S06]  /*2c680*/  ENDCOLLECTIVE ;  /* 0x000000000000791b */ /* 0x001fec0003800000 */
.L_x_2639:
[----:B------:R-:W-:Y:S05]  /*2c690*/  BSYNC B0 ;  /* 0x0000000000007941 */ /* 0x000fea0003800000 */
.L_x_2638:
[----:B------:R-:W-:Y:S01]  /*2c6a0*/  IMAD.MOV.U32 R3, RZ, RZ, R14 ;  /* 0x000000ffff037224 */ /* 0x000fe200078e000e */
[----:B------:R-:W-:Y:S01]  /*2c6b0*/  MOV R13, R17 ;  /* 0x00000011000d7202 */ /* 0x000fe20000000f00 */
[----:B------:R-:W-:Y:S01]  /*2c6c0*/  IMAD.MOV.U32 R11, RZ, RZ, 0x1f ;  /* 0x0000001fff0b7424 */ /* 0x000fe200078e00ff */
[----:B------:R-:W-:Y:S01]  /*2c6d0*/  MOV R15, 0xffffffff ;  /* 0xffffffff000f7802 */ /* 0x000fe20000000f00 */
[----:B------:R-:W0:Y:S02]  /*2c6e0*/  POPC R6, R3 ;  /* 0x0000000300067309 */ /* 0x000e240000000000 */
[----:B0-----:R-:W-:-:S07]  /*2c6f0*/  IMAD.MOV.U32 R12, RZ, RZ, R6 ;  /* 0x000000ffff0c7224 */ /* 0x001fce00078e0006 */
[----:B------:R-:W-:Y:S05]  /*2c700*/  WARPSYNC.COLLECTIVE R15, `(.L_x_2640) ;  /* 0x000000000f087348 */ /* 0x000fea0003c00000 */
[----:B------:R0:W1:Y:S02]  /*2c710*/  SHFL.IDX P6, R14, R13, R12, R11 ;  /* 0x0000000c0d0e7389 */ /* 0x00006400000c000b */
[----:B01----:R-:W-:Y:S01]  /*2c720*/  ENDCOLLECTIVE ;  /* 0x000000000000791b */ /* 0x003fe20003800000 */
.L_x_2640:
[----:B------:R-:W-:Y:S01]  /*2c730*/  IMAD.MOV.U32 R17, RZ, RZ, R14 ;  /* 0x000000ffff117224 */ /* 0x000fe200078e000e */
[----:B------:R-:W-:Y:S06]  /*2c740*/  BRA `(.L_x_2641) ;  /* 0xffffffd800247947 */ /* 0x000fec000383ffff */
.L_x_2525:
[----:B------:R-:W-:Y:S01]  /*2c750*/  BSSY B0, `(.L_x_2642) ;  /* 0x0000007000007945 */ /* 0x000fe20003800000 */
[----:B------:R-:W-:Y:S01]  /*2c760*/  IMAD.MOV.U32 R13, RZ, RZ, R2 ;  /* 0x000000ffff0d7224 */ /* 0x000fe200078e0002 */
[----:B------:R-:W-:Y:S01]  /*2c770*/  MOV R11, 0x1f ;  /* 0x0000001f000b7802 */ /* 0x000fe20000000f00 */
[----:B------:R-:W-:-:S07]  /*2c780*/  IMAD.MOV.U32 R15, RZ, RZ, -0x1 ;  /* 0xffffffffff0f7424 */ /* 0x000fce00078e00ff */
[----:B012---:R-:W-:Y:S05]  /*2c790*/  WARPSYNC.COLLECTIVE R15, `(.L_x_2643) ;  /* 0x000000000f087348 */ /* 0x007fea0003c00000 */
[----:B------:R3:W4:Y:S02]  /*2c7a0*/  SHFL.IDX P6, R14, R13, R12, R11 ;  /* 0x0000000c0d0e7389 */ /* 0x00072400000c000b */
[----:B01234-:R-:W-:Y:S01]  /*2c7b0*/  ENDCOLLECTIVE ;  /* 0x000000000000791b */ /* 0x01ffe20003800000 */
.L_x_2643:
[----:B------:R-:W-:Y:S05]  /*2c7c0*/  BSYNC B0 ;  /* 0x0000000000007941 */ /* 0x000fea0003800000 */
.L_x_2642:
[----:B------:R-:W-:Y:S01]  /*2c7d0*/  IMAD.MOV.U32 R7, RZ, RZ, R14 ;  /* 0x000000ffff077224 */ /* 0x000fe200078e000e */
[----:B------:R-:W-:Y:S06]  /*2c7e0*/  BRA `(.L_x_2524) ;  /* 0xffffffd800187947 */ /* 0x000fec000383ffff */
.L_x_2529:
[----:B-1----:R1:W2:Y:S02]  /*2c7f0*/  SYNCS.PHASECHK.TRANS64.TRYWAIT P0, [R0+URZ+0x36820], R3 ;  /* 0x03682003000075a7 */ /* 0x0022a4000800017f */
[----:B--2---:R-:W-:Y:S05]  /*2c800*/  @!P0 NANOSLEEP.SYNCS 0x989680 ;  /* 0x009896800000895d */ /* 0x004fea0003900000 */
[----:B------:R-:W2:Y:S02]  /*2c810*/  @!P0 SYNCS.PHASECHK.TRANS64 P0, [R0+URZ+0x36820], R3 ;  /* 0x03682003000085a7 */ /* 0x000ea4000800007f */
[----:B--2---:R-:W-:Y:S05]  /*2c820*/  @!P0 BRA `(.L_x_2529) ;  /* 0xfffffffc00f08947 */ /* 0x004fea000383ffff */
[----:B------:R-:W-:Y:S05]  /*2c830*/  BRA `(.L_x_2644) ;  /* 0xffffffdc008c7947 */ /* 0x000fea000383ffff */
.L_x_2530:
[----:B------:R-:W2:Y:S01]  /*2c840*/  S2R R2, SR_TID.X ;  /* 0x0000000000027919 */ /* 0x000ea20000002100 */
[----:B------:R-:W-:Y:S01]  /*2c850*/  BSSY B0, `(.L_x_2645) ;  /* 0x000000a000007945 */ /* 0x000fe20003800000 */
[----:B------:R-:W-:Y:S01]  /*2c860*/  IMAD.MOV.U32 R12, RZ, RZ, RZ ;  /* 0x000000ffff0c7224 */ /* 0x000fe200078e00ff */
[----:B------:R-:W-:Y:S01]  /*2c870*/  MOV R15, 0xffffffff ;  /* 0xffffffff000f7802 */ /* 0x000fe20000000f00 */
[----:B0-----:R-:W-:Y:S01]  /*2c880*/  IMAD.MOV.U32 R11, RZ, RZ, 0x1f ;  /* 0x0000001fff0b7424 */ /* 0x001fe200078e00ff */
[----:B--2---:R-:W-:-:S04]  /*2c890*/  SHF.R.U32.HI R2, RZ, 0x5, R2 ;  /* 0x00000005ff027819 */ /* 0x004fc80000011602 */
[----:B------:R-:W-:-:S04]  /*2c8a0*/  LOP3.LUT R2, R2, 0x3, RZ, 0xc0, !PT ;  /* 0x0000000302027812 */ /* 0x000fc800078ec0ff */
[----:B------:R-:W-:-:S07]  /*2c8b0*/  MOV R13, R2 ;  /* 0x00000002000d7202 */ /* 0x000fce0000000f00 */
[----:B-1----:R-:W-:Y:S05]  /*2c8c0*/  WARPSYNC.COLLECTIVE R15, `(.L_x_2646) ;  /* 0x000000000f087348 */ /* 0x002fea0003c00000 */
[----:B------:R0:W2:Y:S02]  /*2c8d0*/  SHFL.IDX P6, R14, R13, R12, R11 ;  /* 0x0000000c0d0e7389 */ /* 0x0000a400000c000b */
[----:B012---:R-:W-:Y:S01]  /*2c8e0*/  ENDCOLLECTIVE ;  /* 0x000000000000791b */ /* 0x007fe20003800000 */
.L_x_2646:
[----:B------:R-:W-:Y:S05]  /*2c8f0*/  BSYNC B0 ;  /* 0x0000000000007941 */ /* 0x000fea0003800000 */
.L_x_2645:
[----:B------:R-:W-:Y:S05]  /*2c900*/  BRA `(.L_x_2647) ;  /* 0xffffffdc00747947 */ /* 0x000fea000383ffff */
.L_x_2531:
[----:B------:R-:W-:Y:S01]  /*2c910*/  BSSY B0, `(.L_x_2648) ;  /* 0x0000006000007945 */ /* 0x000fe20003800000 */
[----:B------:R-:W-:-:S07]  /*2c920*/  IMAD.MOV.U32 R15, RZ, RZ, -0x1 ;  /* 0xffffffffff0f7424 */ /* 0x000fce00078e00ff */
[----:B012---:R-:W-:Y:S05]  /*2c930*/  WARPSYNC.COLLECTIVE R15, `(.L_x_2649) ;  /* 0x000000000f0c7348 */ /* 0x007fea0003c00000 */
[----:B------:R-:W-:Y:S02]  /*2c940*/  ELECT P6, UR62, PT ;  /* 0x00000000003e782f */ /* 0x000fe400038c0000 */
[----:B------:R-:W-:Y:S01]  /*2c950*/  MOV R14, UR62 ;  /* 0x0000003e000e7c02 */ /* 0x000fe20008000f00 */
[----:B012---:R-:W-:Y:S10]  /*2c960*/  ENDCOLLECTIVE ;  /* 0x000000000000791b */ /* 0x007ff40003800000 */
.L_x_2649:
[----:B------:R-:W-:Y:S05]  /*2c970*/  BSYNC B0 ;  /* 0x0000000000007941 */ /* 0x000fea0003800000 */
.L_x_2648:
[----:B------:R-:W-:Y:S05]  /*2c980*/  BRA `(.L_x_2650) ;  /* 0xffffffdc00687947 */ /* 0x000fea000383ffff */
.L_x_2533:
[----:B-1----:R1:W2:Y:S02]  /*2c990*/  SYNCS.PHASECHK.TRANS64.TRYWAIT P0, [R6+URZ], R5 ;  /* 0x00000005060075a7 */ /* 0x0022a4000800017f */
[----:B--2---:R-:W-:Y:S05]  /*2c9a0*/  @!P0 NANOSLEEP.SYNCS 0x989680 ;  /* 0x009896800000895d */ /* 0x004fea0003900000 */
[----:B------:R-:W2:Y:S02]  /*2c9b0*/  @!P0 SYNCS.PHASECHK.TRANS64 P0, [R6+URZ], R5 ;  /* 0x00000005060085a7 */ /* 0x000ea4000800007f */
[----:B--2---:R-:W-:Y:S05]  /*2c9c0*/  @!P0 BRA `(.L_x_2533) ;  /* 0xfffffffc00f08947 */ /* 0x004fea000383ffff */
[----:B------:R-:W-:Y:S05]  /*2c9d0*/  BRA `(.L_x_2651) ;  /* 0xffffffdc00ac7947 */ /* 0x000fea000383ffff */
.L_x_2534:
[----:B--2---:R2:W3:Y:S02]  /*2c9e0*/  SYNCS.PHASECHK.TRANS64.TRYWAIT P0, [R7+URZ], R2 ;  /* 0x00000002070075a7 */ /* 0x0044e4000800017f */
[----:B---3--:R-:W-:Y:S05]  /*2c9f0*/  @!P0 NANOSLEEP.SYNCS 0x989680 ;  /* 0x009896800000895d */ /* 0x008fea0003900000 */
[----:B------:R-:W3:Y:S02]  /*2ca00*/  @!P0 SYNCS.PHASECHK.TRANS64 P0, [R7+URZ], R2 ;  /* 0x00000002070085a7 */ /* 0x000ee4000800007f */
[----:B---3--:R-:W-:Y:S05]  /*2ca10*/  @!P0 BRA `(.L_x_2534) ;  /* 0xfffffffc00f08947 */ /* 0x008fea000383ffff */
[----:B------:R-:W-:Y:S05]  /*2ca20*/  BRA `(.L_x_2652) ;  /* 0xffffffdc00a07947 */ /* 0x000fea000383ffff */
.L_x_2536:
[----:B---3--:R3:W4:Y:S02]  /*2ca30*/  SYNCS.PHASECHK.TRANS64.TRYWAIT P0, [R4+URZ], R5 ;  /* 0x00000005040075a7 */ /* 0x008724000800017f */
[----:B----4-:R-:W-:Y:S05]  /*2ca40*/  @!P0 NANOSLEEP.SYNCS 0x989680 ;  /* 0x009896800000895d */ /* 0x010fea0003900000 */
[----:B------:R-:W4:Y:S02]  /*2ca50*/  @!P0 SYNCS.PHASECHK.TRANS64 P0, [R4+URZ], R5 ;  /* 0x00000005040085a7 */ /* 0x000f24000800007f */
[----:B----4-:R-:W-:Y:S05]  /*2ca60*/  @!P0 BRA `(.L_x_2536) ;  /* 0xfffffffc00f08947 */ /* 0x010fea000383ffff */
[----:B------:R-:W-:Y:S05]  /*2ca70*/  BRA `(.L_x_2653) ;  /* 0xffffffdc00a87947 */ /* 0x000fea000383ffff */
.L_x_2654:
        /* <DEDUP_REMOVED lines=16> */
.L_x_2664:


//--------------------- .nv.global.init           --------------------------
	.section	.nv.global.init,"aw",@progbits
.nv.global.init:
	.type		$str$23,@object
	.size		$str$23,($str$24 - $str$23)
$str$23:
        /*0000*/ 	.byte	0x28, 0x61, 0x64, 0x64, 0x72, 0x65, 0x73, 0x73, 0x20, 0x26, 0x20, 0x6d, 0x61, 0x73, 0x6b, 0x29
        /*0010*/ 	.byte	0x20, 0x3d, 0x3d, 0x20, 0x30, 0x00
	.type		$str$24,@object
	.size		$str$24,(__unnamed_9 - $str$24)
$str$24:
        /*0016*/ 	.byte	0x2f, 0x74, 0x6d, 0x70, 0x2f, 0x6f, 0x73, 0x73, 0x5f, 0x6b, 0x65, 0x72, 0x6e, 0x65, 0x6c, 0x73
        /*0026*/ 	.byte	0x5f, 0x73, 0x72, 0x63, 0x2f, 0x66, 0x6c, 0x61, 0x73, 0x68, 0x5f, 0x61, 0x74, 0x74, 0x65, 0x6e
        /*0036*/ 	.byte	0x74, 0x69, 0x6f, 0x6e, 0x2f, 0x63, 0x73, 0x72, 0x63, 0x2f, 0x63, 0x75, 0x74, 0x6c, 0x61, 0x73
        /*0046*/ 	.byte	0x73, 0x2f, 0x69, 0x6e, 0x63, 0x6c, 0x75, 0x64, 0x65, 0x2f, 0x63, 0x75, 0x74, 0x65, 0x2f, 0x70
        /*0056*/ 	.byte	0x6f, 0x69, 0x6e, 0x74, 0x65, 0x72, 0x5f, 0x66, 0x6c, 0x61, 0x67, 0x67, 0x65, 0x64, 0x2e, 0x68
        /*0066*/ 	.byte	0x70, 0x70, 0x00
	.type		__unnamed_9,@object
	.size		__unnamed_9,(__unnamed_5 - __unnamed_9)
__unnamed_9:
        /* <DEDUP_REMOVED lines=24> */
	.type		__unnamed_5,@object
	.size		__unnamed_5,(__unnamed_4 - __unnamed_5)
__unnamed_5:
        /* <DEDUP_REMOVED lines=24> */
	.type		__unnamed_4,@object
	.size		__unnamed_4,(__unnamed_3 - __unnamed_4)
__unnamed_4:
        /* <DEDUP_REMOVED lines=24> */
	.type		__unnamed_3,@object
	.size		__unnamed_3,(__unnamed_7 - __unnamed_3)
__unnamed_3:
        /* <DEDUP_REMOVED lines=29> */
	.type		__unnamed_7,@object
	.size		__unnamed_7,(__unnamed_2 - __unnamed_7)
__unnamed_7:
        /* <DEDUP_REMOVED lines=29> */
	.type		__unnamed_2,@object
	.size		__unnamed_2,(__unnamed_8 - __unnamed_2)
__unnamed_2:
        /* <DEDUP_REMOVED lines=29> */
	.type		__unnamed_8,@object
	.size		__unnamed_8,(__unnamed_1 - __unnamed_8)
__unnamed_8:
        /* <DEDUP_REMOVED lines=29> */
	.type		__unnamed_1,@object
	.size		__unnamed_1,(__unnamed_6 - __unnamed_1)
__unnamed_1:
        /* <DEDUP_REMOVED lines=28> */
        /*0dd9*/ 	.byte	0x32, 0x31, 0x35, 0x30, 0x34, 0x3e, 0x3e, 0x3e, 0x3e, 0x3e, 0x20, 0x26, 0x5d, 0x00
	.type		__unnamed_6,@object
	.size		__unnamed_6,(.L_5 - __unnamed_6)
__unnamed_6:
        /* <DEDUP_REMOVED lines=29> */
.L_5:


//--------------------- .nv.shared._ZN7cutlass13device_kernelIN5flash11enable_sm90INS1_16FlashAttnFwdSm90INS1_25CollectiveMainloopFwdSm90ILi2EN4cute5tupleIJNS5_1CILi1EEES8_S8_EEENS6_IJNS7_ILi128EEENS7_ILi112EEENS7_ILi192EEEEEELi192ENS_6half_tEfNS_4arch4Sm90ELb0ELb0ELb0ELb0ELb0ELb0ELb0ELb1ELb1ELb0ELb0ELb0EEENS1_21CollectiveEpilogueFwdINS6_IJSA_SC_SB_EEES9_SE_SG_Li256ELb0ELb0ELb0ELb0EEENS1_29StaticPersistentTileSchedulerILb0EEEEEEEEEvNT_6ParamsE --------------------------
	.section	.nv.shared._ZN7cutlass13device_kernelIN5flash11enable_sm90INS1_16FlashAttnFwdSm90INS1_25CollectiveMainloopFwdSm90ILi2EN4cute5tupleIJNS5_1CILi1EEES8_S8_EEENS6_IJNS7_ILi128EEENS7_ILi112EEENS7_ILi192EEEEEELi192ENS_6half_tEfNS_4arch4Sm90ELb0ELb0ELb0ELb0ELb0ELb0ELb0ELb1ELb1ELb0ELb0ELb0EEENS1_21CollectiveEpilogueFwdINS6_IJSA_SC_SB_EEES9_SE_SG_Li256ELb0ELb0ELb0ELb0EEENS1_29StaticPersistentTileSchedulerILb0EEEEEEEEEvNT_6ParamsE,"aw",@nobits
	.sectionflags	@""
	.align	16
	.zero		1024


//--------------------- .nv.shared.reserved.0     --------------------------
	.section	.nv.shared.reserved.0,"aw",@nobits
	.weak		__nv_reservedSMEM_offset_0_alias
	.size		__nv_reservedSMEM_offset_0_alias, 0, 0
	.other		__nv_reservedSMEM_offset_0_alias,@"STO_CUDA_RESERVED_SHARED STV_DEFAULT"
__nv_reservedSMEM_offset_0_alias:
	.zero		0


//--------------------- .nv.global                --------------------------
	.section	.nv.global,"aw",@nobits
.nv.global:
	.type		_ZN66_INTERNAL_37122d08_30_flash_fwd_hdim192_fp16_sm90_cu_9d2915ae_32354cute1_E,@object
	.size		_ZN66_INTERNAL_37122d08_30_flash_fwd_hdim192_fp16_sm90_cu_9d2915ae_32354cute1_E,(_ZN66_INTERNAL_37122d08_30_flash_fwd_hdim192_fp16_sm90_cu_9d2915ae_32354cuda3std3__45__cpo6cbeginE - _ZN66_INTERNAL_37122d08_30_flash_fwd_hdim192_fp16_sm90_cu_9d2915ae_32354cute1_E)
_ZN66_INTERNAL_37122d08_30_flash_fwd_hdim192_fp16_sm90_cu_9d2915ae_32354cute1_E:
	.zero		1
	.type		_ZN66_INTERNAL_37122d08_30_flash_fwd_hdim192_fp16_sm90_cu_9d2915ae_32354cuda3std3__45__cpo6cbeginE,@object
	.size		_ZN66_INTERNAL_37122d08_30_flash_fwd_hdim192_fp16_sm90_cu_9d2915ae_32354cuda3std3__45__cpo6cbeginE,(_ZN66_INTERNAL_37122d08_30_flash_fwd_hdim192_fp16_sm90_cu_9d2915ae_32354cuda3std3__48in_placeE - _ZN66_INTERNAL_37122d08_30_flash_fwd_hdim192_fp16_sm90_cu_9d2915ae_32354cuda3std3__45__cpo6cbeginE)
_ZN66_INTERNAL_37122d08_30_flash_fwd_hdim192_fp16_sm90_cu_9d2915ae_32354cuda3std3__45__cpo6cbeginE:
	.zero		1
	.type		_ZN66_INTERNAL_37122d08_30_flash_fwd_hdim192_fp16_sm90_cu_9d2915ae_32354cuda3std3__48in_placeE,@object
	.size		_ZN66_INTERNAL_37122d08_30_flash_fwd_hdim192_fp16_sm90_cu_9d2915ae_32354cuda3std3__48in_placeE,(_ZN66_INTERNAL_37122d08_30_flash_fwd_hdim192_fp16_sm90_cu_9d2915ae_32354cuda3std6ranges3__45__cpo9iter_moveE - _ZN66_INTERNAL_37122d08_30_flash_fwd_hdim192_fp16_sm90_cu_9d2915ae_32354cuda3std3__48in_placeE)
_ZN66_INTERNAL_37122d08_30_flash_fwd_hdim192_fp16_sm90_cu_9d2915ae_32354cuda3std3__48in_placeE:
	.zero		1
	.type		_ZN66_INTERNAL_37122d08_30_flash_fwd_hdim192_fp16_sm90_cu_9d2915ae_32354cuda3std6ranges3__45__cpo9iter_moveE,@object
	.size		_ZN66_INTERNAL_37122d08_30_flash_fwd_hdim192_fp16_sm90_cu_9d2915ae_32354cuda3std6ranges3__45__cpo9iter_moveE,(_ZN66_INTERNAL_37122d08_30_flash_fwd_hdim192_fp16_sm90_cu_9d2915ae_32354cuda3std3__45__cpo5beginE - _ZN66_INTERNAL_37122d08_30_flash_fwd_hdim192_fp16_sm90_cu_9d2915ae_32354cuda3std6ranges3__45__cpo9iter_moveE)
_ZN66_INTERNAL_37122d08_30_flash_fwd_hdim192_fp16_sm90_cu_9d2915ae_32354cuda3std6ranges3__45__cpo9iter_moveE:
	.zero		1
	.type		_ZN66_INTERNAL_37122d08_30_flash_fwd_hdim192_fp16_sm90_cu_9d2915ae_32354cuda3std3__45__cpo5beginE,@object
	.size		_ZN66_INTERNAL_37122d08_30_flash_fwd_hdim192_fp16_sm90_cu_9d2915ae_32354cuda3std3__45__cpo5beginE,(_ZN66_INTERNAL_37122d08_30_flash_fwd_hdim192_fp16_sm90_cu_9d2915ae_32354cuda3std3__468_GLOBAL__N__37122d08_30_flash_fwd_hdim192_fp16_sm90_cu_9d2915ae_32356ignoreE - _ZN66_INTERNAL_37122d08_30_flash_fwd_hdim192_fp16_sm90_cu_9d2915ae_32354cuda3std3__45__cpo5beginE)
_ZN66_INTERNAL_37122d08_30_flash_fwd_hdim192_fp16_sm90_cu_9d2915ae_32354cuda3std3__45__cpo5beginE:
	.zero		1
	.type		_ZN66_INTERNAL_37122d08_30_flash_fwd_hdim192_fp16_sm90_cu_9d2915ae_32354cuda3std3__468_GLOBAL__N__37122d08_30_flash_fwd_hdim192_fp16_sm90_cu_9d2915ae_32356ignoreE,@object
	.size		_ZN66_INTERNAL_37122d08_30_flash_fwd_hdim192_fp16_sm90_cu_9d2915ae_32354cuda3std3__468_GLOBAL__N__37122d08_30_flash_fwd_hdim192_fp16_sm90_cu_9d2915ae_32356ignoreE,(_ZN66_INTERNAL_37122d08_30_flash_fwd_hdim192_fp16_sm90_cu_9d2915ae_32354cute7productE - _ZN66_INTERNAL_37122d08_30_flash_fwd_hdim192_fp16_sm90_cu_9d2915ae_32354cuda3std3__468_GLOBAL__N__37122d08_30_flash_fwd_hdim192_fp16_sm90_cu_9d2915ae_32356ignoreE)
_ZN66_INTERNAL_37122d08_30_flash_fwd_hdim192_fp16_sm90_cu_9d2915ae_32354cuda3std3__468_GLOBAL__N__37122d08_30_flash_fwd_hdim192_fp16_sm90_cu_9d2915ae_32356ignoreE:
	.zero		1
	.type		_ZN66_INTERNAL_37122d08_30_flash_fwd_hdim192_fp16_sm90_cu_9d2915ae_32354cute7productE,@object
	.size		_ZN66_INTERNAL_37122d08_30_flash_fwd_hdim192_fp16_sm90_cu_9d2915ae_32354cute7productE,(_ZN66_INTERNAL_37122d08_30_flash_fwd_hdim192_fp16_sm90_cu_9d2915ae_32354cuda3std3__45__cpo3endE - _ZN66_INTERNAL_37122d08_30_flash_fwd_hdim192_fp16_sm90_cu_9d2915ae_32354cute7productE)
_ZN66_INTERNAL_37122d08_30_flash_fwd_hdim192_fp16_sm90_cu_9d2915ae_32354cute7productE:
	.zero		1
	.type		_ZN66_INTERNAL_37122d08_30_flash_fwd_hdim192_fp16_sm90_cu_9d2915ae_32354cuda3std3__45__cpo3endE,@object
	.size		_ZN66_INTERNAL_37122d08_30_flash_fwd_hdim192_fp16_sm90_cu_9d2915ae_32354cuda3std3__45__cpo3endE,(_ZN66_INTERNAL_37122d08_30_flash_fwd_hdim192_fp16_sm90_cu_9d2915ae_32354cuda3std3__419piecewise_constructE - _ZN66_INTERNAL_37122d08_30_flash_fwd_hdim192_fp16_sm90_cu_9d2915ae_32354cuda3std3__45__cpo3endE)
_ZN66_INTERNAL_37122d08_30_flash_fwd_hdim192_fp16_sm90_cu_9d2915ae_32354cuda3std3__45__cpo3endE:
	.zero		1
	.type		_ZN66_INTERNAL_37122d08_30_flash_fwd_hdim192_fp16_sm90_cu_9d2915ae_32354cuda3std3__419piecewise_constructE,@object
	.size		_ZN66_INTERNAL_37122d08_30_flash_fwd_hdim192_fp16_sm90_cu_9d2915ae_32354cuda3std3__419piecewise_constructE,(_ZN66_INTERNAL_37122d08_30_flash_fwd_hdim192_fp16_sm90_cu_9d2915ae_32354cuda3std3__45__cpo4cendE - _ZN66_INTERNAL_37122d08_30_flash_fwd_hdim192_fp16_sm90_cu_9d2915ae_32354cuda3std3__419piecewise_constructE)
_ZN66_INTERNAL_37122d08_30_flash_fwd_hdim192_fp16_sm90_cu_9d2915ae_32354cuda3std3__419piecewise_constructE:
	.zero		1
	.type		_ZN66_INTERNAL_37122d08_30_flash_fwd_hdim192_fp16_sm90_cu_9d2915ae_32354cuda3std3__45__cpo4cendE,@object
	.size		_ZN66_INTERNAL_37122d08_30_flash_fwd_hdim192_fp16_sm90_cu_9d2915ae_32354cuda3std3__45__cpo4cendE,(_ZN66_INTERNAL_37122d08_30_flash_fwd_hdim192_fp16_sm90_cu_9d2915ae_32354cuda3std6ranges3__45__cpo4swapE - _ZN66_INTERNAL_37122d08_30_flash_fwd_hdim192_fp16_sm90_cu_9d2915ae_32354cuda3std3__45__cpo4cendE)
_ZN66_INTERNAL_37122d08_30_flash_fwd_hdim192_fp16_sm90_cu_9d2915ae_32354cuda3std3__45__cpo4cendE:
	.zero		1
	.type		_ZN66_INTERNAL_37122d08_30_flash_fwd_hdim192_fp16_sm90_cu_9d2915ae_32354cuda3std6ranges3__45__cpo4swapE,@object
	.size		_ZN66_INTERNAL_37122d08_30_flash_fwd_hdim192_fp16_sm90_cu_9d2915ae_32354cuda3std6ranges3__45__cpo4swapE,(.L_16 - _ZN66_INTERNAL_37122d08_30_flash_fwd_hdim192_fp16_sm90_cu_9d2915ae_32354cuda3std6ranges3__45__cpo4swapE)
_ZN66_INTERNAL_37122d08_30_flash_fwd_hdim192_fp16_sm90_cu_9d2915ae_32354cuda3std6ranges3__45__cpo4swapE:
	.zero		1
.L_16:


//--------------------- .nv.shared._ZN7cutlass13device_kernelIN5flash11enable_sm90INS1_16FlashAttnFwdSm90INS1_25CollectiveMainloopFwdSm90ILi2EN4cute5tupleIJNS5_1CILi2EEENS7_ILi1EEES9_EEENS6_IJNS7_ILi128EEENS7_ILi112EEENS7_ILi192EEEEEELi192ENS_6half_tEfNS_4arch4Sm90ELb0ELb0ELb0ELb0ELb0ELb0ELb0ELb1ELb1ELb0ELb0ELb0EEENS1_21CollectiveEpilogueFwdINS6_IJSB_SD_SC_EEESA_SF_SH_Li256ELb0ELb0ELb0ELb0EEENS1_29StaticPersistentTileSchedulerILb0EEEEEEEEEvNT_6ParamsE --------------------------
	.section	.nv.shared._ZN7cutlass13device_kernelIN5flash11enable_sm90INS1_16FlashAttnFwdSm90INS1_25CollectiveMainloopFwdSm90ILi2EN4cute5tupleIJNS5_1CILi2EEENS7_ILi1EEES9_EEENS6_IJNS7_ILi128EEENS7_ILi112EEENS7_ILi192EEEEEELi192ENS_6half_tEfNS_4arch4Sm90ELb0ELb0ELb0ELb0ELb0ELb0ELb0ELb1ELb1ELb0ELb0ELb0EEENS1_21CollectiveEpilogueFwdINS6_IJSB_SD_SC_EEESA_SF_SH_Li256ELb0ELb0ELb0ELb0EEENS1_29StaticPersistentTileSchedulerILb0EEEEEEEEEvNT_6ParamsE,"aw",@nobits
	.sectionflags	@""
	.align	16
	.zero		1024


//--------------------- .nv.shared._ZN7cutlass13device_kernelIN5flash11enable_sm90INS1_16FlashAttnFwdSm90INS1_25CollectiveMainloopFwdSm90ILi2EN4cute5tupleIJNS5_1CILi1EEES8_S8_EEENS6_IJNS7_ILi128EEENS7_ILi112EEENS7_ILi192EEEEEELi192ENS_6half_tEfNS_4arch4Sm90ELb0ELb0ELb0ELb1ELb0ELb0ELb0ELb1ELb1ELb0ELb0ELb0EEENS1_21CollectiveEpilogueFwdINS6_IJSA_SC_SB_EEES9_SE_SG_Li256ELb1ELb0ELb0ELb0EEENS1_36VarlenDynamicPersistentTileSchedulerILi128ELi112ELi256ELi32ELb0ELb0ELb1ELb0ELb1ELb1EEEEEEEEEvNT_6ParamsE --------------------------
	.section	.nv.shared._ZN7cutlass13device_kernelIN5flash11enable_sm90INS1_16FlashAttnFwdSm90INS1_25CollectiveMainloopFwdSm90ILi2EN4cute5tupleIJNS5_1CILi1EEES8_S8_EEENS6_IJNS7_ILi128EEENS7_ILi112EEENS7_ILi192EEEEEELi192ENS_6half_tEfNS_4arch4Sm90ELb0ELb0ELb0ELb1ELb0ELb0ELb0ELb1ELb1ELb0ELb0ELb0EEENS1_21CollectiveEpilogueFwdINS6_IJSA_SC_SB_EEES9_SE_SG_Li256ELb1ELb0ELb0ELb0EEENS1_36VarlenDynamicPersistentTileSchedulerILi128ELi112ELi256ELi32ELb0ELb0ELb1ELb0ELb1ELb1EEEEEEEEEvNT_6ParamsE,"aw",@nobits
	.sectionflags	@""
	.align	16
	.zero		1024


//--------------------- .nv.shared._ZN7cutlass13device_kernelIN5flash11enable_sm90INS1_16FlashAttnFwdSm90INS1_25CollectiveMainloopFwdSm90ILi2EN4cute5tupleIJNS5_1CILi1EEES8_S8_EEENS6_IJNS7_ILi128EEENS7_ILi112EEENS7_ILi192EEEEEELi192ENS_6half_tEfNS_4arch4Sm90ELb0ELb0ELb0ELb1ELb0ELb1ELb0ELb1ELb1ELb0ELb0ELb0EEENS1_21CollectiveEpilogueFwdINS6_IJSA_SC_SB_EEES9_SE_SG_Li256ELb1ELb0ELb0ELb0EEENS1_36VarlenDynamicPersistentTileSchedulerILi128ELi112ELi256ELi32ELb0ELb0ELb1ELb0ELb1ELb1EEEEEEEEEvNT_6ParamsE --------------------------
	.section	.nv.shared._ZN7cutlass13device_kernelIN5flash11enable_sm90INS1_16FlashAttnFwdSm90INS1_25CollectiveMainloopFwdSm90ILi2EN4cute5tupleIJNS5_1CILi1EEES8_S8_EEENS6_IJNS7_ILi128EEENS7_ILi112EEENS7_ILi192EEEEEELi192ENS_6half_tEfNS_4arch4Sm90ELb0ELb0ELb0ELb1ELb0ELb1ELb0ELb1ELb1ELb0ELb0ELb0EEENS1_21CollectiveEpilogueFwdINS6_IJSA_SC_SB_EEES9_SE_SG_Li256ELb1ELb0ELb0ELb0EEENS1_36VarlenDynamicPersistentTileSchedulerILi128ELi112ELi256ELi32ELb0ELb0ELb1ELb0ELb1ELb1EEEEEEEEEvNT_6ParamsE,"aw",@nobits
	.sectionflags	@""
	.align	16
	.zero		1024


//--------------------- .nv.shared._ZN7cutlass13device_kernelIN5flash11enable_sm90INS1_16FlashAttnFwdSm90INS1_25CollectiveMainloopFwdSm90ILi2EN4cute5tupleIJNS5_1CILi1EEES8_S8_EEENS6_IJNS7_ILi128EEENS7_ILi96EEENS7_ILi192EEEEEELi192ENS_6half_tEfNS_4arch4Sm90ELb0ELb1ELb0ELb0ELb0ELb0ELb0ELb1ELb1ELb0ELb0ELb0EEENS1_21CollectiveEpilogueFwdINS6_IJSA_SC_SB_EEES9_SE_SG_Li256ELb0ELb0ELb0ELb0EEENS1_30DynamicPersistentTileSchedulerILi256ELi32ELb0ELb0ELb1EEEEEEEEEvNT_6ParamsE --------------------------
	.section	.nv.shared._ZN7cutlass13device_kernelIN5flash11enable_sm90INS1_16FlashAttnFwdSm90INS1_25CollectiveMainloopFwdSm90ILi2EN4cute5tupleIJNS5_1CILi1EEES8_S8_EEENS6_IJNS7_ILi128EEENS7_ILi96EEENS7_ILi192EEEEEELi192ENS_6half_tEfNS_4arch4Sm90ELb0ELb1ELb0ELb0ELb0ELb0ELb0ELb1ELb1ELb0ELb0ELb0EEENS1_21CollectiveEpilogueFwdINS6_IJSA_SC_SB_EEES9_SE_SG_Li256ELb0ELb0ELb0ELb0EEENS1_30DynamicPersistentTileSchedulerILi256ELi32ELb0ELb0ELb1EEEEEEEEEvNT_6ParamsE,"aw",@nobits
	.sectionflags	@""
	.align	16
	.zero		1024


//--------------------- .nv.shared._ZN7cutlass13device_kernelIN5flash11enable_sm90INS1_16FlashAttnFwdSm90INS1_25CollectiveMainloopFwdSm90ILi2EN4cute5tupleIJNS5_1CILi1EEES8_S8_EEENS6_IJNS7_ILi128EEENS7_ILi96EEENS7_ILi192EEEEEELi192ENS_6half_tEfNS_4arch4Sm90ELb0ELb1ELb0ELb1ELb0ELb0ELb0ELb1ELb1ELb0ELb0ELb0EEENS1_21CollectiveEpilogueFwdINS6_IJSA_SC_SB_EEES9_SE_SG_Li256ELb1ELb0ELb0ELb0EEENS1_36VarlenDynamicPersistentTileSchedulerILi128ELi96ELi256ELi32ELb0ELb0ELb1ELb1ELb0ELb1EEEEEEEEEvNT_6ParamsE --------------------------
	.section	.nv.shared._ZN7cutlass13device_kernelIN5flash11enable_sm90INS1_16FlashAttnFwdSm90INS1_25CollectiveMainloopFwdSm90ILi2EN4cute5tupleIJNS5_1CILi1EEES8_S8_EEENS6_IJNS7_ILi128EEENS7_ILi96EEENS7_ILi192EEEEEELi192ENS_6half_tEfNS_4arch4Sm90ELb0ELb1ELb0ELb1ELb0ELb0ELb0ELb1ELb1ELb0ELb0ELb0EEENS1_21CollectiveEpilogueFwdINS6_IJSA_SC_SB_EEES9_SE_SG_Li256ELb1ELb0ELb0ELb0EEENS1_36VarlenDynamicPersistentTileSchedulerILi128ELi96ELi256ELi32ELb0ELb0ELb1ELb1ELb0ELb1EEEEEEEEEvNT_6ParamsE,"aw",@nobits
	.sectionflags	@""
	.align	16
	.zero		1024


//--------------------- .nv.shared._ZN7cutlass13device_kernelIN5flash11enable_sm90INS1_16FlashAttnFwdSm90INS1_25CollectiveMainloopFwdSm90ILi2EN4cute5tupleIJNS5_1CILi1EEES8_S8_EEENS6_IJNS7_ILi128EEENS7_ILi96EEENS7_ILi192EEEEEELi192ENS_6half_tEfNS_4arch4Sm90ELb0ELb1ELb0ELb1ELb0ELb1ELb0ELb1ELb1ELb0ELb0ELb0EEENS1_21CollectiveEpilogueFwdINS6_IJSA_SC_SB_EEES9_SE_SG_Li256ELb1ELb0ELb0ELb0EEENS1_36VarlenDynamicPersistentTileSchedulerILi128ELi96ELi256ELi32ELb0ELb0ELb1ELb1ELb0ELb1EEEEEEEEEvNT_6ParamsE --------------------------
	.section	.nv.shared._ZN7cutlass13device_kernelIN5flash11enable_sm90INS1_16FlashAttnFwdSm90INS1_25CollectiveMainloopFwdSm90ILi2EN4cute5tupleIJNS5_1CILi1EEES8_S8_EEENS6_IJNS7_ILi128EEENS7_ILi96EEENS7_ILi192EEEEEELi192ENS_6half_tEfNS_4arch4Sm90ELb0ELb1ELb0ELb1ELb0ELb1ELb0ELb1ELb1ELb0ELb0ELb0EEENS1_21CollectiveEpilogueFwdINS6_IJSA_SC_SB_EEES9_SE_SG_Li256ELb1ELb0ELb0ELb0EEENS1_36VarlenDynamicPersistentTileSchedulerILi128ELi96ELi256ELi32ELb0ELb0ELb1ELb1ELb0ELb1EEEEEEEEEvNT_6ParamsE,"aw",@nobits
	.sectionflags	@""
	.align	16
	.zero		1024


//--------------------- .nv.shared._ZN7cutlass13device_kernelIN5flash11enable_sm90INS1_16FlashAttnFwdSm90INS1_25CollectiveMainloopFwdSm90ILi2EN4cute5tupleIJNS5_1CILi1EEES8_S8_EEENS6_IJNS7_ILi128EEENS7_ILi112EEENS7_ILi192EEEEEELi192ENS_6half_tEfNS_4arch4Sm90ELb1ELb0ELb0ELb0ELb0ELb0ELb0ELb1ELb1ELb0ELb0ELb0EEENS1_21CollectiveEpilogueFwdINS6_IJSA_SC_SB_EEES9_SE_SG_Li256ELb0ELb0ELb0ELb0EEENS1_30DynamicPersistentTileSchedulerILi256ELi32ELb0ELb0ELb1EEEEEEEEEvNT_6ParamsE --------------------------
	.section	.nv.shared._ZN7cutlass13device_kernelIN5flash11enable_sm90INS1_16FlashAttnFwdSm90INS1_25CollectiveMainloopFwdSm90ILi2EN4cute5tupleIJNS5_1CILi1EEES8_S8_EEENS6_IJNS7_ILi128EEENS7_ILi112EEENS7_ILi192EEEEEELi192ENS_6half_tEfNS_4arch4Sm90ELb1ELb0ELb0ELb0ELb0ELb0ELb0ELb1ELb1ELb0ELb0ELb0EEENS1_21CollectiveEpilogueFwdINS6_IJSA_SC_SB_EEES9_SE_SG_Li256ELb0ELb0ELb0ELb0EEENS1_30DynamicPersistentTileSchedulerILi256ELi32ELb0ELb0ELb1EEEEEEEEEvNT_6ParamsE,"aw",@nobits
	.sectionflags	@""
	.align	16
	.zero		1024


//--------------------- .nv.shared._ZN7cutlass13device_kernelIN5flash11enable_sm90INS1_16FlashAttnFwdSm90INS1_25CollectiveMainloopFwdSm90ILi2EN4cute5tupleIJNS5_1CILi1EEES8_S8_EEENS6_IJNS7_ILi128EEENS7_ILi112EEENS7_ILi192EEEEEELi192ENS_6half_tEfNS_4arch4Sm90ELb1ELb0ELb0ELb1ELb0ELb0ELb0ELb1ELb1ELb0ELb0ELb0EEENS1_21CollectiveEpilogueFwdINS6_IJSA_SC_SB_EEES9_SE_SG_Li256ELb1ELb0ELb0ELb0EEENS1_36VarlenDynamicPersistentTileSchedulerILi128ELi112ELi256ELi32ELb0ELb0ELb1ELb1ELb1ELb1EEEEEEEEEvNT_6ParamsE --------------------------
	.section	.nv.shared._ZN7cutlass13device_kernelIN5flash11enable_sm90INS1_16FlashAttnFwdSm90INS1_25CollectiveMainloopFwdSm90ILi2EN4cute5tupleIJNS5_1CILi1EEES8_S8_EEENS6_IJNS7_ILi128EEENS7_ILi112EEENS7_ILi192EEEEEELi192ENS_6half_tEfNS_4arch4Sm90ELb1ELb0ELb0ELb1ELb0ELb0ELb0ELb1ELb1ELb0ELb0ELb0EEENS1_21CollectiveEpilogueFwdINS6_IJSA_SC_SB_EEES9_SE_SG_Li256ELb1ELb0ELb0ELb0EEENS1_36VarlenDynamicPersistentTileSchedulerILi128ELi112ELi256ELi32ELb0ELb0ELb1ELb1ELb1ELb1EEEEEEEEEvNT_6ParamsE,"aw",@nobits
	.sectionflags	@""
	.align	16
	.zero		1024


//--------------------- .nv.shared._ZN7cutlass13device_kernelIN5flash11enable_sm90INS1_16FlashAttnFwdSm90INS1_25CollectiveMainloopFwdSm90ILi2EN4cute5tupleIJNS5_1CILi1EEES8_S8_EEENS6_IJNS7_ILi128EEENS7_ILi112EEENS7_ILi192EEEEEELi192ENS_6half_tEfNS_4arch4Sm90ELb1ELb0ELb0ELb1ELb0ELb1ELb0ELb1ELb1ELb0ELb0ELb0EEENS1_21CollectiveEpilogueFwdINS6_IJSA_SC_SB_EEES9_SE_SG_Li256ELb1ELb0ELb0ELb0EEENS1_36VarlenDynamicPersistentTileSchedulerILi128ELi112ELi256ELi32ELb0ELb0ELb1ELb1ELb1ELb1EEEEEEEEEvNT_6ParamsE --------------------------
	.section	.nv.shared._ZN7cutlass13device_kernelIN5flash11enable_sm90INS1_16FlashAttnFwdSm90INS1_25CollectiveMainloopFwdSm90ILi2EN4cute5tupleIJNS5_1CILi1EEES8_S8_EEENS6_IJNS7_ILi128EEENS7_ILi112EEENS7_ILi192EEEEEELi192ENS_6half_tEfNS_4arch4Sm90ELb1ELb0ELb0ELb1ELb0ELb1ELb0ELb1ELb1ELb0ELb0ELb0EEENS1_21CollectiveEpilogueFwdINS6_IJSA_SC_SB_EEES9_SE_SG_Li256ELb1ELb0ELb0ELb0EEENS1_36VarlenDynamicPersistentTileSchedulerILi128ELi112ELi256ELi32ELb0ELb0ELb1ELb1ELb1ELb1EEEEEEEEEvNT_6ParamsE,"aw",@nobits
	.sectionflags	@""
	.align	16
	.zero		1024


//--------------------- .nv.constant0._ZN7cutlass13device_kernelIN5flash11enable_sm90INS1_16FlashAttnFwdSm90INS1_25CollectiveMainloopFwdSm90ILi2EN4cute5tupleIJNS5_1CILi1EEES8_S8_EEENS6_IJNS7_ILi128EEENS7_ILi112EEENS7_ILi192EEEEEELi192ENS_6half_tEfNS_4arch4Sm90ELb0ELb0ELb0ELb0ELb0ELb0ELb0ELb1ELb1ELb0ELb0ELb0EEENS1_21CollectiveEpilogueFwdINS6_IJSA_SC_SB_EEES9_SE_SG_Li256ELb0ELb0ELb0ELb0EEENS1_29StaticPersistentTileSchedulerILb0EEEEEEEEEvNT_6ParamsE --------------------------
	.section	.nv.constant0._ZN7cutlass13device_kernelIN5flash11enable_sm90INS1_16FlashAttnFwdSm90INS1_25CollectiveMainloopFwdSm90ILi2EN4cute5tupleIJNS5_1CILi1EEES8_S8_EEENS6_IJNS7_ILi128EEENS7_ILi112EEENS7_ILi192EEEEEELi192ENS_6half_tEfNS_4arch4Sm90ELb0ELb0ELb0ELb0ELb0ELb0ELb0ELb1ELb1ELb0ELb0ELb0EEENS1_21CollectiveEpilogueFwdINS6_IJSA_SC_SB_EEES9_SE_SG_Li256ELb0ELb0ELb0ELb0EEENS1_29StaticPersistentTileSchedulerILb0EEEEEEEEEvNT_6ParamsE,"a",@progbits
	.sectionflags	@""
	.align	4
.nv.constant0._ZN7cutlass13device_kernelIN5flash11enable_sm90INS1_16FlashAttnFwdSm90INS1_25CollectiveMainloopFwdSm90ILi2EN4cute5tupleIJNS5_1CILi1EEES8_S8_EEENS6_IJNS7_ILi128EEENS7_ILi112EEENS7_ILi192EEEEEELi192ENS_6half_tEfNS_4arch4Sm90ELb0ELb0ELb0ELb0ELb0ELb0ELb0ELb1ELb1ELb0ELb0ELb0EEENS1_21CollectiveEpilogueFwdINS6_IJSA_SC_SB_EEES9_SE_SG_Li256ELb0ELb0ELb0ELb0EEENS1_29StaticPersistentTileSchedulerILb0EEEEEEEEEvNT_6ParamsE:
	.zero		3584


//--------------------- .nv.constant0._ZN7cutlass13device_kernelIN5flash11enable_sm90INS1_16FlashAttnFwdSm90INS1_25CollectiveMainloopFwdSm90ILi2EN4cute5tupleIJNS5_1CILi2EEENS7_ILi1EEES9_EEENS6_IJNS7_ILi128EEENS7_ILi112EEENS7_ILi192EEEEEELi192ENS_6half_tEfNS_4arch4Sm90ELb0ELb0ELb0ELb0ELb0ELb0ELb0ELb1ELb1ELb0ELb0ELb0EEENS1_21CollectiveEpilogueFwdINS6_IJSB_SD_SC_EEESA_SF_SH_Li256ELb0ELb0ELb0ELb0EEENS1_29StaticPersistentTileSchedulerILb0EEEEEEEEEvNT_6ParamsE --------------------------
	.section	.nv.constant0._ZN7cutlass13device_kernelIN5flash11enable_sm90INS1_16FlashAttnFwdSm90INS1_25CollectiveMainloopFwdSm90ILi2EN4cute5tupleIJNS5_1CILi2EEENS7_ILi1EEES9_EEENS6_IJNS7_ILi128EEENS7_ILi112EEENS7_ILi192EEEEEELi192ENS_6half_tEfNS_4arch4Sm90ELb0ELb0ELb0ELb0ELb0ELb0ELb0ELb1ELb1ELb0ELb0ELb0EEENS1_21CollectiveEpilogueFwdINS6_IJSB_SD_SC_EEESA_SF_SH_Li256ELb0ELb0ELb0ELb0EEENS1_29StaticPersistentTileSchedulerILb0EEEEEEEEEvNT_6ParamsE,"a",@progbits
	.sectionflags	@""
	.align	4
.nv.constant0._ZN7cutlass13device_kernelIN5flash11enable_sm90INS1_16FlashAttnFwdSm90INS1_25CollectiveMainloopFwdSm90ILi2EN4cute5tupleIJNS5_1CILi2EEENS7_ILi1EEES9_EEENS6_IJNS7_ILi128EEENS7_ILi112EEENS7_ILi192EEEEEELi192ENS_6half_tEfNS_4arch4Sm90ELb0ELb0ELb0ELb0ELb0ELb0ELb0ELb1ELb1ELb0ELb0ELb0EEENS1_21CollectiveEpilogueFwdINS6_IJSB_SD_SC_EEESA_SF_SH_Li256ELb0ELb0ELb0ELb0EEENS1_29StaticPersistentTileSchedulerILb0EEEEEEEEEvNT_6ParamsE:
	.zero		3584


//--------------------- .nv.constant0._ZN7cutlass13device_kernelIN5flash11enable_sm90INS1_16FlashAttnFwdSm90INS1_25CollectiveMainloopFwdSm90ILi2EN4cute5tupleIJNS5_1CILi1EEES8_S8_EEENS6_IJNS7_ILi128EEENS7_ILi112EEENS7_ILi192EEEEEELi192ENS_6half_tEfNS_4arch4Sm90ELb0ELb0ELb0ELb1ELb0ELb0ELb0ELb1ELb1ELb0ELb0ELb0EEENS1_21CollectiveEpilogueFwdINS6_IJSA_SC_SB_EEES9_SE_SG_Li256ELb1ELb0ELb0ELb0EEENS1_36VarlenDynamicPersistentTileSchedulerILi128ELi112ELi256ELi32ELb0ELb0ELb1ELb0ELb1ELb1EEEEEEEEEvNT_6ParamsE --------------------------
	.section	.nv.constant0._ZN7cutlass13device_kernelIN5flash11enable_sm90INS1_16FlashAttnFwdSm90INS1_25CollectiveMainloopFwdSm90ILi2EN4cute5tupleIJNS5_1CILi1EEES8_S8_EEENS6_IJNS7_ILi128EEENS7_ILi112EEENS7_ILi192EEEEEELi192ENS_6half_tEfNS_4arch4Sm90ELb0ELb0ELb0ELb1ELb0ELb0ELb0ELb1ELb1ELb0ELb0ELb0EEENS1_21CollectiveEpilogueFwdINS6_IJSA_SC_SB_EEES9_SE_SG_Li256ELb1ELb0ELb0ELb0EEENS1_36VarlenDynamicPersistentTileSchedulerILi128ELi112ELi256ELi32ELb0ELb0ELb1ELb0ELb1ELb1EEEEEEEEEvNT_6ParamsE,"a",@progbits
	.sectionflags	@""
	.align	4
.nv.constant0._ZN7cutlass13device_kernelIN5flash11enable_sm90INS1_16FlashAttnFwdSm90INS1_25CollectiveMainloopFwdSm90ILi2EN4cute5tupleIJNS5_1CILi1EEES8_S8_EEENS6_IJNS7_ILi128EEENS7_ILi112EEENS7_ILi192EEEEEELi192ENS_6half_tEfNS_4arch4Sm90ELb0ELb0ELb0ELb1ELb0ELb0ELb0ELb1ELb1ELb0ELb0ELb0EEENS1_21CollectiveEpilogueFwdINS6_IJSA_SC_SB_EEES9_SE_SG_Li256ELb1ELb0ELb0ELb0EEENS1_36VarlenDynamicPersistentTileSchedulerILi128ELi112ELi256ELi32ELb0ELb0ELb1ELb0ELb1ELb1EEEEEEEEEvNT_6ParamsE:
	.zero		3200


//--------------------- .nv.constant0._ZN7cutlass13device_kernelIN5flash11enable_sm90INS1_16FlashAttnFwdSm90INS1_25CollectiveMainloopFwdSm90ILi2EN4cute5tupleIJNS5_1CILi1EEES8_S8_EEENS6_IJNS7_ILi128EEENS7_ILi112EEENS7_ILi192EEEEEELi192ENS_6half_tEfNS_4arch4Sm90ELb0ELb0ELb0ELb1ELb0ELb1ELb0ELb1ELb1ELb0ELb0ELb0EEENS1_21CollectiveEpilogueFwdINS6_IJSA_SC_SB_EEES9_SE_SG_Li256ELb1ELb0ELb0ELb0EEENS1_36VarlenDynamicPersistentTileSchedulerILi128ELi112ELi256ELi32ELb0ELb0ELb1ELb0ELb1ELb1EEEEEEEEEvNT_6ParamsE --------------------------
	.section	.nv.constant0._ZN7cutlass13device_kernelIN5flash11enable_sm90INS1_16FlashAttnFwdSm90INS1_25CollectiveMainloopFwdSm90ILi2EN4cute5tupleIJNS5_1CILi1EEES8_S8_EEENS6_IJNS7_ILi128EEENS7_ILi112EEENS7_ILi192EEEEEELi192ENS_6half_tEfNS_4arch4Sm90ELb0ELb0ELb0ELb1ELb0ELb1ELb0ELb1ELb1ELb0ELb0ELb0EEENS1_21CollectiveEpilogueFwdINS6_IJSA_SC_SB_EEES9_SE_SG_Li256ELb1ELb0ELb0ELb0EEENS1_36VarlenDynamicPersistentTileSchedulerILi128ELi112ELi256ELi32ELb0ELb0ELb1ELb0ELb1ELb1EEEEEEEEEvNT_6ParamsE,"a",@progbits
	.sectionflags	@""
	.align	4
.nv.constant0._ZN7cutlass13device_kernelIN5flash11enable_sm90INS1_16FlashAttnFwdSm90INS1_25CollectiveMainloopFwdSm90ILi2EN4cute5tupleIJNS5_1CILi1EEES8_S8_EEENS6_IJNS7_ILi128EEENS7_ILi112EEENS7_ILi192EEEEEELi192ENS_6half_tEfNS_4arch4Sm90ELb0ELb0ELb0ELb1ELb0ELb1ELb0ELb1ELb1ELb0ELb0ELb0EEENS1_21CollectiveEpilogueFwdINS6_IJSA_SC_SB_EEES9_SE_SG_Li256ELb1ELb0ELb0ELb0EEENS1_36VarlenDynamicPersistentTileSchedulerILi128ELi112ELi256ELi32ELb0ELb0ELb1ELb0ELb1ELb1EEEEEEEEEvNT_6ParamsE:
	.zero		3200


//--------------------- .nv.constant0._ZN7cutlass13device_kernelIN5flash11enable_sm90INS1_16FlashAttnFwdSm90INS1_25CollectiveMainloopFwdSm90ILi2EN4cute5tupleIJNS5_1CILi1EEES8_S8_EEENS6_IJNS7_ILi128EEENS7_ILi96EEENS7_ILi192EEEEEELi192ENS_6half_tEfNS_4arch4Sm90ELb0ELb1ELb0ELb0ELb0ELb0ELb0ELb1ELb1ELb0ELb0ELb0EEENS1_21CollectiveEpilogueFwdINS6_IJSA_SC_SB_EEES9_SE_SG_Li256ELb0ELb0ELb0ELb0EEENS1_30DynamicPersistentTileSchedulerILi256ELi32ELb0ELb0ELb1EEEEEEEEEvNT_6ParamsE --------------------------
	.section	.nv.constant0._ZN7cutlass13device_kernelIN5flash11enable_sm90INS1_16FlashAttnFwdSm90INS1_25CollectiveMainloopFwdSm90ILi2EN4cute5tupleIJNS5_1CILi1EEES8_S8_EEENS6_IJNS7_ILi128EEENS7_ILi96EEENS7_ILi192EEEEEELi192ENS_6half_tEfNS_4arch4Sm90ELb0ELb1ELb0ELb0ELb0ELb0ELb0ELb1ELb1ELb0ELb0ELb0EEENS1_21CollectiveEpilogueFwdINS6_IJSA_SC_SB_EEES9_SE_SG_Li256ELb0ELb0ELb0ELb0EEENS1_30DynamicPersistentTileSchedulerILi256ELi32ELb0ELb0ELb1EEEEEEEEEvNT_6ParamsE,"a",@progbits
	.sectionflags	@""
	.align	4
.nv.constant0._ZN7cutlass13device_kernelIN5flash11enable_sm90INS1_16FlashAttnFwdSm90INS1_25CollectiveMainloopFwdSm90ILi2EN4cute5tupleIJNS5_1CILi1EEES8_S8_EEENS6_IJNS7_ILi128EEENS7_ILi96EEENS7_ILi192EEEEEELi192ENS_6half_tEfNS_4arch4Sm90ELb0ELb1ELb0ELb0ELb0ELb0ELb0ELb1ELb1ELb0ELb0ELb0EEENS1_21CollectiveEpilogueFwdINS6_IJSA_SC_SB_EEES9_SE_SG_Li256ELb0ELb0ELb0ELb0EEENS1_30DynamicPersistentTileSchedulerILi256ELi32ELb0ELb0ELb1EEEEEEEEEvNT_6ParamsE:
	.zero		3584


//--------------------- .nv.constant0._ZN7cutlass13device_kernelIN5flash11enable_sm90INS1_16FlashAttnFwdSm90INS1_25CollectiveMainloopFwdSm90ILi2EN4cute5tupleIJNS5_1CILi1EEES8_S8_EEENS6_IJNS7_ILi128EEENS7_ILi96EEENS7_ILi192EEEEEELi192ENS_6half_tEfNS_4arch4Sm90ELb0ELb1ELb0ELb1ELb0ELb0ELb0ELb1ELb1ELb0ELb0ELb0EEENS1_21CollectiveEpilogueFwdINS6_IJSA_SC_SB_EEES9_SE_SG_Li256ELb1ELb0ELb0ELb0EEENS1_36VarlenDynamicPersistentTileSchedulerILi128ELi96ELi256ELi32ELb0ELb0ELb1ELb1ELb0ELb1EEEEEEEEEvNT_6ParamsE --------------------------
	.section	.nv.constant0._ZN7cutlass13device_kernelIN5flash11enable_sm90INS1_16FlashAttnFwdSm90INS1_25CollectiveMainloopFwdSm90ILi2EN4cute5tupleIJNS5_1CILi1EEES8_S8_EEENS6_IJNS7_ILi128EEENS7_ILi96EEENS7_ILi192EEEEEELi192ENS_6half_tEfNS_4arch4Sm90ELb0ELb1ELb0ELb1ELb0ELb0ELb0ELb1ELb1ELb0ELb0ELb0EEENS1_21CollectiveEpilogueFwdINS6_IJSA_SC_SB_EEES9_SE_SG_Li256ELb1ELb0ELb0ELb0EEENS1_36VarlenDynamicPersistentTileSchedulerILi128ELi96ELi256ELi32ELb0ELb0ELb1ELb1ELb0ELb1EEEEEEEEEvNT_6ParamsE,"a",@progbits
	.sectionflags	@""
	.align	4
.nv.constant0._ZN7cutlass13device_kernelIN5flash11enable_sm90INS1_16FlashAttnFwdSm90INS1_25CollectiveMainloopFwdSm90ILi2EN4cute5tupleIJNS5_1CILi1EEES8_S8_EEENS6_IJNS7_ILi128EEENS7_ILi96EEENS7_ILi192EEEEEELi192ENS_6half_tEfNS_4arch4Sm90ELb0ELb1ELb0ELb1ELb0ELb0ELb0ELb1ELb1ELb0ELb0ELb0EEENS1_21CollectiveEpilogueFwdINS6_IJSA_SC_SB_EEES9_SE_SG_Li256ELb1ELb0ELb0ELb0EEENS1_36VarlenDynamicPersistentTileSchedulerILi128ELi96ELi256ELi32ELb0ELb0ELb1ELb1ELb0ELb1EEEEEEEEEvNT_6ParamsE:
	.zero		3200


//--------------------- .nv.constant0._ZN7cutlass13device_kernelIN5flash11enable_sm90INS1_16FlashAttnFwdSm90INS1_25CollectiveMainloopFwdSm90ILi2EN4cute5tupleIJNS5_1CILi1EEES8_S8_EEENS6_IJNS7_ILi128EEENS7_ILi96EEENS7_ILi192EEEEEELi192ENS_6half_tEfNS_4arch4Sm90ELb0ELb1ELb0ELb1ELb0ELb1ELb0ELb1ELb1ELb0ELb0ELb0EEENS1_21CollectiveEpilogueFwdINS6_IJSA_SC_SB_EEES9_SE_SG_Li256ELb1ELb0ELb0ELb0EEENS1_36VarlenDynamicPersistentTileSchedulerILi128ELi96ELi256ELi32ELb0ELb0ELb1ELb1ELb0ELb1EEEEEEEEEvNT_6ParamsE --------------------------
	.section	.nv.constant0._ZN7cutlass13device_kernelIN5flash11enable_sm90INS1_16FlashAttnFwdSm90INS1_25CollectiveMainloopFwdSm90ILi2EN4cute5tupleIJNS5_1CILi1EEES8_S8_EEENS6_IJNS7_ILi128EEENS7_ILi96EEENS7_ILi192EEEEEELi192ENS_6half_tEfNS_4arch4Sm90ELb0ELb1ELb0ELb1ELb0ELb1ELb0ELb1ELb1ELb0ELb0ELb0EEENS1_21CollectiveEpilogueFwdINS6_IJSA_SC_SB_EEES9_SE_SG_Li256ELb1ELb0ELb0ELb0EEENS1_36VarlenDynamicPersistentTileSchedulerILi128ELi96ELi256ELi32ELb0ELb0ELb1ELb1ELb0ELb1EEEEEEEEEvNT_6ParamsE,"a",@progbits
	.sectionflags	@""
	.align	4
.nv.constant0._ZN7cutlass13device_kernelIN5flash11enable_sm90INS1_16FlashAttnFwdSm90INS1_25CollectiveMainloopFwdSm90ILi2EN4cute5tupleIJNS5_1CILi1EEES8_S8_EEENS6_IJNS7_ILi128EEENS7_ILi96EEENS7_ILi192EEEEEELi192ENS_6half_tEfNS_4arch4Sm90ELb0ELb1ELb0ELb1ELb0ELb1ELb0ELb1ELb1ELb0ELb0ELb0EEENS1_21CollectiveEpilogueFwdINS6_IJSA_SC_SB_EEES9_SE_SG_Li256ELb1ELb0ELb0ELb0EEENS1_36VarlenDynamicPersistentTileSchedulerILi128ELi96ELi256ELi32ELb0ELb0ELb1ELb1ELb0ELb1EEEEEEEEEvNT_6ParamsE:
	.zero		3200


//--------------------- .nv.constant0._ZN7cutlass13device_kernelIN5flash11enable_sm90INS1_16FlashAttnFwdSm90INS1_25CollectiveMainloopFwdSm90ILi2EN4cute5tupleIJNS5_1CILi1EEES8_S8_EEENS6_IJNS7_ILi128EEENS7_ILi112EEENS7_ILi192EEEEEELi192ENS_6half_tEfNS_4arch4Sm90ELb1ELb0ELb0ELb0ELb0ELb0ELb0ELb1ELb1ELb0ELb0ELb0EEENS1_21CollectiveEpilogueFwdINS6_IJSA_SC_SB_EEES9_SE_SG_Li256ELb0ELb0ELb0ELb0EEENS1_30DynamicPersistentTileSchedulerILi256ELi32ELb0ELb0ELb1EEEEEEEEEvNT_6ParamsE --------------------------
	.section	.nv.constant0._ZN7cutlass13device_kernelIN5flash11enable_sm90INS1_16FlashAttnFwdSm90INS1_25CollectiveMainloopFwdSm90ILi2EN4cute5tupleIJNS5_1CILi1EEES8_S8_EEENS6_IJNS7_ILi128EEENS7_ILi112EEENS7_ILi192EEEEEELi192ENS_6half_tEfNS_4arch4Sm90ELb1ELb0ELb0ELb0ELb0ELb0ELb0ELb1ELb1ELb0ELb0ELb0EEENS1_21CollectiveEpilogueFwdINS6_IJSA_SC_SB_EEES9_SE_SG_Li256ELb0ELb0ELb0ELb0EEENS1_30DynamicPersistentTileSchedulerILi256ELi32ELb0ELb0ELb1EEEEEEEEEvNT_6ParamsE,"a",@progbits
	.sectionflags	@""
	.align	4
.nv.constant0._ZN7cutlass13device_kernelIN5flash11enable_sm90INS1_16FlashAttnFwdSm90INS1_25CollectiveMainloopFwdSm90ILi2EN4cute5tupleIJNS5_1CILi1EEES8_S8_EEENS6_IJNS7_ILi128EEENS7_ILi112EEENS7_ILi192EEEEEELi192ENS_6half_tEfNS_4arch4Sm90ELb1ELb0ELb0ELb0ELb0ELb0ELb0ELb1ELb1ELb0ELb0ELb0EEENS1_21CollectiveEpilogueFwdINS6_IJSA_SC_SB_EEES9_SE_SG_Li256ELb0ELb0ELb0ELb0EEENS1_30DynamicPersistentTileSchedulerILi256ELi32ELb0ELb0ELb1EEEEEEEEEvNT_6ParamsE:
	.zero		3584


//--------------------- .nv.constant0._ZN7cutlass13device_kernelIN5flash11enable_sm90INS1_16FlashAttnFwdSm90INS1_25CollectiveMainloopFwdSm90ILi2EN4cute5tupleIJNS5_1CILi1EEES8_S8_EEENS6_IJNS7_ILi128EEENS7_ILi112EEENS7_ILi192EEEEEELi192ENS_6half_tEfNS_4arch4Sm90ELb1ELb0ELb0ELb1ELb0ELb0ELb0ELb1ELb1ELb0ELb0ELb0EEENS1_21CollectiveEpilogueFwdINS6_IJSA_SC_SB_EEES9_SE_SG_Li256ELb1ELb0ELb0ELb0EEENS1_36VarlenDynamicPersistentTileSchedulerILi128ELi112ELi256ELi32ELb0ELb0ELb1ELb1ELb1ELb1EEEEEEEEEvNT_6ParamsE --------------------------
	.section	.nv.constant0._ZN7cutlass13device_kernelIN5flash11enable_sm90INS1_16FlashAttnFwdSm90INS1_25CollectiveMainloopFwdSm90ILi2EN4cute5tupleIJNS5_1CILi1EEES8_S8_EEENS6_IJNS7_ILi128EEENS7_ILi112EEENS7_ILi192EEEEEELi192ENS_6half_tEfNS_4arch4Sm90ELb1ELb0ELb0ELb1ELb0ELb0ELb0ELb1ELb1ELb0ELb0ELb0EEENS1_21CollectiveEpilogueFwdINS6_IJSA_SC_SB_EEES9_SE_SG_Li256ELb1ELb0ELb0ELb0EEENS1_36VarlenDynamicPersistentTileSchedulerILi128ELi112ELi256ELi32ELb0ELb0ELb1ELb1ELb1ELb1EEEEEEEEEvNT_6ParamsE,"a",@progbits
	.sectionflags	@""
	.align	4
.nv.constant0._ZN7cutlass13device_kernelIN5flash11enable_sm90INS1_16FlashAttnFwdSm90INS1_25CollectiveMainloopFwdSm90ILi2EN4cute5tupleIJNS5_1CILi1EEES8_S8_EEENS6_IJNS7_ILi128EEENS7_ILi112EEENS7_ILi192EEEEEELi192ENS_6half_tEfNS_4arch4Sm90ELb1ELb0ELb0ELb1ELb0ELb0ELb0ELb1ELb1ELb0ELb0ELb0EEENS1_21CollectiveEpilogueFwdINS6_IJSA_SC_SB_EEES9_SE_SG_Li256ELb1ELb0ELb0ELb0EEENS1_36VarlenDynamicPersistentTileSchedulerILi128ELi112ELi256ELi32ELb0ELb0ELb1ELb1ELb1ELb1EEEEEEEEEvNT_6ParamsE:
	.zero		3200


//--------------------- .nv.constant0._ZN7cutlass13device_kernelIN5flash11enable_sm90INS1_16FlashAttnFwdSm90INS1_25CollectiveMainloopFwdSm90ILi2EN4cute5tupleIJNS5_1CILi1EEES8_S8_EEENS6_IJNS7_ILi128EEENS7_ILi112EEENS7_ILi192EEEEEELi192ENS_6half_tEfNS_4arch4Sm90ELb1ELb0ELb0ELb1ELb0ELb1ELb0ELb1ELb1ELb0ELb0ELb0EEENS1_21CollectiveEpilogueFwdINS6_IJSA_SC_SB_EEES9_SE_SG_Li256ELb1ELb0ELb0ELb0EEENS1_36VarlenDynamicPersistentTileSchedulerILi128ELi112ELi256ELi32ELb0ELb0ELb1ELb1ELb1ELb1EEEEEEEEEvNT_6ParamsE --------------------------
	.section	.nv.constant0._ZN7cutlass13device_kernelIN5flash11enable_sm90INS1_16FlashAttnFwdSm90INS1_25CollectiveMainloopFwdSm90ILi2EN4cute5tupleIJNS5_1CILi1EEES8_S8_EEENS6_IJNS7_ILi128EEENS7_ILi112EEENS7_ILi192EEEEEELi192ENS_6half_tEfNS_4arch4Sm90ELb1ELb0ELb0ELb1ELb0ELb1ELb0ELb1ELb1ELb0ELb0ELb0EEENS1_21CollectiveEpilogueFwdINS6_IJSA_SC_SB_EEES9_SE_SG_Li256ELb1ELb0ELb0ELb0EEENS1_36VarlenDynamicPersistentTileSchedulerILi128ELi112ELi256ELi32ELb0ELb0ELb1ELb1ELb1ELb1EEEEEEEEEvNT_6ParamsE,"a",@progbits
	.sectionflags	@""
	.align	4
.nv.constant0._ZN7cutlass13device_kernelIN5flash11enable_sm90INS1_16FlashAttnFwdSm90INS1_25CollectiveMainloopFwdSm90ILi2EN4cute5tupleIJNS5_1CILi1EEES8_S8_EEENS6_IJNS7_ILi128EEENS7_ILi112EEENS7_ILi192EEEEEELi192ENS_6half_tEfNS_4arch4Sm90ELb1ELb0ELb0ELb1ELb0ELb1ELb0ELb1ELb1ELb0ELb0ELb0EEENS1_21CollectiveEpilogueFwdINS6_IJSA_SC_SB_EEES9_SE_SG_Li256ELb1ELb0ELb0ELb0EEENS1_36VarlenDynamicPersistentTileSchedulerILi128ELi112ELi256ELi32ELb0ELb0ELb1ELb1ELb1ELb1EEEEEEEEEvNT_6ParamsE:
	.zero		3200


//--------------------- SYMBOLS --------------------------

	.type		.nv.reservedSmem.offset0,@object
	.size		.nv.reservedSmem.offset0,0x4
	.type		__assertfail,@function
